def matmul_kernel(
    a_ptr,
    b_ptr,
    c_ptr,
    M,
    N,
    K,
    stride_am,
    stride_ak,
    stride_bk,
    stride_bn,
    stride_cm,
    stride_cn,
    BLOCK_M: tl.constexpr,
    BLOCK_N: tl.constexpr,
    BLOCK_K: tl.constexpr,
    GROUP_M: tl.constexpr,
):
    pid = tl.program_id(axis=0)
    num_pid_m = tl.cdiv(M, BLOCK_M)
    num_pid_n = tl.cdiv(N, BLOCK_N)
    num_pid_in_group = GROUP_M * num_pid_n
    group_id = pid // num_pid_in_group
    first_pid_m = group_id * GROUP_M
    group_size_m = min(num_pid_m - first_pid_m, GROUP_M)
    pid_m = first_pid_m + ((pid % num_pid_in_group) % group_size_m)
    pid_n = (pid % num_pid_in_group) // group_size_m

    offs_am = (pid_m * BLOCK_M + tl.arange(0, BLOCK_M)) % M
    offs_bn = (pid_n * BLOCK_N + tl.arange(0, BLOCK_N)) % N
    offs_k = tl.arange(0, BLOCK_K)
    a_ptrs = a_ptr + offs_am[:, None] * stride_am + offs_k[None, :] * stride_ak
    b_ptrs = b_ptr + offs_k[:, None] * stride_bk + offs_bn[None, :] * stride_bn

    acc = tl.zeros((BLOCK_M, BLOCK_N), dtype=tl.float32)
    for kk in range(0, tl.cdiv(K, BLOCK_K)):
        a = tl.load(a_ptrs, mask=offs_k[None, :] < K - kk * BLOCK_K, other=0.0)
        b = tl.load(b_ptrs, mask=offs_k[:, None] < K - kk * BLOCK_K, other=0.0)
        acc = tl.dot(a, b, acc)
        a_ptrs += BLOCK_K * stride_ak
        b_ptrs += BLOCK_K * stride_bk

    c = acc.to(c_ptr.dtype.element_ty)
    offs_cm = pid_m * BLOCK_M + tl.arange(0, BLOCK_M)
    offs_cn = pid_n * BLOCK_N + tl.arange(0, BLOCK_N)
    c_ptrs = c_ptr + offs_cm[:, None] * stride_cm + offs_cn[None, :] * stride_cn
    mask = (offs_cm[:, None] < M) & (offs_cn[None, :] < N)
    tl.store(c_ptrs, c, mask=mask)

# config = {"BLOCK_K": 64, "BLOCK_M": 256, "BLOCK_N": 512, "GROUP_M": 8, "arch": "sm_100", "dtype": "fp8e4m3", "num_ctas": 1, "num_stages": 3, "num_warps": 2}
# arch = sm_100


// ===== COMPILED SASS (sm_100a) =====

	.target	sm_100a

	.elftype	@"ET_EXEC"


//--------------------- .note.nv.tkinfo           --------------------------
	.section	.note.nv.tkinfo,"",@"SHT_NOTE"
	.sectionflags	@"SHF_NOTE_NV_TKINFO"
	.tkinfo
        /*0018*/ 	.word	0x00000081
        /*0030*/ 	.string	""
        /*0030*/ 	.string	"ptxas-blackwell"
        /*0030*/ 	.string	"Cuda compilation tools, release 12.9, V12.9.86"
        /*0030*/ 	.string	"Build cuda_12.9.r12.9/compiler.36037853_0"
        /*0030*/ 	.string	"-v  -suppress-debug-info  -lineinfo  -arch sm_100a "



//--------------------- .note.nv.cuver            --------------------------
	.section	.note.nv.cuver,"",@"SHT_NOTE"
	.sectionflags	@"SHF_NOTE_NV_CUVER"
        /*0018*/ 	.short	0x0001
        /*001a*/ 	.short	0x0064
        /*001c*/ 	.short	0x0001
        /*001e*/ 	.short	0x0000
        /*0020*/ 	.short	0x0001
        /*0022*/ 	.short	0x0000


//--------------------- .nv.info                  --------------------------
	.section	.nv.info,"",@"SHT_CUDA_INFO"
	.align	4


	//----- nvinfo : EIATTR_REGCOUNT
	.align		4
        /*0000*/ 	.byte	0x04, 0x2f
        /*0002*/ 	.short	(.L_1 - .L_0)
	.align		4
.L_0:
        /*0004*/ 	.word	index@(matmul_kernel)
        /*0008*/ 	.word	0x00000020


	//----- nvinfo : EIATTR_FRAME_SIZE
	.align		4
.L_1:
        /*000c*/ 	.byte	0x04, 0x11
        /*000e*/ 	.short	(.L_3 - .L_2)
	.align		4
.L_2:
        /*0010*/ 	.word	index@(matmul_kernel)
        /*0014*/ 	.word	0x0000dff0


	//----- nvinfo : EIATTR_MIN_STACK_SIZE
	.align		4
.L_3:
        /*0018*/ 	.byte	0x04, 0x12
        /*001a*/ 	.short	(.L_5 - .L_4)
	.align		4
.L_4:
        /*001c*/ 	.word	index@(matmul_kernel)
        /*0020*/ 	.word	0x0000dff0
.L_5:


//--------------------- .nv.info.matmul_kernel    --------------------------
	.section	.nv.info.matmul_kernel,"",@"SHT_CUDA_INFO"
	.sectionflags	@""
	.align	4


	//----- nvinfo : EIATTR_CUDA_API_VERSION
	.align		4
        /*0000*/ 	.byte	0x04, 0x37
        /*0002*/ 	.short	(.L_7 - .L_6)
.L_6:
        /*0004*/ 	.word	0x00000081


	//----- nvinfo : EIATTR_KPARAM_INFO
	.align		4
.L_7:
        /*0008*/ 	.byte	0x04, 0x17
        /*000a*/ 	.short	(.L_9 - .L_8)
.L_8:
        /*000c*/ 	.word	0x00000000
        /*0010*/ 	.short	0x000d
        /*0012*/ 	.short	0x0048
        /*0014*/ 	.byte	0x00, 0xf4, 0x21, 0x00


	//----- nvinfo : EIATTR_KPARAM_INFO
	.align		4
.L_9:
        /*0018*/ 	.byte	0x04, 0x17
        /*001a*/ 	.short	(.L_11 - .L_10)
.L_10:
        /*001c*/ 	.word	0x00000000
        /*0020*/ 	.short	0x000c
        /*0022*/ 	.short	0x0040
        /*0024*/ 	.byte	0x00, 0xf4, 0x21, 0x00


	//----- nvinfo : EIATTR_KPARAM_INFO
	.align		4
.L_11:
        /*0028*/ 	.byte	0x04, 0x17
        /*002a*/ 	.short	(.L_13 - .L_12)
.L_12:
        /*002c*/ 	.word	0x00000000
        /*0030*/ 	.short	0x000b
        /*0032*/ 	.short	0x0038
        /*0034*/ 	.byte	0x00, 0xf0, 0x11, 0x00


	//----- nvinfo : EIATTR_KPARAM_INFO
	.align		4
.L_13:
        /*0038*/ 	.byte	0x04, 0x17
        /*003a*/ 	.short	(.L_15 - .L_14)
.L_14:
        /*003c*/ 	.word	0x00000000
        /*0040*/ 	.short	0x000a
        /*0042*/ 	.short	0x0034
        /*0044*/ 	.byte	0x00, 0xf0, 0x11, 0x00


	//----- nvinfo : EIATTR_KPARAM_INFO
	.align		4
.L_15:
        /*0048*/ 	.byte	0x04, 0x17
        /*004a*/ 	.short	(.L_17 - .L_16)
.L_16:
        /*004c*/ 	.word	0x00000000
        /*0050*/ 	.short	0x0009
        /*0052*/ 	.short	0x0030
        /*0054*/ 	.byte	0x00, 0xf0, 0x11, 0x00


	//----- nvinfo : EIATTR_KPARAM_INFO
	.align		4
.L_17:
        /*0058*/ 	.byte	0x04, 0x17
        /*005a*/ 	.short	(.L_19 - .L_18)
.L_18:
        /*005c*/ 	.word	0x00000000
        /*0060*/ 	.short	0x0008
        /*0062*/ 	.short	0x002c
        /*0064*/ 	.byte	0x00, 0xf0, 0x11, 0x00


	//----- nvinfo : EIATTR_KPARAM_INFO
	.align		4
.L_19:
        /*0068*/ 	.byte	0x04, 0x17
        /*006a*/ 	.short	(.L_21 - .L_20)
.L_20:
        /*006c*/ 	.word	0x00000000
        /*0070*/ 	.short	0x0007
        /*0072*/ 	.short	0x0028
        /*0074*/ 	.byte	0x00, 0xf0, 0x11, 0x00


	//----- nvinfo : EIATTR_KPARAM_INFO
	.align		4
.L_21:
        /*0078*/ 	.byte	0x04, 0x17
        /*007a*/ 	.short	(.L_23 - .L_22)
.L_22:
        /*007c*/ 	.word	0x00000000
        /*0080*/ 	.short	0x0006
        /*0082*/ 	.short	0x0024
        /*0084*/ 	.byte	0x00, 0xf0, 0x11, 0x00


	//----- nvinfo : EIATTR_KPARAM_INFO
	.align		4
.L_23:
        /*0088*/ 	.byte	0x04, 0x17
        /*008a*/ 	.short	(.L_25 - .L_24)
.L_24:
        /*008c*/ 	.word	0x00000000
        /*0090*/ 	.short	0x0005
        /*0092*/ 	.short	0x0020
        /*0094*/ 	.byte	0x00, 0xf0, 0x11, 0x00


	//----- nvinfo : EIATTR_KPARAM_INFO
	.align		4
.L_25:
        /*0098*/ 	.byte	0x04, 0x17
        /*009a*/ 	.short	(.L_27 - .L_26)
.L_26:
        /*009c*/ 	.word	0x00000000
        /*00a0*/ 	.short	0x0004
        /*00a2*/ 	.short	0x001c
        /*00a4*/ 	.byte	0x00, 0xf0, 0x11, 0x00


	//----- nvinfo : EIATTR_KPARAM_INFO
	.align		4
.L_27:
        /*00a8*/ 	.byte	0x04, 0x17
        /*00aa*/ 	.short	(.L_29 - .L_28)
.L_28:
        /*00ac*/ 	.word	0x00000000
        /*00b0*/ 	.short	0x0003
        /*00b2*/ 	.short	0x0018
        /*00b4*/ 	.byte	0x00, 0xf0, 0x11, 0x00


	//----- nvinfo : EIATTR_KPARAM_INFO
	.align		4
.L_29:
        /*00b8*/ 	.byte	0x04, 0x17
        /*00ba*/ 	.short	(.L_31 - .L_30)
.L_30:
        /*00bc*/ 	.word	0x00000000
        /*00c0*/ 	.short	0x0002
        /*00c2*/ 	.short	0x0010
        /*00c4*/ 	.byte	0x00, 0xf4, 0x21, 0x00


	//----- nvinfo : EIATTR_KPARAM_INFO
	.align		4
.L_31:
        /*00c8*/ 	.byte	0x04, 0x17
        /*00ca*/ 	.short	(.L_33 - .L_32)
.L_32:
        /*00cc*/ 	.word	0x00000000
        /*00d0*/ 	.short	0x0001
        /*00d2*/ 	.short	0x0008
        /*00d4*/ 	.byte	0x00, 0xf4, 0x21, 0x00


	//----- nvinfo : EIATTR_KPARAM_INFO
	.align		4
.L_33:
        /*00d8*/ 	.byte	0x04, 0x17
        /*00da*/ 	.short	(.L_35 - .L_34)
.L_34:
        /*00dc*/ 	.word	0x00000000
        /*00e0*/ 	.short	0x0000
        /*00e2*/ 	.short	0x0000
        /*00e4*/ 	.byte	0x00, 0xf4, 0x21, 0x00


	//----- nvinfo : EIATTR_SPARSE_MMA_MASK
	.align		4
.L_35:
        /*00e8*/ 	.byte	0x03, 0x50
        /*00ea*/ 	.short	0x0000


	//----- nvinfo : EIATTR_MAXREG_COUNT
	.align		4
        /*00ec*/ 	.byte	0x03, 0x1b
        /*00ee*/ 	.short	0x00ff


	//----- nvinfo : EIATTR_NUM_BARRIERS
	.align		4
        /*00f0*/ 	.byte	0x02, 0x4c
        /*00f2*/ 	.byte	0x01
	.zero		1


	//----- nvinfo : EIATTR_ANNOTATIONS
	.align		4
        /*00f4*/ 	.byte	0x04, 0x55
        /*00f6*/ 	.short	(.L_37 - .L_36)


	//   ....[0]....
.L_36:
        /*00f8*/ 	.word	0x00000001
        /*00fc*/ 	.byte	0x10, 0x05, 0x00, 0x00, 0x01, 0x00, 0x00, 0x00, 0x40, 0x05, 0x00, 0x00, 0x01, 0x00, 0x00, 0x00
        /* <DEDUP_REMOVED lines=475> */
        /*1ebc*/ 	.byte	0xe0, 0x60, 0x00, 0x00, 0x01, 0x00, 0x00, 0x00, 0xf0, 0x60, 0x00, 0x00


	//----- nvinfo : EIATTR_VRC_CTA_INIT_COUNT
	.align		4
.L_37:
        /*1ec8*/ 	.byte	0x02, 0x4a
	.zero		1
	.zero		1


	//----- nvinfo : EIATTR_EXIT_INSTR_OFFSETS
	.align		4
        /*1ecc*/ 	.byte	0x04, 0x1c
        /*1ece*/ 	.short	(.L_39 - .L_38)


	//   ....[0]....
.L_38:
        /*1ed0*/ 	.word	0x001ab700


	//   ....[1]....
        /*1ed4*/ 	.word	0x001ab730


	//----- nvinfo : EIATTR_REQNTID
	.align		4
.L_39:
        /*1ed8*/ 	.byte	0x04, 0x10
        /*1eda*/ 	.short	(.L_41 - .L_40)
.L_40:
        /*1edc*/ 	.word	0x00000040
        /*1ee0*/ 	.word	0x00000001
        /*1ee4*/ 	.word	0x00000001


	//----- nvinfo : EIATTR_CBANK_PARAM_SIZE
	.align		4
.L_41:
        /*1ee8*/ 	.byte	0x03, 0x19
        /*1eea*/ 	.short	0x0050


	//----- nvinfo : EIATTR_PARAM_CBANK
	.align		4
        /*1eec*/ 	.byte	0x04, 0x0a
        /*1eee*/ 	.short	(.L_43 - .L_42)
	.align		4
.L_42:
        /*1ef0*/ 	.word	index@(.nv.constant0.matmul_kernel)
        /*1ef4*/ 	.short	0x0380
        /*1ef6*/ 	.short	0x0050


	//----- nvinfo : EIATTR_SW_WAR
	.align		4
.L_43:
        /*1ef8*/ 	.byte	0x04, 0x36
        /*1efa*/ 	.short	(.L_45 - .L_44)
.L_44:
        /*1efc*/ 	.word	0x00000008
.L_45:


//--------------------- .nv.compat                --------------------------
	.section	.nv.compat,"",@"SHT_CUDA_COMPAT_INFO"
	.align	4
        /*0000*/ 	.byte	0x02, 0x02, 0x02, 0x00, 0x02, 0x05, 0x05, 0x00, 0x02, 0x03, 0x00, 0x00, 0x02, 0x06, 0x01, 0x00


//--------------------- .nv.callgraph             --------------------------
	.section	.nv.callgraph,"",@"SHT_CUDA_CALLGRAPH"
	.align	4
	.sectionentsize	8
	.align		4
        /*0000*/ 	.word	0x00000000
	.align		4
        /*0004*/ 	.word	0xffffffff
	.align		4
        /*0008*/ 	.word	0x00000000
	.align		4
        /*000c*/ 	.word	0xfffffffe
	.align		4
        /*0010*/ 	.word	0x00000000
	.align		4
        /*0014*/ 	.word	0xfffffffd
	.align		4
        /*0018*/ 	.word	0x00000000
	.align		4
        /*001c*/ 	.word	0xfffffffc


//--------------------- .text.matmul_kernel       --------------------------
	.section	.text.matmul_kernel,"ax",@progbits
	.align	128
        .global         matmul_kernel
        .type           matmul_kernel,@function
        .size           matmul_kernel,(.L_x_4 - matmul_kernel)
        .other          matmul_kernel,@"STO_CUDA_ENTRY STV_DEFAULT"
matmul_kernel:
.text.matmul_kernel:
[----:B------:R-:W0:Y:S08]  /*0000*/  LDC R1, c[0x0][0x37c] ;  /* 0x0000df00ff017b82 */ /* 0x000e300000000800 */
[----:B------:R-:W1:Y:S01]  /*0010*/  LDC.64 R4, c[0x0][0x398] ;  /* 0x0000e600ff047b82 */ /* 0x000e620000000a00 */
[----:B0-----:R-:W-:Y:S01]  /*0020*/  VIADD R1, R1, 0xffff2010 ;  /* 0xffff201001017836 */ /* 0x001fe20000000000 */
[----:B------:R-:W0:Y:S01]  /*0030*/  S2R R14, SR_TID.X ;  /* 0x00000000000e7919 */ /* 0x000e220000002100 */
[----:B------:R-:W2:Y:S01]  /*0040*/  LDCU UR40, c[0x0][0x3a0] ;  /* 0x00007400ff2877ac */ /* 0x000ea20008000800 */
[----:B------:R-:W-:-:S04]  /*0050*/  UMOV UR6, 0x400 ;  /* 0x0000040000067882 */ /* 0x000fc80000000000 */
[----:B------:R-:W3:Y:S01]  /*0060*/  S2UR UR7, SR_CgaCtaId ;  /* 0x00000000000779c3 */ /* 0x000ee20000008800 */
[----:B------:R-:W4:Y:S01]  /*0070*/  LDCU.64 UR4, c[0x0][0x358] ;  /* 0x00006b00ff0477ac */ /* 0x000f220008000a00 */
[----:B--2---:R-:W-:Y:S01]  /*0080*/  UIADD3 UR40, UPT, UPT, UR40, 0x3f, URZ ;  /* 0x0000003f28287890 */ /* 0x004fe2000fffe0ff */
[----:B-1----:R-:W-:-:S03]  /*0090*/  VIADD R0, R5, 0x1ff ;  /* 0x000001ff05007836 */ /* 0x002fc60000000000 */
[----:B------:R-:W-:Y:S02]  /*00a0*/  UISETP.GT.AND UP0, UPT, UR40, 0x3f, UPT ;  /* 0x0000003f2800788c */ /* 0x000fe4000bf04270 */
[----:B------:R-:W-:Y:S01]  /*00b0*/  SHF.R.S32.HI R3, RZ, 0x1f, R0 ;  /* 0x0000001fff037819 */ /* 0x000fe20000011400 */
[----:B---3--:R-:W-:-:S03]  /*00c0*/  ULEA UR6, UR7, UR6, 0x18 ;  /* 0x0000000607067291 */ /* 0x008fc6000f8ec0ff */
[----:B------:R-:W-:Y:S02]  /*00d0*/  LEA.HI R3, R3, R0, RZ, 0x9 ;  /* 0x0000000003037211 */ /* 0x000fe400078f48ff */
[----:B0-----:R-:W-:Y:S02]  /*00e0*/  LOP3.LUT R16, R14, 0x3f, RZ, 0xc0, !PT ;  /* 0x0000003f0e107812 */ /* 0x001fe400078ec0ff */
[----:B------:R-:W-:Y:S02]  /*00f0*/  SHF.R.S32.HI R0, RZ, 0x9, R3 ;  /* 0x00000009ff007819 */ /* 0x000fe40000011403 */
[----:B------:R-:W0:Y:S03]  /*0100*/  S2R R3, SR_CTAID.X ;  /* 0x0000000000037919 */ /* 0x000e260000002500 */
[----:B------:R-:W-:-:S05]  /*0110*/  IMAD.SHL.U32 R0, R0, 0x8, RZ ;  /* 0x0000000800007824 */ /* 0x000fca00078e00ff */
[-C--:B------:R-:W-:Y:S02]  /*0120*/  IABS R9, R0.reuse ;  /* 0x0000000000097213 */ /* 0x080fe40000000000 */
[----:B------:R-:W-:Y:S02]  /*0130*/  IABS R12, R0 ;  /* 0x00000000000c7213 */ /* 0x000fe40000000000 */
[----:B------:R-:W1:Y:S08]  /*0140*/  I2F.RP R2, R9 ;  /* 0x0000000900027306 */ /* 0x000e700000209400 */
[----:B-1----:R-:W1:Y:S01]  /*0150*/  MUFU.RCP R2, R2 ;  /* 0x0000000200027308 */ /* 0x002e620000001000 */
[----:B0-----:R-:W-:Y:S01]  /*0160*/  IABS R10, R3 ;  /* 0x00000003000a7213 */ /* 0x001fe20000000000 */
[----:B-1----:R-:W-:-:S02]  /*0170*/  VIADD R6, R2, 0xffffffe ;  /* 0x0ffffffe02067836 */ /* 0x002fc40000000000 */
[----:B------:R-:W-:-:S04]  /*0180*/  IMAD.MOV R2, RZ, RZ, -R12 ;  /* 0x000000ffff027224 */ /* 0x000fc800078e0a0c */
[----:B------:R0:W1:Y:S02]  /*0190*/  F2I.FTZ.U32.TRUNC.NTZ R7, R6 ;  /* 0x0000000600077305 */ /* 0x000064000021f000 */
[----:B0-----:R-:W-:Y:S02]  /*01a0*/  IMAD.MOV.U32 R6, RZ, RZ, RZ ;  /* 0x000000ffff067224 */ /* 0x001fe400078e00ff */
[----:B-1----:R-:W-:-:S04]  /*01b0*/  IMAD.MOV R8, RZ, RZ, -R7 ;  /* 0x000000ffff087224 */ /* 0x002fc800078e0a07 */
[----:B------:R-:W-:Y:S02]  /*01c0*/  IMAD R11, R8, R9, RZ ;  /* 0x00000009080b7224 */ /* 0x000fe400078e02ff */
[----:B------:R-:W-:Y:S02]  /*01d0*/  IMAD.MOV.U32 R8, RZ, RZ, R10 ;  /* 0x000000ffff087224 */ /* 0x000fe400078e000a */
[----:B------:R-:W-:-:S06]  /*01e0*/  IMAD.HI.U32 R7, R7, R11, R6 ;  /* 0x0000000b07077227 */ /* 0x000fcc00078e0006 */
[----:B------:R-:W-:-:S04]  /*01f0*/  IMAD.HI.U32 R7, R7, R8, RZ ;  /* 0x0000000807077227 */ /* 0x000fc800078e00ff */
[----:B------:R-:W-:-:S05]  /*0200*/  IMAD R2, R7, R2, R8 ;  /* 0x0000000207027224 */ /* 0x000fca00078e0208 */
[----:B------:R-:W-:-:S13]  /*0210*/  ISETP.GT.U32.AND P1, PT, R9, R2, PT ;  /* 0x000000020900720c */ /* 0x000fda0003f24070 */
[----:B------:R-:W-:Y:S02]  /*0220*/  @!P1 IMAD.IADD R2, R2, 0x1, -R9 ;  /* 0x0000000102029824 */ /* 0x000fe400078e0a09 */
[----:B------:R-:W-:Y:S01]  /*0230*/  @!P1 VIADD R7, R7, 0x1 ;  /* 0x0000000107079836 */ /* 0x000fe20000000000 */
[----:B------:R-:W-:Y:S02]  /*0240*/  ISETP.NE.AND P1, PT, R0, RZ, PT ;  /* 0x000000ff0000720c */ /* 0x000fe40003f25270 */
[----:B------:R-:W-:Y:S02]  /*0250*/  ISETP.GE.U32.AND P0, PT, R2, R9, PT ;  /* 0x000000090200720c */ /* 0x000fe40003f06070 */
[----:B------:R-:W-:-:S04]  /*0260*/  LOP3.LUT R2, R3, R0, RZ, 0x3c, !PT ;  /* 0x0000000003027212 */ /* 0x000fc800078e3cff */
[----:B------:R-:W-:Y:S01]  /*0270*/  ISETP.GE.AND P2, PT, R2, RZ, PT ;  /* 0x000000ff0200720c */ /* 0x000fe20003f46270 */
[----:B------:R-:W-:-:S06]  /*0280*/  VIADD R2, R4, 0xff ;  /* 0x000000ff04027836 */ /* 0x000fcc0000000000 */
[----:B------:R-:W-:-:S04]  /*0290*/  @P0 VIADD R7, R7, 0x1 ;  /* 0x0000000107070836 */ /* 0x000fc80000000000 */
[----:B------:R-:W-:Y:S01]  /*02a0*/  IMAD.MOV.U32 R6, RZ, RZ, R7 ;  /* 0x000000ffff067224 */ /* 0x000fe200078e0007 */
[----:B------:R-:W-:-:S03]  /*02b0*/  SHF.R.S32.HI R7, RZ, 0x1f, R2 ;  /* 0x0000001fff077819 */ /* 0x000fc60000011402 */
[----:B------:R-:W-:Y:S01]  /*02c0*/  @!P2 IMAD.MOV R6, RZ, RZ, -R6 ;  /* 0x000000ffff06a224 */ /* 0x000fe200078e0a06 */
[----:B------:R-:W-:Y:S02]  /*02d0*/  @!P1 LOP3.LUT R6, RZ, R0, RZ, 0x33, !PT ;  /* 0x00000000ff069212 */ /* 0x000fe400078e33ff */
[----:B------:R-:W-:-:S03]  /*02e0*/  LEA.HI R7, R7, R2, RZ, 0x8 ;  /* 0x0000000207077211 */ /* 0x000fc600078f40ff */
[----:B------:R-:W-:Y:S02]  /*02f0*/  IMAD.SHL.U32 R2, R6, 0x8, RZ ;  /* 0x0000000806027824 */ /* 0x000fe400078e00ff */
[----:B------:R-:W-:-:S03]  /*0300*/  IMAD.MOV R6, RZ, RZ, -R6 ;  /* 0x000000ffff067224 */ /* 0x000fc600078e0a06 */
[----:B------:R-:W-:Y:S01]  /*0310*/  LEA.HI.SX32 R7, R7, -R2, 0x18 ;  /* 0x8000000207077211 */ /* 0x000fe200078fc2ff */
[----:B------:R-:W-:Y:S02]  /*0320*/  IMAD R15, R0, R6, R3 ;  /* 0x00000006000f7224 */ /* 0x000fe400078e0203 */
[----:B------:R-:W-:Y:S01]  /*0330*/  IMAD.MOV.U32 R6, RZ, RZ, RZ ;  /* 0x000000ffff067224 */ /* 0x000fe200078e00ff */
[----:B------:R-:W-:Y:S02]  /*0340*/  VIMNMX R8, PT, PT, R7, 0x8, PT ;  /* 0x0000000807087848 */ /* 0x000fe40003fe0100 */
[----:B------:R-:W-:Y:S02]  /*0350*/  IABS R13, R15 ;  /* 0x0000000f000d7213 */ /* 0x000fe40000000000 */
[----:B------:R-:W-:-:S04]  /*0360*/  IABS R11, R8 ;  /* 0x00000008000b7213 */ /* 0x000fc80000000000 */
[----:B------:R-:W0:Y:S08]  /*0370*/  I2F.RP R9, R11 ;  /* 0x0000000b00097306 */ /* 0x000e300000209400 */
[----:B0-----:R-:W0:Y:S02]  /*0380*/  MUFU.RCP R9, R9 ;  /* 0x0000000900097308 */ /* 0x001e240000001000 */
[----:B0-----:R-:W-:-:S06]  /*0390*/  VIADD R7, R9, 0xffffffe ;  /* 0x0ffffffe09077836 */ /* 0x001fcc0000000000 */
[----:B------:R-:W0:Y:S02]  /*03a0*/  F2I.FTZ.U32.TRUNC.NTZ R7, R7 ;  /* 0x0000000700077305 */ /* 0x000e24000021f000 */
[----:B0-----:R-:W-:-:S04]  /*03b0*/  IMAD.MOV R10, RZ, RZ, -R7 ;  /* 0x000000ffff0a7224 */ /* 0x001fc800078e0a07 */
[----:B------:R-:W-:-:S04]  /*03c0*/  IMAD.MOV.U32 R0, RZ, RZ, R10 ;  /* 0x000000ffff007224 */ /* 0x000fc800078e000a */
[----:B------:R-:W-:Y:S01]  /*03d0*/  IMAD R3, R0, R11, RZ ;  /* 0x0000000b00037224 */ /* 0x000fe200078e02ff */
[----:B------:R-:W-:-:S03]  /*03e0*/  IABS R0, R8 ;  /* 0x0000000800007213 */ /* 0x000fc60000000000 */
[----:B------:R-:W-:-:S04]  /*03f0*/  IMAD.HI.U32 R6, R7, R3, R6 ;  /* 0x0000000307067227 */ /* 0x000fc800078e0006 */
[----:B------:R-:W-:Y:S02]  /*0400*/  IMAD.MOV R0, RZ, RZ, -R0 ;  /* 0x000000ffff007224 */ /* 0x000fe400078e0a00 */
        /* <DEDUP_REMOVED lines=8> */
[----:B------:R-:W-:-:S07]  /*0490*/  ISETP.GE.AND P2, PT, R0, RZ, PT ;  /* 0x000000ff0000720c */ /* 0x000fce0003f46270 */
[----:B------:R-:W-:-:S06]  /*04a0*/  @P0 VIADD R6, R6, 0x1 ;  /* 0x0000000106060836 */ /* 0x000fcc0000000000 */
[----:B------:R-:W-:Y:S01]  /*04b0*/  @!P2 IMAD.MOV R6, RZ, RZ, -R6 ;  /* 0x000000ffff06a224 */ /* 0x000fe200078e0a06 */
[----:B------:R-:W-:-:S05]  /*04c0*/  @!P1 LOP3.LUT R6, RZ, R8, RZ, 0x33, !PT ;  /* 0x00000008ff069212 */ /* 0x000fca00078e33ff */
[----:B------:R-:W-:Y:S02]  /*04d0*/  IMAD.MOV R3, RZ, RZ, -R6 ;  /* 0x000000ffff037224 */ /* 0x000fe400078e0a06 */
[----:B------:R-:W-:Y:S02]  /*04e0*/  IMAD.SHL.U32 R20, R6, 0x200, RZ ;  /* 0x0000020006147824 */ /* 0x000fe400078e00ff */
[----:B------:R-:W-:Y:S02]  /*04f0*/  IMAD R3, R8, R3, R15 ;  /* 0x0000000308037224 */ /* 0x000fe400078e020f */
[----:B------:R-:W-:Y:S01]  /*0500*/  VIADD R6, R20, 0x1 ;  /* 0x0000000114067836 */ /* 0x000fe20000000000 */
[----:B------:R-:W-:Y:S01]  /*0510*/  STL [R1+0xa0], R20 ;  /* 0x0000a01401007387 */ /* 0x000fe20000100800 */
[----:B------:R-:W-:Y:S02]  /*0520*/  IMAD.IADD R0, R2, 0x1, R3 ;  /* 0x0000000102007824 */ /* 0x000fe400078e0203 */
[C---:B------:R-:W-:Y:S01]  /*0530*/  VIADD R3, R20.reuse, 0x2 ;  /* 0x0000000214037836 */ /* 0x040fe20000000000 */
[----:B------:R0:W-:Y:S01]  /*0540*/  STL [R1+0xa60], R6 ;  /* 0x000a600601007387 */ /* 0x0001e20000100800 */
[----:B------:R-:W-:-:S02]  /*0550*/  VIADD R2, R20, 0x3 ;  /* 0x0000000314027836 */ /* 0x000fc40000000000 */
[C---:B------:R-:W-:Y:S01]  /*0560*/  VIADD R15, R20.reuse, 0x1a8 ;  /* 0x000001a8140f7836 */ /* 0x040fe20000000000 */
[----:B------:R1:W-:Y:S01]  /*0570*/  STL [R1+0xa5c], R3 ;  /* 0x000a5c0301007387 */ /* 0x0003e20000100800 */
[C---:B------:R-:W-:Y:S02]  /*0580*/  VIADD R29, R20.reuse, 0x1ef ;  /* 0x000001ef141d7836 */ /* 0x040fe40000000000 */
[C---:B------:R-:W-:Y:S01]  /*0590*/  VIADD R28, R20.reuse, 0x1f0 ;  /* 0x000001f0141c7836 */ /* 0x040fe20000000000 */
[----:B------:R2:W-:Y:S01]  /*05a0*/  STL [R1+0xa6c], R2 ;  /* 0x000a6c0201007387 */ /* 0x0005e20000100800 */
[C---:B------:R-:W-:Y:S02]  /*05b0*/  VIADD R27, R20.reuse, 0x1f1 ;  /* 0x000001f1141b7836 */ /* 0x040fe40000000000 */
[C---:B0-----:R-:W-:Y:S02]  /*05c0*/  VIADD R6, R20.reuse, 0x4 ;  /* 0x0000000414067836 */ /* 0x041fe40000000000 */
[----:B------:R-:W-:-:S02]  /*05d0*/  VIADD R19, R20, 0x1f2 ;  /* 0x000001f214137836 */ /* 0x000fc40000000000 */
[C---:B-1----:R-:W-:Y:S01]  /*05e0*/  VIADD R3, R20.reuse, 0x5 ;  /* 0x0000000514037836 */ /* 0x042fe20000000000 */
[----:B------:R0:W-:Y:S01]  /*05f0*/  STL [R1+0xa68], R6 ;  /* 0x000a680601007387 */ /* 0x0001e20000100800 */
[C---:B------:R-:W-:Y:S02]  /*0600*/  VIADD R18, R20.reuse, 0x1f3 ;  /* 0x000001f314127836 */ /* 0x040fe40000000000 */
[C---:B--2---:R-:W-:Y:S01]  /*0610*/  VIADD R2, R20.reuse, 0x6 ;  /* 0x0000000614027836 */ /* 0x044fe20000000000 */
[----:B------:R1:W-:Y:S01]  /*0620*/  STL [R1+0xa64], R3 ;  /* 0x000a640301007387 */ /* 0x0003e20000100800 */
[C---:B------:R-:W-:Y:S02]  /*0630*/  VIADD R17, R20.reuse, 0x1f4 ;  /* 0x000001f414117836 */ /* 0x040fe40000000000 */
[C---:B------:R-:W-:Y:S01]  /*0640*/  VIADD R13, R20.reuse, 0x1f6 ;  /* 0x000001f6140d7836 */ /* 0x040fe20000000000 */
[----:B------:R2:W-:Y:S01]  /*0650*/  STL [R1+0xa58], R2 ;  /* 0x000a580201007387 */ /* 0x0005e20000100800 */
[----:B------:R-:W-:-:S02]  /*0660*/  VIADD R12, R20, 0x1f7 ;  /* 0x000001f7140c7836 */ /* 0x000fc40000000000 */
[C---:B0-----:R-:W-:Y:S02]  /*0670*/  VIADD R6, R20.reuse, 0x7 ;  /* 0x0000000714067836 */ /* 0x041fe40000000000 */
[C---:B------:R-:W-:Y:S02]  /*0680*/  VIADD R11, R20.reuse, 0x1f8 ;  /* 0x000001f8140b7836 */ /* 0x040fe40000000000 */
[C---:B-1----:R-:W-:Y:S01]  /*0690*/  VIADD R3, R20.reuse, 0x8 ;  /* 0x0000000814037836 */ /* 0x042fe20000000000 */
[----:B------:R0:W-:Y:S01]  /*06a0*/  STL [R1+0xa54], R6 ;  /* 0x000a540601007387 */ /* 0x0001e20000100800 */
[C---:B------:R-:W-:Y:S02]  /*06b0*/  VIADD R10, R20.reuse, 0x1fa ;  /* 0x000001fa140a7836 */ /* 0x040fe40000000000 */
[C---:B--2---:R-:W-:Y:S01]  /*06c0*/  VIADD R2, R20.reuse, 0x9 ;  /* 0x0000000914027836 */ /* 0x044fe20000000000 */
[----:B------:R1:W-:Y:S01]  /*06d0*/  STL [R1+0xa50], R3 ;  /* 0x000a500301007387 */ /* 0x0003e20000100800 */
[----:B------:R-:W-:-:S02]  /*06e0*/  VIADD R9, R20, 0x1fb ;  /* 0x000001fb14097836 */ /* 0x000fc40000000000 */
[C---:B------:R-:W-:Y:S01]  /*06f0*/  VIADD R8, R20.reuse, 0x1fc ;  /* 0x000001fc14087836 */ /* 0x040fe20000000000 */
[----:B------:R2:W-:Y:S01]  /*0700*/  STL [R1+0xa4c], R2 ;  /* 0x000a4c0201007387 */ /* 0x0005e20000100800 */
[C---:B------:R-:W-:Y:S02]  /*0710*/  VIADD R7, R20.reuse, 0x1fd ;  /* 0x000001fd14077836 */ /* 0x040fe40000000000 */
[C---:B0-----:R-:W-:Y:S02]  /*0720*/  VIADD R6, R20.reuse, 0xa ;  /* 0x0000000a14067836 */ /* 0x041fe40000000000 */
[----:B-1----:R-:W-:-:S03]  /*0730*/  VIADD R3, R20, 0xb ;  /* 0x0000000b14037836 */ /* 0x002fc60000000000 */
[----:B------:R0:W-:Y:S01]  /*0740*/  STL [R1+0xa48], R6 ;  /* 0x000a480601007387 */ /* 0x0001e20000100800 */
[----:B--2---:R-:W-:-:S03]  /*0750*/  VIADD R2, R20, 0xc ;  /* 0x0000000c14027836 */ /* 0x004fc60000000000 */
[----:B------:R1:W-:Y:S04]  /*0760*/  STL [R1+0xa44], R3 ;  /* 0x000a440301007387 */ /* 0x0003e80000100800 */
[----:B------:R2:W-:Y:S01]  /*0770*/  STL [R1+0xa40], R2 ;  /* 0x000a400201007387 */ /* 0x0005e20000100800 */
        /* <DEDUP_REMOVED lines=826> */
[----:B------:R-:W-:Y:S04]  /*3b20*/  STL [R1+0x4d04], R15 ;  /* 0x004d040f01007387 */ /* 0x000fe80000100800 */
[----:B------:R1:W-:Y:S01]  /*3b30*/  STL [R1+0x4cfc], R3 ;  /* 0x004cfc0301007387 */ /* 0x0003e20000100800 */
[----:B0-----:R-:W-:-:S03]  /*3b40*/  VIADD R6, R20, 0x1ae ;  /* 0x000001ae14067836 */ /* 0x001fc60000000000 */
[----:B------:R0:W-:Y:S01]  /*3b50*/  STL [R1+0x4cf8], R2 ;  /* 0x004cf80201007387 */ /* 0x0001e20000100800 */
[C---:B-1----:R-:W-:Y:S02]  /*3b60*/  VIADD R3, R20.reuse, 0x1ac ;  /* 0x000001ac14037836 */ /* 0x042fe40000000000 */
[----:B0-----:R-:W-:-:S03]  /*3b70*/  VIADD R2, R20, 0x1ad ;  /* 0x000001ad14027836 */ /* 0x001fc60000000000 */
[----:B------:R0:W-:Y:S04]  /*3b80*/  STL [R1+0x4e1c], R3 ;  /* 0x004e1c0301007387 */ /* 0x0001e80000100800 */
        /* <DEDUP_REMOVED lines=104> */
[----:B0-----:R-:W-:Y:S02]  /*4210*/  VIADD R3, R20, 0x1e2 ;  /* 0x000001e214037836 */ /* 0x001fe40000000000 */
[----:B-1----:R-:W-:-:S03]  /*4220*/  IMAD R2, R0, 0x100, R16 ;  /* 0x0000010000027824 */ /* 0x002fc600078e0210 */
[----:B------:R0:W-:Y:S01]  /*4230*/  STL [R1+0x34], R3 ;  /* 0x0000340301007387 */ /* 0x0001e20000100800 */
[C---:B------:R-:W-:Y:S02]  /*4240*/  VIADD R0, R20.reuse, 0x1e5 ;  /* 0x000001e514007836 */ /* 0x040fe40000000000 */
[C---:B--2---:R-:W-:Y:S02]  /*4250*/  VIADD R6, R20.reuse, 0x1e3 ;  /* 0x000001e314067836 */ /* 0x044fe40000000000 */
[----:B------:R-:W-:-:S03]  /*4260*/  VIADD R16, R20, 0x1f5 ;  /* 0x000001f514107836 */ /* 0x000fc60000000000 */
[----:B------:R1:W-:Y:S01]  /*4270*/  STL [R1+0x30], R6 ;  /* 0x0000300601007387 */ /* 0x0003e20000100800 */
[----:B0-----:R-:W-:-:S03]  /*4280*/  VIADD R3, R20, 0x1e4 ;  /* 0x000001e414037836 */ /* 0x001fc60000000000 */
[----:B------:R-:W-:Y:S04]  /*4290*/  STL [R1+0x2e30], R2 ;  /* 0x002e300201007387 */ /* 0x000fe80000100800 */
[----:B------:R0:W-:Y:S01]  /*42a0*/  STL [R1+0x2c], R3 ;  /* 0x00002c0301007387 */ /* 0x0001e20000100800 */
[----:B-1----:R-:W-:-:S03]  /*42b0*/  VIADD R6, R20, 0x1e6 ;  /* 0x000001e614067836 */ /* 0x002fc60000000000 */
        /* <DEDUP_REMOVED lines=18> */
[----:B------:R1:W-:Y:S01]  /*43e0*/  STL [R1], R0 ;  /* 0x0000000001007387 */ /* 0x0003e20000100800 */
[----:B0-----:R-:W-:Y:S02]  /*43f0*/  VIADD R3, R2, 0x80 ;  /* 0x0000008002037836 */ /* 0x001fe40000000000 */
[----:B-1----:R-:W-:-:S05]  /*4400*/  VIADD R0, R20, 0x1f9 ;  /* 0x000001f914007836 */ /* 0x002fca0000000000 */
[----:B------:R0:W-:Y:S02]  /*4410*/  STL [R1+0x8], R0 ;  /* 0x0000080001007387 */ /* 0x0001e40000100800 */
[----:B0-----:R-:W-:Y:S02]  /*4420*/  VIADD R0, R20, 0x1ff ;  /* 0x000001ff14007836 */ /* 0x001fe40000000000 */
[C---:B------:R-:W-:Y:S02]  /*4430*/  VIADD R20, R2.reuse, 0x40 ;  /* 0x0000004002147836 */ /* 0x040fe40000000000 */
[----:B------:R-:W-:-:S03]  /*4440*/  VIADD R2, R2, 0xc0 ;  /* 0x000000c002027836 */ /* 0x000fc60000000000 */
[----:B------:R0:W-:Y:S04]  /*4450*/  STL [R1+0x2e3c], R20 ;  /* 0x002e3c1401007387 */ /* 0x0001e80000100800 */
[----:B------:R0:W-:Y:S04]  /*4460*/  STL [R1+0x2e34], R2 ;  /* 0x002e340201007387 */ /* 0x0001e80000100800 */
[----:B------:R0:W-:Y:S01]  /*4470*/  STL [R1+0x2e38], R3 ;  /* 0x002e380301007387 */ /* 0x0001e20000100800 */
[----:B----4-:R-:W-:Y:S05]  /*4480*/  BRA.U UP0, `(.L_x_0) ;  /* 0x00000081000c7547 */ /* 0x010fea000b800000 */
[----:B------:R-:W-:Y:S01]  /*4490*/  IMAD.SHL.U32 R0, R14, 0x10, RZ ;  /* 0x000000100e007824 */ /* 0x000fe200078e00ff */
[----:B------:R2:W-:Y:S04]  /*44a0*/  STL [R1+0xb0], RZ ;  /* 0x0000b0ff01007387 */ /* 0x0005e80000100800 */
[----:B------:R2:W-:Y:S04]  /*44b0*/  STL [R1+0x5718], R0 ;  /* 0x0057180001007387 */ /* 0x0005e80000100800 */
[----:B------:R2:W-:Y:S04]  /*44c0*/  STL [R1+0xb4], RZ ;  /* 0x0000b4ff01007387 */ /* 0x0005e80000100800 */
        /* <DEDUP_REMOVED lines=2045> */
[----:B------:R2:W-:Y:S01]  /*c4a0*/  STL [R1+0xa3c], RZ ;  /* 0x000a3cff01007387 */ /* 0x0005e20000100800 */
[----:B------:R-:W-:Y:S05]  /*c4b0*/  BRA `(.L_x_1) ;  /* 0x00000e6c00947947 */ /* 0x000fea0003800000 */
.L_x_0:
[----:B------:R1:W-:Y:S01]  /*c4c0*/  STL [R1+0x59c8], R19 ;  /* 0x0059c81301007387 */ /* 0x0003e20000100800 */
[----:B0-----:R-:W-:Y:S01]  /*c4d0*/  IABS R3, R4 ;  /* 0x0000000400037213 */ /* 0x001fe20000000000 */
[----:B------:R-:W0:Y:S01]  /*c4e0*/  LDCU UR45, c[0x0][0x3ac] ;  /* 0x00007580ff2d77ac */ /* 0x000e220008000800 */
[----:B------:R-:W-:Y:S02]  /*c4f0*/  IABS R2, R5 ;  /* 0x0000000500027213 */ /* 0x000fe40000000000 */
[----:B------:R-:W-:Y:S01]  /*c500*/  ISETP.GE.AND P6, PT, R0, RZ, PT ;  /* 0x000000ff0000720c */ /* 0x000fe20003fc6270 */
[----:B------:R-:W2:Y:S01]  /*c510*/  LDCU.128 UR24, c[0x0][0x380] ;  /* 0x00007000ff1877ac */ /* 0x000ea20008000c00 */
[----:B-1----:R-:W3:Y:S01]  /*c520*/  LDL R19, [R1+0x2e30] ;  /* 0x002e300001137983 */ /* 0x002ee20000100800 */
[----:B------:R-:W-:Y:S01]  /*c530*/  ISETP.GE.AND P5, PT, R6, RZ, PT ;  /* 0x000000ff0600720c */ /* 0x000fe20003fa6270 */
[----:B------:R-:W1:Y:S02]  /*c540*/  LDCU UR43, c[0x0][0x3b0] ;  /* 0x00007600ff2b77ac */ /* 0x000e640008000800 */
[----:B------:R4:W-:Y:S01]  /*c550*/  STL [R1+0x59c4], R27 ;  /* 0x0059c41b01007387 */ /* 0x0009e20000100800 */
[----:B------:R-:W5:Y:S01]  /*c560*/  LDCU UR44, c[0x0][0x3a4] ;  /* 0x00007480ff2c77ac */ /* 0x000f620008000800 */
[----:B------:R-:W0:Y:S02]  /*c570*/  LDCU UR7, c[0x0][0x3a8] ;  /* 0x00007500ff0777ac */ /* 0x000e240008000800 */
[----:B----4-:R-:W4:Y:S01]  /*c580*/  LDL R27, [R1+0x2e3c] ;  /* 0x002e3c00011b7983 */ /* 0x010f220000100800 */
[----:B------:R-:W0:Y:S03]  /*c590*/  LDCU UR8, c[0x0][0x3a8] ;  /* 0x00007500ff0877ac */ /* 0x000e260008000800 */
[----:B------:R1:W-:Y:S01]  /*c5a0*/  STL [R1+0x59c0], R28 ;  /* 0x0059c01c01007387 */ /* 0x0003e20000100800 */
[----:B------:R-:W0:Y:S01]  /*c5b0*/  LDCU UR9, c[0x0][0x3a8] ;  /* 0x00007500ff0977ac */ /* 0x000e220008000800 */
[----:B------:R-:W0:Y:S01]  /*c5c0*/  LDCU UR10, c[0x0][0x3a8] ;  /* 0x00007500ff0a77ac */ /* 0x000e220008000800 */
[----:B------:R-:W0:Y:S01]  /*c5d0*/  LDCU UR11, c[0x0][0x3a8] ;  /* 0x00007500ff0b77ac */ /* 0x000e220008000800 */
[----:B-1----:R-:W2:Y:S01]  /*c5e0*/  LDL R28, [R1+0x2e38] ;  /* 0x002e3800011c7983 */ /* 0x002ea20000100800 */
[----:B------:R-:W1:Y:S01]  /*c5f0*/  I2F.RP R14, R3 ;  /* 0x00000003000e7306 */ /* 0x000e620000209400 */
[----:B------:R-:W0:Y:S02]  /*c600*/  LDCU UR12, c[0x0][0x3a8] ;  /* 0x00007500ff0c77ac */ /* 0x000e240008000800 */
[----:B------:R5:W-:Y:S01]  /*c610*/  STL [R1+0x59bc], R29 ;  /* 0x0059bc1d01007387 */ /* 0x000be20000100800 */
[----:B------:R-:W0:Y:S01]  /*c620*/  LDCU UR13, c[0x0][0x3a8] ;  /* 0x00007500ff0d77ac */ /* 0x000e220008000800 */
[----:B------:R-:W0:Y:S02]  /*c630*/  LDCU UR14, c[0x0][0x3a8] ;  /* 0x00007500ff0e77ac */ /* 0x000e240008000800 */
[----:B-----5:R-:W5:Y:S01]  /*c640*/  LDL R29, [R1+0x2e34] ;  /* 0x002e3400011d7983 */ /* 0x020f620000100800 */
[----:B------:R-:W0:Y:S01]  /*c650*/  I2F.RP R21, R2 ;  /* 0x0000000200157306 */ /* 0x000e220000209400 */
[----:B------:R-:W0:Y:S02]  /*c660*/  LDCU UR15, c[0x0][0x3a8] ;  /* 0x00007500ff0f77ac */ /* 0x000e240008000800 */
[----:B------:R1:W-:Y:S01]  /*c670*/  STL [R1+0x58a0], R5 ;  /* 0x0058a00501007387 */ /* 0x0003e20000100800 */
[----:B------:R-:W2:Y:S04]  /*c680*/  LDCU UR16, c[0x0][0x3a8] ;  /* 0x00007500ff1077ac */ /* 0x000ea80008000800 */
[----:B-1----:R-:W1:Y:S01]  /*c690*/  MUFU.RCP R14, R14 ;  /* 0x0000000e000e7308 */ /* 0x002e620000001000 */
[----:B------:R-:W2:Y:S01]  /*c6a0*/  LDCU UR17, c[0x0][0x3a8] ;  /* 0x00007500ff1177ac */ /* 0x000ea20008000800 */
[----:B------:R-:W-:Y:S01]  /*c6b0*/  IMAD.MOV.U32 R5, RZ, RZ, R15 ;  /* 0x000000ffff057224 */ /* 0x000fe200078e000f */
[----:B------:R-:W2:Y:S05]  /*c6c0*/  LDCU UR18, c[0x0][0x3a8] ;  /* 0x00007500ff1277ac */ /* 0x000eaa0008000800 */
[----:B0-----:R-:W0:Y:S01]  /*c6d0*/  MUFU.RCP R21, R21 ;  /* 0x0000001500157308 */ /* 0x001e220000001000 */
[----:B------:R-:W2:Y:S01]  /*c6e0*/  LDCU UR19, c[0x0][0x3a8] ;  /* 0x00007500ff1377ac */ /* 0x000ea20008000800 */
[----:B------:R-:W2:Y:S01]  /*c6f0*/  LDCU UR20, c[0x0][0x3a8] ;  /* 0x00007500ff1477ac */ /* 0x000ea20008000800 */
[----:B-1----:R-:W-:Y:S01]  /*c700*/  VIADD R14, R14, 0xffffffe ;  /* 0x0ffffffe0e0e7836 */ /* 0x002fe20000000000 */
[----:B------:R-:W1:Y:S04]  /*c710*/  LDCU UR21, c[0x0][0x3a8] ;  /* 0x00007500ff1577ac */ /* 0x000e680008000800 */
[----:B------:R-:W1:Y:S01]  /*c720*/  F2I.FTZ.U32.TRUNC.NTZ R15, R14 ;  /* 0x0000000e000f7305 */ /* 0x000e62000021f000 */
[----:B------:R-:W2:Y:S01]  /*c730*/  LDCU UR22, c[0x0][0x3a8] ;  /* 0x00007500ff1677ac */ /* 0x000ea20008000800 */
[----:B0-----:R-:W-:Y:S01]  /*c740*/  VIADD R21, R21, 0xffffffe ;  /* 0x0ffffffe15157836 */ /* 0x001fe20000000000 */
[----:B------:R-:W0:Y:S01]  /*c750*/  LDCU UR23, c[0x0][0x3a8] ;  /* 0x00007500ff1777ac */ /* 0x000e220008000800 */
[----:B------:R-:W0:Y:S01]  /*c760*/  LDCU UR28, c[0x0][0x3a8] ;  /* 0x00007500ff1c77ac */ /* 0x000e220008000800 */
[----:B------:R-:W0:Y:S01]  /*c770*/  LDCU UR29, c[0x0][0x3a8] ;  /* 0x00007500ff1d77ac */ /* 0x000e220008000800 */
[----:B-1----:R-:W-:Y:S01]  /*c780*/  IMAD.MOV R14, RZ, RZ, -R15 ;  /* 0x000000ffff0e7224 */ /* 0x002fe200078e0a0f */
[----:B------:R-:W1:Y:S03]  /*c790*/  LDCU UR30, c[0x0][0x3a8] ;  /* 0x00007500ff1e77ac */ /* 0x000e660008000800 */
[----:B------:R-:W-:-:S02]  /*c7a0*/  IMAD R22, R14, R3, RZ ;  /* 0x000000030e167224 */ /* 0x000fc400078e02ff */
[----:B------:R-:W-:Y:S01]  /*c7b0*/  IMAD.MOV.U32 R14, RZ, RZ, RZ ;  /* 0x000000ffff0e7224 */ /* 0x000fe200078e00ff */
[----:B------:R-:W0:Y:S03]  /*c7c0*/  LDCU UR31, c[0x0][0x3a8] ;  /* 0x00007500ff1f77ac */ /* 0x000e260008000800 */
[----:B------:R-:W-:Y:S01]  /*c7d0*/  IMAD.HI.U32 R22, R15, R22, R14 ;  /* 0x000000160f167227 */ /* 0x000fe200078e000e */
[----:B------:R-:W0:Y:S01]  /*c7e0*/  LDCU UR32, c[0x0][0x3a8] ;  /* 0x00007500ff2077ac */ /* 0x000e220008000800 */
[----:B------:R-:W0:Y:S01]  /*c7f0*/  F2I.FTZ.U32.TRUNC.NTZ R15, R21 ;  /* 0x00000015000f7305 */ /* 0x000e22000021f000 */
[----:B------:R-:W-:Y:S01]  /*c800*/  IABS R6, R6 ;  /* 0x0000000600067213 */ /* 0x000fe20000000000 */
[----:B------:R-:W0:Y:S01]  /*c810*/  LDCU UR33, c[0x0][0x3a8] ;  /* 0x00007500ff2177ac */ /* 0x000e220008000800 */
        /* <DEDUP_REMOVED lines=8> */
[----:B---3--:R-:W-:-:S05]  /*c8a0*/  IABS R25, R19 ;  /* 0x0000001300197213 */ /* 0x008fca0000000000 */
[----:B------:R-:W-:-:S04]  /*c8b0*/  IMAD.HI.U32 R26, R22, R25, RZ ;  /* 0x00000019161a7227 */ /* 0x000fc800078e00ff */
[----:B------:R-:W-:-:S04]  /*c8c0*/  IMAD.MOV R26, RZ, RZ, -R26 ;  /* 0x000000ffff1a7224 */ /* 0x000fc800078e0a1a */
[----:B------:R-:W-:Y:S01]  /*c8d0*/  IMAD R25, R3, R26, R25 ;  /* 0x0000001a03197224 */ /* 0x000fe200078e0219 */
[----:B----4-:R-:W-:Y:S01]  /*c8e0*/  IABS R14, R27 ;  /* 0x0000001b000e7213 */ /* 0x010fe20000000000 */
[----:B0-----:R-:W-:-:S04]  /*c8f0*/  IMAD.MOV R26, RZ, RZ, -R15 ;  /* 0x000000ffff1a7224 */ /* 0x001fc800078e0a0f */
[----:B------:R-:W-:-:S04]  /*c900*/  IMAD.HI.U32 R23, R22, R14, RZ ;  /* 0x0000000e16177227 */ /* 0x000fc800078e00ff */
[----:B------:R-:W-:Y:S01]  /*c910*/  IMAD.MOV R23, RZ, RZ, -R23 ;  /* 0x000000ffff177224 */ /* 0x000fe200078e0a17 */
[----:B--2---:R-:W-:-:S03]  /*c920*/  IABS R20, R28 ;  /* 0x0000001c00147213 */ /* 0x004fc60000000000 */
[----:B------:R-:W-:Y:S02]  /*c930*/  IMAD R23, R3, R23, R14 ;  /* 0x0000001703177224 */ /* 0x000fe400078e020e */
[----:B------:R-:W-:-:S04]  /*c940*/  IMAD.HI.U32 R24, R22, R20, RZ ;  /* 0x0000001416187227 */ /* 0x000fc800078e00ff */
[----:B------:R-:W-:-:S04]  /*c950*/  IMAD.MOV R24, RZ, RZ, -R24 ;  /* 0x000000ffff187224 */ /* 0x000fc800078e0a18 */
[C---:B------:R-:W-:Y:S01]  /*c960*/  IMAD R20, R3.reuse, R24, R20 ;  /* 0x0000001803147224 */ /* 0x040fe200078e0214 */
[----:B-----5:R-:W-:Y:S01]  /*c970*/  IABS R21, R29 ;  /* 0x0000001d00157213 */ /* 0x020fe20000000000 */
[----:B------:R-:W2:Y:S01]  /*c980*/  LDL R24, [R1+0x4d00] ;  /* 0x004d000001187983 */ /* 0x000ea20000100800 */
[----:B------:R-:W-:-:S03]  /*c990*/  ISETP.GT.U32.AND P0, PT, R3, R25, PT ;  /* 0x000000190300720c */ /* 0x000fc60003f04070 */
[----:B------:R-:W-:Y:S01]  /*c9a0*/  IMAD.HI.U32 R22, R22, R21, RZ ;  /* 0x0000001516167227 */ /* 0x000fe200078e00ff */
[----:B------:R-:W-:-:S03]  /*c9b0*/  ISETP.GT.U32.AND P1, PT, R3, R23, PT ;  /* 0x000000170300720c */ /* 0x000fc60003f24070 */
[----:B------:R-:W-:-:S04]  /*c9c0*/  IMAD.MOV R22, RZ, RZ, -R22 ;  /* 0x000000ffff167224 */ /* 0x000fc800078e0a16 */
[----:B------:R-:W-:Y:S02]  /*c9d0*/  IMAD R21, R3, R22, R21 ;  /* 0x0000001603157224 */ /* 0x000fe400078e0215 */
[----:B------:R-:W-:-:S03]  /*c9e0*/  @!P0 IMAD.IADD R25, R25, 0x1, -R3 ;  /* 0x0000000119198824 */ /* 0x000fc600078e0a03 */
[----:B------:R-:W-:Y:S01]  /*c9f0*/  ISETP.GT.U32.AND P3, PT, R3, R21, PT ;  /* 0x000000150300720c */ /* 0x000fe20003f64070 */
[----:B------:R-:W-:Y:S02]  /*ca00*/  IMAD R22, R26, R2, RZ ;  /* 0x000000021a167224 */ /* 0x000fe400078e02ff */
[----:B------:R-:W-:Y:S02]  /*ca10*/  IMAD.MOV.U32 R14, RZ, RZ, RZ ;  /* 0x000000ffff0e7224 */ /* 0x000fe400078e00ff */
[----:B------:R-:W-:Y:S01]  /*ca20*/  @!P1 IMAD.IADD R23, R23, 0x1, -R3 ;  /* 0x0000000117179824 */ /* 0x000fe200078e0a03 */
[C---:B------:R-:W-:Y:S02]  /*ca30*/  ISETP.GT.U32.AND P1, PT, R3.reuse, R25, PT ;  /* 0x000000190300720c */ /* 0x040fe40003f24070 */
[C---:B------:R-:W-:Y:S02]  /*ca40*/  ISETP.GT.U32.AND P2, PT, R3.reuse, R20, PT ;  /* 0x000000140300720c */ /* 0x040fe40003f44070 */
[----:B------:R-:W-:-:S03]  /*ca50*/  ISETP.GT.U32.AND P0, PT, R3, R23, PT ;  /* 0x000000170300720c */ /* 0x000fc60003f04070 */
[--C-:B------:R-:W-:Y:S01]  /*ca60*/  @!P3 IMAD.IADD R21, R21, 0x1, -R3.reuse ;  /* 0x000000011515b824 */ /* 0x100fe200078e0a03 */
[----:B------:R-:W-:Y:S02]  /*ca70*/  ISETP.GE.AND P4, PT, R19, RZ, PT ;  /* 0x000000ff1300720c */ /* 0x000fe40003f86270 */
[----:B------:R-:W3:Y:S02]  /*ca80*/  LDL.LU R19, [R1+0x59c8] ;  /* 0x0059c80001137983 */ /* 0x000ee40000300800 */
[----:B------:R-:W-:Y:S01]  /*ca90*/  ISETP.GT.U32.AND P3, PT, R3, R21, PT ;  /* 0x000000150300720c */ /* 0x000fe20003f64070 */
[--C-:B------:R-:W-:Y:S01]  /*caa0*/  @!P1 IMAD.IADD R25, R25, 0x1, -R3.reuse ;  /* 0x0000000119199824 */ /* 0x100fe200078e0a03 */
[----:B------:R-:W-:Y:S01]  /*cab0*/  ISETP.GE.AND P1, PT, R27, RZ, PT ;  /* 0x000000ff1b00720c */ /* 0x000fe20003f26270 */
[--C-:B------:R-:W-:Y:S01]  /*cac0*/  @!P2 IMAD.IADD R20, R20, 0x1, -R3.reuse ;  /* 0x000000011414a824 */ /* 0x100fe200078e0a03 */
[----:B------:R-:W4:Y:S01]  /*cad0*/  LDL.LU R27, [R1+0x59c4] ;  /* 0x0059c400011b7983 */ /* 0x000f220000300800 */
[----:B------:R-:W-:-:S03]  /*cae0*/  @!P0 IMAD.IADD R23, R23, 0x1, -R3 ;  /* 0x0000000117178824 */ /* 0x000fc600078e0a03 */
[----:B------:R-:W-:Y:S01]  /*caf0*/  ISETP.GT.U32.AND P2, PT, R3, R20, PT ;  /* 0x000000140300720c */ /* 0x000fe20003f44070 */
[----:B------:R-:W-:Y:S01]  /*cb00*/  @!P4 IMAD.MOV R25, RZ, RZ, -R25 ;  /* 0x000000ffff19c224 */ /* 0x000fe200078e0a19 */
[----:B------:R-:W-:Y:S02]  /*cb10*/  ISETP.GE.AND P4, PT, R28, RZ, PT ;  /* 0x000000ff1c00720c */ /* 0x000fe40003f86270 */
[----:B------:R-:W5:Y:S01]  /*cb20*/  LDL.LU R28, [R1+0x59c0] ;  /* 0x0059c000011c7983 */ /* 0x000f620000300800 */
[----:B------:R-:W-:Y:S02]  /*cb30*/  @!P3 IMAD.IADD R21, R21, 0x1, -R3 ;  /* 0x000000011515b824 */ /* 0x000fe400078e0a03 */
[----:B------:R-:W-:Y:S01]  /*cb40*/  @!P1 IMAD.MOV R23, RZ, RZ, -R23 ;  /* 0x000000ffff179224 */ /* 0x000fe200078e0a17 */
[----:B------:R-:W-:Y:S02]  /*cb50*/  ISETP.GE.AND P1, PT, R29, RZ, PT ;  /* 0x000000ff1d00720c */ /* 0x000fe40003f26270 */
[----:B------:R-:W3:Y:S03]  /*cb60*/  LDL.LU R29, [R1+0x59bc] ;  /* 0x0059bc00011d7983 */ /* 0x000ee60000300800 */
[----:B------:R-:W-:-:S04]  /*cb70*/  @!P2 IMAD.IADD R20, R20, 0x1, -R3 ;  /* 0x000000011414a824 */ /* 0x000fc800078e0a03 */
[----:B------:R-:W-:-:S04]  /*cb80*/  @!P4 IMAD.MOV R20, RZ, RZ, -R20 ;  /* 0x000000ffff14c224 */ /* 0x000fc800078e0a14 */
[----:B------:R-:W-:Y:S01]  /*cb90*/  @!P1 IMAD.MOV R21, RZ, RZ, -R21 ;  /* 0x000000ffff159224 */ /* 0x000fe200078e0a15 */
[----:B------:R-:W-:Y:S02]  /*cba0*/  ISETP.GE.AND P2, PT, R7, RZ, PT ;  /* 0x000000ff0700720c */ /* 0x000fe40003f46270 */
[----:B------:R-:W-:Y:S01]  /*cbb0*/  IABS R3, R9 ;  /* 0x0000000900037213 */ /* 0x000fe20000000000 */
[----:B--2---:R-:W-:Y:S01]  /*cbc0*/  IMAD.MOV.U32 R26, RZ, RZ, R24 ;  /* 0x000000ffff1a7224 */ /* 0x004fe200078e0018 */
[----:B------:R-:W-:Y:S01]  /*cbd0*/  IABS R24, R0 ;  /* 0x0000000000187213 */ /* 0x000fe20000000000 */
[----:B------:R-:W-:-:S04]  /*cbe0*/  IMAD.HI.U32 R0, R15, R22, R14 ;  /* 0x000000160f007227 */ /* 0x000fc800078e000e */
[----:B------:R-:W-:Y:S02]  /*cbf0*/  IMAD.MOV.U32 R22, RZ, RZ, R26 ;  /* 0x000000ffff167224 */ /* 0x000fe400078e001a */
[----:B------:R-:W-:-:S04]  /*cc00*/  IMAD.HI.U32 R15, R0, R24, RZ ;  /* 0x00000018000f7227 */ /* 0x000fc800078e00ff */
[----:B------:R-:W-:Y:S02]  /*cc10*/  IMAD.MOV.U32 R26, RZ, RZ, R6 ;  /* 0x000000ffff1a7224 */ /* 0x000fe400078e0006 */
[----:B------:R-:W-:Y:S02]  /*cc20*/  IMAD.MOV R15, RZ, RZ, -R15 ;  /* 0x000000ffff0f7224 */ /* 0x000fe400078e0a0f */
[----:B------:R-:W-:-:S04]  /*cc30*/  IMAD.HI.U32 R6, R0, R26, RZ ;  /* 0x0000001a00067227 */ /* 0x000fc800078e00ff */
[----:B------:R-:W-:Y:S02]  /*cc40*/  IMAD R15, R2, R15, R24 ;  /* 0x0000000f020f7224 */ /* 0x000fe400078e0218 */
[----:B------:R-:W-:-:S03]  /*cc50*/  IMAD.MOV R6, RZ, RZ, -R6 ;  /* 0x000000ffff067224 */ /* 0x000fc600078e0a06 */
[C---:B------:R-:W-:Y:S01]  /*cc60*/  ISETP.GT.U32.AND P0, PT, R2.reuse, R15, PT ;  /* 0x0000000f0200720c */ /* 0x040fe20003f04070 */
[----:B------:R-:W-:-:S05]  /*cc70*/  IMAD R6, R2, R6, R26 ;  /* 0x0000000602067224 */ /* 0x000fca00078e021a */
[----:B------:R-:W-:Y:S01]  /*cc80*/  ISETP.GT.U32.AND P3, PT, R2, R6, PT ;  /* 0x000000060200720c */ /* 0x000fe20003f64070 */
[----:B------:R-:W-:-:S04]  /*cc90*/  IMAD.MOV.U32 R24, RZ, RZ, R22 ;  /* 0x000000ffff187224 */ /* 0x000fc800078e0016 */
[----:B------:R-:W-:Y:S01]  /*cca0*/  IMAD.MOV.U32 R26, RZ, RZ, R24 ;  /* 0x000000ffff1a7224 */ /* 0x000fe200078e0018 */
[----:B------:R-:W-:Y:S01]  /*ccb0*/  LOP3.LUT R24, RZ, R4, RZ, 0x33, !PT ;  /* 0x00000004ff187212 */ /* 0x000fe200078e33ff */
[----:B------:R-:W-:Y:S01]  /*ccc0*/  @!P0 IMAD.IADD R15, R15, 0x1, -R2 ;  /* 0x000000010f0f8824 */ /* 0x000fe200078e0a02 */
[----:B------:R-:W-:-:S04]  /*ccd0*/  ISETP.NE.AND P0, PT, R4, RZ, PT ;  /* 0x000000ff0400720c */ /* 0x000fc80003f05270 */
[----:B------:R-:W-:Y:S01]  /*cce0*/  SEL R25, R24, R25, !P0 ;  /* 0x0000001918197207 */ /* 0x000fe20004000000 */
[--C-:B------:R-:W-:Y:S01]  /*ccf0*/  @!P3 IMAD.IADD R6, R6, 0x1, -R2.reuse ;  /* 0x000000010606b824 */ /* 0x100fe200078e0a02 */
[----:B------:R-:W-:Y:S02]  /*cd00*/  ISETP.GT.U32.AND P3, PT, R2, R15, PT ;  /* 0x0000000f0200720c */ /* 0x000fe40003f64070 */
[C---:B------:R-:W-:Y:S01]  /*cd10*/  SEL R23, R24.reuse, R23, !P0 ;  /* 0x0000001718177207 */ /* 0x040fe20004000000 */
[----:B------:R0:W-:Y:S01]  /*cd20*/  STL [R1+0xa7c], R25 ;  /* 0x000a7c1901007387 */ /* 0x0001e20000100800 */
[C---:B------:R-:W-:Y:S02]  /*cd30*/  SEL R20, R24.reuse, R20, !P0 ;  /* 0x0000001418147207 */ /* 0x040fe40004000000 */
[----:B------:R-:W-:Y:S01]  /*cd40*/  SEL R21, R24, R21, !P0 ;  /* 0x0000001518157207 */ /* 0x000fe20004000000 */
[----:B0-----:R-:W2:Y:S04]  /*cd50*/  LDL R25, [R1+0x4cfc] ;  /* 0x004cfc0001197983 */ /* 0x001ea80000100800 */
[----:B------:R0:W-:Y:S01]  /*cd60*/  STL [R1+0xa78], R23 ;  /* 0x000a781701007387 */ /* 0x0001e20000100800 */
[----:B------:R-:W-:Y:S01]  /*cd70*/  IABS R14, R7 ;  /* 0x00000007000e7213 */ /* 0x000fe20000000000 */
[----:B------:R-:W-:Y:S01]  /*cd80*/  @!P3 IMAD.IADD R15, R15, 0x1, -R2 ;  /* 0x000000010f0fb824 */ /* 0x000fe200078e0a02 */
[----:B------:R-:W-:-:S02]  /*cd90*/  IABS R7, R8 ;  /* 0x0000000800077213 */ /* 0x000fc40000000000 */
[----:B------:R-:W-:Y:S01]  /*cda0*/  ISETP.GE.AND P0, PT, R8, RZ, PT ;  /* 0x000000ff0800720c */ /* 0x000fe20003f06270 */
[----:B0-----:R-:W2:Y:S04]  /*cdb0*/  LDL R23, [R1+0x4d08] ;  /* 0x004d080001177983 */ /* 0x001ea80000100800 */
[----:B------:R0:W-:Y:S01]  /*cdc0*/  STL [R1+0xa74], R20 ;  /* 0x000a741401007387 */ /* 0x0001e20000100800 */
[----:B------:R-:W-:-:S03]  /*cdd0*/  ISETP.GE.AND P3, PT, R9, RZ, PT ;  /* 0x000000ff0900720c */ /* 0x000fc60003f66270 */
[----:B0-----:R-:W2:Y:S04]  /*cde0*/  LDL R20, [R1+0x4cf8] ;  /* 0x004cf80001147983 */ /* 0x001ea80000100800 */
[----:B------:R-:W2:Y:S04]  /*cdf0*/  LDL.LU R24, [R1+0xfc] ;  /* 0x0000fc0001187983 */ /* 0x000ea80000300800 */
[----:B------:R0:W-:Y:S04]  /*ce00*/  STL [R1+0xa70], R21 ;  /* 0x000a701501007387 */ /* 0x0001e80000100800 */
[----:B0-----:R-:W2:Y:S04]  /*ce10*/  LDL R21, [R1+0x4e1c] ;  /* 0x004e1c0001157983 */ /* 0x001ea80000100800 */
[----:B------:R-:W2:Y:S04]  /*ce20*/  LDL.LU R8, [R1+0x108] ;  /* 0x0001080001087983 */ /* 0x000ea80000300800 */
[----:B------:R-:W3:Y:S01]  /*ce30*/  LDL.LU R9, [R1+0x8] ;  /* 0x0000080001097983 */ /* 0x000ee20000300800 */
[----:B------:R-:W-:-:S04]  /*ce40*/  IMAD.HI.U32 R22, R0, R14, RZ ;  /* 0x0000000e00167227 */ /* 0x000fc800078e00ff */
[----:B------:R-:W-:-:S04]  /*ce50*/  IMAD.MOV R22, RZ, RZ, -R22 ;  /* 0x000000ffff167224 */ /* 0x000fc800078e0a16 */
[----:B------:R-:W-:-:S05]  /*ce60*/  IMAD R14, R2, R22, R14 ;  /* 0x00000016020e7224 */ /* 0x000fca00078e020e */
[C---:B------:R-:W-:Y:S01]  /*ce70*/  ISETP.GT.U32.AND P4, PT, R2.reuse, R14, PT ;  /* 0x0000000e0200720c */ /* 0x040fe20003f84070 */
[----:B------:R-:W-:Y:S01]  /*ce80*/  IMAD.MOV.U32 R4, RZ, RZ, R7 ;  /* 0x000000ffff047224 */ /* 0x000fe200078e0007 */
[----:B------:R-:W-:-:S03]  /*ce90*/  ISETP.GT.U32.AND P1, PT, R2, R6, PT ;  /* 0x000000060200720c */ /* 0x000fc60003f24070 */
[----:B------:R-:W-:-:S04]  /*cea0*/  IMAD.HI.U32 R7, R0, R4, RZ ;  /* 0x0000000400077227 */ /* 0x000fc800078e00ff */
[----:B------:R-:W-:-:S04]  /*ceb0*/  IMAD.MOV R7, RZ, RZ, -R7 ;  /* 0x000000ffff077224 */ /* 0x000fc800078e0a07 */
[----:B------:R-:W-:Y:S02]  /*cec0*/  @!P4 IMAD.IADD R14, R14, 0x1, -R2 ;  /* 0x000000010e0ec824 */ /* 0x000fe400078e0a02 */
[----:B------:R-:W-:-:S03]  /*ced0*/  IMAD.HI.U32 R22, R0, R3, RZ ;  /* 0x0000000300167227 */ /* 0x000fc600078e00ff */
[C---:B------:R-:W-:Y:S01]  /*cee0*/  ISETP.GT.U32.AND P4, PT, R2.reuse, R14, PT ;  /* 0x0000000e0200720c */ /* 0x040fe20003f84070 */
[----:B------:R-:W-:Y:S01]  /*cef0*/  IMAD R4, R2, R7, R4 ;  /* 0x0000000702047224 */ /* 0x000fe200078e0204 */
[----:B------:R-:W-:Y:S01]  /*cf00*/  IABS R7, R10 ;  /* 0x0000000a00077213 */ /* 0x000fe20000000000 */
[----:B------:R-:W-:Y:S02]  /*cf10*/  IMAD.MOV R22, RZ, RZ, -R22 ;  /* 0x000000ffff167224 */ /* 0x000fe400078e0a16 */
[----:B------:R-:W-:Y:S01]  /*cf20*/  @!P1 IMAD.IADD R6, R6, 0x1, -R2 ;  /* 0x0000000106069824 */ /* 0x000fe200078e0a02 */
[----:B------:R-:W-:Y:S01]  /*cf30*/  ISETP.GT.U32.AND P1, PT, R2, R4, PT ;  /* 0x000000040200720c */ /* 0x000fe20003f24070 */
[----:B------:R-:W-:Y:S01]  /*cf40*/  @!P6 IMAD.MOV R15, RZ, RZ, -R15 ;  /* 0x000000ffff0fe224 */ /* 0x000fe200078e0a0f */
[----:B------:R-:W-:Y:S01]  /*cf50*/  ISETP.GE.AND P6, PT, R10, RZ, PT ;  /* 0x000000ff0a00720c */ /* 0x000fe20003fc6270 */
[----:B------:R-:W-:-:S04]  /*cf60*/  IMAD.HI.U32 R10, R0, R7, RZ ;  /* 0x00000007000a7227 */ /* 0x000fc800078e00ff */
[C---:B------:R-:W-:Y:S02]  /*cf70*/  IMAD R3, R2.reuse, R22, R3 ;  /* 0x0000001602037224 */ /* 0x040fe400078e0203 */
[----:B------:R-:W-:Y:S02]  /*cf80*/  IMAD.MOV R10, RZ, RZ, -R10 ;  /* 0x000000ffff0a7224 */ /* 0x000fe400078e0a0a */
[----:B------:R-:W-:Y:S01]  /*cf90*/  @!P5 IMAD.MOV R6, RZ, RZ, -R6 ;  /* 0x000000ffff06d224 */ /* 0x000fe200078e0a06 */
[----:B------:R-:W-:Y:S01]  /*cfa0*/  ISETP.GT.U32.AND P5, PT, R2, R3, PT ;  /* 0x000000030200720c */ /* 0x000fe20003fa4070 */
[--C-:B------:R-:W-:Y:S02]  /*cfb0*/  @!P4 IMAD.IADD R14, R14, 0x1, -R2.reuse ;  /* 0x000000010e0ec824 */ /* 0x100fe400078e0a02 */
[----:B------:R-:W-:Y:S02]  /*cfc0*/  IMAD R10, R2, R10, R7 ;  /* 0x0000000a020a7224 */ /* 0x000fe400078e0207 */
[----:B------:R-:W-:-:S02]  /*cfd0*/  @!P1 IMAD.IADD R4, R4, 0x1, -R2 ;  /* 0x0000000104049824 */ /* 0x000fc400078e0a02 */
[----:B------:R-:W-:Y:S01]  /*cfe0*/  @!P2 IMAD.MOV R14, RZ, RZ, -R14 ;  /* 0x000000ffff0ea224 */ /* 0x000fe200078e0a0e */
[C---:B------:R-:W-:Y:S02]  /*cff0*/  ISETP.GT.U32.AND P2, PT, R2.reuse, R10, PT ;  /* 0x0000000a0200720c */ /* 0x040fe40003f44070 */
[C---:B------:R-:W-:Y:S01]  /*d000*/  ISETP.GT.U32.AND P1, PT, R2.reuse, R4, PT ;  /* 0x000000040200720c */ /* 0x040fe20003f24070 */
[----:B------:R-:W-:Y:S02]  /*d010*/  STL [R1+0x954], R15 ;  /* 0x0009540f01007387 */ /* 0x000fe40000100800 */
[----:B------:R-:W-:Y:S02]  /*d020*/  @!P5 IMAD.IADD R3, R3, 0x1, -R2 ;  /* 0x000000010303d824 */ /* 0x000fe400078e0a02 */
[----:B------:R0:W-:Y:S03]  /*d030*/  STL [R1+0x950], R6 ;  /* 0x0009500601007387 */ /* 0x0001e60000100800 */
[----:B------:R-:W-:-:S02]  /*d040*/  ISETP.GT.U32.AND P5, PT, R2, R3, PT ;  /* 0x000000030200720c */ /* 0x000fc40003fa4070 */
[----:B0-----:R-:W-:Y:S01]  /*d050*/  IABS R6, R11 ;  /* 0x0000000b00067213 */ /* 0x001fe20000000000 */
[----:B------:R-:W-:-:S04]  /*d060*/  @!P2 IMAD.IADD R10, R10, 0x1, -R2 ;  /* 0x000000010a0aa824 */ /* 0x000fc800078e0a02 */
[----:B------:R-:W-:Y:S01]  /*d070*/  IMAD.HI.U32 R7, R0, R6, RZ ;  /* 0x0000000600077227 */ /* 0x000fe200078e00ff */
[----:B------:R-:W-:-:S03]  /*d080*/  ISETP.GT.U32.AND P2, PT, R2, R10, PT ;  /* 0x0000000a0200720c */ /* 0x000fc60003f44070 */
[----:B------:R-:W-:Y:S02]  /*d090*/  IMAD.MOV R7, RZ, RZ, -R7 ;  /* 0x000000ffff077224 */ /* 0x000fe400078e0a07 */
[----:B------:R-:W-:Y:S01]  /*d0a0*/  @!P1 IMAD.IADD R4, R4, 0x1, -R2 ;  /* 0x0000000104049824 */ /* 0x000fe200078e0a02 */
[----:B------:R-:W-:Y:S01]  /*d0b0*/  STL [R1+0x948], R14 ;  /* 0x0009480e01007387 */ /* 0x000fe20000100800 */
[C---:B------:R-:W-:Y:S01]  /*d0c0*/  IMAD R6, R2.reuse, R7, R6 ;  /* 0x0000000702067224 */ /* 0x040fe200078e0206 */
[----:B------:R-:W-:Y:S01]  /*d0d0*/  IABS R7, R13 ;  /* 0x0000000d00077213 */ /* 0x000fe20000000000 */
[----:B------:R-:W-:Y:S02]  /*d0e0*/  @!P0 IMAD.MOV R4, RZ, RZ, -R4 ;  /* 0x000000ffff048224 */ /* 0x000fe400078e0a04 */
[--C-:B------:R-:W-:Y:S01]  /*d0f0*/  @!P5 IMAD.IADD R3, R3, 0x1, -R2.reuse ;  /* 0x000000010303d824 */ /* 0x100fe200078e0a02 */
[----:B------:R-:W-:Y:S02]  /*d100*/  ISETP.GT.U32.AND P5, PT, R2, R6, PT ;  /* 0x000000060200720c */ /* 0x000fe40003fa4070 */
[----:B------:R0:W-:Y:S01]  /*d110*/  STL [R1+0x944], R4 ;  /* 0x0009440401007387 */ /* 0x0001e20000100800 */
[----:B------:R-:W-:-:S02]  /*d120*/  @!P2 IMAD.IADD R10, R10, 0x1, -R2 ;  /* 0x000000010a0aa824 */ /* 0x000fc400078e0a02 */
[----:B0-----:R-:W-:-:S04]  /*d130*/  IMAD.HI.U32 R4, R0, R7, RZ ;  /* 0x0000000700047227 */ /* 0x001fc800078e00ff */
[----:B------:R-:W-:-:S04]  /*d140*/  IMAD.MOV R4, RZ, RZ, -R4 ;  /* 0x000000ffff047224 */ /* 0x000fc800078e0a04 */
[----:B------:R-:W-:Y:S02]  /*d150*/  IMAD R4, R2, R4, R7 ;  /* 0x0000000402047224 */ /* 0x000fe400078e0207 */
[----:B------:R-:W-:Y:S01]  /*d160*/  @!P5 IMAD.IADD R6, R6, 0x1, -R2 ;  /* 0x000000010606d824 */ /* 0x000fe200078e0a02 */
[----:B------:R-:W-:Y:S01]  /*d170*/  ISETP.GE.AND P0, PT, R11, RZ, PT ;  /* 0x000000ff0b00720c */ /* 0x000fe20003f06270 */
[----:B------:R-:W-:-:S03]  /*d180*/  @!P3 IMAD.MOV R3, RZ, RZ, -R3 ;  /* 0x000000ffff03b224 */ /* 0x000fc600078e0a03 */
[----:B------:R-:W-:Y:S02]  /*d190*/  ISETP.GT.U32.AND P3, PT, R2, R6, PT ;  /* 0x000000060200720c */ /* 0x000fe40003f64070 */
[----:B------:R0:W-:Y:S02]  /*d1a0*/  STL [R1+0x93c], R3 ;  /* 0x00093c0301007387 */ /* 0x0001e40000100800 */
[----:B0-----:R-:W-:-:S05]  /*d1b0*/  IABS R3, R17 ;  /* 0x0000001100037213 */ /* 0x001fca0000000000 */
[----:B------:R-:W-:-:S04]  /*d1c0*/  IMAD.MOV.U32 R7, RZ, RZ, R3 ;  /* 0x000000ffff077224 */ /* 0x000fc800078e0003 */
[----:B------:R-:W-:Y:S01]  /*d1d0*/  @!P3 IMAD.IADD R6, R6, 0x1, -R2 ;  /* 0x000000010606b824 */ /* 0x000fe200078e0a02 */
[----:B------:R-:W-:Y:S01]  /*d1e0*/  ISETP.GE.AND P3, PT, R13, RZ, PT ;  /* 0x000000ff0d00720c */ /* 0x000fe20003f66270 */
[----:B--2---:R-:W-:Y:S01]  /*d1f0*/  IMAD.MOV.U32 R22, RZ, RZ, R8 ;  /* 0x000000ffff167224 */ /* 0x004fe200078e0008 */
[----:B---3--:R-:W-:-:S05]  /*d200*/  IABS R8, R9 ;  /* 0x0000000900087213 */ /* 0x008fca0000000000 */
[----:B------:R-:W-:-:S04]  /*d210*/  IMAD.HI.U32 R15, R0, R8, RZ ;  /* 0x00000008000f7227 */ /* 0x000fc800078e00ff */
[----:B------:R-:W-:Y:S01]  /*d220*/  IMAD.MOV R15, RZ, RZ, -R15 ;  /* 0x000000ffff0f7224 */ /* 0x000fe200078e0a0f */
[----:B------:R-:W-:-:S03]  /*d230*/  ISETP.GE.AND P4, PT, R9, RZ, PT ;  /* 0x000000ff0900720c */ /* 0x000fc60003f86270 */
[----:B------:R-:W-:Y:S01]  /*d240*/  IMAD R8, R2, R15, R8 ;  /* 0x0000000f02087224 */ /* 0x000fe200078e0208 */
[----:B------:R-:W-:-:S04]  /*d250*/  IABS R9, R12 ;  /* 0x0000000c00097213 */ /* 0x000fc80000000000 */
[----:B------:R-:W-:Y:S01]  /*d260*/  ISETP.GT.U32.AND P1, PT, R2, R8, PT ;  /* 0x000000080200720c */ /* 0x000fe20003f24070 */
[----:B------:R-:W-:-:S04]  /*d270*/  IMAD.MOV.U32 R14, RZ, RZ, R9 ;  /* 0x000000ffff0e7224 */ /* 0x000fc800078e0009 */
[----:B------:R-:W-:-:S04]  /*d280*/  IMAD.HI.U32 R15, R0, R14, RZ ;  /* 0x0000000e000f7227 */ /* 0x000fc800078e00ff */
[----:B------:R-:W-:-:S04]  /*d290*/  IMAD.MOV R15, RZ, RZ, -R15 ;  /* 0x000000ffff0f7224 */ /* 0x000fc800078e0a0f */
[----:B------:R-:W-:Y:S01]  /*d2a0*/  @!P1 IMAD.IADD R8, R8, 0x1, -R2 ;  /* 0x0000000108089824 */ /* 0x000fe200078e0a02 */
[----:B------:R-:W-:Y:S01]  /*d2b0*/  ISETP.GE.AND P1, PT, R12, RZ, PT ;  /* 0x000000ff0c00720c */ /* 0x000fe20003f26270 */
[C---:B------:R-:W-:Y:S02]  /*d2c0*/  IMAD R14, R2.reuse, R15, R14 ;  /* 0x0000000f020e7224 */ /* 0x040fe400078e020e */
[----:B------:R-:W-:Y:S01]  /*d2d0*/  IMAD.MOV.U32 R12, RZ, RZ, R10 ;  /* 0x000000ffff0c7224 */ /* 0x000fe200078e000a */
[----:B------:R-:W-:Y:S02]  /*d2e0*/  IABS R9, R16 ;  /* 0x0000001000097213 */ /* 0x000fe40000000000 */
[C---:B------:R-:W-:Y:S01]  /*d2f0*/  ISETP.GT.U32.AND P2, PT, R2.reuse, R14, PT ;  /* 0x0000000e0200720c */ /* 0x040fe20003f44070 */
[----:B------:R-:W-:Y:S01]  /*d300*/  @!P6 IMAD.MOV R12, RZ, RZ, -R12 ;  /* 0x000000ffff0ce224 */ /* 0x000fe200078e0a0c */
[C---:B------:R-:W-:Y:S02]  /*d310*/  ISETP.GT.U32.AND P5, PT, R2.reuse, R8, PT ;  /* 0x000000080200720c */ /* 0x040fe40003fa4070 */
[----:B------:R-:W-:Y:S01]  /*d320*/  ISETP.GT.U32.AND P6, PT, R2, R4, PT ;  /* 0x000000040200720c */ /* 0x000fe20003fc4070 */
[----:B------:R-:W-:Y:S01]  /*d330*/  IMAD.HI.U32 R11, R0, R9, RZ ;  /* 0x00000009000b7227 */ /* 0x000fe200078e00ff */
[----:B------:R-:W-:-:S03]  /*d340*/  IABS R10, R18 ;  /* 0x00000012000a7213 */ /* 0x000fc60000000000 */
[----:B------:R-:W-:-:S04]  /*d350*/  IMAD.MOV R11, RZ, RZ, -R11 ;  /* 0x000000ffff0b7224 */ /* 0x000fc800078e0a0b */
[----:B------:R-:W-:Y:S02]  /*d360*/  IMAD R9, R2, R11, R9 ;  /* 0x0000000b02097224 */ /* 0x000fe400078e0209 */
[--C-:B------:R-:W-:Y:S02]  /*d370*/  @!P2 IMAD.IADD R14, R14, 0x1, -R2.reuse ;  /* 0x000000010e0ea824 */ /* 0x100fe400078e0a02 */
[--C-:B------:R-:W-:Y:S02]  /*d380*/  @!P5 IMAD.IADD R8, R8, 0x1, -R2.reuse ;  /* 0x000000010808d824 */ /* 0x100fe400078e0a02 */
[----:B------:R-:W-:Y:S02]  /*d390*/  @!P6 IMAD.IADD R4, R4, 0x1, -R2 ;  /* 0x000000010404e824 */ /* 0x000fe400078e0a02 */
[----:B------:R-:W-:Y:S01]  /*d3a0*/  IMAD.MOV.U32 R3, RZ, RZ, R10 ;  /* 0x000000ffff037224 */ /* 0x000fe200078e000a */
[C---:B------:R-:W-:Y:S01]  /*d3b0*/  ISETP.GT.U32.AND P5, PT, R2.reuse, R9, PT ;  /* 0x000000090200720c */ /* 0x040fe20003fa4070 */
[----:B------:R-:W-:Y:S01]  /*d3c0*/  @!P4 IMAD.MOV R8, RZ, RZ, -R8 ;  /* 0x000000ffff08c224 */ /* 0x000fe200078e0a08 */
[----:B------:R-:W-:Y:S01]  /*d3d0*/  ISETP.GT.U32.AND P6, PT, R2, R14, PT ;  /* 0x0000000e0200720c */ /* 0x000fe20003fc4070 */
[----:B------:R-:W-:Y:S01]  /*d3e0*/  IMAD.HI.U32 R10, R0, R3, RZ ;  /* 0x00000003000a7227 */ /* 0x000fe200078e00ff */
[----:B------:R-:W-:-:S03]  /*d3f0*/  ISETP.GT.U32.AND P4, PT, R2, R4, PT ;  /* 0x000000040200720c */ /* 0x000fc60003f84070 */
[----:B------:R-:W-:Y:S02]  /*d400*/  IMAD.MOV R10, RZ, RZ, -R10 ;  /* 0x000000ffff0a7224 */ /* 0x000fe400078e0a0a */
[----:B------:R-:W-:Y:S02]  /*d410*/  IMAD.MOV.U32 R15, RZ, RZ, R6 ;  /* 0x000000ffff0f7224 */ /* 0x000fe400078e0006 */
[----:B------:R-:W-:Y:S02]  /*d420*/  IMAD R10, R2, R10, R3 ;  /* 0x0000000a020a7224 */ /* 0x000fe400078e0203 */
[----:B------:R-:W-:Y:S01]  /*d430*/  @!P0 IMAD.MOV R15, RZ, RZ, -R15 ;  /* 0x000000ffff0f8224 */ /* 0x000fe200078e0a0f */
[----:B------:R-:W-:Y:S01]  /*d440*/  STL [R1+0x934], R12 ;  /* 0x0009340c01007387 */ /* 0x000fe20000100800 */
[--C-:B------:R-:W-:Y:S02]  /*d450*/  @!P5 IMAD.IADD R9, R9, 0x1, -R2.reuse ;  /* 0x000000010909d824 */ /* 0x100fe400078e0a02 */
[--C-:B------:R-:W-:Y:S01]  /*d460*/  @!P6 IMAD.IADD R14, R14, 0x1, -R2.reuse ;  /* 0x000000010e0ee824 */ /* 0x100fe200078e0a02 */
[----:B------:R-:W-:Y:S01]  /*d470*/  STL [R1+0x92c], R8 ;  /* 0x00092c0801007387 */ /* 0x000fe20000100800 */
[----:B------:R-:W-:Y:S01]  /*d480*/  @!P4 IMAD.IADD R4, R4, 0x1, -R2 ;  /* 0x000000010404c824 */ /* 0x000fe200078e0a02 */
[----:B------:R-:W-:-:S02]  /*d490*/  ISETP.GT.U32.AND P4, PT, R2, R10, PT ;  /* 0x0000000a0200720c */ /* 0x000fc40003f84070 */
[----:B------:R0:W-:Y:S01]  /*d4a0*/  STL [R1+0x928], R15 ;  /* 0x0009280f01007387 */ /* 0x0001e20000100800 */
[----:B------:R-:W-:Y:S02]  /*d4b0*/  ISETP.GT.U32.AND P5, PT, R2, R9, PT ;  /* 0x000000090200720c */ /* 0x000fe40003fa4070 */
[----:B------:R-:W-:Y:S01]  /*d4c0*/  ISETP.GE.AND P2, PT, R16, RZ, PT ;  /* 0x000000ff1000720c */ /* 0x000fe20003f46270 */
[----:B0-----:R-:W-:-:S04]  /*d4d0*/  IMAD.MOV.U32 R15, RZ, RZ, R14 ;  /* 0x000000ffff0f7224 */ /* 0x001fc800078e000e */
[----:B------:R-:W-:Y:S01]  /*d4e0*/  @!P1 IMAD.MOV R15, RZ, RZ, -R15 ;  /* 0x000000ffff0f9224 */ /* 0x000fe200078e0a0f */
[----:B------:R-:W-:Y:S02]  /*d4f0*/  ISETP.GE.AND P0, PT, R17, RZ, PT ;  /* 0x000000ff1100720c */ /* 0x000fe40003f06270 */
[----:B------:R-:W-:Y:S02]  /*d500*/  @!P4 IMAD.IADD R10, R10, 0x1, -R2 ;  /* 0x000000010a0ac824 */ /* 0x000fe400078e0a02 */
[----:B------:R0:W-:Y:S01]  /*d510*/  STL [R1+0x920], R15 ;  /* 0x0009200f01007387 */ /* 0x0001e20000100800 */
[----:B------:R-:W-:-:S03]  /*d520*/  IABS R12, R19 ;  /* 0x00000013000c7213 */ /* 0x000fc60000000000 */
[----:B------:R-:W2:Y:S01]  /*d530*/  LDL.LU R14, [R1+0x4] ;  /* 0x00000400010e7983 */ /* 0x000ea20000300800 */
[----:B------:R-:W-:-:S03]  /*d540*/  ISETP.GE.AND P4, PT, R19, RZ, PT ;  /* 0x000000ff1300720c */ /* 0x000fc60003f86270 */
[----:B------:R-:W3:Y:S01]  /*d550*/  LDL.LU R17, [R1+0xc] ;  /* 0x00000c0001117983 */ /* 0x000ee20000300800 */
[----:B0-----:R-:W-:-:S03]  /*d560*/  IMAD.MOV.U32 R15, RZ, RZ, R4 ;  /* 0x000000ffff0f7224 */ /* 0x001fc600078e0004 */
[----:B------:R-:W2:Y:S01]  /*d570*/  LDL.LU R16, [R1+0x10] ;  /* 0x0000100001107983 */ /* 0x000ea20000300800 */
[----:B------:R-:W-:Y:S02]  /*d580*/  @!P5 IMAD.IADD R9, R9, 0x1, -R2 ;  /* 0x000000010909d824 */ /* 0x000fe400078e0a02 */
[----:B------:R-:W-:Y:S01]  /*d590*/  @!P3 IMAD.MOV R15, RZ, RZ, -R15 ;  /* 0x000000ffff0fb224 */ /* 0x000fe200078e0a0f */
[----:B------:R-:W2:Y:S01]  /*d5a0*/  LDL.LU R19, [R1] ;  /* 0x0000000001137983 */ /* 0x000ea20000300800 */
[----:B------:R-:W-:Y:S01]  /*d5b0*/  @!P2 IMAD.MOV R9, RZ, RZ, -R9 ;  /* 0x000000ffff09a224 */ /* 0x000fe200078e0a09 */
[----:B----4-:R-:W-:Y:S02]  /*d5c0*/  IABS R6, R27 ;  /* 0x0000001b00067213 */ /* 0x010fe40000000000 */
[----:B------:R0:W-:Y:S01]  /*d5d0*/  STL [R1+0x918], R15 ;  /* 0x0009180f01007387 */ /* 0x0001e20000100800 */
[----:B------:R-:W-:-:S03]  /*d5e0*/  ISETP.GE.AND P2, PT, R27, RZ, PT ;  /* 0x000000ff1b00720c */ /* 0x000fc60003f46270 */
[----:B------:R-:W4:Y:S01]  /*d5f0*/  LDL.LU R27, [R1+0x14] ;  /* 0x00001400011b7983 */ /* 0x000f220000300800 */
[----:B------:R-:W-:-:S04]  /*d600*/  IMAD.HI.U32 R11, R0, R7, RZ ;  /* 0x00000007000b7227 */ /* 0x000fc800078e00ff */
[----:B------:R-:W-:-:S04]  /*d610*/  IMAD.MOV R11, RZ, RZ, -R11 ;  /* 0x000000ffff0b7224 */ /* 0x000fc800078e0a0b */
[----:B------:R-:W-:Y:S02]  /*d620*/  IMAD R7, R2, R11, R7 ;  /* 0x0000000b02077224 */ /* 0x000fe400078e0207 */
[----:B------:R-:W-:-:S03]  /*d630*/  IMAD.HI.U32 R8, R0, R12, RZ ;  /* 0x0000000c00087227 */ /* 0x000fc600078e00ff */
[----:B------:R-:W-:Y:S01]  /*d640*/  ISETP.GT.U32.AND P6, PT, R2, R7, PT ;  /* 0x000000070200720c */ /* 0x000fe20003fc4070 */
[----:B------:R-:W-:-:S04]  /*d650*/  IMAD.MOV R8, RZ, RZ, -R8 ;  /* 0x000000ffff087224 */ /* 0x000fc800078e0a08 */
[----:B------:R-:W-:-:S08]  /*d660*/  IMAD R12, R2, R8, R12 ;  /* 0x00000008020c7224 */ /* 0x000fd000078e020c */
[----:B------:R-:W-:Y:S01]  /*d670*/  @!P6 IMAD.IADD R7, R7, 0x1, -R2 ;  /* 0x000000010707e824 */ /* 0x000fe200078e0a02 */
[C---:B------:R-:W-:Y:S02]  /*d680*/  ISETP.GT.U32.AND P6, PT, R2.reuse, R12, PT ;  /* 0x0000000c0200720c */ /* 0x040fe40003fc4070 */
[----:B------:R-:W-:Y:S02]  /*d690*/  IABS R8, R29 ;  /* 0x0000001d00087213 */ /* 0x000fe40000000000 */
[C---:B------:R-:W-:Y:S02]  /*d6a0*/  ISETP.GT.U32.AND P1, PT, R2.reuse, R7, PT ;  /* 0x000000070200720c */ /* 0x040fe40003f24070 */
[----:B-----5:R-:W-:Y:S02]  /*d6b0*/  IABS R3, R28 ;  /* 0x0000001c00037213 */ /* 0x020fe40000000000 */
[----:B------:R-:W-:-:S05]  /*d6c0*/  ISETP.GT.U32.AND P3, PT, R2, R10, PT ;  /* 0x0000000a0200720c */ /* 0x000fca0003f64070 */
[----:B------:R-:W-:Y:S02]  /*d6d0*/  @!P6 IMAD.IADD R12, R12, 0x1, -R2 ;  /* 0x000000010c0ce824 */ /* 0x000fe400078e0a02 */
[----:B------:R-:W-:-:S03]  /*d6e0*/  IMAD.HI.U32 R4, R0, R8, RZ ;  /* 0x0000000800047227 */ /* 0x000fc600078e00ff */
[----:B------:R-:W-:Y:S01]  /*d6f0*/  ISETP.GT.U32.AND P6, PT, R2, R12, PT ;  /* 0x0000000c0200720c */ /* 0x000fe20003fc4070 */
[----:B------:R-:W-:Y:S01]  /*d700*/  IMAD.HI.U32 R11, R0, R6, RZ ;  /* 0x00000006000b7227 */ /* 0x000fe200078e00ff */
[----:B------:R-:W-:-:S03]  /*d710*/  ISETP.GE.AND P5, PT, R18, RZ, PT ;  /* 0x000000ff1200720c */ /* 0x000fc60003fa6270 */
[----:B------:R-:W-:-:S04]  /*d720*/  IMAD.HI.U32 R13, R0, R3, RZ ;  /* 0x00000003000d7227 */ /* 0x000fc800078e00ff */
[----:B------:R-:W-:Y:S02]  /*d730*/  IMAD.MOV R4, RZ, RZ, -R4 ;  /* 0x000000ffff047224 */ /* 0x000fe400078e0a04 */
[----:B------:R-:W-:Y:S02]  /*d740*/  IMAD.MOV R11, RZ, RZ, -R11 ;  /* 0x000000ffff0b7224 */ /* 0x000fe400078e0a0b */
[----:B------:R-:W-:Y:S02]  /*d750*/  IMAD.MOV R13, RZ, RZ, -R13 ;  /* 0x000000ffff0d7224 */ /* 0x000fe400078e0a0d */
[----:B------:R-:W-:Y:S02]  /*d760*/  @!P1 IMAD.IADD R7, R7, 0x1, -R2 ;  /* 0x0000000107079824 */ /* 0x000fe400078e0a02 */
[C---:B------:R-:W-:Y:S02]  /*d770*/  IMAD R4, R2.reuse, R4, R8 ;  /* 0x0000000402047224 */ /* 0x040fe400078e0208 */
[----:B------:R-:W-:-:S02]  /*d780*/  IMAD R11, R2, R11, R6 ;  /* 0x0000000b020b7224 */ /* 0x000fc400078e0206 */
[----:B------:R-:W-:Y:S02]  /*d790*/  IMAD R3, R2, R13, R3 ;  /* 0x0000000d02037224 */ /* 0x000fe400078e0203 */
[--C-:B------:R-:W-:Y:S02]  /*d7a0*/  @!P3 IMAD.IADD R10, R10, 0x1, -R2.reuse ;  /* 0x000000010a0ab824 */ /* 0x100fe400078e0a02 */
[----:B------:R-:W-:Y:S02]  /*d7b0*/  IMAD.MOV.U32 R13, RZ, RZ, R7 ;  /* 0x000000ffff0d7224 */ /* 0x000fe400078e0007 */
[----:B------:R-:W-:Y:S01]  /*d7c0*/  @!P6 IMAD.IADD R12, R12, 0x1, -R2 ;  /* 0x000000010c0ce824 */ /* 0x000fe200078e0a02 */
[C---:B------:R-:W-:Y:S01]  /*d7d0*/  ISETP.GT.U32.AND P6, PT, R2.reuse, R4, PT ;  /* 0x000000040200720c */ /* 0x040fe20003fc4070 */
[----:B0-----:R-:W-:Y:S01]  /*d7e0*/  IMAD.MOV.U32 R15, RZ, RZ, R10 ;  /* 0x000000ffff0f7224 */ /* 0x001fe200078e000a */
[C---:B------:R-:W-:Y:S01]  /*d7f0*/  ISETP.GT.U32.AND P1, PT, R2.reuse, R11, PT ;  /* 0x0000000b0200720c */ /* 0x040fe20003f24070 */
[----:B------:R-:W-:Y:S01]  /*d800*/  @!P0 IMAD.MOV R13, RZ, RZ, -R13 ;  /* 0x000000ffff0d8224 */ /* 0x000fe200078e0a0d */
[----:B------:R-:W-:Y:S01]  /*d810*/  ISETP.GT.U32.AND P0, PT, R2, R3, PT ;  /* 0x000000030200720c */ /* 0x000fe20003f04070 */
[----:B------:R-:W-:Y:S01]  /*d820*/  @!P5 IMAD.MOV R15, RZ, RZ, -R15 ;  /* 0x000000ffff0fd224 */ /* 0x000fe200078e0a0f */
[----:B------:R-:W-:Y:S04]  /*d830*/  STL [R1+0x914], R9 ;  /* 0x0009140901007387 */ /* 0x000fe80000100800 */
[----:B------:R-:W-:Y:S04]  /*d840*/  STL [R1+0x910], R13 ;  /* 0x0009100d01007387 */ /* 0x000fe80000100800 */
[----:B------:R0:W-:Y:S01]  /*d850*/  STL [R1+0x90c], R15 ;  /* 0x00090c0f01007387 */ /* 0x0001e20000100800 */
[----:B------:R-:W-:-:S02]  /*d860*/  @!P6 IMAD.IADD R4, R4, 0x1, -R2 ;  /* 0x000000010404e824 */ /* 0x000fc400078e0a02 */
[--C-:B------:R-:W-:Y:S02]  /*d870*/  @!P1 IMAD.IADD R11, R11, 0x1, -R2.reuse ;  /* 0x000000010b0b9824 */ /* 0x100fe400078e0a02 */
[----:B------:R-:W-:Y:S01]  /*d880*/  @!P0 IMAD.IADD R3, R3, 0x1, -R2 ;  /* 0x0000000103038824 */ /* 0x000fe200078e0a02 */
[----:B0-----:R-:W5:Y:S04]  /*d890*/  LDL.LU R15, [R1+0x18] ;  /* 0x00001800010f7983 */ /* 0x001f680000300800 */
[----:B------:R-:W5:Y:S01]  /*d8a0*/  LDL.LU R18, [R1+0x1c] ;  /* 0x00001c0001127983 */ /* 0x000f620000300800 */
[C---:B------:R-:W-:Y:S01]  /*d8b0*/  ISETP.GT.U32.AND P5, PT, R2.reuse, R4, PT ;  /* 0x000000040200720c */ /* 0x040fe20003fa4070 */
[----:B------:R-:W-:Y:S01]  /*d8c0*/  @!P4 IMAD.MOV R12, RZ, RZ, -R12 ;  /* 0x000000ffff0cc224 */ /* 0x000fe200078e0a0c */
[----:B------:R-:W-:-:S02]  /*d8d0*/  ISETP.GT.U32.AND P0, PT, R2, R11, PT ;  /* 0x0000000b0200720c */ /* 0x000fc40003f04070 */
[----:B------:R-:W-:Y:S02]  /*d8e0*/  ISETP.GT.U32.AND P6, PT, R2, R3, PT ;  /* 0x000000030200720c */ /* 0x000fe40003fc4070 */
[----:B------:R0:W-:Y:S01]  /*d8f0*/  STL [R1+0x904], R12 ;  /* 0x0009040c01007387 */ /* 0x0001e20000100800 */
[----:B------:R-:W-:Y:S02]  /*d900*/  ISETP.GE.AND P3, PT, R28, RZ, PT ;  /* 0x000000ff1c00720c */ /* 0x000fe40003f66270 */
[----:B------:R-:W-:Y:S02]  /*d910*/  ISETP.GE.AND P1, PT, R29, RZ, PT ;  /* 0x000000ff1d00720c */ /* 0x000fe40003f26270 */
[----:B------:R-:W5:Y:S02]  /*d920*/  LDL.LU R29, [R1+0x20] ;  /* 0x00002000011d7983 */ /* 0x000f640000300800 */
[--C-:B------:R-:W-:Y:S02]  /*d930*/  @!P5 IMAD.IADD R4, R4, 0x1, -R2.reuse ;  /* 0x000000010404d824 */ /* 0x100fe400078e0a02 */
[----:B------:R-:W-:-:S02]  /*d940*/  @!P0 IMAD.IADD R11, R11, 0x1, -R2 ;  /* 0x000000010b0b8824 */ /* 0x000fc400078e0a02 */
[----:B------:R-:W-:Y:S02]  /*d950*/  @!P6 IMAD.IADD R3, R3, 0x1, -R2 ;  /* 0x000000010303e824 */ /* 0x000fe400078e0a02 */
[----:B------:R-:W-:Y:S02]  /*d960*/  @!P2 IMAD.MOV R11, RZ, RZ, -R11 ;  /* 0x000000ffff0ba224 */ /* 0x000fe400078e0a0b */
[----:B------:R-:W-:-:S03]  /*d970*/  @!P3 IMAD.MOV R3, RZ, RZ, -R3 ;  /* 0x000000ffff03b224 */ /* 0x000fc600078e0a03 */
[----:B------:R-:W-:Y:S04]  /*d980*/  STL [R1+0x8fc], R11 ;  /* 0x0008fc0b01007387 */ /* 0x000fe80000100800 */
[----:B------:R0:W-:Y:S01]  /*d990*/  STL [R1+0x8f8], R3 ;  /* 0x0008f80301007387 */ /* 0x0001e20000100800 */
[----:B--2---:R-:W-:Y:S02]  /*d9a0*/  IABS R6, R19 ;  /* 0x0000001300067213 */ /* 0x004fe40000000000 */
[----:B------:R-:W-:-:S03]  /*d9b0*/  IABS R8, R16 ;  /* 0x0000001000087213 */ /* 0x000fc60000000000 */
[----:B------:R-:W-:Y:S01]  /*d9c0*/  IMAD.HI.U32 R7, R0, R6, RZ ;  /* 0x0000000600077227 */ /* 0x000fe200078e00ff */
[----:B----4-:R-:W-:-:S03]  /*d9d0*/  IABS R9, R27 ;  /* 0x0000001b00097213 */ /* 0x010fc60000000000 */
[----:B------:R-:W-:Y:S01]  /*d9e0*/  IMAD.MOV R7, RZ, RZ, -R7 ;  /* 0x000000ffff077224 */ /* 0x000fe200078e0a07 */
[----:B------:R-:W-:Y:S01]  /*d9f0*/  IABS R13, R14 ;  /* 0x0000000e000d7213 */ /* 0x000fe20000000000 */
[----:B0-----:R-:W-:Y:S02]  /*da00*/  IMAD.MOV.U32 R12, RZ, RZ, R9 ;  /* 0x000000ffff0c7224 */ /* 0x001fe400078e0009 */
[----:B------:R-:W-:Y:S02]  /*da10*/  IMAD R6, R2, R7, R6 ;  /* 0x0000000702067224 */ /* 0x000fe400078e0206 */
[----:B------:R-:W-:-:S03]  /*da20*/  IMAD.HI.U32 R9, R0, R8, RZ ;  /* 0x0000000800097227 */ /* 0x000fc600078e00ff */
[----:B------:R-:W-:Y:S01]  /*da30*/  ISETP.GT.U32.AND P4, PT, R2, R6, PT ;  /* 0x000000060200720c */ /* 0x000fe20003f84070 */
[----:B------:R-:W-:Y:S02]  /*da40*/  IMAD.MOV R9, RZ, RZ, -R9 ;  /* 0x000000ffff097224 */ /* 0x000fe400078e0a09 */
[----:B------:R-:W-:-:S04]  /*da50*/  IMAD.HI.U32 R10, R0, R13, RZ ;  /* 0x0000000d000a7227 */ /* 0x000fc800078e00ff */
[C---:B------:R-:W-:Y:S02]  /*da60*/  IMAD R8, R2.reuse, R9, R8 ;  /* 0x0000000902087224 */ /* 0x040fe400078e0208 */
[----:B------:R-:W-:Y:S02]  /*da70*/  IMAD.MOV.U32 R9, RZ, RZ, R4 ;  /* 0x000000ffff097224 */ /* 0x000fe400078e0004 */
[----:B------:R-:W-:Y:S02]  /*da80*/  IMAD.MOV R10, RZ, RZ, -R10 ;  /* 0x000000ffff0a7224 */ /* 0x000fe400078e0a0a */
[----:B------:R-:W-:Y:S02]  /*da90*/  @!P1 IMAD.MOV R9, RZ, RZ, -R9 ;  /* 0x000000ffff099224 */ /* 0x000fe400078e0a09 */
[----:B------:R-:W-:Y:S01]  /*daa0*/  IMAD R10, R2, R10, R13 ;  /* 0x0000000a020a7224 */ /* 0x000fe200078e020d */
[----:B------:R-:W-:Y:S01]  /*dab0*/  ISETP.GE.AND P0, PT, R19, RZ, PT ;  /* 0x000000ff1300720c */ /* 0x000fe20003f06270 */
[----:B------:R-:W-:Y:S01]  /*dac0*/  @!P4 IMAD.IADD R6, R6, 0x1, -R2 ;  /* 0x000000010606c824 */ /* 0x000fe200078e0a02 */
[----:B------:R0:W-:Y:S01]  /*dad0*/  STL [R1+0x8f4], R9 ;  /* 0x0008f40901007387 */ /* 0x0001e20000100800 */
[----:B---3--:R-:W-:-:S02]  /*dae0*/  IABS R7, R17 ;  /* 0x0000001100077213 */ /* 0x008fc40000000000 */
[----:B------:R-:W-:Y:S01]  /*daf0*/  ISETP.GT.U32.AND P6, PT, R2, R10, PT ;  /* 0x0000000a0200720c */ /* 0x000fe20003fc4070 */
[----:B------:R-:W2:Y:S01]  /*db00*/  LDL.LU R19, [R1+0x24] ;  /* 0x0000240001137983 */ /* 0x000ea20000300800 */
[----:B------:R-:W-:-:S03]  /*db10*/  ISETP.GE.AND P4, PT, R17, RZ, PT ;  /* 0x000000ff1100720c */ /* 0x000fc60003f86270 */
[----:B------:R-:W3:Y:S08]  /*db20*/  LDL.LU R17, [R1+0x28] ;  /* 0x0000280001117983 */ /* 0x000ef00000300800 */
[----:B------:R-:W-:-:S05]  /*db30*/  @!P6 IMAD.IADD R10, R10, 0x1, -R2 ;  /* 0x000000010a0ae824 */ /* 0x000fca00078e0a02 */
[----:B------:R-:W-:-:S13]  /*db40*/  ISETP.GT.U32.AND P3, PT, R2, R10, PT ;  /* 0x0000000a0200720c */ /* 0x000fda0003f64070 */
[----:B------:R-:W-:Y:S01]  /*db50*/  @!P3 IMAD.IADD R10, R10, 0x1, -R2 ;  /* 0x000000010a0ab824 */ /* 0x000fe200078e0a02 */
[----:B------:R-:W-:Y:S02]  /*db60*/  ISETP.GE.AND P3, PT, R16, RZ, PT ;  /* 0x000000ff1000720c */ /* 0x000fe40003f66270 */
[----:B------:R-:W4:Y:S01]  /*db70*/  LDL.LU R16, [R1+0x2c] ;  /* 0x00002c0001107983 */ /* 0x000f220000300800 */
[----:B------:R-:W-:Y:S01]  /*db80*/  IMAD.HI.U32 R13, R0, R7, RZ ;  /* 0x00000007000d7227 */ /* 0x000fe200078e00ff */
[----:B------:R-:W-:Y:S02]  /*db90*/  ISETP.GT.U32.AND P1, PT, R2, R8, PT ;  /* 0x000000080200720c */ /* 0x000fe40003f24070 */
[----:B------:R-:W-:Y:S01]  /*dba0*/  ISETP.GE.AND P5, PT, R14, RZ, PT ;  /* 0x000000ff0e00720c */ /* 0x000fe20003fa6270 */
[----:B------:R-:W-:Y:S01]  /*dbb0*/  IMAD.MOV R13, RZ, RZ, -R13 ;  /* 0x000000ffff0d7224 */ /* 0x000fe200078e0a0d */
[C---:B------:R-:W-:Y:S01]  /*dbc0*/  ISETP.GT.U32.AND P2, PT, R2.reuse, R6, PT ;  /* 0x000000060200720c */ /* 0x040fe20003f44070 */
[----:B------:R-:W2:Y:S02]  /*dbd0*/  LDL.LU R28, [R1+0x30] ;  /* 0x00003000011c7983 */ /* 0x000ea40000300800 */
[----:B------:R-:W-:-:S05]  /*dbe0*/  IMAD R7, R2, R13, R7 ;  /* 0x0000000d02077224 */ /* 0x000fca00078e0207 */
[----:B------:R-:W-:Y:S01]  /*dbf0*/  ISETP.GT.U32.AND P6, PT, R2, R7, PT ;  /* 0x000000070200720c */ /* 0x000fe20003fc4070 */
[----:B------:R-:W-:Y:S02]  /*dc00*/  @!P1 IMAD.IADD R8, R8, 0x1, -R2 ;  /* 0x0000000108089824 */ /* 0x000fe400078e0a02 */
[----:B------:R-:W-:-:S03]  /*dc10*/  IMAD.HI.U32 R14, R0, R12, RZ ;  /* 0x0000000c000e7227 */ /* 0x000fc600078e00ff */
[----:B------:R-:W-:Y:S01]  /*dc20*/  ISETP.GT.U32.AND P1, PT, R2, R8, PT ;  /* 0x000000080200720c */ /* 0x000fe20003f24070 */
[----:B------:R-:W-:-:S06]  /*dc30*/  IMAD.MOV R14, RZ, RZ, -R14 ;  /* 0x000000ffff0e7224 */ /* 0x000fcc00078e0a0e */
[----:B------:R-:W-:Y:S01]  /*dc40*/  @!P6 IMAD.IADD R7, R7, 0x1, -R2 ;  /* 0x000000010707e824 */ /* 0x000fe200078e0a02 */
[----:B-----5:R-:W-:Y:S02]  /*dc50*/  IABS R4, R15 ;  /* 0x0000000f00047213 */ /* 0x020fe40000000000 */
[----:B------:R-:W-:-:S03]  /*dc60*/  IABS R3, R18 ;  /* 0x0000001200037213 */ /* 0x000fc60000000000 */
[----:B------:R-:W-:Y:S01]  /*dc70*/  IMAD.HI.U32 R13, R0, R4, RZ ;  /* 0x00000004000d7227 */ /* 0x000fe200078e00ff */
[----:B------:R-:W-:-:S03]  /*dc80*/  ISETP.GT.U32.AND P6, PT, R2, R7, PT ;  /* 0x000000070200720c */ /* 0x000fc60003fc4070 */
[----:B0-----:R-:W-:-:S04]  /*dc90*/  IMAD.HI.U32 R9, R0, R3, RZ ;  /* 0x0000000300097227 */ /* 0x001fc800078e00ff */
[----:B------:R-:W-:Y:S02]  /*dca0*/  IMAD.MOV R9, RZ, RZ, -R9 ;  /* 0x000000ffff097224 */ /* 0x000fe400078e0a09 */
[C---:B------:R-:W-:Y:S02]  /*dcb0*/  IMAD R12, R2.reuse, R14, R12 ;  /* 0x0000000e020c7224 */ /* 0x040fe400078e020c */
[----:B------:R-:W-:Y:S02]  /*dcc0*/  IMAD.MOV R13, RZ, RZ, -R13 ;  /* 0x000000ffff0d7224 */ /* 0x000fe400078e0a0d */
[----:B------:R-:W-:Y:S02]  /*dcd0*/  IMAD R9, R2, R9, R3 ;  /* 0x0000000902097224 */ /* 0x000fe400078e0203 */
[----:B------:R-:W-:Y:S01]  /*dce0*/  @!P2 IMAD.IADD R6, R6, 0x1, -R2 ;  /* 0x000000010606a824 */ /* 0x000fe200078e0a02 */
[C---:B------:R-:W-:Y:S01]  /*dcf0*/  ISETP.GT.U32.AND P2, PT, R2.reuse, R12, PT ;  /* 0x0000000c0200720c */ /* 0x040fe20003f44070 */
[----:B------:R-:W-:-:S02]  /*dd00*/  IMAD R4, R2, R13, R4 ;  /* 0x0000000d02047224 */ /* 0x000fc400078e0204 */
[--C-:B------:R-:W-:Y:S01]  /*dd10*/  @!P1 IMAD.IADD R8, R8, 0x1, -R2.reuse ;  /* 0x0000000108089824 */ /* 0x100fe200078e0a02 */
[C---:B------:R-:W-:Y:S01]  /*dd20*/  ISETP.GT.U32.AND P1, PT, R2.reuse, R9, PT ;  /* 0x000000090200720c */ /* 0x040fe20003f24070 */
[----:B------:R-:W-:Y:S01]  /*dd30*/  @!P6 IMAD.IADD R7, R7, 0x1, -R2 ;  /* 0x000000010707e824 */ /* 0x000fe200078e0a02 */
[----:B------:R-:W-:Y:S02]  /*dd40*/  ISETP.GT.U32.AND P6, PT, R2, R4, PT ;  /* 0x000000040200720c */ /* 0x000fe40003fc4070 */
[----:B------:R-:W-:Y:S01]  /*dd50*/  IABS R11, R29 ;  /* 0x0000001d000b7213 */ /* 0x000fe20000000000 */
[----:B------:R-:W-:-:S04]  /*dd60*/  @!P0 IMAD.MOV R6, RZ, RZ, -R6 ;  /* 0x000000ffff068224 */ /* 0x000fc800078e0a06 */
[----:B------:R-:W-:Y:S02]  /*dd70*/  @!P2 IMAD.IADD R12, R12, 0x1, -R2 ;  /* 0x000000010c0ca824 */ /* 0x000fe400078e0a02 */
[----:B------:R-:W-:-:S04]  /*dd80*/  IMAD.HI.U32 R13, R0, R11, RZ ;  /* 0x0000000b000d7227 */ /* 0x000fc800078e00ff */
[--C-:B------:R-:W-:Y:S01]  /*dd90*/  @!P1 IMAD.IADD R9, R9, 0x1, -R2.reuse ;  /* 0x0000000109099824 */ /* 0x100fe200078e0a02 */
[----:B------:R-:W-:Y:S01]  /*dda0*/  ISETP.GE.AND P1, PT, R18, RZ, PT ;  /* 0x000000ff1200720c */ /* 0x000fe20003f26270 */
[----:B------:R-:W-:Y:S01]  /*ddb0*/  @!P6 IMAD.IADD R4, R4, 0x1, -R2 ;  /* 0x000000010404e824 */ /* 0x000fe200078e0a02 */
[C---:B------:R-:W-:Y:S01]  /*ddc0*/  ISETP.GT.U32.AND P0, PT, R2.reuse, R12, PT ;  /* 0x0000000c0200720c */ /* 0x040fe20003f04070 */
[----:B------:R-:W-:Y:S02]  /*ddd0*/  IMAD.MOV.U32 R18, RZ, RZ, R10 ;  /* 0x000000ffff127224 */ /* 0x000fe400078e000a */
[----:B------:R-:W-:Y:S02]  /*dde0*/  IMAD.MOV R13, RZ, RZ, -R13 ;  /* 0x000000ffff0d7224 */ /* 0x000fe400078e0a0d */
[----:B------:R-:W-:Y:S01]  /*ddf0*/  @!P5 IMAD.MOV R18, RZ, RZ, -R18 ;  /* 0x000000ffff12d224 */ /* 0x000fe200078e0a12 */
[C---:B------:R-:W-:Y:S01]  /*de00*/  ISETP.GT.U32.AND P5, PT, R2.reuse, R4, PT ;  /* 0x000000040200720c */ /* 0x040fe20003fa4070 */
[----:B------:R-:W-:Y:S01]  /*de10*/  IMAD R11, R2, R13, R11 ;  /* 0x0000000d020b7224 */ /* 0x000fe200078e020b */
[----:B------:R-:W-:Y:S01]  /*de20*/  ISETP.GE.AND P2, PT, R27, RZ, PT ;  /* 0x000000ff1b00720c */ /* 0x000fe20003f46270 */
[----:B------:R-:W-:-:S04]  /*de30*/  @!P4 IMAD.MOV R7, RZ, RZ, -R7 ;  /* 0x000000ffff07c224 */ /* 0x000fc800078e0a07 */
[--C-:B------:R-:W-:Y:S01]  /*de40*/  @!P0 IMAD.IADD R12, R12, 0x1, -R2.reuse ;  /* 0x000000010c0c8824 */ /* 0x100fe200078e0a02 */
[----:B------:R-:W-:Y:S01]  /*de50*/  ISETP.GE.AND P0, PT, R15, RZ, PT ;  /* 0x000000ff0f00720c */ /* 0x000fe20003f06270 */
[----:B------:R-:W-:Y:S04]  /*de60*/  STL [R1+0x8ec], R6 ;  /* 0x0008ec0601007387 */ /* 0x000fe80000100800 */
[----:B------:R-:W-:Y:S01]  /*de70*/  @!P5 IMAD.IADD R4, R4, 0x1, -R2 ;  /* 0x000000010404d824 */ /* 0x000fe200078e0a02 */
[----:B------:R-:W5:Y:S04]  /*de80*/  LDL.LU R27, [R1+0x34] ;  /* 0x00003400011b7983 */ /* 0x000f680000300800 */
[----:B------:R0:W-:Y:S04]  /*de90*/  STL [R1+0x8dc], R18 ;  /* 0x0008dc1201007387 */ /* 0x0001e80000100800 */
[----:B------:R1:W-:Y:S01]  /*dea0*/  STL [R1+0x8d8], R7 ;  /* 0x0008d80701007387 */ /* 0x0003e20000100800 */
[----:B------:R-:W-:-:S02]  /*deb0*/  @!P3 IMAD.MOV R8, RZ, RZ, -R8 ;  /* 0x000000ffff08b224 */ /* 0x000fc400078e0a08 */
[----:B------:R-:W-:Y:S01]  /*dec0*/  @!P0 IMAD.MOV R4, RZ, RZ, -R4 ;  /* 0x000000ffff048224 */ /* 0x000fe200078e0a04 */
[----:B0-----:R-:W5:Y:S01]  /*ded0*/  LDL.LU R18, [R1+0x38] ;  /* 0x0000380001127983 */ /* 0x001f620000300800 */
[----:B-1----:R-:W-:-:S04]  /*dee0*/  IMAD.MOV.U32 R7, RZ, RZ, R12 ;  /* 0x000000ffff077224 */ /* 0x002fc800078e000c */
[----:B------:R-:W-:Y:S01]  /*def0*/  @!P2 IMAD.MOV R7, RZ, RZ, -R7 ;  /* 0x000000ffff07a224 */ /* 0x000fe200078e0a07 */
[----:B------:R-:W-:Y:S04]  /*df00*/  STL [R1+0x8d4], R8 ;  /* 0x0008d40801007387 */ /* 0x000fe80000100800 */
[----:B------:R-:W-:Y:S04]  /*df10*/  STL [R1+0x8d0], R7 ;  /* 0x0008d00701007387 */ /* 0x000fe80000100800 */
[----:B------:R-:W-:Y:S01]  /*df20*/  STL [R1+0x8c8], R4 ;  /* 0x0008c80401007387 */ /* 0x000fe20000100800 */
[----:B------:R-:W-:-:S02]  /*df30*/  ISETP.GT.U32.AND P4, PT, R2, R9, PT ;  /* 0x000000090200720c */ /* 0x000fc40003f84070 */
[----:B------:R-:W-:-:S11]  /*df40*/  ISETP.GE.AND P2, PT, R29, RZ, PT ;  /* 0x000000ff1d00720c */ /* 0x000fd60003f46270 */
[----:B------:R-:W-:Y:S01]  /*df50*/  @!P4 IMAD.IADD R9, R9, 0x1, -R2 ;  /* 0x000000010909c824 */ /* 0x000fe200078e0a02 */
[----:B---3--:R-:W-:-:S05]  /*df60*/  IABS R3, R17 ;  /* 0x0000001100037213 */ /* 0x008fca0000000000 */
[----:B------:R-:W-:-:S04]  /*df70*/  IMAD.HI.U32 R13, R0, R3, RZ ;  /* 0x00000003000d7227 */ /* 0x000fc800078e00ff */
[----:B------:R-:W-:-:S04]  /*df80*/  IMAD.MOV R13, RZ, RZ, -R13 ;  /* 0x000000ffff0d7224 */ /* 0x000fc800078e0a0d */
[----:B------:R-:W-:-:S05]  /*df90*/  IMAD R13, R2, R13, R3 ;  /* 0x0000000d020d7224 */ /* 0x000fca00078e0203 */
[----:B------:R-:W-:Y:S02]  /*dfa0*/  ISETP.GT.U32.AND P5, PT, R2, R13, PT ;  /* 0x0000000d0200720c */ /* 0x000fe40003fa4070 */
[----:B----4-:R-:W-:-:S11]  /*dfb0*/  IABS R14, R16 ;  /* 0x00000010000e7213 */ /* 0x010fd60000000000 */
[----:B------:R-:W-:Y:S01]  /*dfc0*/  @!P5 IMAD.IADD R13, R13, 0x1, -R2 ;  /* 0x000000010d0dd824 */ /* 0x000fe200078e0a02 */
[----:B------:R-:W-:Y:S02]  /*dfd0*/  ISETP.GE.AND P5, PT, R16, RZ, PT ;  /* 0x000000ff1000720c */ /* 0x000fe40003fa6270 */
[----:B------:R-:W3:Y:S01]  /*dfe0*/  LDL.LU R16, [R1+0x64] ;  /* 0x0000640001107983 */ /* 0x000ee20000300800 */
[----:B--2---:R-:W-:Y:S02]  /*dff0*/  IABS R6, R19 ;  /* 0x0000001300067213 */ /* 0x004fe40000000000 */
[----:B------:R-:W-:Y:S02]  /*e000*/  ISETP.GE.AND P4, PT, R19, RZ, PT ;  /* 0x000000ff1300720c */ /* 0x000fe40003f86270 */
[----:B------:R-:W2:Y:S04]  /*e010*/  LDL.LU R19, [R1+0x3c] ;  /* 0x00003c0001137983 */ /* 0x000ea80000300800 */
[----:B------:R-:W4:Y:S01]  /*e020*/  LDL.LU R29, [R1+0x40] ;  /* 0x00004000011d7983 */ /* 0x000f220000300800 */
[----:B------:R-:W-:-:S04]  /*e030*/  IMAD.HI.U32 R15, R0, R6, RZ ;  /* 0x00000006000f7227 */ /* 0x000fc800078e00ff */
[----:B------:R-:W-:-:S04]  /*e040*/  IMAD.MOV R15, RZ, RZ, -R15 ;  /* 0x000000ffff0f7224 */ /* 0x000fc800078e0a0f */
[----:B------:R-:W-:-:S05]  /*e050*/  IMAD R6, R2, R15, R6 ;  /* 0x0000000f02067224 */ /* 0x000fca00078e0206 */
[----:B------:R-:W-:-:S13]  /*e060*/  ISETP.GT.U32.AND P3, PT, R2, R6, PT ;  /* 0x000000060200720c */ /* 0x000fda0003f64070 */
[----:B------:R-:W-:Y:S01]  /*e070*/  @!P3 IMAD.IADD R6, R6, 0x1, -R2 ;  /* 0x000000010606b824 */ /* 0x000fe200078e0a02 */
[----:B------:R-:W-:Y:S02]  /*e080*/  ISETP.GE.AND P3, PT, R17, RZ, PT ;  /* 0x000000ff1100720c */ /* 0x000fe40003f66270 */
[----:B------:R-:W4:Y:S01]  /*e090*/  LDL.LU R17, [R1+0x44] ;  /* 0x0000440001117983 */ /* 0x000f220000300800 */
[C---:B------:R-:W-:Y:S02]  /*e0a0*/  ISETP.GT.U32.AND P6, PT, R2.reuse, R11, PT ;  /* 0x0000000b0200720c */ /* 0x040fe40003fc4070 */
[----:B------:R-:W-:-:S11]  /*e0b0*/  ISETP.GT.U32.AND P0, PT, R2, R6, PT ;  /* 0x000000060200720c */ /* 0x000fd60003f04070 */
[----:B------:R-:W-:-:S05]  /*e0c0*/  @!P6 IMAD.IADD R11, R11, 0x1, -R2 ;  /* 0x000000010b0be824 */ /* 0x000fca00078e0a02 */
[----:B------:R-:W-:Y:S01]  /*e0d0*/  ISETP.GT.U32.AND P6, PT, R2, R11, PT ;  /* 0x0000000b0200720c */ /* 0x000fe20003fc4070 */
[----:B------:R-:W-:Y:S02]  /*e0e0*/  @!P1 IMAD.MOV R9, RZ, RZ, -R9 ;  /* 0x000000ffff099224 */ /* 0x000fe400078e0a09 */
[----:B------:R-:W-:-:S03]  /*e0f0*/  @!P0 IMAD.IADD R6, R6, 0x1, -R2 ;  /* 0x0000000106068824 */ /* 0x000fc600078e0a02 */
[----:B------:R0:W-:Y:S07]  /*e100*/  STL [R1+0x8c4], R9 ;  /* 0x0008c40901007387 */ /* 0x0001ee0000100800 */
[----:B------:R-:W-:Y:S02]  /*e110*/  @!P6 IMAD.IADD R11, R11, 0x1, -R2 ;  /* 0x000000010b0be824 */ /* 0x000fe400078e0a02 */
[----:B0-----:R-:W-:Y:S02]  /*e120*/  IMAD.MOV.U32 R9, RZ, RZ, R6 ;  /* 0x000000ffff097224 */ /* 0x001fe400078e0006 */
[----:B------:R-:W-:-:S02]  /*e130*/  @!P2 IMAD.MOV R11, RZ, RZ, -R11 ;  /* 0x000000ffff0ba224 */ /* 0x000fc400078e0a0b */
[----:B------:R-:W-:Y:S01]  /*e140*/  @!P4 IMAD.MOV R9, RZ, RZ, -R9 ;  /* 0x000000ffff09c224 */ /* 0x000fe200078e0a09 */
[----:B------:R-:W-:Y:S02]  /*e150*/  IABS R3, R28 ;  /* 0x0000001c00037213 */ /* 0x000fe40000000000 */
[----:B------:R0:W-:Y:S01]  /*e160*/  STL [R1+0x8c0], R11 ;  /* 0x0008c00b01007387 */ /* 0x0001e20000100800 */
[----:B------:R-:W-:-:S03]  /*e170*/  ISETP.GE.AND P2, PT, R28, RZ, PT ;  /* 0x000000ff1c00720c */ /* 0x000fc60003f46270 */
[----:B------:R-:W-:Y:S04]  /*e180*/  STL [R1+0x8bc], R9 ;  /* 0x0008bc0901007387 */ /* 0x000fe80000100800 */
[----:B------:R-:W4:Y:S01]  /*e190*/  LDL.LU R28, [R1+0x48] ;  /* 0x00004800011c7983 */ /* 0x000f220000300800 */
[----:B------:R-:W-:-:S04]  /*e1a0*/  IMAD.HI.U32 R10, R0, R14, RZ ;  /* 0x0000000e000a7227 */ /* 0x000fc800078e00ff */
[----:B------:R-:W-:Y:S01]  /*e1b0*/  IMAD.MOV R10, RZ, RZ, -R10 ;  /* 0x000000ffff0a7224 */ /* 0x000fe200078e0a0a */
[----:B------:R-:W-:Y:S01]  /*e1c0*/  ISETP.GT.U32.AND P1, PT, R2, R13, PT ;  /* 0x0000000d0200720c */ /* 0x000fe20003f24070 */
[----:B------:R-:W-:-:S04]  /*e1d0*/  IMAD.HI.U32 R7, R0, R3, RZ ;  /* 0x0000000300077227 */ /* 0x000fc800078e00ff */
[----:B------:R-:W-:Y:S02]  /*e1e0*/  IMAD R10, R2, R10, R14 ;  /* 0x0000000a020a7224 */ /* 0x000fe400078e020e */
[----:B------:R-:W-:-:S03]  /*e1f0*/  IMAD.MOV R7, RZ, RZ, -R7 ;  /* 0x000000ffff077224 */ /* 0x000fc600078e0a07 */
[C---:B------:R-:W-:Y:S01]  /*e200*/  ISETP.GT.U32.AND P6, PT, R2.reuse, R10, PT ;  /* 0x0000000a0200720c */ /* 0x040fe20003fc4070 */
[----:B------:R-:W-:Y:S02]  /*e210*/  IMAD R3, R2, R7, R3 ;  /* 0x0000000702037224 */ /* 0x000fe400078e0203 */
[----:B------:R-:W-:-:S03]  /*e220*/  @!P1 IMAD.IADD R13, R13, 0x1, -R2 ;  /* 0x000000010d0d9824 */ /* 0x000fc600078e0a02 */
[----:B------:R-:W-:Y:S01]  /*e230*/  ISETP.GT.U32.AND P0, PT, R2, R3, PT ;  /* 0x000000030200720c */ /* 0x000fe20003f04070 */
[----:B------:R-:W-:Y:S01]  /*e240*/  IMAD.MOV.U32 R14, RZ, RZ, R13 ;  /* 0x000000ffff0e7224 */ /* 0x000fe200078e000d */
[----:B-----5:R-:W-:-:S05]  /*e250*/  IABS R4, R27 ;  /* 0x0000001b00047213 */ /* 0x020fca0000000000 */
[----:B------:R-:W-:Y:S02]  /*e260*/  @!P6 IMAD.IADD R10, R10, 0x1, -R2 ;  /* 0x000000010a0ae824 */ /* 0x000fe400078e0a02 */
[----:B------:R-:W-:Y:S01]  /*e270*/  @!P3 IMAD.MOV R14, RZ, RZ, -R14 ;  /* 0x000000ffff0eb224 */ /* 0x000fe200078e0a0e */
[----:B------:R-:W-:Y:S01]  /*e280*/  IABS R8, R18 ;  /* 0x0000001200087213 */ /* 0x000fe20000000000 */
[----:B------:R-:W-:Y:S01]  /*e290*/  IMAD.HI.U32 R7, R0, R4, RZ ;  /* 0x0000000400077227 */ /* 0x000fe200078e00ff */
[----:B------:R-:W-:Y:S02]  /*e2a0*/  ISETP.GT.U32.AND P6, PT, R2, R10, PT ;  /* 0x0000000a0200720c */ /* 0x000fe40003fc4070 */
[----:B------:R-:W-:Y:S01]  /*e2b0*/  ISETP.GE.AND P1, PT, R18, RZ, PT ;  /* 0x000000ff1200720c */ /* 0x000fe20003f26270 */
[----:B------:R-:W-:Y:S01]  /*e2c0*/  @!P0 IMAD.IADD R3, R3, 0x1, -R2 ;  /* 0x0000000103038824 */ /* 0x000fe200078e0a02 */
[----:B------:R-:W5:Y:S01]  /*e2d0*/  LDL.LU R18, [R1+0x4c] ;  /* 0x00004c0001127983 */ /* 0x000f620000300800 */
[----:B------:R-:W-:-:S03]  /*e2e0*/  IMAD.MOV R7, RZ, RZ, -R7 ;  /* 0x000000ffff077224 */ /* 0x000fc600078e0a07 */
[----:B------:R1:W-:Y:S01]  /*e2f0*/  STL [R1+0x8b4], R14 ;  /* 0x0008b40e01007387 */ /* 0x0003e20000100800 */
[----:B------:R-:W-:-:S04]  /*e300*/  IMAD R4, R2, R7, R4 ;  /* 0x0000000702047224 */ /* 0x000fc800078e0204 */
[----:B------:R-:W-:Y:S01]  /*e310*/  @!P6 IMAD.IADD R10, R10, 0x1, -R2 ;  /* 0x000000010a0ae824 */ /* 0x000fe200078e0a02 */
[----:B------:R-:W-:Y:S01]  /*e320*/  ISETP.GT.U32.AND P6, PT, R2, R4, PT ;  /* 0x000000040200720c */ /* 0x000fe20003fc4070 */
[----:B------:R-:W-:-:S04]  /*e330*/  IMAD.HI.U32 R6, R0, R8, RZ ;  /* 0x0000000800067227 */ /* 0x000fc800078e00ff */
[----:B------:R-:W-:-:S08]  /*e340*/  IMAD.MOV R6, RZ, RZ, -R6 ;  /* 0x000000ffff067224 */ /* 0x000fd000078e0a06 */
[----:B------:R-:W-:Y:S01]  /*e350*/  @!P6 IMAD.IADD R4, R4, 0x1, -R2 ;  /* 0x000000010404e824 */ /* 0x000fe200078e0a02 */
[C---:B------:R-:W-:Y:S01]  /*e360*/  ISETP.GT.U32.AND P6, PT, R2.reuse, R3, PT ;  /* 0x000000030200720c */ /* 0x040fe20003fc4070 */
[----:B0-----:R-:W-:-:S03]  /*e370*/  IMAD R11, R2, R6, R8 ;  /* 0x00000006020b7224 */ /* 0x001fc600078e0208 */
[----:B------:R-:W-:Y:S01]  /*e380*/  ISETP.GT.U32.AND P3, PT, R2, R4, PT ;  /* 0x000000040200720c */ /* 0x000fe20003f64070 */
[----:B-1----:R-:W-:Y:S01]  /*e390*/  IMAD.MOV.U32 R14, RZ, RZ, R10 ;  /* 0x000000ffff0e7224 */ /* 0x002fe200078e000a */
[----:B------:R-:W-:-:S03]  /*e3a0*/  ISETP.GE.AND P4, PT, R27, RZ, PT ;  /* 0x000000ff1b00720c */ /* 0x000fc60003f86270 */
[----:B------:R-:W-:-:S04]  /*e3b0*/  @!P5 IMAD.MOV R14, RZ, RZ, -R14 ;  /* 0x000000ffff0ed224 */ /* 0x000fc800078e0a0e */
[----:B------:R-:W-:-:S04]  /*e3c0*/  @!P6 IMAD.IADD R3, R3, 0x1, -R2 ;  /* 0x000000010303e824 */ /* 0x000fc800078e0a02 */
[----:B------:R-:W-:Y:S02]  /*e3d0*/  @!P2 IMAD.MOV R3, RZ, RZ, -R3 ;  /* 0x000000ffff03a224 */ /* 0x000fe400078e0a03 */
[----:B------:R-:W-:Y:S01]  /*e3e0*/  @!P3 IMAD.IADD R4, R4, 0x1, -R2 ;  /* 0x000000010404b824 */ /* 0x000fe200078e0a02 */
[----:B------:R-:W-:-:S13]  /*e3f0*/  ISETP.GT.U32.AND P5, PT, R2, R11, PT ;  /* 0x0000000b0200720c */ /* 0x000fda0003fa4070 */
[----:B------:R-:W-:Y:S01]  /*e400*/  @!P5 IMAD.IADD R11, R11, 0x1, -R2 ;  /* 0x000000010b0bd824 */ /* 0x000fe200078e0a02 */
[----:B---3--:R-:W-:Y:S02]  /*e410*/  ISETP.GE.AND P0, PT, R16, RZ, PT ;  /* 0x000000ff1000720c */ /* 0x008fe40003f06270 */
[----:B------:R-:W-:Y:S02]  /*e420*/  IABS R9, R16 ;  /* 0x0000001000097213 */ /* 0x000fe40000000000 */
[----:B------:R-:W3:Y:S01]  /*e430*/  LDL.LU R16, [R1+0x50] ;  /* 0x0000500001107983 */ /* 0x000ee20000300800 */
[----:B--2---:R-:W-:-:S05]  /*e440*/  IABS R7, R19 ;  /* 0x0000001300077213 */ /* 0x004fca0000000000 */
[----:B------:R-:W-:Y:S01]  /*e450*/  IMAD.HI.U32 R12, R0, R7, RZ ;  /* 0x00000007000c7227 */ /* 0x000fe200078e00ff */
[----:B----4-:R-:W-:-:S03]  /*e460*/  IABS R6, R29 ;  /* 0x0000001d00067213 */ /* 0x010fc60000000000 */
[----:B------:R-:W-:-:S04]  /*e470*/  IMAD.MOV R12, RZ, RZ, -R12 ;  /* 0x000000ffff0c7224 */ /* 0x000fc800078e0a0c */
[----:B------:R-:W-:Y:S02]  /*e480*/  IMAD R12, R2, R12, R7 ;  /* 0x0000000c020c7224 */ /* 0x000fe400078e0207 */
[----:B------:R-:W-:Y:S01]  /*e490*/  IMAD.HI.U32 R7, R0, R6, RZ ;  /* 0x0000000600077227 */ /* 0x000fe200078e00ff */
[----:B------:R-:W-:Y:S03]  /*e4a0*/  STL [R1+0x8b0], R14 ;  /* 0x0008b00e01007387 */ /* 0x000fe60000100800 */
[----:B------:R-:W-:Y:S01]  /*e4b0*/  IMAD.MOV R7, RZ, RZ, -R7 ;  /* 0x000000ffff077224 */ /* 0x000fe200078e0a07 */
[----:B------:R-:W2:Y:S03]  /*e4c0*/  LDL.LU R27, [R1+0x54] ;  /* 0x00005400011b7983 */ /* 0x000ea60000300800 */
[----:B------:R-:W-:Y:S01]  /*e4d0*/  IMAD R6, R2, R7, R6 ;  /* 0x0000000702067224 */ /* 0x000fe200078e0206 */
[----:B------:R0:W-:Y:S02]  /*e4e0*/  STL [R1+0x8a8], R3 ;  /* 0x0008a80301007387 */ /* 0x0001e40000100800 */
[----:B0-----:R-:W-:-:S04]  /*e4f0*/  IMAD.MOV.U32 R3, RZ, RZ, R4 ;  /* 0x000000ffff037224 */ /* 0x001fc800078e0004 */
[----:B------:R-:W-:Y:S01]  /*e500*/  @!P4 IMAD.MOV R3, RZ, RZ, -R3 ;  /* 0x000000ffff03c224 */ /* 0x000fe200078e0a03 */
[----:B------:R-:W-:Y:S02]  /*e510*/  ISETP.GT.U32.AND P4, PT, R2, R6, PT ;  /* 0x000000060200720c */ /* 0x000fe40003f84070 */
[----:B------:R-:W-:Y:S02]  /*e520*/  ISETP.GE.AND P5, PT, R19, RZ, PT ;  /* 0x000000ff1300720c */ /* 0x000fe40003fa6270 */
[----:B------:R-:W4:Y:S01]  /*e530*/  LDL.LU R19, [R1+0x58] ;  /* 0x0000580001137983 */ /* 0x000f220000300800 */
[----:B------:R-:W-:-:S03]  /*e540*/  IABS R8, R17 ;  /* 0x0000001100087213 */ /* 0x000fc60000000000 */
[----:B------:R3:W-:Y:S05]  /*e550*/  STL [R1+0x8a4], R3 ;  /* 0x0008a40301007387 */ /* 0x0007ea0000100800 */
[----:B------:R-:W-:Y:S01]  /*e560*/  @!P4 IMAD.IADD R6, R6, 0x1, -R2 ;  /* 0x000000010606c824 */ /* 0x000fe200078e0a02 */
[----:B------:R-:W-:Y:S02]  /*e570*/  ISETP.GE.AND P4, PT, R17, RZ, PT ;  /* 0x000000ff1100720c */ /* 0x000fe40003f86270 */
[----:B------:R-:W2:Y:S01]  /*e580*/  LDL.LU R17, [R1+0x5c] ;  /* 0x00005c0001117983 */ /* 0x000ea20000300800 */
[----:B------:R-:W-:-:S04]  /*e590*/  IMAD.HI.U32 R13, R0, R9, RZ ;  /* 0x00000009000d7227 */ /* 0x000fc800078e00ff */
[----:B------:R-:W-:-:S04]  /*e5a0*/  IMAD.MOV R10, RZ, RZ, -R13 ;  /* 0x000000ffff0a7224 */ /* 0x000fc800078e0a0d */
[C---:B------:R-:W-:Y:S01]  /*e5b0*/  IMAD R9, R2.reuse, R10, R9 ;  /* 0x0000000a02097224 */ /* 0x040fe200078e0209 */
[----:B------:R-:W-:-:S04]  /*e5c0*/  ISETP.GT.U32.AND P3, PT, R2, R12, PT ;  /* 0x0000000c0200720c */ /* 0x000fc80003f64070 */
[----:B------:R-:W-:Y:S01]  /*e5d0*/  ISETP.GT.U32.AND P6, PT, R2, R9, PT ;  /* 0x000000090200720c */ /* 0x000fe20003fc4070 */
[----:B------:R-:W-:-:S04]  /*e5e0*/  IMAD.HI.U32 R13, R0, R8, RZ ;  /* 0x00000008000d7227 */ /* 0x000fc800078e00ff */
[----:B------:R-:W-:-:S04]  /*e5f0*/  IMAD.MOV R13, RZ, RZ, -R13 ;  /* 0x000000ffff0d7224 */ /* 0x000fc800078e0a0d */
[----:B------:R-:W-:-:S04]  /*e600*/  @!P3 IMAD.IADD R12, R12, 0x1, -R2 ;  /* 0x000000010c0cb824 */ /* 0x000fc800078e0a02 */
[----:B------:R-:W-:Y:S01]  /*e610*/  @!P6 IMAD.IADD R9, R9, 0x1, -R2 ;  /* 0x000000010909e824 */ /* 0x000fe200078e0a02 */
[----:B------:R-:W-:Y:S01]  /*e620*/  IABS R10, R28 ;  /* 0x0000001c000a7213 */ /* 0x000fe20000000000 */
[----:B------:R-:W-:-:S03]  /*e630*/  IMAD R8, R2, R13, R8 ;  /* 0x0000000d02087224 */ /* 0x000fc600078e0208 */
[----:B------:R-:W-:Y:S01]  /*e640*/  ISETP.GT.U32.AND P3, PT, R2, R9, PT ;  /* 0x000000090200720c */ /* 0x000fe20003f64070 */
[----:B------:R-:W-:Y:S01]  /*e650*/  IMAD.HI.U32 R13, R0, R10, RZ ;  /* 0x0000000a000d7227 */ /* 0x000fe200078e00ff */
[----:B------:R-:W-:-:S03]  /*e660*/  ISETP.GT.U32.AND P6, PT, R2, R11, PT ;  /* 0x0000000b0200720c */ /* 0x000fc60003fc4070 */
[----:B------:R-:W-:-:S04]  /*e670*/  IMAD.MOV R13, RZ, RZ, -R13 ;  /* 0x000000ffff0d7224 */ /* 0x000fc800078e0a0d */
[----:B------:R-:W-:-:S04]  /*e680*/  IMAD R10, R2, R13, R10 ;  /* 0x0000000d020a7224 */ /* 0x000fc800078e020a */
[--C-:B------:R-:W-:Y:S01]  /*e690*/  @!P3 IMAD.IADD R9, R9, 0x1, -R2.reuse ;  /* 0x000000010909b824 */ /* 0x100fe200078e0a02 */
[C---:B------:R-:W-:Y:S01]  /*e6a0*/  ISETP.GT.U32.AND P3, PT, R2.reuse, R10, PT ;  /* 0x0000000a0200720c */ /* 0x040fe20003f64070 */
[----:B------:R-:W-:Y:S01]  /*e6b0*/  @!P6 IMAD.IADD R11, R11, 0x1, -R2 ;  /* 0x000000010b0be824 */ /* 0x000fe200078e0a02 */
[C---:B------:R-:W-:Y:S02]  /*e6c0*/  ISETP.GT.U32.AND P2, PT, R2.reuse, R12, PT ;  /* 0x0000000c0200720c */ /* 0x040fe40003f44070 */
[----:B------:R-:W-:Y:S01]  /*e6d0*/  ISETP.GT.U32.AND P6, PT, R2, R8, PT ;  /* 0x000000080200720c */ /* 0x000fe20003fc4070 */
[----:B------:R-:W-:-:S08]  /*e6e0*/  @!P1 IMAD.MOV R11, RZ, RZ, -R11 ;  /* 0x000000ffff0b9224 */ /* 0x000fd000078e0a0b */
[--C-:B------:R-:W-:Y:S02]  /*e6f0*/  @!P3 IMAD.IADD R10, R10, 0x1, -R2.reuse ;  /* 0x000000010a0ab824 */ /* 0x100fe400078e0a02 */
[--C-:B------:R-:W-:Y:S02]  /*e700*/  @!P2 IMAD.IADD R12, R12, 0x1, -R2.reuse ;  /* 0x000000010c0ca824 */ /* 0x100fe400078e0a02 */
[----:B------:R-:W-:Y:S01]  /*e710*/  @!P6 IMAD.IADD R8, R8, 0x1, -R2 ;  /* 0x000000010808e824 */ /* 0x000fe200078e0a02 */
[C---:B------:R-:W-:Y:S02]  /*e720*/  ISETP.GT.U32.AND P1, PT, R2.reuse, R10, PT ;  /* 0x0000000a0200720c */ /* 0x040fe40003f24070 */
[----:B------:R-:W-:Y:S01]  /*e730*/  ISETP.GT.U32.AND P6, PT, R2, R6, PT ;  /* 0x000000060200720c */ /* 0x000fe20003fc4070 */
[----:B------:R-:W-:Y:S02]  /*e740*/  IMAD.MOV.U32 R14, RZ, RZ, R9 ;  /* 0x000000ffff0e7224 */ /* 0x000fe400078e0009 */
[----:B------:R-:W-:-:S02]  /*e750*/  IMAD.MOV.U32 R9, RZ, RZ, R12 ;  /* 0x000000ffff097224 */ /* 0x000fc400078e000c */
[----:B------:R-:W-:Y:S02]  /*e760*/  @!P0 IMAD.MOV R14, RZ, RZ, -R14 ;  /* 0x000000ffff0e8224 */ /* 0x000fe400078e0a0e */
[----:B------:R-:W-:Y:S01]  /*e770*/  @!P5 IMAD.MOV R9, RZ, RZ, -R9 ;  /* 0x000000ffff09d224 */ /* 0x000fe200078e0a09 */
[----:B------:R-:W-:Y:S03]  /*e780*/  STL [R1+0x89c], R11 ;  /* 0x00089c0b01007387 */ /* 0x000fe60000100800 */
[--C-:B------:R-:W-:Y:S01]  /*e790*/  @!P1 IMAD.IADD R10, R10, 0x1, -R2.reuse ;  /* 0x000000010a0a9824 */ /* 0x100fe200078e0a02 */
[----:B------:R0:W-:Y:S01]  /*e7a0*/  STL [R1+0x898], R14 ;  /* 0x0008980e01007387 */ /* 0x0001e20000100800 */
[----:B------:R-:W-:Y:S01]  /*e7b0*/  @!P6 IMAD.IADD R6, R6, 0x1, -R2 ;  /* 0x000000010606e824 */ /* 0x000fe200078e0a02 */
[----:B-----5:R-:W-:Y:S02]  /*e7c0*/  IABS R7, R18 ;  /* 0x0000001200077213 */ /* 0x020fe40000000000 */
[----:B------:R1:W-:Y:S01]  /*e7d0*/  STL [R1+0x894], R9 ;  /* 0x0008940901007387 */ /* 0x0003e20000100800 */
[----:B------:R-:W-:-:S02]  /*e7e0*/  ISETP.GE.AND P6, PT, R18, RZ, PT ;  /* 0x000000ff1200720c */ /* 0x000fc40003fc6270 */
[----:B------:R-:W-:Y:S02]  /*e7f0*/  ISETP.GT.U32.AND P3, PT, R2, R8, PT ;  /* 0x000000080200720c */ /* 0x000fe40003f64070 */
[----:B------:R-:W-:Y:S02]  /*e800*/  ISETP.GE.AND P2, PT, R29, RZ, PT ;  /* 0x000000ff1d00720c */ /* 0x000fe40003f46270 */
[----:B------:R-:W-:Y:S01]  /*e810*/  ISETP.GE.AND P0, PT, R28, RZ, PT ;  /* 0x000000ff1c00720c */ /* 0x000fe20003f06270 */
[----:B------:R-:W-:-:S04]  /*e820*/  IMAD.HI.U32 R4, R0, R7, RZ ;  /* 0x0000000700047227 */ /* 0x000fc800078e00ff */
[----:B------:R-:W-:-:S04]  /*e830*/  IMAD.MOV R4, RZ, RZ, -R4 ;  /* 0x000000ffff047224 */ /* 0x000fc800078e0a04 */
[----:B------:R-:W-:Y:S02]  /*e840*/  @!P3 IMAD.IADD R8, R8, 0x1, -R2 ;  /* 0x000000010808b824 */ /* 0x000fe400078e0a02 */
[----:B------:R-:W-:Y:S02]  /*e850*/  @!P2 IMAD.MOV R6, RZ, RZ, -R6 ;  /* 0x000000ffff06a224 */ /* 0x000fe400078e0a06 */
[----:B------:R-:W-:Y:S02]  /*e860*/  @!P4 IMAD.MOV R8, RZ, RZ, -R8 ;  /* 0x000000ffff08c224 */ /* 0x000fe400078e0a08 */
[----:B------:R-:W-:Y:S02]  /*e870*/  IMAD R7, R2, R4, R7 ;  /* 0x0000000402077224 */ /* 0x000fe400078e0207 */
[----:B------:R-:W-:-:S03]  /*e880*/  @!P0 IMAD.MOV R10, RZ, RZ, -R10 ;  /* 0x000000ffff0a8224 */ /* 0x000fc600078e0a0a */
[----:B------:R-:W-:-:S13]  /*e890*/  ISETP.GT.U32.AND P5, PT, R2, R7, PT ;  /* 0x000000070200720c */ /* 0x000fda0003fa4070 */
[----:B------:R-:W-:-:S05]  /*e8a0*/  @!P5 IMAD.IADD R7, R7, 0x1, -R2 ;  /* 0x000000010707d824 */ /* 0x000fca00078e0a02 */
[----:B------:R-:W-:-:S13]  /*e8b0*/  ISETP.GT.U32.AND P2, PT, R2, R7, PT ;  /* 0x000000070200720c */ /* 0x000fda0003f44070 */
[----:B------:R-:W-:Y:S01]  /*e8c0*/  @!P2 IMAD.IADD R7, R7, 0x1, -R2 ;  /* 0x000000010707a824 */ /* 0x000fe200078e0a02 */
[----:B---3--:R-:W-:Y:S02]  /*e8d0*/  IABS R3, R16 ;  /* 0x0000001000037213 */ /* 0x008fe40000000000 */
[----:B------:R-:W-:Y:S02]  /*e8e0*/  ISETP.GE.AND P1, PT, R16, RZ, PT ;  /* 0x000000ff1000720c */ /* 0x000fe40003f26270 */
[----:B------:R-:W3:Y:S04]  /*e8f0*/  LDL.LU R16, [R1+0x68] ;  /* 0x0000680001107983 */ /* 0x000ee80000300800 */
[----:B------:R-:W5:Y:S04]  /*e900*/  LDL.LU R15, [R1+0x6c] ;  /* 0x00006c00010f7983 */ /* 0x000f680000300800 */
[----:B------:R-:W5:Y:S04]  /*e910*/  LDL.LU R18, [R1+0x60] ;  /* 0x0000600001127983 */ /* 0x000f680000300800 */
[----:B------:R0:W-:Y:S04]  /*e920*/  STL [R1+0x88c], R6 ;  /* 0x00088c0601007387 */ /* 0x0001e80000100800 */
[----:B------:R-:W-:Y:S04]  /*e930*/  STL [R1+0x87c], R8 ;  /* 0x00087c0801007387 */ /* 0x000fe80000100800 */
[----:B------:R-:W-:Y:S04]  /*e940*/  STL [R1+0x878], R10 ;  /* 0x0008780a01007387 */ /* 0x000fe80000100800 */
[----:B------:R-:W5:Y:S01]  /*e950*/  LDL.LU R28, [R1+0x70] ;  /* 0x00007000011c7983 */ /* 0x000f620000300800 */
[----:B--2---:R-:W-:-:S02]  /*e960*/  IABS R12, R17 ;  /* 0x00000011000c7213 */ /* 0x004fc40000000000 */
[----:B------:R-:W-:Y:S02]  /*e970*/  ISETP.GE.AND P2, PT, R17, RZ, PT ;  /* 0x000000ff1100720c */ /* 0x000fe40003f46270 */
[----:B------:R-:W2:Y:S01]  /*e980*/  LDL.LU R17, [R1+0x74] ;  /* 0x0000740001117983 */ /* 0x000ea20000300800 */
[----:B------:R-:W-:-:S04]  /*e990*/  IMAD.HI.U32 R13, R0, R3, RZ ;  /* 0x00000003000d7227 */ /* 0x000fc800078e00ff */
[----:B------:R-:W-:-:S04]  /*e9a0*/  IMAD.MOV R13, RZ, RZ, -R13 ;  /* 0x000000ffff0d7224 */ /* 0x000fc800078e0a0d */
[----:B------:R-:W-:-:S05]  /*e9b0*/  IMAD R3, R2, R13, R3 ;  /* 0x0000000d02037224 */ /* 0x000fca00078e0203 */
[----:B------:R-:W-:-:S13]  /*e9c0*/  ISETP.GT.U32.AND P3, PT, R2, R3, PT ;  /* 0x000000030200720c */ /* 0x000fda0003f64070 */
[----:B------:R-:W-:-:S05]  /*e9d0*/  @!P3 IMAD.IADD R3, R3, 0x1, -R2 ;  /* 0x000000010303b824 */ /* 0x000fca00078e0a02 */
[----:B------:R-:W-:Y:S01]  /*e9e0*/  ISETP.GT.U32.AND P3, PT, R2, R3, PT ;  /* 0x000000030200720c */ /* 0x000fe20003f64070 */
[----:B0-----:R-:W-:-:S04]  /*e9f0*/  IMAD.MOV.U32 R14, RZ, RZ, R7 ;  /* 0x000000ffff0e7224 */ /* 0x001fc800078e0007 */
[----:B------:R-:W-:-:S08]  /*ea00*/  @!P6 IMAD.MOV R14, RZ, RZ, -R14 ;  /* 0x000000ffff0ee224 */ /* 0x000fd000078e0a0e */
[----:B------:R-:W-:-:S04]  /*ea10*/  @!P3 IMAD.IADD R3, R3, 0x1, -R2 ;  /* 0x000000010303b824 */ /* 0x000fc800078e0a02 */
[----:B------:R-:W-:-:S04]  /*ea20*/  IMAD.MOV.U32 R13, RZ, RZ, R3 ;  /* 0x000000ffff0d7224 */ /* 0x000fc800078e0003 */
[----:B------:R-:W-:Y:S01]  /*ea30*/  @!P1 IMAD.MOV R13, RZ, RZ, -R13 ;  /* 0x000000ffff0d9224 */ /* 0x000fe200078e0a0d */
[----:B------:R-:W-:Y:S01]  /*ea40*/  STL [R1+0x868], R14 ;  /* 0x0008680e01007387 */ /* 0x000fe20000100800 */
[----:B------:R-:W-:-:S03]  /*ea50*/  IABS R4, R27 ;  /* 0x0000001b00047213 */ /* 0x000fc60000000000 */
[----:B------:R0:W-:Y:S04]  /*ea60*/  STL [R1+0x864], R13 ;  /* 0x0008640d01007387 */ /* 0x0001e80000100800 */
[----:B------:R-:W2:Y:S01]  /*ea70*/  LDL.LU R29, [R1+0x78] ;  /* 0x00007800011d7983 */ /* 0x000ea20000300800 */
[----:B----4-:R-:W-:Y:S01]  /*ea80*/  IABS R11, R19 ;  /* 0x00000013000b7213 */ /* 0x010fe20000000000 */
[----:B-1----:R-:W-:Y:S01]  /*ea90*/  IMAD.HI.U32 R9, R0, R4, RZ ;  /* 0x0000000400097227 */ /* 0x002fe200078e00ff */
[----:B------:R-:W-:Y:S02]  /*eaa0*/  ISETP.GE.AND P5, PT, R27, RZ, PT ;  /* 0x000000ff1b00720c */ /* 0x000fe40003fa6270 */
[----:B------:R-:W4:Y:S01]  /*eab0*/  LDL.LU R27, [R1+0x7c] ;  /* 0x00007c00011b7983 */ /* 0x000f220000300800 */
[----:B------:R-:W-:-:S02]  /*eac0*/  IMAD.MOV R9, RZ, RZ, -R9 ;  /* 0x000000ffff097224 */ /* 0x000fc400078e0a09 */
[----:B------:R-:W-:Y:S01]  /*ead0*/  IMAD.HI.U32 R6, R0, R11, RZ ;  /* 0x0000000b00067227 */ /* 0x000fe200078e00ff */
[----:B------:R-:W-:Y:S02]  /*eae0*/  ISETP.GE.AND P0, PT, R19, RZ, PT ;  /* 0x000000ff1300720c */ /* 0x000fe40003f06270 */
[----:B------:R-:W4:Y:S01]  /*eaf0*/  LDL.LU R19, [R1+0x80] ;  /* 0x0000800001137983 */ /* 0x000f220000300800 */
[----:B------:R-:W-:Y:S02]  /*eb00*/  IMAD R4, R2, R9, R4 ;  /* 0x0000000902047224 */ /* 0x000fe400078e0204 */
[----:B------:R-:W-:-:S03]  /*eb10*/  IMAD.MOV R6, RZ, RZ, -R6 ;  /* 0x000000ffff067224 */ /* 0x000fc600078e0a06 */
[C---:B------:R-:W-:Y:S01]  /*eb20*/  ISETP.GT.U32.AND P4, PT, R2.reuse, R4, PT ;  /* 0x000000040200720c */ /* 0x040fe20003f84070 */
[----:B------:R-:W-:-:S05]  /*eb30*/  IMAD R6, R2, R6, R11 ;  /* 0x0000000602067224 */ /* 0x000fca00078e020b */
[----:B------:R-:W-:Y:S01]  /*eb40*/  ISETP.GT.U32.AND P3, PT, R2, R6, PT ;  /* 0x000000060200720c */ /* 0x000fe20003f64070 */
[----:B------:R-:W-:-:S06]  /*eb50*/  IMAD.HI.U32 R9, R0, R12, RZ ;  /* 0x0000000c00097227 */ /* 0x000fcc00078e00ff */
[----:B------:R-:W-:Y:S02]  /*eb60*/  @!P4 IMAD.IADD R4, R4, 0x1, -R2 ;  /* 0x000000010404c824 */ /* 0x000fe400078e0a02 */
[----:B------:R-:W-:-:S03]  /*eb70*/  IMAD.MOV R9, RZ, RZ, -R9 ;  /* 0x000000ffff097224 */ /* 0x000fc600078e0a09 */
[----:B------:R-:W-:Y:S01]  /*eb80*/  ISETP.GT.U32.AND P4, PT, R2, R4, PT ;  /* 0x000000040200720c */ /* 0x000fe20003f84070 */
[----:B------:R-:W-:Y:S02]  /*eb90*/  @!P3 IMAD.IADD R6, R6, 0x1, -R2 ;  /* 0x000000010606b824 */ /* 0x000fe400078e0a02 */
[----:B------:R-:W-:-:S03]  /*eba0*/  IMAD R12, R2, R9, R12 ;  /* 0x00000009020c7224 */ /* 0x000fc600078e020c */
[----:B------:R-:W-:-:S07]  /*ebb0*/  ISETP.GT.U32.AND P3, PT, R2, R6, PT ;  /* 0x000000060200720c */ /* 0x000fce0003f64070 */
[----:B------:R-:W-:-:S04]  /*ebc0*/  @!P4 IMAD.IADD R4, R4, 0x1, -R2 ;  /* 0x000000010404c824 */ /* 0x000fc800078e0a02 */
[----:B------:R-:W-:Y:S02]  /*ebd0*/  @!P5 IMAD.MOV R4, RZ, RZ, -R4 ;  /* 0x000000ffff04d224 */ /* 0x000fe400078e0a04 */
[----:B------:R-:W-:Y:S01]  /*ebe0*/  @!P3 IMAD.IADD R6, R6, 0x1, -R2 ;  /* 0x000000010606b824 */ /* 0x000fe200078e0a02 */
[----:B------:R-:W-:Y:S02]  /*ebf0*/  ISETP.GT.U32.AND P6, PT, R2, R12, PT ;  /* 0x0000000c0200720c */ /* 0x000fe40003fc4070 */
[----:B------:R1:W-:Y:S01]  /*ec00*/  STL [R1+0x860], R4 ;  /* 0x0008600401007387 */ /* 0x0003e20000100800 */
[----:B0-----:R-:W-:-:S10]  /*ec10*/  IMAD.MOV.U32 R13, RZ, RZ, R6 ;  /* 0x000000ffff0d7224 */ /* 0x001fd400078e0006 */
[----:B------:R-:W-:-:S05]  /*ec20*/  @!P6 IMAD.IADD R12, R12, 0x1, -R2 ;  /* 0x000000010c0ce824 */ /* 0x000fca00078e0a02 */
[----:B------:R-:W-:Y:S01]  /*ec30*/  ISETP.GT.U32.AND P6, PT, R2, R12, PT ;  /* 0x0000000c0200720c */ /* 0x000fe20003fc4070 */
[----:B------:R-:W-:-:S12]  /*ec40*/  @!P0 IMAD.MOV R13, RZ, RZ, -R13 ;  /* 0x000000ffff0d8224 */ /* 0x000fd800078e0a0d */
[----:B------:R-:W-:Y:S01]  /*ec50*/  @!P6 IMAD.IADD R12, R12, 0x1, -R2 ;  /* 0x000000010c0ce824 */ /* 0x000fe200078e0a02 */
[----:B---3--:R-:W-:Y:S02]  /*ec60*/  IABS R9, R16 ;  /* 0x0000001000097213 */ /* 0x008fe40000000000 */
[----:B-----5:R-:W-:-:S03]  /*ec70*/  IABS R10, R18 ;  /* 0x00000012000a7213 */ /* 0x020fc60000000000 */
[----:B------:R-:W-:-:S04]  /*ec80*/  IMAD.HI.U32 R11, R0, R9, RZ ;  /* 0x00000009000b7227 */ /* 0x000fc800078e00ff */
[----:B------:R-:W-:-:S04]  /*ec90*/  IMAD.HI.U32 R7, R0, R10, RZ ;  /* 0x0000000a00077227 */ /* 0x000fc800078e00ff */
[----:B------:R-:W-:Y:S02]  /*eca0*/  IMAD.MOV R7, RZ, RZ, -R7 ;  /* 0x000000ffff077224 */ /* 0x000fe400078e0a07 */
[----:B------:R-:W-:Y:S02]  /*ecb0*/  IMAD.MOV R11, RZ, RZ, -R11 ;  /* 0x000000ffff0b7224 */ /* 0x000fe400078e0a0b */
[C---:B------:R-:W-:Y:S02]  /*ecc0*/  IMAD R7, R2.reuse, R7, R10 ;  /* 0x0000000702077224 */ /* 0x040fe400078e020a */
[----:B------:R-:W-:-:S03]  /*ecd0*/  IMAD R9, R2, R11, R9 ;  /* 0x0000000b02097224 */ /* 0x000fc600078e0209 */
[----:B------:R-:W-:Y:S02]  /*ece0*/  ISETP.GT.U32.AND P3, PT, R2, R7, PT ;  /* 0x000000070200720c */ /* 0x000fe40003f64070 */
[----:B------:R-:W-:Y:S02]  /*ecf0*/  ISETP.GE.AND P1, PT, R18, RZ, PT ;  /* 0x000000ff1200720c */ /* 0x000fe40003f26270 */
[----:B------:R-:W3:Y:S01]  /*ed00*/  LDL.LU R18, [R1+0x84] ;  /* 0x0000840001127983 */ /* 0x000ee20000300800 */
[----:B------:R-:W-:Y:S02]  /*ed10*/  ISETP.GT.U32.AND P5, PT, R2, R9, PT ;  /* 0x000000090200720c */ /* 0x000fe40003fa4070 */
[----:B------:R-:W-:Y:S02]  /*ed20*/  ISETP.GE.AND P4, PT, R16, RZ, PT ;  /* 0x000000ff1000720c */ /* 0x000fe40003f86270 */
[----:B------:R-:W5:Y:S01]  /*ed30*/  LDL.LU R16, [R1+0x88] ;  /* 0x0000880001107983 */ /* 0x000f620000300800 */
[----:B------:R-:W-:-:S03]  /*ed40*/  IABS R10, R28 ;  /* 0x0000001c000a7213 */ /* 0x000fc60000000000 */
[----:B------:R-:W-:Y:S02]  /*ed50*/  @!P3 IMAD.IADD R7, R7, 0x1, -R2 ;  /* 0x000000010707b824 */ /* 0x000fe400078e0a02 */
[----:B------:R-:W-:-:S04]  /*ed60*/  IMAD.HI.U32 R6, R0, R10, RZ ;  /* 0x0000000a00067227 */ /* 0x000fc800078e00ff */
[----:B------:R-:W-:Y:S01]  /*ed70*/  @!P5 IMAD.IADD R9, R9, 0x1, -R2 ;  /* 0x000000010909d824 */ /* 0x000fe200078e0a02 */
[----:B------:R-:W-:Y:S01]  /*ed80*/  ISETP.GT.U32.AND P5, PT, R2, R7, PT ;  /* 0x000000070200720c */ /* 0x000fe20003fa4070 */
[----:B------:R-:W-:-:S04]  /*ed90*/  IMAD.MOV R6, RZ, RZ, -R6 ;  /* 0x000000ffff067224 */ /* 0x000fc800078e0a06 */
[----:B------:R-:W-:Y:S01]  /*eda0*/  IMAD R6, R2, R6, R10 ;  /* 0x0000000602067224 */ /* 0x000fe200078e020a */
[----:B------:R-:W-:Y:S01]  /*edb0*/  IABS R8, R15 ;  /* 0x0000000f00087213 */ /* 0x000fe20000000000 */
[----:B------:R-:W-:-:S06]  /*edc0*/  IMAD.MOV.U32 R11, RZ, RZ, R12 ;  /* 0x000000ffff0b7224 */ /* 0x000fcc00078e000c */
[----:B------:R-:W-:Y:S01]  /*edd0*/  @!P5 IMAD.IADD R7, R7, 0x1, -R2 ;  /* 0x000000010707d824 */ /* 0x000fe200078e0a02 */
[----:B------:R-:W-:Y:S01]  /*ede0*/  ISETP.GT.U32.AND P5, PT, R2, R6, PT ;  /* 0x000000060200720c */ /* 0x000fe20003fa4070 */
[----:B------:R-:W-:-:S04]  /*edf0*/  IMAD.HI.U32 R3, R0, R8, RZ ;  /* 0x0000000800037227 */ /* 0x000fc800078e00ff */
[----:B------:R-:W-:Y:S02]  /*ee00*/  IMAD.MOV R3, RZ, RZ, -R3 ;  /* 0x000000ffff037224 */ /* 0x000fe400078e0a03 */
[----:B------:R-:W-:Y:S01]  /*ee10*/  @!P2 IMAD.MOV R11, RZ, RZ, -R11 ;  /* 0x000000ffff0ba224 */ /* 0x000fe200078e0a0b */
[----:B------:R4:W-:Y:S01]  /*ee20*/  STL [R1+0x85c], R13 ;  /* 0x00085c0d01007387 */ /* 0x0009e20000100800 */
[----:B------:R-:W-:Y:S01]  /*ee30*/  IMAD R3, R2, R3, R8 ;  /* 0x0000000302037224 */ /* 0x000fe200078e0208 */
[----:B--2---:R-:W-:Y:S02]  /*ee40*/  IABS R8, R17 ;  /* 0x0000001100087213 */ /* 0x004fe40000000000 */
[----:B------:R-:W-:Y:S01]  /*ee50*/  STL [R1+0x854], R11 ;  /* 0x0008540b01007387 */ /* 0x000fe20000100800 */
[----:B------:R-:W-:Y:S01]  /*ee60*/  @!P5 IMAD.IADD R6, R6, 0x1, -R2 ;  /* 0x000000010606d824 */ /* 0x000fe200078e0a02 */
[----:B------:R-:W-:Y:S02]  /*ee70*/  ISETP.GE.AND P5, PT, R17, RZ, PT ;  /* 0x000000ff1100720c */ /* 0x000fe40003fa6270 */
[----:B------:R-:W2:Y:S01]  /*ee80*/  LDL.LU R17, [R1+0x8c] ;  /* 0x00008c0001117983 */ /* 0x000ea20000300800 */
[----:B------:R-:W-:Y:S01]  /*ee90*/  ISETP.GT.U32.AND P6, PT, R2, R3, PT ;  /* 0x000000030200720c */ /* 0x000fe20003fc4070 */
[----:B-1----:R-:W-:-:S04]  /*eea0*/  IMAD.HI.U32 R4, R0, R8, RZ ;  /* 0x0000000800047227 */ /* 0x002fc800078e00ff */
[----:B------:R-:W-:-:S08]  /*eeb0*/  IMAD.MOV R4, RZ, RZ, -R4 ;  /* 0x000000ffff047224 */ /* 0x000fd000078e0a04 */
[----:B------:R-:W-:Y:S01]  /*eec0*/  @!P6 IMAD.IADD R3, R3, 0x1, -R2 ;  /* 0x000000010303e824 */ /* 0x000fe200078e0a02 */
[C---:B------:R-:W-:Y:S01]  /*eed0*/  ISETP.GT.U32.AND P6, PT, R2.reuse, R9, PT ;  /* 0x000000090200720c */ /* 0x040fe20003fc4070 */
[----:B------:R-:W-:-:S03]  /*eee0*/  IMAD R4, R2, R4, R8 ;  /* 0x0000000402047224 */ /* 0x000fc600078e0208 */
[----:B------:R-:W-:-:S09]  /*eef0*/  ISETP.GT.U32.AND P2, PT, R2, R3, PT ;  /* 0x000000030200720c */ /* 0x000fd20003f44070 */
[----:B------:R-:W-:Y:S01]  /*ef00*/  @!P6 IMAD.IADD R9, R9, 0x1, -R2 ;  /* 0x000000010909e824 */ /* 0x000fe200078e0a02 */
[----:B------:R-:W-:Y:S02]  /*ef10*/  ISETP.GT.U32.AND P6, PT, R2, R4, PT ;  /* 0x000000040200720c */ /* 0x000fe40003fc4070 */
[----:B------:R-:W-:-:S05]  /*ef20*/  IABS R14, R29 ;  /* 0x0000001d000e7213 */ /* 0x000fca0000000000 */
[----:B------:R-:W-:-:S04]  /*ef30*/  IMAD.HI.U32 R8, R0, R14, RZ ;  /* 0x0000000e00087227 */ /* 0x000fc800078e00ff */
[----:B------:R-:W-:Y:S01]  /*ef40*/  IMAD.MOV R8, RZ, RZ, -R8 ;  /* 0x000000ffff087224 */ /* 0x000fe200078e0a08 */
[----:B----4-:R-:W-:-:S03]  /*ef50*/  IABS R13, R27 ;  /* 0x0000001b000d7213 */ /* 0x010fc60000000000 */
[----:B------:R-:W-:Y:S01]  /*ef60*/  IMAD R14, R2, R8, R14 ;  /* 0x00000008020e7224 */ /* 0x000fe200078e020e */
[----:B------:R-:W-:Y:S01]  /*ef70*/  IABS R12, R19 ;  /* 0x00000013000c7213 */ /* 0x000fe20000000000 */
[--C-:B------:R-:W-:Y:S02]  /*ef80*/  @!P2 IMAD.IADD R3, R3, 0x1, -R2.reuse ;  /* 0x000000010303a824 */ /* 0x100fe400078e0a02 */
[----:B------:R-:W-:Y:S01]  /*ef90*/  IMAD.HI.U32 R8, R0, R13, RZ ;  /* 0x0000000d00087227 */ /* 0x000fe200078e00ff */
[----:B------:R-:W-:Y:S02]  /*efa0*/  ISETP.GT.U32.AND P2, PT, R2, R14, PT ;  /* 0x0000000e0200720c */ /* 0x000fe40003f44070 */
[----:B------:R-:W-:Y:S01]  /*efb0*/  ISETP.GE.AND P0, PT, R15, RZ, PT ;  /* 0x000000ff0f00720c */ /* 0x000fe20003f06270 */
[----:B------:R-:W-:Y:S01]  /*efc0*/  @!P6 IMAD.IADD R4, R4, 0x1, -R2 ;  /* 0x000000010404e824 */ /* 0x000fe200078e0a02 */
[----:B------:R-:W-:Y:S01]  /*efd0*/  ISETP.GT.U32.AND P6, PT, R2, R6, PT ;  /* 0x000000060200720c */ /* 0x000fe20003fc4070 */
[----:B------:R-:W-:-:S04]  /*efe0*/  IMAD.HI.U32 R15, R0, R12, RZ ;  /* 0x0000000c000f7227 */ /* 0x000fc800078e00ff */
[----:B------:R-:W-:Y:S02]  /*eff0*/  IMAD.MOV R8, RZ, RZ, -R8 ;  /* 0x000000ffff087224 */ /* 0x000fe400078e0a08 */
[----:B------:R-:W-:Y:S02]  /*f000*/  IMAD.MOV R15, RZ, RZ, -R15 ;  /* 0x000000ffff0f7224 */ /* 0x000fe400078e0a0f */
[C---:B------:R-:W-:Y:S02]  /*f010*/  IMAD R8, R2.reuse, R8, R13 ;  /* 0x0000000802087224 */ /* 0x040fe400078e020d */
[C---:B------:R-:W-:Y:S02]  /*f020*/  IMAD R12, R2.reuse, R15, R12 ;  /* 0x0000000f020c7224 */ /* 0x040fe400078e020c */
[----:B------:R-:W-:Y:S01]  /*f030*/  @!P4 IMAD.MOV R9, RZ, RZ, -R9 ;  /* 0x000000ffff09c224 */ /* 0x000fe200078e0a09 */
[----:B------:R-:W-:Y:S01]  /*f040*/  ISETP.GT.U32.AND P4, PT, R2, R8, PT ;  /* 0x000000080200720c */ /* 0x000fe20003f84070 */
[--C-:B------:R-:W-:Y:S01]  /*f050*/  @!P2 IMAD.IADD R14, R14, 0x1, -R2.reuse ;  /* 0x000000010e0ea824 */ /* 0x100fe200078e0a02 */
[----:B------:R-:W-:Y:S01]  /*f060*/  ISETP.GE.AND P3, PT, R28, RZ, PT ;  /* 0x000000ff1c00720c */ /* 0x000fe20003f66270 */
[----:B------:R-:W-:Y:S01]  /*f070*/  @!P1 IMAD.MOV R7, RZ, RZ, -R7 ;  /* 0x000000ffff079224 */ /* 0x000fe200078e0a07 */
[----:B------:R-:W4:Y:S01]  /*f080*/  LDL.LU R28, [R1+0x90] ;  /* 0x00009000011c7983 */ /* 0x000f220000300800 */
[----:B------:R-:W-:Y:S01]  /*f090*/  @!P6 IMAD.IADD R6, R6, 0x1, -R2 ;  /* 0x000000010606e824 */ /* 0x000fe200078e0a02 */
[----:B------:R-:W-:-:S02]  /*f0a0*/  ISETP.GT.U32.AND P6, PT, R2, R12, PT ;  /* 0x0000000c0200720c */ /* 0x000fc40003fc4070 */
[C---:B------:R-:W-:Y:S01]  /*f0b0*/  ISETP.GT.U32.AND P1, PT, R2.reuse, R14, PT ;  /* 0x0000000e0200720c */ /* 0x040fe20003f24070 */
[----:B------:R0:W-:Y:S01]  /*f0c0*/  STL [R1+0x84c], R7 ;  /* 0x00084c0701007387 */ /* 0x0001e20000100800 */
[----:B------:R-:W-:-:S03]  /*f0d0*/  ISETP.GT.U32.AND P2, PT, R2, R4, PT ;  /* 0x000000040200720c */ /* 0x000fc60003f44070 */
[----:B------:R1:W-:Y:S01]  /*f0e0*/  STL [R1+0x848], R9 ;  /* 0x0008480901007387 */ /* 0x0003e20000100800 */
[----:B------:R-:W-:Y:S02]  /*f0f0*/  @!P4 IMAD.IADD R8, R8, 0x1, -R2 ;  /* 0x000000010808c824 */ /* 0x000fe400078e0a02 */
[----:B0-----:R-:W-:-:S04]  /*f100*/  IMAD.MOV.U32 R7, RZ, RZ, R3 ;  /* 0x000000ffff077224 */ /* 0x001fc800078e0003 */
[----:B------:R-:W-:Y:S01]  /*f110*/  @!P0 IMAD.MOV R7, RZ, RZ, -R7 ;  /* 0x000000ffff078224 */ /* 0x000fe200078e0a07 */
[----:B------:R-:W-:Y:S01]  /*f120*/  ISETP.GE.AND P0, PT, R29, RZ, PT ;  /* 0x000000ff1d00720c */ /* 0x000fe20003f06270 */
[----:B-1----:R-:W-:Y:S02]  /*f130*/  IMAD.MOV.U32 R9, RZ, RZ, R6 ;  /* 0x000000ffff097224 */ /* 0x002fe400078e0006 */
[--C-:B------:R-:W-:Y:S02]  /*f140*/  @!P6 IMAD.IADD R12, R12, 0x1, -R2.reuse ;  /* 0x000000010c0ce824 */ /* 0x100fe400078e0a02 */
[----:B------:R-:W-:Y:S01]  /*f150*/  @!P3 IMAD.MOV R9, RZ, RZ, -R9 ;  /* 0x000000ffff09b224 */ /* 0x000fe200078e0a09 */
[----:B------:R-:W-:Y:S01]  /*f160*/  ISETP.GT.U32.AND P6, PT, R2, R8, PT ;  /* 0x000000080200720c */ /* 0x000fe20003fc4070 */
[--C-:B------:R-:W-:Y:S01]  /*f170*/  @!P1 IMAD.IADD R14, R14, 0x1, -R2.reuse ;  /* 0x000000010e0e9824 */ /* 0x100fe200078e0a02 */
[----:B------:R-:W-:Y:S01]  /*f180*/  STL [R1+0x844], R7 ;  /* 0x0008440701007387 */ /* 0x000fe20000100800 */
[----:B------:R-:W-:-:S03]  /*f190*/  @!P2 IMAD.IADD R4, R4, 0x1, -R2 ;  /* 0x000000010404a824 */ /* 0x000fc600078e0a02 */
[----:B------:R0:W-:Y:S01]  /*f1a0*/  STL [R1+0x840], R9 ;  /* 0x0008400901007387 */ /* 0x0001e20000100800 */
[----:B------:R-:W-:Y:S01]  /*f1b0*/  @!P5 IMAD.MOV R4, RZ, RZ, -R4 ;  /* 0x000000ffff04d224 */ /* 0x000fe200078e0a04 */
[----:B------:R-:W-:Y:S01]  /*f1c0*/  ISETP.GE.AND P2, PT, R27, RZ, PT ;  /* 0x000000ff1b00720c */ /* 0x000fe20003f46270 */
[----:B0-----:R-:W-:-:S03]  /*f1d0*/  IMAD.MOV.U32 R9, RZ, RZ, R14 ;  /* 0x000000ffff097224 */ /* 0x001fc600078e000e */
[----:B------:R-:W-:Y:S01]  /*f1e0*/  STL [R1+0x83c], R4 ;  /* 0x00083c0401007387 */ /* 0x000fe20000100800 */
[----:B------:R-:W-:-:S03]  /*f1f0*/  @!P0 IMAD.MOV R9, RZ, RZ, -R9 ;  /* 0x000000ffff098224 */ /* 0x000fc600078e0a09 */
[----:B------:R-:W4:Y:S01]  /*f200*/  LDL.LU R27, [R1+0xb0] ;  /* 0x0000b000011b7983 */ /* 0x000f220000300800 */
[----:B------:R-:W-:Y:S01]  /*f210*/  ISETP.GE.AND P1, PT, R19, RZ, PT ;  /* 0x000000ff1300720c */ /* 0x000fe20003f26270 */
[----:B------:R-:W-:Y:S01]  /*f220*/  @!P6 IMAD.IADD R8, R8, 0x1, -R2 ;  /* 0x000000010808e824 */ /* 0x000fe200078e0a02 */
[----:B------:R-:W-:-:S13]  /*f230*/  ISETP.GT.U32.AND P3, PT, R2, R12, PT ;  /* 0x0000000c0200720c */ /* 0x000fda0003f64070 */
[----:B------:R-:W-:Y:S01]  /*f240*/  @!P3 IMAD.IADD R12, R12, 0x1, -R2 ;  /* 0x000000010c0cb824 */ /* 0x000fe200078e0a02 */
[----:B---3--:R-:W-:Y:S02]  /*f250*/  IABS R11, R18 ;  /* 0x00000012000b7213 */ /* 0x008fe40000000000 */
[----:B------:R-:W-:Y:S02]  /*f260*/  ISETP.GE.AND P0, PT, R18, RZ, PT ;  /* 0x000000ff1200720c */ /* 0x000fe40003f06270 */
[----:B------:R-:W3:Y:S01]  /*f270*/  LDL.LU R18, [R1+0x94] ;  /* 0x0000940001127983 */ /* 0x000ee20000300800 */
[----:B-----5:R-:W-:Y:S02]  /*f280*/  IABS R10, R16 ;  /* 0x00000010000a7213 */ /* 0x020fe40000000000 */
[----:B------:R-:W-:Y:S01]  /*f290*/  ISETP.GE.AND P6, PT, R16, RZ, PT ;  /* 0x000000ff1000720c */ /* 0x000fe20003fc6270 */
[----:B------:R-:W-:Y:S04]  /*f2a0*/  STL [R1+0x838], R9 ;  /* 0x0008380901007387 */ /* 0x000fe80000100800 */
[----:B------:R-:W5:Y:S04]  /*f2b0*/  LDL.LU R19, [R1+0xb4] ;  /* 0x0000b40001137983 */ /* 0x000f680000300800 */
[----:B------:R-:W3:Y:S01]  /*f2c0*/  LDL.LU R16, [R1+0xb8] ;  /* 0x0000b80001107983 */ /* 0x000ee20000300800 */
[----:B--2---:R-:W-:-:S02]  /*f2d0*/  IABS R6, R17 ;  /* 0x0000001100067213 */ /* 0x004fc40000000000 */
[----:B------:R-:W-:Y:S02]  /*f2e0*/  ISETP.GE.AND P3, PT, R17, RZ, PT ;  /* 0x000000ff1100720c */ /* 0x000fe40003f66270 */
[----:B------:R-:W2:Y:S01]  /*f2f0*/  LDL R17, [R1+0x98] ;  /* 0x0000980001117983 */ /* 0x000ea20000100800 */
[----:B------:R-:W-:-:S04]  /*f300*/  IMAD.HI.U32 R13, R0, R11, RZ ;  /* 0x0000000b000d7227 */ /* 0x000fc800078e00ff */
[----:B------:R-:W-:-:S04]  /*f310*/  IMAD.MOV R13, RZ, RZ, -R13 ;  /* 0x000000ffff0d7224 */ /* 0x000fc800078e0a0d */
[----:B------:R-:W-:Y:S02]  /*f320*/  IMAD R11, R2, R13, R11 ;  /* 0x0000000d020b7224 */ /* 0x000fe400078e020b */
[----:B------:R-:W-:-:S03]  /*f330*/  IMAD.HI.U32 R3, R0, R10, RZ ;  /* 0x0000000a00037227 */ /* 0x000fc600078e00ff */
[----:B------:R-:W-:Y:S01]  /*f340*/  ISETP.GT.U32.AND P4, PT, R2, R11, PT ;  /* 0x0000000b0200720c */ /* 0x000fe20003f84070 */
[----:B------:R-:W-:-:S04]  /*f350*/  IMAD.MOV R3, RZ, RZ, -R3 ;  /* 0x000000ffff037224 */ /* 0x000fc800078e0a03 */
[----:B------:R-:W-:-:S05]  /*f360*/  IMAD R3, R2, R3, R10 ;  /* 0x0000000302037224 */ /* 0x000fca00078e020a */
[----:B------:R-:W-:-:S03]  /*f370*/  ISETP.GT.U32.AND P5, PT, R2, R3, PT ;  /* 0x000000030200720c */ /* 0x000fc60003fa4070 */
[----:B------:R-:W-:-:S05]  /*f380*/  @!P4 IMAD.IADD R11, R11, 0x1, -R2 ;  /* 0x000000010b0bc824 */ /* 0x000fca00078e0a02 */
[----:B------:R-:W-:Y:S01]  /*f390*/  ISETP.GT.U32.AND P4, PT, R2, R11, PT ;  /* 0x0000000b0200720c */ /* 0x000fe20003f84070 */
[----:B------:R-:W-:-:S04]  /*f3a0*/  @!P2 IMAD.MOV R8, RZ, RZ, -R8 ;  /* 0x000000ffff08a224 */ /* 0x000fc800078e0a08 */
[----:B------:R-:W-:Y:S01]  /*f3b0*/  @!P5 IMAD.IADD R3, R3, 0x1, -R2 ;  /* 0x000000010303d824 */ /* 0x000fe200078e0a02 */
[----:B------:R0:W-:Y:S04]  /*f3c0*/  STL [R1+0x828], R8 ;  /* 0x0008280801007387 */ /* 0x0001e80000100800 */
[----:B------:R-:W-:-:S03]  /*f3d0*/  ISETP.GT.U32.AND P5, PT, R2, R3, PT ;  /* 0x000000030200720c */ /* 0x000fc60003fa4070 */
[----:B------:R-:W-:Y:S02]  /*f3e0*/  @!P4 IMAD.IADD R11, R11, 0x1, -R2 ;  /* 0x000000010b0bc824 */ /* 0x000fe400078e0a02 */
[----:B------:R-:W-:Y:S02]  /*f3f0*/  IMAD.MOV.U32 R10, RZ, RZ, R12 ;  /* 0x000000ffff0a7224 */ /* 0x000fe400078e000c */
[----:B0-----:R-:W-:Y:S02]  /*f400*/  IMAD.MOV.U32 R8, RZ, RZ, R11 ;  /* 0x000000ffff087224 */ /* 0x001fe400078e000b */
[----:B------:R-:W-:Y:S02]  /*f410*/  @!P1 IMAD.MOV R10, RZ, RZ, -R10 ;  /* 0x000000ffff0a9224 */ /* 0x000fe400078e0a0a */
[----:B------:R-:W-:Y:S02]  /*f420*/  @!P0 IMAD.MOV R8, RZ, RZ, -R8 ;  /* 0x000000ffff088224 */ /* 0x000fe400078e0a08 */
[----:B------:R-:W-:Y:S01]  /*f430*/  @!P5 IMAD.IADD R3, R3, 0x1, -R2 ;  /* 0x000000010303d824 */ /* 0x000fe200078e0a02 */
[----:B------:R-:W-:Y:S04]  /*f440*/  STL [R1+0x824], R10 ;  /* 0x0008240a01007387 */ /* 0x000fe80000100800 */
[----:B------:R0:W-:Y:S01]  /*f450*/  STL [R1+0x820], R8 ;  /* 0x0008200801007387 */ /* 0x0001e20000100800 */
[----:B------:R-:W-:-:S04]  /*f460*/  IMAD.HI.U32 R4, R0, R6, RZ ;  /* 0x0000000600047227 */ /* 0x000fc800078e00ff */
[----:B------:R-:W-:Y:S01]  /*f470*/  IMAD.MOV R4, RZ, RZ, -R4 ;  /* 0x000000ffff047224 */ /* 0x000fe200078e0a04 */
[----:B----4-:R-:W-:-:S05]  /*f480*/  IABS R7, R28 ;  /* 0x0000001c00077213 */ /* 0x010fca0000000000 */
[----:B------:R-:W-:-:S04]  /*f490*/  IMAD.HI.U32 R9, R0, R7, RZ ;  /* 0x0000000700097227 */ /* 0x000fc800078e00ff */
[----:B------:R-:W-:Y:S02]  /*f4a0*/  IMAD.MOV R9, RZ, RZ, -R9 ;  /* 0x000000ffff097224 */ /* 0x000fe400078e0a09 */
[C---:B------:R-:W-:Y:S02]  /*f4b0*/  IMAD R6, R2.reuse, R4, R6 ;  /* 0x0000000402067224 */ /* 0x040fe400078e0206 */
[----:B------:R-:W-:Y:S01]  /*f4c0*/  IMAD R4, R2, R9, R7 ;  /* 0x0000000902047224 */ /* 0x000fe200078e0207 */
[----:B---3--:R-:W-:Y:S02]  /*f4d0*/  ISETP.GE.AND P5, PT, R16, RZ, PT ;  /* 0x000000ff1000720c */ /* 0x008fe40003fa6270 */
[----:B------:R-:W-:Y:S02]  /*f4e0*/  IABS R11, R16 ;  /* 0x00000010000b7213 */ /* 0x000fe40000000000 */
[----:B------:R-:W3:Y:S01]  /*f4f0*/  LDL R16, [R1+0x9c] ;  /* 0x00009c0001107983 */ /* 0x000ee20000100800 */
[----:B--2---:R-:W-:-:S03]  /*f500*/  IABS R9, R17 ;  /* 0x0000001100097213 */ /* 0x004fc60000000000 */
[----:B------:R-:W2:Y:S01]  /*f510*/  LDL R17, [R1+0xa4] ;  /* 0x0000a40001117983 */ /* 0x000ea20000100800 */
[----:B------:R-:W-:Y:S02]  /*f520*/  ISETP.GT.U32.AND P4, PT, R2, R6, PT ;  /* 0x000000060200720c */ /* 0x000fe40003f84070 */
[----:B------:R-:W-:Y:S01]  /*f530*/  IABS R13, R27 ;  /* 0x0000001b000d7213 */ /* 0x000fe20000000000 */
[----:B------:R-:W-:Y:S01]  /*f540*/  IMAD.MOV.U32 R14, RZ, RZ, R3 ;  /* 0x000000ffff0e7224 */ /* 0x000fe200078e0003 */
[----:B-----5:R-:W-:Y:S01]  /*f550*/  IABS R12, R19 ;  /* 0x00000013000c7213 */ /* 0x020fe20000000000 */
[----:B------:R-:W4:Y:S02]  /*f560*/  LDL.LU R29, [R1+0xa8] ;  /* 0x0000a800011d7983 */ /* 0x000f240000300800 */
[----:B------:R-:W-:-:S06]  /*f570*/  IMAD.HI.U32 R7, R0, R13, RZ ;  /* 0x0000000d00077227 */ /* 0x000fcc00078e00ff */
[----:B------:R-:W-:Y:S02]  /*f580*/  @!P4 IMAD.IADD R6, R6, 0x1, -R2 ;  /* 0x000000010606c824 */ /* 0x000fe400078e0a02 */
[----:B0-----:R-:W-:-:S03]  /*f590*/  IMAD.HI.U32 R8, R0, R12, RZ ;  /* 0x0000000c00087227 */ /* 0x001fc600078e00ff */
[C---:B------:R-:W-:Y:S01]  /*f5a0*/  ISETP.GT.U32.AND P4, PT, R2.reuse, R6, PT ;  /* 0x000000060200720c */ /* 0x040fe20003f84070 */
[----:B------:R-:W-:Y:S01]  /*f5b0*/  @!P6 IMAD.MOV R14, RZ, RZ, -R14 ;  /* 0x000000ffff0ee224 */ /* 0x000fe200078e0a0e */
[----:B------:R-:W-:Y:S01]  /*f5c0*/  ISETP.GE.AND P1, PT, R27, RZ, PT ;  /* 0x000000ff1b00720c */ /* 0x000fe20003f26270 */
[----:B------:R-:W-:Y:S01]  /*f5d0*/  IMAD.MOV R7, RZ, RZ, -R7 ;  /* 0x000000ffff077224 */ /* 0x000fe200078e0a07 */
[----:B------:R-:W5:Y:S01]  /*f5e0*/  LDL.LU R27, [R1+0xbc] ;  /* 0x0000bc00011b7983 */ /* 0x000f620000300800 */
[----:B------:R-:W-:Y:S02]  /*f5f0*/  IMAD.MOV R3, RZ, RZ, -R8 ;  /* 0x000000ffff037224 */ /* 0x000fe400078e0a08 */
[----:B------:R-:W-:Y:S01]  /*f600*/  IMAD R13, R2, R7, R13 ;  /* 0x00000007020d7224 */ /* 0x000fe200078e020d */
[----:B------:R0:W-:Y:S05]  /*f610*/  STL [R1+0x818], R14 ;  /* 0x0008180e01007387 */ /* 0x0001ea0000100800 */
[----:B------:R-:W-:Y:S01]  /*f620*/  @!P4 IMAD.IADD R6, R6, 0x1, -R2 ;  /* 0x000000010606c824 */ /* 0x000fe200078e0a02 */
[----:B------:R-:W-:-:S02]  /*f630*/  ISETP.GT.U32.AND P4, PT, R2, R13, PT ;  /* 0x0000000d0200720c */ /* 0x000fc40003f84070 */
[----:B------:R-:W-:Y:S01]  /*f640*/  IABS R10, R18 ;  /* 0x00000012000a7213 */ /* 0x000fe20000000000 */
[----:B------:R-:W-:-:S04]  /*f650*/  @!P3 IMAD.MOV R6, RZ, RZ, -R6 ;  /* 0x000000ffff06b224 */ /* 0x000fc800078e0a06 */
[----:B------:R-:W-:-:S06]  /*f660*/  IMAD.HI.U32 R7, R0, R10, RZ ;  /* 0x0000000a00077227 */ /* 0x000fcc00078e00ff */
[----:B------:R-:W-:-:S05]  /*f670*/  @!P4 IMAD.IADD R13, R13, 0x1, -R2 ;  /* 0x000000010d0dc824 */ /* 0x000fca00078e0a02 */
[----:B------:R-:W-:Y:S01]  /*f680*/  ISETP.GT.U32.AND P3, PT, R2, R13, PT ;  /* 0x0000000d0200720c */ /* 0x000fe20003f64070 */
[----:B------:R-:W-:-:S04]  /*f690*/  IMAD.MOV R7, RZ, RZ, -R7 ;  /* 0x000000ffff077224 */ /* 0x000fc800078e0a07 */
[----:B------:R-:W-:-:S08]  /*f6a0*/  IMAD R10, R2, R7, R10 ;  /* 0x00000007020a7224 */ /* 0x000fd000078e020a */
[----:B------:R-:W-:Y:S01]  /*f6b0*/  @!P3 IMAD.IADD R13, R13, 0x1, -R2 ;  /* 0x000000010d0db824 */ /* 0x000fe200078e0a02 */
[----:B------:R-:W-:Y:S02]  /*f6c0*/  ISETP.GT.U32.AND P3, PT, R2, R10, PT ;  /* 0x0000000a0200720c */ /* 0x000fe40003f64070 */
[----:B------:R-:W-:Y:S02]  /*f6d0*/  ISETP.GE.AND P2, PT, R28, RZ, PT ;  /* 0x000000ff1c00720c */ /* 0x000fe40003f46270 */
[----:B------:R-:W-:-:S09]  /*f6e0*/  ISETP.GE.AND P0, PT, R19, RZ, PT ;  /* 0x000000ff1300720c */ /* 0x000fd20003f06270 */
[----:B------:R-:W-:Y:S01]  /*f6f0*/  @!P3 IMAD.IADD R10, R10, 0x1, -R2 ;  /* 0x000000010a0ab824 */ /* 0x000fe200078e0a02 */
[----:B------:R-:W-:Y:S01]  /*f700*/  ISETP.GE.AND P3, PT, R18, RZ, PT ;  /* 0x000000ff1200720c */ /* 0x000fe20003f66270 */
[----:B------:R-:W-:Y:S01]  /*f710*/  IMAD.MOV.U32 R18, RZ, RZ, R13 ;  /* 0x000000ffff127224 */ /* 0x000fe200078e000d */
[----:B---3--:R-:W-:Y:S02]  /*f720*/  IABS R8, R16 ;  /* 0x0000001000087213 */ /* 0x008fe40000000000 */
[----:B------:R-:W3:Y:S04]  /*f730*/  LDL R16, [R1+0xac] ;  /* 0x0000ac0001107983 */ /* 0x000ee80000100800 */
[----:B------:R-:W5:Y:S04]  /*f740*/  LDL.LU R28, [R1+0xc0] ;  /* 0x0000c000011c7983 */ /* 0x000f680000300800 */
[----:B------:R-:W5:Y:S04]  /*f750*/  LDL.LU R19, [R1+0xc4] ;  /* 0x0000c40001137983 */ /* 0x000f680000300800 */
[----:B------:R4:W-:Y:S04]  /*f760*/  STL [R1+0x804], R6 ;  /* 0x0008040601007387 */ /* 0x0009e80000100800 */
[----:B------:R-:W5:Y:S01]  /*f770*/  LDL.LU R13, [R1+0x98] ;  /* 0x00009800010d7983 */ /* 0x000f620000300800 */
[----:B--2---:R-:W-:-:S05]  /*f780*/  IABS R7, R17 ;  /* 0x0000001100077213 */ /* 0x004fca0000000000 */
[----:B------:R-:W-:-:S04]  /*f790*/  IMAD.HI.U32 R17, R0, R7, RZ ;  /* 0x0000000700117227 */ /* 0x000fc800078e00ff */
[----:B------:R-:W-:-:S04]  /*f7a0*/  IMAD.MOV R17, RZ, RZ, -R17 ;  /* 0x000000ffff117224 */ /* 0x000fc800078e0a11 */
[C---:B------:R-:W-:Y:S02]  /*f7b0*/  IMAD R7, R2.reuse, R17, R7 ;  /* 0x0000001102077224 */ /* 0x040fe400078e0207 */
[----:B------:R-:W2:Y:S01]  /*f7c0*/  LDL.LU R17, [R1+0x9c] ;  /* 0x00009c0001117983 */ /* 0x000ea20000300800 */
[C---:B------:R-:W-:Y:S01]  /*f7d0*/  ISETP.GT.U32.AND P6, PT, R2.reuse, R4, PT ;  /* 0x000000040200720c */ /* 0x040fe20003fc4070 */
[----:B------:R-:W-:Y:S02]  /*f7e0*/  IMAD R12, R2, R3, R12 ;  /* 0x00000003020c7224 */ /* 0x000fe400078e020c */
[----:B0-----:R-:W-:-:S10]  /*f7f0*/  IMAD.HI.U32 R14, R0, R11, RZ ;  /* 0x0000000b000e7227 */ /* 0x001fd400078e00ff */
[----:B------:R-:W-:Y:S01]  /*f800*/  @!P6 IMAD.IADD R4, R4, 0x1, -R2 ;  /* 0x000000010404e824 */ /* 0x000fe200078e0a02 */
[----:B------:R-:W-:Y:S01]  /*f810*/  ISETP.GT.U32.AND P6, PT, R2, R12, PT ;  /* 0x0000000c0200720c */ /* 0x000fe20003fc4070 */
[----:B------:R-:W-:-:S04]  /*f820*/  IMAD.MOV R14, RZ, RZ, -R14 ;  /* 0x000000ffff0e7224 */ /* 0x000fc800078e0a0e */
[C---:B------:R-:W-:Y:S01]  /*f830*/  IMAD R11, R2.reuse, R14, R11 ;  /* 0x0000000e020b7224 */ /* 0x040fe200078e020b */
[----:B------:R-:W-:Y:S01]  /*f840*/  ISETP.GT.U32.AND P4, PT, R2, R4, PT ;  /* 0x000000040200720c */ /* 0x000fe20003f84070 */
[----:B------:R-:W-:Y:S01]  /*f850*/  IMAD.HI.U32 R14, R0, R8, RZ ;  /* 0x00000008000e7227 */ /* 0x000fe200078e00ff */
[----:B----4-:R-:W-:-:S05]  /*f860*/  IABS R6, R29 ;  /* 0x0000001d00067213 */ /* 0x010fca0000000000 */
[----:B------:R-:W-:Y:S02]  /*f870*/  @!P6 IMAD.IADD R12, R12, 0x1, -R2 ;  /* 0x000000010c0ce824 */ /* 0x000fe400078e0a02 */
[----:B------:R-:W-:-:S03]  /*f880*/  IMAD.HI.U32 R3, R0, R9, RZ ;  /* 0x0000000900037227 */ /* 0x000fc600078e00ff */
[C---:B------:R-:W-:Y:S01]  /*f890*/  ISETP.GT.U32.AND P6, PT, R2.reuse, R12, PT ;  /* 0x0000000c0200720c */ /* 0x040fe20003fc4070 */
[----:B------:R-:W-:Y:S02]  /*f8a0*/  IMAD.MOV R14, RZ, RZ, -R14 ;  /* 0x000000ffff0e7224 */ /* 0x000fe400078e0a0e */
[----:B------:R-:W-:Y:S02]  /*f8b0*/  IMAD.MOV R3, RZ, RZ, -R3 ;  /* 0x000000ffff037224 */ /* 0x000fe400078e0a03 */
[----:B------:R-:W-:Y:S02]  /*f8c0*/  IMAD R8, R2, R14, R8 ;  /* 0x0000000e02087224 */ /* 0x000fe400078e0208 */
[----:B------:R-:W-:-:S04]  /*f8d0*/  IMAD.HI.U32 R14, R0, R6, RZ ;  /* 0x00000006000e7227 */ /* 0x000fc800078e00ff */
[----:B------:R-:W-:Y:S02]  /*f8e0*/  IMAD R9, R2, R3, R9 ;  /* 0x0000000302097224 */ /* 0x000fe400078e0209 */
[----:B------:R-:W-:Y:S02]  /*f8f0*/  IMAD.MOV R14, RZ, RZ, -R14 ;  /* 0x000000ffff0e7224 */ /* 0x000fe400078e0a0e */
[--C-:B------:R-:W-:Y:S02]  /*f900*/  @!P4 IMAD.IADD R4, R4, 0x1, -R2.reuse ;  /* 0x000000010404c824 */ /* 0x100fe400078e0a02 */
[----:B------:R-:W-:Y:S02]  /*f910*/  @!P6 IMAD.IADD R12, R12, 0x1, -R2 ;  /* 0x000000010c0ce824 */ /* 0x000fe400078e0a02 */
[C---:B------:R-:W-:Y:S02]  /*f920*/  IMAD R6, R2.reuse, R14, R6 ;  /* 0x0000000e02067224 */ /* 0x040fe400078e0206 */
[----:B------:R-:W-:Y:S01]  /*f930*/  @!P2 IMAD.MOV R4, RZ, RZ, -R4 ;  /* 0x000000ffff04a224 */ /* 0x000fe200078e0a04 */
[----:B------:R-:W-:Y:S01]  /*f940*/  ISETP.GT.U32.AND P6, PT, R2, R9, PT ;  /* 0x000000090200720c */ /* 0x000fe20003fc4070 */
[----:B------:R-:W-:-:S02]  /*f950*/  @!P1 IMAD.MOV R18, RZ, RZ, -R18 ;  /* 0x000000ffff129224 */ /* 0x000fc400078e0a12 */
[----:B------:R-:W-:Y:S01]  /*f960*/  @!P0 IMAD.MOV R12, RZ, RZ, -R12 ;  /* 0x000000ffff0c8224 */ /* 0x000fe200078e0a0c */
[----:B------:R-:W-:Y:S04]  /*f970*/  STL [R1+0x7f8], R4 ;  /* 0x0007f80401007387 */ /* 0x000fe80000100800 */
[----:B------:R0:W-:Y:S04]  /*f980*/  STL [R1+0x7f4], R18 ;  /* 0x0007f41201007387 */ /* 0x0001e80000100800 */
[----:B0-----:R-:W4:Y:S04]  /*f990*/  LDL.LU R18, [R1+0xc8] ;  /* 0x0000c80001127983 */ /* 0x001f280000300800 */
[----:B------:R0:W-:Y:S01]  /*f9a0*/  STL [R1+0x7f0], R12 ;  /* 0x0007f00c01007387 */ /* 0x0001e20000100800 */
[----:B------:R-:W-:Y:S01]  /*f9b0*/  @!P6 IMAD.IADD R9, R9, 0x1, -R2 ;  /* 0x000000010909e824 */ /* 0x000fe200078e0a02 */
[----:B------:R-:W-:-:S13]  /*f9c0*/  ISETP.GT.U32.AND P6, PT, R2, R7, PT ;  /* 0x000000070200720c */ /* 0x000fda0003fc4070 */
[----:B------:R-:W-:-:S05]  /*f9d0*/  @!P6 IMAD.IADD R7, R7, 0x1, -R2 ;  /* 0x000000010707e824 */ /* 0x000fca00078e0a02 */
[----:B------:R-:W-:-:S13]  /*f9e0*/  ISETP.GT.U32.AND P0, PT, R2, R7, PT ;  /* 0x000000070200720c */ /* 0x000fda0003f04070 */
[----:B------:R-:W-:Y:S01]  /*f9f0*/  @!P0 IMAD.IADD R7, R7, 0x1, -R2 ;  /* 0x0000000107078824 */ /* 0x000fe200078e0a02 */
[----:B---3--:R-:W-:Y:S02]  /*fa00*/  IABS R3, R16 ;  /* 0x0000001000037213 */ /* 0x008fe40000000000 */
[----:B-----5:R-:W-:-:S05]  /*fa10*/  IABS R16, R27 ;  /* 0x0000001b00107213 */ /* 0x020fca0000000000 */
[----:B------:R-:W-:-:S04]  /*fa20*/  IMAD.HI.U32 R14, R0, R16, RZ ;  /* 0x00000010000e7227 */ /* 0x000fc800078e00ff */
[----:B------:R-:W-:-:S04]  /*fa30*/  IMAD.MOV R14, RZ, RZ, -R14 ;  /* 0x000000ffff0e7224 */ /* 0x000fc800078e0a0e */
[----:B------:R-:W-:Y:S02]  /*fa40*/  IMAD R14, R2, R14, R16 ;  /* 0x0000000e020e7224 */ /* 0x000fe400078e0210 */
[----:B------:R-:W3:Y:S01]  /*fa50*/  LDL.LU R16, [R1+0xa4] ;  /* 0x0000a40001107983 */ /* 0x000ee20000300800 */
[----:B--2---:R-:W-:-:S03]  /*fa60*/  ISETP.GE.AND P0, PT, R17, RZ, PT ;  /* 0x000000ff1100720c */ /* 0x004fc60003f06270 */
[----:B------:R-:W2:Y:S01]  /*fa70*/  LDL.LU R17, [R1+0xac] ;  /* 0x0000ac0001117983 */ /* 0x000ea20000300800 */
[----:B------:R-:W-:-:S13]  /*fa80*/  ISETP.GT.U32.AND P4, PT, R2, R11, PT ;  /* 0x0000000b0200720c */ /* 0x000fda0003f84070 */
[----:B------:R-:W-:Y:S01]  /*fa90*/  @!P4 IMAD.IADD R11, R11, 0x1, -R2 ;  /* 0x000000010b0bc824 */ /* 0x000fe200078e0a02 */
[----:B------:R-:W-:-:S13]  /*faa0*/  ISETP.GT.U32.AND P4, PT, R2, R8, PT ;  /* 0x000000080200720c */ /* 0x000fda0003f84070 */
[----:B------:R-:W-:Y:S01]  /*fab0*/  @!P4 IMAD.IADD R8, R8, 0x1, -R2 ;  /* 0x000000010808c824 */ /* 0x000fe200078e0a02 */
[C---:B------:R-:W-:Y:S02]  /*fac0*/  ISETP.GT.U32.AND P4, PT, R2.reuse, R11, PT ;  /* 0x0000000b0200720c */ /* 0x040fe40003f84070 */
[----:B------:R-:W-:Y:S01]  /*fad0*/  ISETP.GT.U32.AND P2, PT, R2, R9, PT ;  /* 0x000000090200720c */ /* 0x000fe20003f44070 */
[----:B------:R-:W-:Y:S01]  /*fae0*/  IMAD.HI.U32 R15, R0, R3, RZ ;  /* 0x00000003000f7227 */ /* 0x000fe200078e00ff */
[----:B------:R-:W-:-:S09]  /*faf0*/  ISETP.GT.U32.AND P1, PT, R2, R10, PT ;  /* 0x0000000a0200720c */ /* 0x000fd20003f24070 */
[--C-:B------:R-:W-:Y:S01]  /*fb00*/  @!P4 IMAD.IADD R11, R11, 0x1, -R2.reuse ;  /* 0x000000010b0bc824 */ /* 0x100fe200078e0a02 */
[C---:B------:R-:W-:Y:S01]  /*fb10*/  ISETP.GT.U32.AND P4, PT, R2.reuse, R6, PT ;  /* 0x000000060200720c */ /* 0x040fe20003f84070 */
[----:B------:R-:W-:Y:S01]  /*fb20*/  IMAD.MOV R15, RZ, RZ, -R15 ;  /* 0x000000ffff0f7224 */ /* 0x000fe200078e0a0f */
[C---:B------:R-:W-:Y:S01]  /*fb30*/  ISETP.GT.U32.AND P6, PT, R2.reuse, R8, PT ;  /* 0x000000080200720c */ /* 0x040fe20003fc4070 */
[--C-:B------:R-:W-:Y:S02]  /*fb40*/  @!P2 IMAD.IADD R9, R9, 0x1, -R2.reuse ;  /* 0x000000010909a824 */ /* 0x100fe400078e0a02 */
[----:B------:R-:W-:Y:S01]  /*fb50*/  IMAD R3, R2, R15, R3 ;  /* 0x0000000f02037224 */ /* 0x000fe200078e0203 */
[----:B------:R-:W-:Y:S01]  /*fb60*/  ISETP.GE.AND P2, PT, R13, RZ, PT ;  /* 0x000000ff0d00720c */ /* 0x000fe20003f46270 */
[----:B------:R-:W-:-:S03]  /*fb70*/  @!P1 IMAD.IADD R10, R10, 0x1, -R2 ;  /* 0x000000010a0a9824 */ /* 0x000fc600078e0a02 */
[----:B------:R-:W-:-:S03]  /*fb80*/  ISETP.GT.U32.AND P1, PT, R2, R3, PT ;  /* 0x000000030200720c */ /* 0x000fc60003f24070 */
[--C-:B------:R-:W-:Y:S02]  /*fb90*/  @!P4 IMAD.IADD R6, R6, 0x1, -R2.reuse ;  /* 0x000000010606c824 */ /* 0x100fe400078e0a02 */
[----:B------:R-:W-:Y:S02]  /*fba0*/  @!P6 IMAD.IADD R8, R8, 0x1, -R2 ;  /* 0x000000010808e824 */ /* 0x000fe400078e0a02 */
[----:B------:R-:W-:Y:S01]  /*fbb0*/  @!P3 IMAD.MOV R10, RZ, RZ, -R10 ;  /* 0x000000ffff0ab224 */ /* 0x000fe200078e0a0a */
[----:B------:R-:W-:Y:S01]  /*fbc0*/  IABS R15, R28 ;  /* 0x0000001c000f7213 */ /* 0x000fe20000000000 */
[----:B------:R-:W-:Y:S01]  /*fbd0*/  @!P2 IMAD.MOV R9, RZ, RZ, -R9 ;  /* 0x000000ffff09a224 */ /* 0x000fe200078e0a09 */
[----:B------:R-:W-:Y:S01]  /*fbe0*/  ISETP.GT.U32.AND P6, PT, R2, R14, PT ;  /* 0x0000000e0200720c */ /* 0x000fe20003fc4070 */
[----:B------:R-:W-:Y:S02]  /*fbf0*/  @!P0 IMAD.MOV R8, RZ, RZ, -R8 ;  /* 0x000000ffff088224 */ /* 0x000fe400078e0a08 */
[----:B------:R-:W-:Y:S01]  /*fc00*/  @!P1 IMAD.IADD R3, R3, 0x1, -R2 ;  /* 0x0000000103039824 */ /* 0x000fe200078e0a02 */
[----:B------:R-:W-:Y:S01]  /*fc10*/  ISETP.GE.AND P1, PT, R29, RZ, PT ;  /* 0x000000ff1d00720c */ /* 0x000fe20003f26270 */
[----:B0-----:R-:W-:-:S04]  /*fc20*/  IMAD.HI.U32 R12, R0, R15, RZ ;  /* 0x0000000f000c7227 */ /* 0x001fc800078e00ff */
[----:B------:R-:W-:-:S04]  /*fc30*/  IMAD.MOV R12, RZ, RZ, -R12 ;  /* 0x000000ffff0c7224 */ /* 0x000fc800078e0a0c */
[----:B------:R-:W-:Y:S02]  /*fc40*/  IMAD R12, R2, R12, R15 ;  /* 0x0000000c020c7224 */ /* 0x000fe400078e020f */
[----:B------:R-:W-:Y:S01]  /*fc50*/  @!P6 IMAD.IADD R14, R14, 0x1, -R2 ;  /* 0x000000010e0ee824 */ /* 0x000fe200078e0a02 */
[C---:B------:R-:W-:Y:S02]  /*fc60*/  ISETP.GT.U32.AND P6, PT, R2.reuse, R3, PT ;  /* 0x000000030200720c */ /* 0x040fe40003fc4070 */
[C---:B------:R-:W-:Y:S02]  /*fc70*/  ISETP.GT.U32.AND P2, PT, R2.reuse, R12, PT ;  /* 0x0000000c0200720c */ /* 0x040fe40003f44070 */
[----:B------:R-:W-:-:S09]  /*fc80*/  ISETP.GT.U32.AND P3, PT, R2, R14, PT ;  /* 0x0000000e0200720c */ /* 0x000fd20003f64070 */
[--C-:B------:R-:W-:Y:S01]  /*fc90*/  @!P6 IMAD.IADD R3, R3, 0x1, -R2.reuse ;  /* 0x000000010303e824 */ /* 0x100fe200078e0a02 */
[----:B------:R-:W-:Y:S01]  /*fca0*/  ISETP.GE.AND P6, PT, R28, RZ, PT ;  /* 0x000000ff1c00720c */ /* 0x000fe20003fc6270 */
[--C-:B------:R-:W-:Y:S01]  /*fcb0*/  @!P2 IMAD.IADD R12, R12, 0x1, -R2.reuse ;  /* 0x000000010c0ca824 */ /* 0x100fe200078e0a02 */
[----:B----4-:R-:W-:Y:S01]  /*fcc0*/  ISETP.GE.AND P2, PT, R18, RZ, PT ;  /* 0x000000ff1200720c */ /* 0x010fe20003f46270 */
[----:B------:R-:W-:Y:S01]  /*fcd0*/  @!P3 IMAD.IADD R14, R14, 0x1, -R2 ;  /* 0x000000010e0eb824 */ /* 0x000fe200078e0a02 */
[----:B------:R-:W-:Y:S02]  /*fce0*/  IABS R4, R19 ;  /* 0x0000001300047213 */ /* 0x000fe40000000000 */
[----:B------:R-:W-:Y:S02]  /*fcf0*/  ISETP.GE.AND P3, PT, R19, RZ, PT ;  /* 0x000000ff1300720c */ /* 0x000fe40003f66270 */
[----:B---3--:R-:W-:Y:S01]  /*fd00*/  ISETP.GE.AND P4, PT, R16, RZ, PT ;  /* 0x000000ff1000720c */ /* 0x008fe20003f86270 */
[----:B------:R-:W-:-:S04]  /*fd10*/  IMAD.MOV.U32 R16, RZ, RZ, R11 ;  /* 0x000000ffff107224 */ /* 0x000fc800078e000b */
[----:B------:R-:W-:Y:S01]  /*fd20*/  @!P5 IMAD.MOV R16, RZ, RZ, -R16 ;  /* 0x000000ffff10d224 */ /* 0x000fe200078e0a10 */
[----:B------:R-:W-:-:S04]  /*fd30*/  ISETP.GT.U32.AND P5, PT, R2, R6, PT ;  /* 0x000000060200720c */ /* 0x000fc80003fa4070 */
[----:B------:R-:W-:Y:S03]  /*fd40*/  STL [R1+0x7ec], R16 ;  /* 0x0007ec1001007387 */ /* 0x000fe60000100800 */
[----:B------:R-:W-:Y:S01]  /*fd50*/  @!P4 IMAD.MOV R7, RZ, RZ, -R7 ;  /* 0x000000ffff07c224 */ /* 0x000fe200078e0a07 */
[----:B------:R-:W-:Y:S04]  /*fd60*/  STL [R1+0x7e8], R10 ;  /* 0x0007e80a01007387 */ /* 0x000fe80000100800 */
[----:B------:R-:W3:Y:S01]  /*fd70*/  LDL.LU R29, [R1+0xcc] ;  /* 0x0000cc00011d7983 */ /* 0x000ee20000300800 */
[----:B------:R-:W-:Y:S01]  /*fd80*/  @!P5 IMAD.IADD R6, R6, 0x1, -R2 ;  /* 0x000000010606d824 */ /* 0x000fe200078e0a02 */
[----:B------:R-:W-:-:S02]  /*fd90*/  ISETP.GE.AND P5, PT, R27, RZ, PT ;  /* 0x000000ff1b00720c */ /* 0x000fc40003fa6270 */
[----:B------:R-:W-:Y:S04]  /*fda0*/  STL [R1+0x7e4], R9 ;  /* 0x0007e40901007387 */ /* 0x000fe80000100800 */
[----:B------:R0:W-:Y:S04]  /*fdb0*/  STL [R1+0x7e0], R8 ;  /* 0x0007e00801007387 */ /* 0x0001e80000100800 */
[----:B------:R1:W-:Y:S04]  /*fdc0*/  STL [R1+0x7dc], R7 ;  /* 0x0007dc0701007387 */ /* 0x0003e80000100800 */
[----:B------:R-:W4:Y:S01]  /*fdd0*/  LDL.LU R27, [R1+0xf0] ;  /* 0x0000f000011b7983 */ /* 0x000f220000300800 */
[----:B--2---:R-:W-:-:S02]  /*fde0*/  ISETP.GE.AND P0, PT, R17, RZ, PT ;  /* 0x000000ff1100720c */ /* 0x004fc40003f06270 */
[----:B------:R-:W-:Y:S01]  /*fdf0*/  IABS R11, R18 ;  /* 0x00000012000b7213 */ /* 0x000fe20000000000 */
[----:B------:R-:W2:Y:S01]  /*fe00*/  LDL.LU R28, [R1+0xd4] ;  /* 0x0000d400011c7983 */ /* 0x000ea20000300800 */
[----:B0-----:R-:W-:-:S03]  /*fe10*/  IMAD.MOV.U32 R8, RZ, RZ, R14 ;  /* 0x000000ffff087224 */ /* 0x001fc600078e000e */
[----:B------:R-:W5:Y:S01]  /*fe20*/  LDL.LU R18, [R1+0xf4] ;  /* 0x0000f40001127983 */ /* 0x000f620000300800 */
[----:B------:R-:W-:Y:S02]  /*fe30*/  @!P1 IMAD.MOV R6, RZ, RZ, -R6 ;  /* 0x000000ffff069224 */ /* 0x000fe400078e0a06 */
[----:B------:R-:W-:Y:S01]  /*fe40*/  @!P5 IMAD.MOV R8, RZ, RZ, -R8 ;  /* 0x000000ffff08d224 */ /* 0x000fe200078e0a08 */
[----:B------:R-:W2:Y:S02]  /*fe50*/  LDL.LU R19, [R1+0xd0] ;  /* 0x0000d00001137983 */ /* 0x000ea40000300800 */
[----:B------:R-:W-:Y:S02]  /*fe60*/  @!P0 IMAD.MOV R3, RZ, RZ, -R3 ;  /* 0x000000ffff038224 */ /* 0x000fe400078e0a03 */
[----:B------:R3:W-:Y:S04]  /*fe70*/  STL [R1+0x7d8], R6 ;  /* 0x0007d80601007387 */ /* 0x0007e80000100800 */
[----:B------:R4:W-:Y:S04]  /*fe80*/  STL [R1+0x7d4], R3 ;  /* 0x0007d40301007387 */ /* 0x0009e80000100800 */
[----:B------:R0:W-:Y:S04]  /*fe90*/  STL [R1+0x7d0], R8 ;  /* 0x0007d00801007387 */ /* 0x0001e80000100800 */
[----:B------:R-:W2:Y:S04]  /*fea0*/  LDL R16, [R1+0xd8] ;  /* 0x0000d80001107983 */ /* 0x000ea80000100800 */
[----:B------:R-:W2:Y:S01]  /*feb0*/  LDL.LU R17, [R1+0xdc] ;  /* 0x0000dc0001117983 */ /* 0x000ea20000300800 */
[----:B------:R-:W-:-:S04]  /*fec0*/  IMAD.HI.U32 R13, R0, R4, RZ ;  /* 0x00000004000d7227 */ /* 0x000fc800078e00ff */
[----:B------:R-:W-:-:S04]  /*fed0*/  IMAD.MOV R13, RZ, RZ, -R13 ;  /* 0x000000ffff0d7224 */ /* 0x000fc800078e0a0d */
[----:B------:R-:W-:-:S05]  /*fee0*/  IMAD R4, R2, R13, R4 ;  /* 0x0000000d02047224 */ /* 0x000fca00078e0204 */
[----:B------:R-:W-:Y:S01]  /*fef0*/  ISETP.GT.U32.AND P4, PT, R2, R4, PT ;  /* 0x000000040200720c */ /* 0x000fe20003f84070 */
[----:B-1----:R-:W-:Y:S01]  /*ff00*/  IMAD.HI.U32 R7, R0, R11, RZ ;  /* 0x0000000b00077227 */ /* 0x002fe200078e00ff */
[----:B------:R-:W-:-:S03]  /*ff10*/  ISETP.GT.U32.AND P1, PT, R2, R12, PT ;  /* 0x0000000c0200720c */ /* 0x000fc60003f24070 */
[----:B------:R-:W-:-:S08]  /*ff20*/  IMAD.MOV R7, RZ, RZ, -R7 ;  /* 0x000000ffff077224 */ /* 0x000fd000078e0a07 */
[----:B------:R-:W-:Y:S02]  /*ff30*/  @!P4 IMAD.IADD R4, R4, 0x1, -R2 ;  /* 0x000000010404c824 */ /* 0x000fe400078e0a02 */
[----:B------:R-:W-:-:S03]  /*ff40*/  IMAD R11, R2, R7, R11 ;  /* 0x00000007020b7224 */ /* 0x000fc600078e020b */
[----:B------:R-:W-:Y:S01]  /*ff50*/  ISETP.GT.U32.AND P4, PT, R2, R4, PT ;  /* 0x000000040200720c */ /* 0x000fe20003f84070 */
[----:B------:R-:W-:Y:S01]  /*ff60*/  @!P1 IMAD.IADD R12, R12, 0x1, -R2 ;  /* 0x000000010c0c9824 */ /* 0x000fe200078e0a02 */
[----:B------:R-:W-:-:S03]  /*ff70*/  ISETP.GT.U32.AND P5, PT, R2, R11, PT ;  /* 0x0000000b0200720c */ /* 0x000fc60003fa4070 */
[----:B------:R-:W-:-:S04]  /*ff80*/  IMAD.MOV.U32 R14, RZ, RZ, R12 ;  /* 0x000000ffff0e7224 */ /* 0x000fc800078e000c */
[----:B------:R-:W-:-:S04]  /*ff90*/  @!P6 IMAD.MOV R14, RZ, RZ, -R14 ;  /* 0x000000ffff0ee224 */ /* 0x000fc800078e0a0e */
[----:B------:R-:W-:-:S04]  /*ffa0*/  @!P4 IMAD.IADD R4, R4, 0x1, -R2 ;  /* 0x000000010404c824 */ /* 0x000fc800078e0a02 */
[----:B------:R-:W-:Y:S02]  /*ffb0*/  @!P3 IMAD.MOV R4, RZ, RZ, -R4 ;  /* 0x000000ffff04b224 */ /* 0x000fe400078e0a04 */
[----:B------:R-:W-:-:S05]  /*ffc0*/  @!P5 IMAD.IADD R11, R11, 0x1, -R2 ;  /* 0x000000010b0bd824 */ /* 0x000fca00078e0a02 */
[----:B------:R-:W-:-:S13]  /*ffd0*/  ISETP.GT.U32.AND P5, PT, R2, R11, PT ;  /* 0x0000000b0200720c */ /* 0x000fda0003fa4070 */
[----:B------:R-:W-:Y:S01]  /*ffe0*/  @!P5 IMAD.IADD R11, R11, 0x1, -R2 ;  /* 0x000000010b0bd824 */ /* 0x000fe200078e0a02 */
[----:B---3--:R-:W-:-:S05]  /*fff0*/  IABS R6, R29 ;  /* 0x0000001d00067213 */ /* 0x008fca0000000000 */
[----:B------:R-:W-:-:S04]  /*10000*/  IMAD.HI.U32 R7, R0, R6, RZ ;  /* 0x0000000600077227 */ /* 0x000fc800078e00ff */
[----:B------:R-:W-:Y:S01]  /*10010*/  IMAD.MOV R7, RZ, RZ, -R7 ;  /* 0x000000ffff077224 */ /* 0x000fe200078e0a07 */
[----:B----4-:R-:W-:-:S03]  /*10020*/  IABS R3, R27 ;  /* 0x0000001b00037213 */ /* 0x010fc60000000000 */
[----:B------:R-:W-:Y:S02]  /*10030*/  IMAD R6, R2, R7, R6 ;  /* 0x0000000702067224 */ /* 0x000fe400078e0206 */
[----:B------:R-:W-:-:S04]  /*10040*/  IMAD.HI.U32 R9, R0, R3, RZ ;  /* 0x0000000300097227 */ /* 0x000fc800078e00ff */
[----:B------:R-:W-:Y:S01]  /*10050*/  IMAD.MOV R9, RZ, RZ, -R9 ;  /* 0x000000ffff097224 */ /* 0x000fe200078e0a09 */
[----:B------:R-:W-:-:S03]  /*10060*/  ISETP.GT.U32.AND P6, PT, R2, R6, PT ;  /* 0x000000060200720c */ /* 0x000fc60003fc4070 */
[----:B------:R-:W-:-:S05]  /*10070*/  IMAD R3, R2, R9, R3 ;  /* 0x0000000902037224 */ /* 0x000fca00078e0203 */
[----:B------:R-:W-:Y:S02]  /*10080*/  ISETP.GT.U32.AND P3, PT, R2, R3, PT ;  /* 0x000000030200720c */ /* 0x000fe40003f64070 */
[----:B------:R-:W-:Y:S02]  /*10090*/  ISETP.GE.AND P1, PT, R27, RZ, PT ;  /* 0x000000ff1b00720c */ /* 0x000fe40003f26270 */
[----:B-----5:R-:W-:Y:S01]  /*100a0*/  IABS R13, R18 ;  /* 0x00000012000d7213 */ /* 0x020fe20000000000 */
[----:B------:R-:W3:Y:S01]  /*100b0*/  LDL.LU R27, [R1+0xe0] ;  /* 0x0000e000011b7983 */ /* 0x000ee20000300800 */
[----:B------:R-:W-:Y:S01]  /*100c0*/  @!P6 IMAD.IADD R6, R6, 0x1, -R2 ;  /* 0x000000010606e824 */ /* 0x000fe200078e0a02 */
[----:B--2---:R-:W-:Y:S02]  /*100d0*/  IABS R7, R28 ;  /* 0x0000001c00077213 */ /* 0x004fe40000000000 */
[----:B------:R-:W-:-:S04]  /*100e0*/  IMAD.HI.U32 R10, R0, R13, RZ ;  /* 0x0000000d000a7227 */ /* 0x000fc800078e00ff */
[----:B------:R-:W-:Y:S01]  /*100f0*/  @!P3 IMAD.IADD R3, R3, 0x1, -R2 ;  /* 0x000000010303b824 */ /* 0x000fe200078e0a02 */
[----:B------:R-:W-:Y:S01]  /*10100*/  ISETP.GT.U32.AND P3, PT, R2, R6, PT ;  /* 0x000000060200720c */ /* 0x000fe20003f64070 */
[----:B------:R-:W-:Y:S01]  /*10110*/  IMAD.HI.U32 R12, R0, R7, RZ ;  /* 0x00000007000c7227 */ /* 0x000fe200078e00ff */
[----:B------:R-:W-:-:S03]  /*10120*/  ISETP.GE.AND P0, PT, R29, RZ, PT ;  /* 0x000000ff1d00720c */ /* 0x000fc60003f06270 */
[----:B------:R-:W-:Y:S01]  /*10130*/  IMAD.MOV R10, RZ, RZ, -R10 ;  /* 0x000000ffff0a7224 */ /* 0x000fe200078e0a0a */
[----:B------:R-:W-:Y:S01]  /*10140*/  ISETP.GE.AND P4, PT, R18, RZ, PT ;  /* 0x000000ff1200720c */ /* 0x000fe20003f86270 */
[----:B------:R-:W-:Y:S01]  /*10150*/  IMAD.MOV R12, RZ, RZ, -R12 ;  /* 0x000000ffff0c7224 */ /* 0x000fe200078e0a0c */
[----:B------:R-:W2:Y:S01]  /*10160*/  LDL.LU R18, [R1+0xe4] ;  /* 0x0000e40001127983 */ /* 0x000ea20000300800 */
[----:B------:R-:W-:Y:S01]  /*10170*/  IMAD R13, R2, R10, R13 ;  /* 0x0000000a020d7224 */ /* 0x000fe200078e020d */
[----:B0-----:R-:W-:Y:S02]  /*10180*/  IABS R8, R19 ;  /* 0x0000001300087213 */ /* 0x001fe40000000000 */
[----:B------:R-:W-:Y:S01]  /*10190*/  STL [R1+0x7cc], R14 ;  /* 0x0007cc0e01007387 */ /* 0x000fe20000100800 */
[----:B------:R-:W-:Y:S01]  /*101a0*/  ISETP.GE.AND P5, PT, R19, RZ, PT ;  /* 0x000000ff1300720c */ /* 0x000fe20003fa6270 */
[----:B------:R-:W-:Y:S01]  /*101b0*/  IMAD.MOV.U32 R19, RZ, RZ, R24 ;  /* 0x000000ffff137224 */ /* 0x000fe200078e0018 */
[----:B------:R-:W-:Y:S01]  /*101c0*/  IABS R10, R17 ;  /* 0x00000011000a7213 */ /* 0x000fe20000000000 */
[----:B------:R0:W-:Y:S01]  /*101d0*/  STL [R1+0x7c8], R4 ;  /* 0x0007c80401007387 */ /* 0x0001e20000100800 */
[----:B------:R-:W-:-:S03]  /*101e0*/  @!P3 IMAD.IADD R6, R6, 0x1, -R2 ;  /* 0x000000010606b824 */ /* 0x000fc600078e0a02 */
[----:B------:R-:W4:Y:S01]  /*101f0*/  LDL.LU R24, [R1+0xe8] ;  /* 0x0000e80001187983 */ /* 0x000f220000300800 */
[----:B------:R-:W-:-:S03]  /*10200*/  IMAD.HI.U32 R15, R0, R10, RZ ;  /* 0x0000000a000f7227 */ /* 0x000fc600078e00ff */
[----:B------:R-:W5:Y:S01]  /*10210*/  LDL.LU R29, [R1+0xec] ;  /* 0x0000ec00011d7983 */ /* 0x000f620000300800 */
[C---:B0-----:R-:W-:Y:S01]  /*10220*/  IMAD R4, R2.reuse, R12, R7 ;  /* 0x0000000c02047224 */ /* 0x041fe200078e0207 */
[----:B------:R-:W-:Y:S01]  /*10230*/  IABS R12, R16 ;  /* 0x00000010000c7213 */ /* 0x000fe20000000000 */
[----:B------:R-:W-:Y:S02]  /*10240*/  IMAD.MOV.U32 R16, RZ, RZ, R11 ;  /* 0x000000ffff107224 */ /* 0x000fe400078e000b */
[----:B------:R-:W-:Y:S02]  /*10250*/  IMAD.MOV R15, RZ, RZ, -R15 ;  /* 0x000000ffff0f7224 */ /* 0x000fe400078e0a0f */
[----:B------:R-:W-:Y:S02]  /*10260*/  @!P2 IMAD.MOV R16, RZ, RZ, -R16 ;  /* 0x000000ffff10a224 */ /* 0x000fe400078e0a10 */
[----:B------:R-:W-:Y:S02]  /*10270*/  @!P0 IMAD.MOV R6, RZ, RZ, -R6 ;  /* 0x000000ffff068224 */ /* 0x000fe400078e0a06 */
[C---:B------:R-:W-:Y:S01]  /*10280*/  IMAD R10, R2.reuse, R15, R10 ;  /* 0x0000000f020a7224 */ /* 0x040fe200078e020a */
[----:B------:R-:W-:Y:S04]  /*10290*/  STL [R1+0x7c4], R16 ;  /* 0x0007c41001007387 */ /* 0x000fe80000100800 */
[----:B------:R4:W-:Y:S04]  /*102a0*/  STL [R1+0x7c0], R6 ;  /* 0x0007c00601007387 */ /* 0x0009e80000100800 */
[----:B------:R-:W2:Y:S01]  /*102b0*/  LDL.LU R15, [R1+0xd8] ;  /* 0x0000d800010f7983 */ /* 0x000ea20000300800 */
[----:B------:R-:W-:Y:S01]  /*102c0*/  ISETP.GT.U32.AND P6, PT, R2, R13, PT ;  /* 0x0000000d0200720c */ /* 0x000fe20003fc4070 */
[----:B------:R-:W-:-:S04]  /*102d0*/  IMAD.HI.U32 R9, R0, R8, RZ ;  /* 0x0000000800097227 */ /* 0x000fc800078e00ff */
[----:B------:R-:W-:-:S08]  /*102e0*/  IMAD.HI.U32 R14, R0, R12, RZ ;  /* 0x0000000c000e7227 */ /* 0x000fd000078e00ff */
[----:B------:R-:W-:Y:S01]  /*102f0*/  @!P6 IMAD.IADD R13, R13, 0x1, -R2 ;  /* 0x000000010d0de824 */ /* 0x000fe200078e0a02 */
[C---:B------:R-:W-:Y:S01]  /*10300*/  ISETP.GT.U32.AND P6, PT, R2.reuse, R3, PT ;  /* 0x000000030200720c */ /* 0x040fe20003fc4070 */
[----:B------:R-:W-:Y:S02]  /*10310*/  IMAD.MOV R9, RZ, RZ, -R9 ;  /* 0x000000ffff097224 */ /* 0x000fe400078e0a09 */
[----:B------:R-:W-:Y:S01]  /*10320*/  IMAD.MOV R14, RZ, RZ, -R14 ;  /* 0x000000ffff0e7224 */ /* 0x000fe200078e0a0e */
[C---:B------:R-:W-:Y:S01]  /*10330*/  ISETP.GT.U32.AND P2, PT, R2.reuse, R13, PT ;  /* 0x0000000d0200720c */ /* 0x040fe20003f44070 */
[C---:B------:R-:W-:Y:S02]  /*10340*/  IMAD R8, R2.reuse, R9, R8 ;  /* 0x0000000902087224 */ /* 0x040fe400078e0208 */
[----:B------:R-:W-:-:S03]  /*10350*/  IMAD R12, R2, R14, R12 ;  /* 0x0000000e020c7224 */ /* 0x000fc600078e020c */
[----:B------:R-:W-:-:S03]  /*10360*/  ISETP.GT.U32.AND P3, PT, R2, R8, PT ;  /* 0x000000080200720c */ /* 0x000fc60003f64070 */
[--C-:B------:R-:W-:Y:S01]  /*10370*/  @!P6 IMAD.IADD R3, R3, 0x1, -R2.reuse ;  /* 0x000000010303e824 */ /* 0x100fe200078e0a02 */
[C---:B------:R-:W-:Y:S02]  /*10380*/  ISETP.GT.U32.AND P6, PT, R2.reuse, R12, PT ;  /* 0x0000000c0200720c */ /* 0x040fe40003fc4070 */
[C---:B------:R-:W-:Y:S01]  /*10390*/  ISETP.GT.U32.AND P0, PT, R2.reuse, R4, PT ;  /* 0x000000040200720c */ /* 0x040fe20003f04070 */
[----:B------:R-:W-:Y:S01]  /*103a0*/  @!P2 IMAD.IADD R13, R13, 0x1, -R2 ;  /* 0x000000010d0da824 */ /* 0x000fe200078e0a02 */
[----:B------:R-:W-:-:S05]  /*103b0*/  ISETP.GT.U32.AND P2, PT, R2, R10, PT ;  /* 0x0000000a0200720c */ /* 0x000fca0003f44070 */
[----:B------:R-:W-:-:S04]  /*103c0*/  @!P3 IMAD.IADD R8, R8, 0x1, -R2 ;  /* 0x000000010808b824 */ /* 0x000fc800078e0a02 */
[--C-:B------:R-:W-:Y:S02]  /*103d0*/  @!P6 IMAD.IADD R12, R12, 0x1, -R2.reuse ;  /* 0x000000010c0ce824 */ /* 0x100fe400078e0a02 */
[--C-:B------:R-:W-:Y:S01]  /*103e0*/  @!P0 IMAD.IADD R4, R4, 0x1, -R2.reuse ;  /* 0x0000000104048824 */ /* 0x100fe200078e0a02 */
[----:B------:R-:W-:Y:S01]  /*103f0*/  ISETP.GT.U32.AND P0, PT, R2, R8, PT ;  /* 0x000000080200720c */ /* 0x000fe20003f04070 */
[----:B------:R-:W-:Y:S01]  /*10400*/  @!P2 IMAD.IADD R10, R10, 0x1, -R2 ;  /* 0x000000010a0aa824 */ /* 0x000fe200078e0a02 */
[----:B------:R-:W-:Y:S01]  /*10410*/  ISETP.GT.U32.AND P2, PT, R2, R12, PT ;  /* 0x0000000c0200720c */ /* 0x000fe20003f44070 */
[----:B------:R-:W-:Y:S01]  /*10420*/  @!P1 IMAD.MOV R3, RZ, RZ, -R3 ;  /* 0x000000ffff039224 */ /* 0x000fe200078e0a03 */
[----:B------:R-:W-:Y:S02]  /*10430*/  ISETP.GE.AND P3, PT, R28, RZ, PT ;  /* 0x000000ff1c00720c */ /* 0x000fe40003f66270 */
[----:B------:R-:W5:Y:S01]  /*10440*/  LDL.LU R28, [R1+0xf8] ;  /* 0x0000f800011c7983 */ /* 0x000f620000300800 */
[----:B------:R-:W-:-:S03]  /*10450*/  ISETP.GT.U32.AND P6, PT, R2, R4, PT ;  /* 0x000000040200720c */ /* 0x000fc60003fc4070 */
[----:B------:R0:W-:Y:S01]  /*10460*/  STL [R1+0x7bc], R3 ;  /* 0x0007bc0301007387 */ /* 0x0001e20000100800 */
[----:B------:R-:W-:Y:S02]  /*10470*/  ISETP.GT.U32.AND P1, PT, R2, R10, PT ;  /* 0x0000000a0200720c */ /* 0x000fe40003f24070 */
[--C-:B------:R-:W-:Y:S02]  /*10480*/  @!P0 IMAD.IADD R8, R8, 0x1, -R2.reuse ;  /* 0x0000000108088824 */ /* 0x100fe400078e0a02 */
[----:B------:R-:W-:Y:S01]  /*10490*/  @!P2 IMAD.IADD R12, R12, 0x1, -R2 ;  /* 0x000000010c0ca824 */ /* 0x000fe200078e0a02 */
[----:B------:R-:W-:Y:S01]  /*104a0*/  ISETP.GE.AND P2, PT, R17, RZ, PT ;  /* 0x000000ff1100720c */ /* 0x000fe20003f46270 */
[----:B------:R-:W-:-:S03]  /*104b0*/  @!P5 IMAD.MOV R8, RZ, RZ, -R8 ;  /* 0x000000ffff08d224 */ /* 0x000fc600078e0a08 */
[----:B------:R-:W-:-:S04]  /*104c0*/  @!P6 IMAD.IADD R4, R4, 0x1, -R2 ;  /* 0x000000010404e824 */ /* 0x000fc800078e0a02 */
[----:B------:R-:W-:Y:S01]  /*104d0*/  @!P1 IMAD.IADD R10, R10, 0x1, -R2 ;  /* 0x000000010a0a9824 */ /* 0x000fe200078e0a02 */
[----:B---3--:R-:W-:-:S05]  /*104e0*/  IABS R9, R27 ;  /* 0x0000001b00097213 */ /* 0x008fca0000000000 */
[----:B------:R-:W-:-:S04]  /*104f0*/  IMAD.HI.U32 R11, R0, R9, RZ ;  /* 0x00000009000b7227 */ /* 0x000fc800078e00ff */
[----:B------:R-:W-:-:S04]  /*10500*/  IMAD.MOV R11, RZ, RZ, -R11 ;  /* 0x000000ffff0b7224 */ /* 0x000fc800078e0a0b */
[----:B------:R-:W-:Y:S02]  /*10510*/  IMAD R9, R2, R11, R9 ;  /* 0x0000000b02097224 */ /* 0x000fe400078e0209 */
[----:B------:R-:W-:-:S04]  /*10520*/  IMAD.MOV.U32 R11, RZ, RZ, R13 ;  /* 0x000000ffff0b7224 */ /* 0x000fc800078e000d */
[----:B------:R-:W-:Y:S01]  /*10530*/  @!P4 IMAD.MOV R11, RZ, RZ, -R11 ;  /* 0x000000ffff0bc224 */ /* 0x000fe200078e0a0b */
[----:B------:R-:W-:Y:S02]  /*10540*/  ISETP.GT.U32.AND P4, PT, R2, R9, PT ;  /* 0x000000090200720c */ /* 0x000fe40003f84070 */
[----:B----4-:R-:W-:-:S05]  /*10550*/  IABS R6, R24 ;  /* 0x0000001800067213 */ /* 0x010fca0000000000 */
[----:B0-----:R-:W-:-:S04]  /*10560*/  IMAD.HI.U32 R3, R0, R6, RZ ;  /* 0x0000000600037227 */ /* 0x001fc800078e00ff */
[----:B------:R-:W-:-:S04]  /*10570*/  IMAD.MOV R3, RZ, RZ, -R3 ;  /* 0x000000ffff037224 */ /* 0x000fc800078e0a03 */
[C---:B------:R-:W-:Y:S02]  /*10580*/  IMAD R3, R2.reuse, R3, R6 ;  /* 0x0000000302037224 */ /* 0x040fe400078e0206 */
[----:B------:R-:W-:Y:S01]  /*10590*/  @!P4 IMAD.IADD R9, R9, 0x1, -R2 ;  /* 0x000000010909c824 */ /* 0x000fe200078e0a02 */
[----:B------:R0:W-:Y:S02]  /*105a0*/  STL [R1+0x7b8], R11 ;  /* 0x0007b80b01007387 */ /* 0x0001e40000100800 */
[----:B------:R-:W-:Y:S02]  /*105b0*/  ISETP.GT.U32.AND P4, PT, R2, R3, PT ;  /* 0x000000030200720c */ /* 0x000fe40003f84070 */
[----:B--2---:R-:W-:Y:S01]  /*105c0*/  ISETP.GE.AND P0, PT, R15, RZ, PT ;  /* 0x000000ff0f00720c */ /* 0x004fe20003f06270 */
[----:B0-----:R-:W-:Y:S01]  /*105d0*/  IMAD.MOV.U32 R11, RZ, RZ, R4 ;  /* 0x000000ffff0b7224 */ /* 0x001fe200078e0004 */
[----:B------:R0:W-:Y:S01]  /*105e0*/  STL [R1+0x7b4], R8 ;  /* 0x0007b40801007387 */ /* 0x0001e20000100800 */
[----:B------:R-:W-:-:S02]  /*105f0*/  IMAD.MOV.U32 R4, RZ, RZ, R12 ;  /* 0x000000ffff047224 */ /* 0x000fc400078e000c */
[----:B------:R-:W-:Y:S01]  /*10600*/  @!P3 IMAD.MOV R11, RZ, RZ, -R11 ;  /* 0x000000ffff0bb224 */ /* 0x000fe200078e0a0b */
[----:B------:R-:W-:Y:S01]  /*10610*/  ISETP.GE.AND P1, PT, R27, RZ, PT ;  /* 0x000000ff1b00720c */ /* 0x000fe20003f26270 */
[----:B------:R-:W-:Y:S01]  /*10620*/  IMAD.MOV.U32 R27, RZ, RZ, R19 ;  /* 0x000000ffff1b7224 */ /* 0x000fe200078e0013 */
[----:B------:R-:W-:Y:S01]  /*10630*/  IABS R7, R18 ;  /* 0x0000001200077213 */ /* 0x000fe20000000000 */
[----:B------:R-:W2:Y:S01]  /*10640*/  LDL.LU R19, [R1+0x100] ;  /* 0x0001000001137983 */ /* 0x000ea20000300800 */
[----:B0-----:R-:W-:-:S03]  /*10650*/  IMAD.MOV.U32 R8, RZ, RZ, R10 ;  /* 0x000000ffff087224 */ /* 0x001fc600078e000a */
[----:B------:R-:W-:Y:S02]  /*10660*/  @!P0 IMAD.MOV R4, RZ, RZ, -R4 ;  /* 0x000000ffff048224 */ /* 0x000fe400078e0a04 */
[----:B------:R-:W-:Y:S01]  /*10670*/  @!P2 IMAD.MOV R8, RZ, RZ, -R8 ;  /* 0x000000ffff08a224 */ /* 0x000fe200078e0a08 */
[----:B------:R-:W-:Y:S01]  /*10680*/  STL [R1+0x7b0], R11 ;  /* 0x0007b00b01007387 */ /* 0x000fe20000100800 */
[----:B------:R-:W-:Y:S01]  /*10690*/  ISETP.GE.AND P0, PT, R18, RZ, PT ;  /* 0x000000ff1200720c */ /* 0x000fe20003f06270 */
[----:B------:R-:W-:Y:S02]  /*106a0*/  @!P4 IMAD.IADD R3, R3, 0x1, -R2 ;  /* 0x000000010303c824 */ /* 0x000fe400078e0a02 */
[----:B------:R-:W3:Y:S01]  /*106b0*/  LDL.LU R18, [R1+0x104] ;  /* 0x0001040001127983 */ /* 0x000ee20000300800 */
[----:B------:R-:W-:-:S03]  /*106c0*/  ISETP.GE.AND P4, PT, R24, RZ, PT ;  /* 0x000000ff1800720c */ /* 0x000fc60003f86270 */
[----:B------:R-:W-:Y:S04]  /*106d0*/  STL [R1+0x7ac], R4 ;  /* 0x0007ac0401007387 */ /* 0x000fe80000100800 */
[----:B------:R0:W-:Y:S04]  /*106e0*/  STL [R1+0x7a8], R8 ;  /* 0x0007a80801007387 */ /* 0x0001e80000100800 */
[----:B------:R-:W4:Y:S01]  /*106f0*/  LDL.LU R24, [R1+0x10c] ;  /* 0x00010c0001187983 */ /* 0x000f220000300800 */
[----:B------:R-:W-:-:S04]  /*10700*/  IMAD.HI.U32 R16, R0, R7, RZ ;  /* 0x0000000700107227 */ /* 0x000fc800078e00ff */
[----:B------:R-:W-:-:S04]  /*10710*/  IMAD.MOV R16, RZ, RZ, -R16 ;  /* 0x000000ffff107224 */ /* 0x000fc800078e0a10 */
[----:B------:R-:W-:-:S05]  /*10720*/  IMAD R16, R2, R16, R7 ;  /* 0x0000001002107224 */ /* 0x000fca00078e0207 */
[C---:B------:R-:W-:Y:S02]  /*10730*/  ISETP.GT.U32.AND P6, PT, R2.reuse, R16, PT ;  /* 0x000000100200720c */ /* 0x040fe40003fc4070 */
[----:B------:R-:W-:-:S11]  /*10740*/  ISETP.GT.U32.AND P5, PT, R2, R9, PT ;  /* 0x000000090200720c */ /* 0x000fd60003fa4070 */
[--C-:B------:R-:W-:Y:S02]  /*10750*/  @!P6 IMAD.IADD R16, R16, 0x1, -R2.reuse ;  /* 0x000000011010e824 */ /* 0x100fe400078e0a02 */
[----:B------:R-:W-:-:S03]  /*10760*/  @!P5 IMAD.IADD R9, R9, 0x1, -R2 ;  /* 0x000000010909d824 */ /* 0x000fc600078e0a02 */
[C---:B------:R-:W-:Y:S01]  /*10770*/  ISETP.GT.U32.AND P6, PT, R2.reuse, R16, PT ;  /* 0x000000100200720c */ /* 0x040fe20003fc4070 */
[----:B0-----:R-:W-:Y:S01]  /*10780*/  IMAD.MOV.U32 R8, RZ, RZ, R9 ;  /* 0x000000ffff087224 */ /* 0x001fe200078e0009 */
[----:B------:R-:W-:Y:S02]  /*10790*/  ISETP.GT.U32.AND P2, PT, R2, R3, PT ;  /* 0x000000030200720c */ /* 0x000fe40003f44070 */
[----:B-----5:R-:W-:Y:S01]  /*107a0*/  IABS R14, R29 ;  /* 0x0000001d000e7213 */ /* 0x020fe20000000000 */
[----:B------:R-:W-:Y:S01]  /*107b0*/  @!P1 IMAD.MOV R8, RZ, RZ, -R8 ;  /* 0x000000ffff089224 */ /* 0x000fe200078e0a08 */
[----:B------:R-:W-:-:S03]  /*107c0*/  IABS R6, R28 ;  /* 0x0000001c00067213 */ /* 0x000fc60000000000 */
[----:B------:R-:W-:Y:S01]  /*107d0*/  IMAD.HI.U32 R7, R0, R14, RZ ;  /* 0x0000000e00077227 */ /* 0x000fe200078e00ff */
[----:B------:R0:W-:Y:S03]  /*107e0*/  STL [R1+0x7a4], R8 ;  /* 0x0007a40801007387 */ /* 0x0001e60000100800 */
[----:B------:R-:W-:Y:S02]  /*107f0*/  @!P6 IMAD.IADD R16, R16, 0x1, -R2 ;  /* 0x000000011010e824 */ /* 0x000fe400078e0a02 */
[----:B------:R-:W-:-:S04]  /*10800*/  IMAD.HI.U32 R4, R0, R6, RZ ;  /* 0x0000000600047227 */ /* 0x000fc800078e00ff */
[----:B0-----:R-:W-:Y:S02]  /*10810*/  IMAD.MOV.U32 R8, RZ, RZ, R16 ;  /* 0x000000ffff087224 */ /* 0x001fe400078e0010 */
[----:B------:R-:W-:Y:S02]  /*10820*/  IMAD.MOV R7, RZ, RZ, -R7 ;  /* 0x000000ffff077224 */ /* 0x000fe400078e0a07 */
[----:B------:R-:W-:Y:S02]  /*10830*/  IMAD.MOV R4, RZ, RZ, -R4 ;  /* 0x000000ffff047224 */ /* 0x000fe400078e0a04 */
[----:B------:R-:W-:Y:S02]  /*10840*/  @!P2 IMAD.IADD R3, R3, 0x1, -R2 ;  /* 0x000000010303a824 */ /* 0x000fe400078e0a02 */
[----:B------:R-:W-:Y:S02]  /*10850*/  @!P0 IMAD.MOV R8, RZ, RZ, -R8 ;  /* 0x000000ffff088224 */ /* 0x000fe400078e0a08 */
[----:B------:R-:W-:-:S02]  /*10860*/  IMAD R7, R2, R7, R14 ;  /* 0x0000000702077224 */ /* 0x000fc400078e020e */
[C---:B------:R-:W-:Y:S01]  /*10870*/  IMAD R4, R2.reuse, R4, R6 ;  /* 0x0000000402047224 */ /* 0x040fe200078e0206 */
[----:B------:R-:W-:Y:S01]  /*10880*/  IABS R6, R27 ;  /* 0x0000001b00067213 */ /* 0x000fe20000000000 */
[----:B------:R-:W-:Y:S01]  /*10890*/  @!P4 IMAD.MOV R3, RZ, RZ, -R3 ;  /* 0x000000ffff03c224 */ /* 0x000fe200078e0a03 */
[----:B------:R-:W-:Y:S01]  /*108a0*/  STL [R1+0x7a0], R8 ;  /* 0x0007a00801007387 */ /* 0x000fe20000100800 */
[----:B------:R-:W-:Y:S02]  /*108b0*/  ISETP.GT.U32.AND P3, PT, R2, R7, PT ;  /* 0x000000070200720c */ /* 0x000fe40003f64070 */
[----:B------:R-:W-:Y:S01]  /*108c0*/  IABS R9, R22 ;  /* 0x0000001600097213 */ /* 0x000fe20000000000 */
[----:B------:R0:W-:Y:S04]  /*108d0*/  STL [R1+0x390], R3 ;  /* 0x0003900301007387 */ /* 0x0001e80000100800 */
[----:B------:R-:W-:-:S04]  /*108e0*/  IMAD.HI.U32 R10, R0, R9, RZ ;  /* 0x00000009000a7227 */ /* 0x000fc800078e00ff */
[----:B0-----:R-:W-:Y:S02]  /*108f0*/  IMAD.MOV.U32 R3, RZ, RZ, R6 ;  /* 0x000000ffff037224 */ /* 0x001fe400078e0006 */
[----:B------:R-:W-:Y:S02]  /*10900*/  IMAD.MOV R10, RZ, RZ, -R10 ;  /* 0x000000ffff0a7224 */ /* 0x000fe400078e0a0a */
[----:B------:R-:W-:Y:S02]  /*10910*/  @!P3 IMAD.IADD R7, R7, 0x1, -R2 ;  /* 0x000000010707b824 */ /* 0x000fe400078e0a02 */
[C---:B------:R-:W-:Y:S01]  /*10920*/  IMAD R9, R2.reuse, R10, R9 ;  /* 0x0000000a02097224 */ /* 0x040fe200078e0209 */
[----:B------:R-:W-:Y:S02]  /*10930*/  ISETP.GE.AND P3, PT, R27, RZ, PT ;  /* 0x000000ff1b00720c */ /* 0x000fe40003f66270 */
[----:B------:R-:W-:Y:S02]  /*10940*/  ISETP.GT.U32.AND P1, PT, R2, R7, PT ;  /* 0x000000070200720c */ /* 0x000fe40003f24070 */
[----:B------:R-:W-:Y:S01]  /*10950*/  ISETP.GE.AND P4, PT, R22, RZ, PT ;  /* 0x000000ff1600720c */ /* 0x000fe20003f86270 */
[----:B------:R-:W-:-:S02]  /*10960*/  IMAD.MOV.U32 R22, RZ, RZ, R23 ;  /* 0x000000ffff167224 */ /* 0x000fc400078e0017 */
[----:B------:R-:W-:Y:S01]  /*10970*/  IMAD.HI.U32 R14, R0, R3, RZ ;  /* 0x00000003000e7227 */ /* 0x000fe200078e00ff */
[----:B------:R-:W-:-:S03]  /*10980*/  IABS R15, R21 ;  /* 0x00000015000f7213 */ /* 0x000fc60000000000 */
[----:B------:R-:W-:-:S04]  /*10990*/  IMAD.MOV R14, RZ, RZ, -R14 ;  /* 0x000000ffff0e7224 */ /* 0x000fc800078e0a0e */
[----:B------:R-:W-:Y:S02]  /*109a0*/  @!P1 IMAD.IADD R7, R7, 0x1, -R2 ;  /* 0x0000000107079824 */ /* 0x000fe400078e0a02 */
[----:B------:R-:W-:Y:S02]  /*109b0*/  IMAD R3, R2, R14, R3 ;  /* 0x0000000e02037224 */ /* 0x000fe400078e0203 */
[----:B------:R-:W-:-:S04]  /*109c0*/  IMAD.HI.U32 R16, R0, R15, RZ ;  /* 0x0000000f00107227 */ /* 0x000fc800078e00ff */
[----:B------:R-:W-:-:S04]  /*109d0*/  IMAD.MOV R16, RZ, RZ, -R16 ;  /* 0x000000ffff107224 */ /* 0x000fc800078e0a10 */
[----:B------:R-:W-:Y:S01]  /*109e0*/  IMAD R15, R2, R16, R15 ;  /* 0x00000010020f7224 */ /* 0x000fe200078e020f */
[----:B---3--:R-:W-:-:S05]  /*109f0*/  IABS R11, R18 ;  /* 0x00000012000b7213 */ /* 0x008fca0000000000 */
[----:B------:R-:W-:Y:S01]  /*10a00*/  IMAD.HI.U32 R12, R0, R11, RZ ;  /* 0x0000000b000c7227 */ /* 0x000fe200078e00ff */
[----:B----4-:R-:W-:-:S05]  /*10a10*/  IABS R8, R24 ;  /* 0x0000001800087213 */ /* 0x010fca0000000000 */
[----:B------:R-:W-:Y:S02]  /*10a20*/  IMAD.MOV.U32 R6, RZ, RZ, R8 ;  /* 0x000000ffff067224 */ /* 0x000fe400078e0008 */
[----:B------:R-:W-:Y:S02]  /*10a30*/  IMAD.MOV R12, RZ, RZ, -R12 ;  /* 0x000000ffff0c7224 */ /* 0x000fe400078e0a0c */
[----:B------:R-:W-:-:S04]  /*10a40*/  IMAD.HI.U32 R8, R0, R6, RZ ;  /* 0x0000000600087227 */ /* 0x000fc800078e00ff */
[----:B------:R-:W-:Y:S02]  /*10a50*/  IMAD.MOV R8, RZ, RZ, -R8 ;  /* 0x000000ffff087224 */ /* 0x000fe400078e0a08 */
[C---:B------:R-:W-:Y:S02]  /*10a60*/  IMAD R11, R2.reuse, R12, R11 ;  /* 0x0000000c020b7224 */ /* 0x040fe400078e020b */
[----:B------:R-:W-:Y:S01]  /*10a70*/  IMAD R6, R2, R8, R6 ;  /* 0x0000000802067224 */ /* 0x000fe200078e0206 */
[----:B--2---:R-:W-:Y:S02]  /*10a80*/  IABS R27, R19 ;  /* 0x00000013001b7213 */ /* 0x004fe40000000000 */
[----:B------:R0:W-:Y:S04]  /*10a90*/  STL [R1+0x250], R11 ;  /* 0x0002500b01007387 */ /* 0x0001e80000100800 */
[----:B------:R-:W-:Y:S01]  /*10aa0*/  STL [R1+0x24c], R9 ;  /* 0x00024c0901007387 */ /* 0x000fe20000100800 */
[----:B------:R-:W-:-:S03]  /*10ab0*/  IMAD.HI.U32 R13, R0, R27, RZ ;  /* 0x0000001b000d7227 */ /* 0x000fc600078e00ff */
[----:B------:R1:W-:Y:S01]  /*10ac0*/  STL [R1+0x248], R6 ;  /* 0x0002480601007387 */ /* 0x0003e20000100800 */
[----:B0-----:R-:W-:-:S03]  /*10ad0*/  IABS R11, R25 ;  /* 0x00000019000b7213 */ /* 0x001fc60000000000 */
[----:B------:R-:W2:Y:S04]  /*10ae0*/  LDL R23, [R1+0x4d0c] ;  /* 0x004d0c0001177983 */ /* 0x000ea80000100800 */
[----:B------:R-:W3:Y:S01]  /*10af0*/  LDL R25, [R1+0x4d14] ;  /* 0x004d140001197983 */ /* 0x000ee20000100800 */
[----:B------:R-:W-:Y:S01]  /*10b00*/  IMAD.MOV R13, RZ, RZ, -R13 ;  /* 0x000000ffff0d7224 */ /* 0x000fe200078e0a0d */
[----:B------:R-:W-:Y:S02]  /*10b10*/  ISETP.GE.AND P1, PT, R24, RZ, PT ;  /* 0x000000ff1800720c */ /* 0x000fe40003f26270 */
[----:B------:R-:W4:Y:S01]  /*10b20*/  LDL R24, [R1+0x4d10] ;  /* 0x004d100001187983 */ /* 0x000f220000100800 */
[----:B------:R-:W-:Y:S01]  /*10b30*/  IMAD R27, R2, R13, R27 ;  /* 0x0000000d021b7224 */ /* 0x000fe200078e021b */
[----:B------:R-:W-:-:S02]  /*10b40*/  IABS R13, R20 ;  /* 0x00000014000d7213 */ /* 0x000fc40000000000 */
[----:B------:R-:W5:Y:S01]  /*10b50*/  LDL R21, [R1+0x4d18] ;  /* 0x004d180001157983 */ /* 0x000f620000100800 */
[----:B------:R-:W-:-:S04]  /*10b60*/  IMAD.HI.U32 R12, R0, R11, RZ ;  /* 0x0000000b000c7227 */ /* 0x000fc800078e00ff */
[----:B------:R-:W-:-:S04]  /*10b70*/  IMAD.HI.U32 R14, R0, R13, RZ ;  /* 0x0000000d000e7227 */ /* 0x000fc800078e00ff */
[----:B------:R-:W-:Y:S02]  /*10b80*/  IMAD.MOV R14, RZ, RZ, -R14 ;  /* 0x000000ffff0e7224 */ /* 0x000fe400078e0a0e */
[----:B------:R-:W-:Y:S01]  /*10b90*/  IMAD.MOV R12, RZ, RZ, -R12 ;  /* 0x000000ffff0c7224 */ /* 0x000fe200078e0a0c */
[----:B-1----:R-:W-:Y:S01]  /*10ba0*/  IABS R6, R5 ;  /* 0x0000000500067213 */ /* 0x002fe20000000000 */
[C---:B------:R-:W-:Y:S02]  /*10bb0*/  IMAD R13, R2.reuse, R14, R13 ;  /* 0x0000000e020d7224 */ /* 0x040fe400078e020d */
[----:B------:R-:W-:Y:S01]  /*10bc0*/  IMAD R5, R2, R12, R11 ;  /* 0x0000000c02057224 */ /* 0x000fe200078e020b */
[----:B------:R-:W-:Y:S04]  /*10bd0*/  STL [R1+0x244], R15 ;  /* 0x0002440f01007387 */ /* 0x000fe80000100800 */
[----:B------:R-:W-:Y:S04]  /*10be0*/  STL [R1+0x240], R13 ;  /* 0x0002400d01007387 */ /* 0x000fe80000100800 */
[----:B------:R-:W5:Y:S04]  /*10bf0*/  LDL R20, [R1+0x4d1c] ;  /* 0x004d1c0001147983 */ /* 0x000f680000100800 */
[----:B------:R0:W-:Y:S04]  /*10c00*/  STL [R1+0x23c], R5 ;  /* 0x00023c0501007387 */ /* 0x0001e80000100800 */
[----:B0-----:R-:W5:Y:S01]  /*10c10*/  LDL R5, [R1+0x4d20] ;  /* 0x004d200001057983 */ /* 0x001f620000100800 */
[----:B------:R-:W-:Y:S01]  /*10c20*/  IABS R9, R26 ;  /* 0x0000001a00097213 */ /* 0x000fe20000000000 */
[----:B------:R-:W-:-:S04]  /*10c30*/  IMAD.HI.U32 R8, R0, R6, RZ ;  /* 0x0000000600087227 */ /* 0x000fc800078e00ff */
[----:B------:R-:W-:-:S04]  /*10c40*/  IMAD.HI.U32 R10, R0, R9, RZ ;  /* 0x00000009000a7227 */ /* 0x000fc800078e00ff */
[----:B------:R-:W-:Y:S02]  /*10c50*/  IMAD.MOV R10, RZ, RZ, -R10 ;  /* 0x000000ffff0a7224 */ /* 0x000fe400078e0a0a */
[----:B------:R-:W-:Y:S02]  /*10c60*/  IMAD.MOV R8, RZ, RZ, -R8 ;  /* 0x000000ffff087224 */ /* 0x000fe400078e0a08 */
[C---:B------:R-:W-:Y:S02]  /*10c70*/  IMAD R9, R2.reuse, R10, R9 ;  /* 0x0000000a02097224 */ /* 0x040fe400078e0209 */
[----:B------:R-:W-:-:S03]  /*10c80*/  IMAD R6, R2, R8, R6 ;  /* 0x0000000802067224 */ /* 0x000fc600078e0206 */
[----:B------:R3:W-:Y:S04]  /*10c90*/  STL [R1+0x238], R9 ;  /* 0x0002380901007387 */ /* 0x0007e80000100800 */
[----:B------:R-:W5:Y:S04]  /*10ca0*/  LDL R26, [R1+0x4d24] ;  /* 0x004d2400011a7983 */ /* 0x000f680000100800 */
[----:B------:R5:W-:Y:S01]  /*10cb0*/  STL [R1+0x234], R6 ;  /* 0x0002340601007387 */ /* 0x000be20000100800 */
[----:B------:R-:W-:-:S05]  /*10cc0*/  IABS R15, R22 ;  /* 0x00000016000f7213 */ /* 0x000fca0000000000 */
[----:B------:R-:W-:-:S04]  /*10cd0*/  IMAD.HI.U32 R16, R0, R15, RZ ;  /* 0x0000000f00107227 */ /* 0x000fc800078e00ff */
[----:B------:R-:W-:-:S04]  /*10ce0*/  IMAD.MOV R16, RZ, RZ, -R16 ;  /* 0x000000ffff107224 */ /* 0x000fc800078e0a10 */
[----:B------:R-:W-:Y:S01]  /*10cf0*/  IMAD R15, R2, R16, R15 ;  /* 0x00000010020f7224 */ /* 0x000fe200078e020f */
[----:B--2---:R-:W-:Y:S02]  /*10d00*/  IABS R13, R23 ;  /* 0x00000017000d7213 */ /* 0x004fe40000000000 */
[----:B------:R-:W2:Y:S01]  /*10d10*/  LDL R23, [R1+0x4d28] ;  /* 0x004d280001177983 */ /* 0x000ea20000100800 */
[----:B---3--:R-:W-:-:S03]  /*10d20*/  IABS R9, R25 ;  /* 0x0000001900097213 */ /* 0x008fc60000000000 */
[----:B------:R-:W3:Y:S01]  /*10d30*/  LDL R25, [R1+0x4d2c] ;  /* 0x004d2c0001197983 */ /* 0x000ee20000100800 */
[----:B----4-:R-:W-:Y:S01]  /*10d40*/  IABS R11, R24 ;  /* 0x00000018000b7213 */ /* 0x010fe20000000000 */
[----:B------:R-:W-:Y:S01]  /*10d50*/  IMAD.HI.U32 R14, R0, R13, RZ ;  /* 0x0000000d000e7227 */ /* 0x000fe200078e00ff */
[----:B-----5:R-:W-:-:S03]  /*10d60*/  IABS R6, R21 ;  /* 0x0000001500067213 */ /* 0x020fc60000000000 */
[----:B------:R-:W-:-:S04]  /*10d70*/  IMAD.HI.U32 R12, R0, R11, RZ ;  /* 0x0000000b000c7227 */ /* 0x000fc800078e00ff */
[----:B------:R-:W-:-:S04]  /*10d80*/  IMAD.HI.U32 R10, R0, R9, RZ ;  /* 0x00000009000a7227 */ /* 0x000fc800078e00ff */
[----:B------:R-:W-:-:S04]  /*10d90*/  IMAD.HI.U32 R8, R0, R6, RZ ;  /* 0x0000000600087227 */ /* 0x000fc800078e00ff */
[----:B------:R-:W-:Y:S02]  /*10da0*/  IMAD.MOV R14, RZ, RZ, -R14 ;  /* 0x000000ffff0e7224 */ /* 0x000fe400078e0a0e */
[----:B------:R-:W-:Y:S02]  /*10db0*/  IMAD.MOV R12, RZ, RZ, -R12 ;  /* 0x000000ffff0c7224 */ /* 0x000fe400078e0a0c */
[----:B------:R-:W-:Y:S02]  /*10dc0*/  IMAD.MOV R10, RZ, RZ, -R10 ;  /* 0x000000ffff0a7224 */ /* 0x000fe400078e0a0a */
[----:B------:R-:W-:Y:S02]  /*10dd0*/  IMAD.MOV R8, RZ, RZ, -R8 ;  /* 0x000000ffff087224 */ /* 0x000fe400078e0a08 */
[C---:B------:R-:W-:Y:S02]  /*10de0*/  IMAD R13, R2.reuse, R14, R13 ;  /* 0x0000000e020d7224 */ /* 0x040fe400078e020d */
[----:B------:R-:W-:-:S02]  /*10df0*/  IMAD R11, R2, R12, R11 ;  /* 0x0000000c020b7224 */ /* 0x000fc400078e020b */
[C---:B------:R-:W-:Y:S01]  /*10e00*/  IMAD R9, R2.reuse, R10, R9 ;  /* 0x0000000a02097224 */ /* 0x040fe200078e0209 */
[----:B------:R-:W-:Y:S01]  /*10e10*/  STL [R1+0x230], R15 ;  /* 0x0002300f01007387 */ /* 0x000fe20000100800 */
[----:B------:R-:W-:-:S03]  /*10e20*/  IMAD R6, R2, R8, R6 ;  /* 0x0000000802067224 */ /* 0x000fc600078e0206 */
[----:B------:R0:W-:Y:S04]  /*10e30*/  STL [R1+0x22c], R13 ;  /* 0x00022c0d01007387 */ /* 0x0001e80000100800 */
[----:B------:R1:W-:Y:S04]  /*10e40*/  STL [R1+0x228], R11 ;  /* 0x0002280b01007387 */ /* 0x0003e80000100800 */
[----:B------:R2:W-:Y:S01]  /*10e50*/  STL [R1+0x224], R9 ;  /* 0x0002240901007387 */ /* 0x0005e20000100800 */
[----:B0-----:R-:W-:-:S03]  /*10e60*/  IABS R13, R5 ;  /* 0x00000005000d7213 */ /* 0x001fc60000000000 */
[----:B------:R3:W-:Y:S04]  /*10e70*/  STL [R1+0x220], R6 ;  /* 0x0002200601007387 */ /* 0x0007e80000100800 */
[----:B------:R-:W4:Y:S01]  /*10e80*/  LDL R5, [R1+0x4d30] ;  /* 0x004d300001057983 */ /* 0x000f220000100800 */
[----:B------:R-:W-:Y:S01]  /*10e90*/  IABS R15, R20 ;  /* 0x00000014000f7213 */ /* 0x000fe20000000000 */
[C---:B------:R-:W-:Y:S02]  /*10ea0*/  IMAD.HI.U32 R14, R0.reuse, R13, RZ ;  /* 0x0000000d000e7227 */ /* 0x040fe400078e00ff */
[----:B------:R-:W5:Y:S02]  /*10eb0*/  LDL R22, [R1+0x4d34] ;  /* 0x004d340001167983 */ /* 0x000f640000100800 */
[----:B------:R-:W-:-:S02]  /*10ec0*/  IMAD.HI.U32 R16, R0, R15, RZ ;  /* 0x0000000f00107227 */ /* 0x000fc400078e00ff */
[----:B------:R-:W5:Y:S01]  /*10ed0*/  LDL R21, [R1+0x4d40] ;  /* 0x004d400001157983 */ /* 0x000f620000100800 */
[----:B-1----:R-:W-:-:S03]  /*10ee0*/  IABS R11, R26 ;  /* 0x0000001a000b7213 */ /* 0x002fc60000000000 */
[----:B------:R-:W5:Y:S04]  /*10ef0*/  LDL R24, [R1+0x4d3c] ;  /* 0x004d3c0001187983 */ /* 0x000f680000100800 */
[----:B------:R-:W5:Y:S01]  /*10f00*/  LDL R26, [R1+0x4d38] ;  /* 0x004d3800011a7983 */ /* 0x000f620000100800 */
[----:B------:R-:W-:-:S04]  /*10f10*/  IMAD.HI.U32 R12, R0, R11, RZ ;  /* 0x0000000b000c7227 */ /* 0x000fc800078e00ff */
[----:B------:R-:W-:Y:S02]  /*10f20*/  IMAD.MOV R16, RZ, RZ, -R16 ;  /* 0x000000ffff107224 */ /* 0x000fe400078e0a10 */
[----:B------:R-:W-:Y:S02]  /*10f30*/  IMAD.MOV R14, RZ, RZ, -R14 ;  /* 0x000000ffff0e7224 */ /* 0x000fe400078e0a0e */
[----:B------:R-:W-:Y:S02]  /*10f40*/  IMAD.MOV R12, RZ, RZ, -R12 ;  /* 0x000000ffff0c7224 */ /* 0x000fe400078e0a0c */
[C---:B------:R-:W-:Y:S02]  /*10f50*/  IMAD R15, R2.reuse, R16, R15 ;  /* 0x00000010020f7224 */ /* 0x040fe400078e020f */
[C---:B------:R-:W-:Y:S02]  /*10f60*/  IMAD R13, R2.reuse, R14, R13 ;  /* 0x0000000e020d7224 */ /* 0x040fe400078e020d */
[----:B------:R-:W-:Y:S01]  /*10f70*/  IMAD R11, R2, R12, R11 ;  /* 0x0000000c020b7224 */ /* 0x000fe200078e020b */
[----:B------:R4:W-:Y:S04]  /*10f80*/  STL [R1+0x21c], R15 ;  /* 0x00021c0f01007387 */ /* 0x0009e80000100800 */
[----:B------:R5:W-:Y:S04]  /*10f90*/  STL [R1+0x218], R13 ;  /* 0x0002180d01007387 */ /* 0x000be80000100800 */
[----:B------:R-:W-:Y:S04]  /*10fa0*/  STL [R1+0x214], R11 ;  /* 0x0002140b01007387 */ /* 0x000fe80000100800 */
[----:B------:R-:W5:Y:S01]  /*10fb0*/  LDL R20, [R1+0x4d44] ;  /* 0x004d440001147983 */ /* 0x000f620000100800 */
[----:B--2---:R-:W-:-:S02]  /*10fc0*/  IABS R9, R23 ;  /* 0x0000001700097213 */ /* 0x004fc40000000000 */
[----:B---3--:R-:W-:-:S03]  /*10fd0*/  IABS R6, R25 ;  /* 0x0000001900067213 */ /* 0x008fc60000000000 */
[----:B------:R-:W-:-:S04]  /*10fe0*/  IMAD.HI.U32 R10, R0, R9, RZ ;  /* 0x00000009000a7227 */ /* 0x000fc800078e00ff */
[----:B------:R-:W-:-:S04]  /*10ff0*/  IMAD.HI.U32 R8, R0, R6, RZ ;  /* 0x0000000600087227 */ /* 0x000fc800078e00ff */
[----:B------:R-:W-:Y:S02]  /*11000*/  IMAD.MOV R10, RZ, RZ, -R10 ;  /* 0x000000ffff0a7224 */ /* 0x000fe400078e0a0a */
[----:B------:R-:W-:Y:S02]  /*11010*/  IMAD.MOV R8, RZ, RZ, -R8 ;  /* 0x000000ffff087224 */ /* 0x000fe400078e0a08 */
[C---:B------:R-:W-:Y:S02]  /*11020*/  IMAD R9, R2.reuse, R10, R9 ;  /* 0x0000000a02097224 */ /* 0x040fe400078e0209 */
[----:B------:R-:W-:-:S03]  /*11030*/  IMAD R6, R2, R8, R6 ;  /* 0x0000000802067224 */ /* 0x000fc600078e0206 */
[----:B------:R-:W-:Y:S04]  /*11040*/  STL [R1+0x210], R9 ;  /* 0x0002100901007387 */ /* 0x000fe80000100800 */
[----:B------:R-:W2:Y:S04]  /*11050*/  LDL R23, [R1+0x4d48] ;  /* 0x004d480001177983 */ /* 0x000ea80000100800 */
[----:B------:R0:W-:Y:S04]  /*11060*/  STL [R1+0x20c], R6 ;  /* 0x00020c0601007387 */ /* 0x0001e80000100800 */
[----:B------:R-:W3:Y:S01]  /*11070*/  LDL R25, [R1+0x4d4c] ;  /* 0x004d4c0001197983 */ /* 0x000ee20000100800 */
[----:B----4-:R-:W-:-:S03]  /*11080*/  IABS R15, R5 ;  /* 0x00000005000f7213 */ /* 0x010fc60000000000 */
[----:B------:R-:W4:Y:S01]  /*11090*/  LDL R5, [R1+0x4d50] ;  /* 0x004d500001057983 */ /* 0x000f220000100800 */
[----:B-----5:R-:W-:Y:S01]  /*110a0*/  IABS R13, R22 ;  /* 0x00000016000d7213 */ /* 0x020fe20000000000 */
[----:B------:R-:W-:Y:S01]  /*110b0*/  IMAD.HI.U32 R16, R0, R15, RZ ;  /* 0x0000000f00107227 */ /* 0x000fe200078e00ff */
[----:B0-----:R-:W-:-:S03]  /*110c0*/  IABS R6, R21 ;  /* 0x0000001500067213 */ /* 0x001fc60000000000 */
[C---:B------:R-:W-:Y:S01]  /*110d0*/  IMAD.HI.U32 R14, R0.reuse, R13, RZ ;  /* 0x0000000d000e7227 */ /* 0x040fe200078e00ff */
[----:B------:R-:W-:Y:S02]  /*110e0*/  IABS R9, R24 ;  /* 0x0000001800097213 */ /* 0x000fe40000000000 */
[----:B------:R-:W-:Y:S02]  /*110f0*/  IABS R11, R26 ;  /* 0x0000001a000b7213 */ /* 0x000fe40000000000 */
[----:B------:R-:W5:Y:S01]  /*11100*/  LDL R26, [R1+0x4d54] ;  /* 0x004d5400011a7983 */ /* 0x000f620000100800 */
[----:B------:R-:W-:-:S04]  /*11110*/  IMAD.HI.U32 R8, R0, R6, RZ ;  /* 0x0000000600087227 */ /* 0x000fc800078e00ff */
[----:B------:R-:W-:-:S04]  /*11120*/  IMAD.HI.U32 R12, R0, R11, RZ ;  /* 0x0000000b000c7227 */ /* 0x000fc800078e00ff */
[----:B------:R-:W-:-:S04]  /*11130*/  IMAD.HI.U32 R10, R0, R9, RZ ;  /* 0x00000009000a7227 */ /* 0x000fc800078e00ff */
[----:B------:R-:W-:Y:S02]  /*11140*/  IMAD.MOV R16, RZ, RZ, -R16 ;  /* 0x000000ffff107224 */ /* 0x000fe400078e0a10 */
[----:B------:R-:W-:Y:S02]  /*11150*/  IMAD.MOV R14, RZ, RZ, -R14 ;  /* 0x000000ffff0e7224 */ /* 0x000fe400078e0a0e */
[----:B------:R-:W-:Y:S02]  /*11160*/  IMAD.MOV R12, RZ, RZ, -R12 ;  /* 0x000000ffff0c7224 */ /* 0x000fe400078e0a0c */
[----:B------:R-:W-:Y:S02]  /*11170*/  IMAD.MOV R8, RZ, RZ, -R8 ;  /* 0x000000ffff087224 */ /* 0x000fe400078e0a08 */
[----:B------:R-:W-:Y:S02]  /*11180*/  IMAD.MOV R10, RZ, RZ, -R10 ;  /* 0x000000ffff0a7224 */ /* 0x000fe400078e0a0a */
[----:B------:R-:W-:Y:S01]  /*11190*/  IMAD R15, R2, R16, R15 ;  /* 0x00000010020f7224 */ /* 0x000fe200078e020f */
[----:B------:R-:W-:Y:S01]  /*111a0*/  ISETP.GE.AND P6, PT, R28, RZ, PT ;  /* 0x000000ff1c00720c */ /* 0x000fe20003fc6270 */
[----:B------:R-:W-:-:S02]  /*111b0*/  IMAD R13, R2, R14, R13 ;  /* 0x0000000e020d7224 */ /* 0x000fc400078e020d */
[C---:B------:R-:W-:Y:S02]  /*111c0*/  IMAD R11, R2.reuse, R12, R11 ;  /* 0x0000000c020b7224 */ /* 0x040fe400078e020b */
[C---:B------:R-:W-:Y:S01]  /*111d0*/  IMAD R28, R2.reuse, R8, R6 ;  /* 0x00000008021c7224 */ /* 0x040fe200078e0206 */
[----:B------:R0:W-:Y:S01]  /*111e0*/  STL [R1+0x208], R15 ;  /* 0x0002080f01007387 */ /* 0x0001e20000100800 */
[----:B------:R-:W-:-:S03]  /*111f0*/  IMAD R9, R2, R10, R9 ;  /* 0x0000000a02097224 */ /* 0x000fc600078e0209 */
[----:B------:R-:W-:Y:S04]  /*11200*/  STL [R1+0x204], R13 ;  /* 0x0002040d01007387 */ /* 0x000fe80000100800 */
[----:B------:R3:W-:Y:S04]  /*11210*/  STL [R1+0x200], R11 ;  /* 0x0002000b01007387 */ /* 0x0007e80000100800 */
[----:B------:R-:W-:Y:S04]  /*11220*/  STL [R1+0x59b4], R28 ;  /* 0x0059b41c01007387 */ /* 0x000fe80000100800 */
[----:B------:R4:W-:Y:S01]  /*11230*/  STL [R1+0x1fc], R9 ;  /* 0x0001fc0901007387 */ /* 0x0009e20000100800 */
[----:B0-----:R-:W-:-:S03]  /*11240*/  IABS R15, R20 ;  /* 0x00000014000f7213 */ /* 0x001fc60000000000 */
[----:B------:R-:W5:Y:S01]  /*11250*/  LDL R22, [R1+0x4d5c] ;  /* 0x004d5c0001167983 */ /* 0x000f620000100800 */
[----:B---3--:R-:W-:-:S03]  /*11260*/  IABS R11, R25 ;  /* 0x00000019000b7213 */ /* 0x008fc60000000000 */
[----:B------:R-:W3:Y:S04]  /*11270*/  LDL R24, [R1+0x4d64] ;  /* 0x004d640001187983 */ /* 0x000ee80000100800 */
[----:B------:R-:W3:Y:S01]  /*11280*/  LDL R25, [R1+0x4d58] ;  /* 0x004d580001197983 */ /* 0x000ee20000100800 */
[----:B----4-:R-:W-:-:S03]  /*11290*/  IABS R9, R5 ;  /* 0x0000000500097213 */ /* 0x010fc60000000000 */
[----:B------:R-:W4:Y:S01]  /*112a0*/  LDL R5, [R1+0x4d60] ;  /* 0x004d600001057983 */ /* 0x000f220000100800 */
[----:B--2---:R-:W-:Y:S01]  /*112b0*/  IABS R13, R23 ;  /* 0x00000017000d7213 */ /* 0x004fe20000000000 */
[----:B------:R-:W-:-:S04]  /*112c0*/  IMAD.HI.U32 R16, R0, R15, RZ ;  /* 0x0000000f00107227 */ /* 0x000fc800078e00ff */
[----:B------:R-:W-:-:S04]  /*112d0*/  IMAD.HI.U32 R12, R0, R11, RZ ;  /* 0x0000000b000c7227 */ /* 0x000fc800078e00ff */
[C---:B------:R-:W-:Y:S01]  /*112e0*/  IMAD.HI.U32 R14, R0.reuse, R13, RZ ;  /* 0x0000000d000e7227 */ /* 0x040fe200078e00ff */
[----:B-----5:R-:W-:Y:S02]  /*112f0*/  IABS R6, R26 ;  /* 0x0000001a00067213 */ /* 0x020fe40000000000 */
[----:B------:R-:W2:Y:S01]  /*11300*/  LDL R26, [R1+0x4d68] ;  /* 0x004d6800011a7983 */ /* 0x000ea20000100800 */
[----:B------:R-:W-:-:S04]  /*11310*/  IMAD.HI.U32 R10, R0, R9, RZ ;  /* 0x00000009000a7227 */ /* 0x000fc800078e00ff */
[----:B------:R-:W-:Y:S02]  /*11320*/  IMAD.MOV R16, RZ, RZ, -R16 ;  /* 0x000000ffff107224 */ /* 0x000fe400078e0a10 */
[----:B------:R-:W-:Y:S02]  /*11330*/  IMAD.MOV R12, RZ, RZ, -R12 ;  /* 0x000000ffff0c7224 */ /* 0x000fe400078e0a0c */
[----:B------:R-:W-:Y:S01]  /*11340*/  IMAD.HI.U32 R8, R0, R6, RZ ;  /* 0x0000000600087227 */ /* 0x000fe200078e00ff */
[----:B------:R-:W-:-:S03]  /*11350*/  ISETP.GE.AND P5, PT, R29, RZ, PT ;  /* 0x000000ff1d00720c */ /* 0x000fc60003fa6270 */
[----:B------:R-:W-:Y:S02]  /*11360*/  IMAD.MOV R14, RZ, RZ, -R14 ;  /* 0x000000ffff0e7224 */ /* 0x000fe400078e0a0e */
[----:B------:R-:W-:Y:S02]  /*11370*/  IMAD.MOV R10, RZ, RZ, -R10 ;  /* 0x000000ffff0a7224 */ /* 0x000fe400078e0a0a */
[C---:B------:R-:W-:Y:S02]  /*11380*/  IMAD R15, R2.reuse, R16, R15 ;  /* 0x00000010020f7224 */ /* 0x040fe400078e020f */
[C---:B------:R-:W-:Y:S02]  /*11390*/  IMAD R29, R2.reuse, R12, R11 ;  /* 0x0000000c021d7224 */ /* 0x040fe400078e020b */
[----:B------:R-:W-:Y:S02]  /*113a0*/  IMAD.MOV R8, RZ, RZ, -R8 ;  /* 0x000000ffff087224 */ /* 0x000fe400078e0a08 */
[C---:B------:R-:W-:Y:S01]  /*113b0*/  IMAD R13, R2.reuse, R14, R13 ;  /* 0x0000000e020d7224 */ /* 0x040fe200078e020d */
[----:B------:R3:W-:Y:S01]  /*113c0*/  STL [R1+0x1f4], R15 ;  /* 0x0001f40f01007387 */ /* 0x0007e20000100800 */
[----:B------:R-:W-:-:S02]  /*113d0*/  IMAD R9, R2, R10, R9 ;  /* 0x0000000a02097224 */ /* 0x000fc400078e0209 */
[----:B------:R-:W-:Y:S01]  /*113e0*/  IMAD R6, R2, R8, R6 ;  /* 0x0000000802067224 */ /* 0x000fe200078e0206 */
[----:B------:R-:W-:Y:S04]  /*113f0*/  STL [R1+0x59b0], R29 ;  /* 0x0059b01d01007387 */ /* 0x000fe80000100800 */
[----:B------:R0:W-:Y:S04]  /*11400*/  STL [R1+0x1f0], R13 ;  /* 0x0001f00d01007387 */ /* 0x0001e80000100800 */
[----:B------:R-:W5:Y:S04]  /*11410*/  LDL R21, [R1+0x4d6c] ;  /* 0x004d6c0001157983 */ /* 0x000f680000100800 */
[----:B------:R1:W-:Y:S04]  /*11420*/  STL [R1+0x1e8], R9 ;  /* 0x0001e80901007387 */ /* 0x0003e80000100800 */
[----:B------:R-:W5:Y:S04]  /*11430*/  LDL R20, [R1+0x4d70] ;  /* 0x004d700001147983 */ /* 0x000f680000100800 */
[----:B------:R2:W-:Y:S04]  /*11440*/  STL [R1+0x1e4], R6 ;  /* 0x0001e40601007387 */ /* 0x0005e80000100800 */
[----:B------:R-:W5:Y:S01]  /*11450*/  LDL R23, [R1+0x4d74] ;  /* 0x004d740001177983 */ /* 0x000f620000100800 */
[----:B---3--:R-:W-:-:S03]  /*11460*/  IABS R15, R25 ;  /* 0x00000019000f7213 */ /* 0x008fc60000000000 */
[----:B------:R-:W3:Y:S01]  /*11470*/  LDL R25, [R1+0x4d78] ;  /* 0x004d780001197983 */ /* 0x000ee20000100800 */
[----:B----4-:R-:W-:-:S03]  /*11480*/  IABS R11, R5 ;  /* 0x00000005000b7213 */ /* 0x010fc60000000000 */
[----:B------:R-:W4:Y:S01]  /*11490*/  LDL R5, [R1+0x4d7c] ;  /* 0x004d7c0001057983 */ /* 0x000f220000100800 */
[----:B0-----:R-:W-:Y:S01]  /*114a0*/  IABS R13, R22 ;  /* 0x00000016000d7213 */ /* 0x001fe20000000000 */
[----:B------:R-:W-:Y:S01]  /*114b0*/  IMAD.HI.U32 R16, R0, R15, RZ ;  /* 0x0000000f00107227 */ /* 0x000fe200078e00ff */
[----:B-1----:R-:W-:-:S03]  /*114c0*/  IABS R9, R24 ;  /* 0x0000001800097213 */ /* 0x002fc60000000000 */
[----:B------:R-:W-:-:S04]  /*114d0*/  IMAD.HI.U32 R14, R0, R13, RZ ;  /* 0x0000000d000e7227 */ /* 0x000fc800078e00ff */
[----:B------:R-:W-:Y:S01]  /*114e0*/  IMAD.HI.U32 R12, R0, R11, RZ ;  /* 0x0000000b000c7227 */ /* 0x000fe200078e00ff */
[----:B--2---:R-:W-:-:S03]  /*114f0*/  IABS R6, R26 ;  /* 0x0000001a00067213 */ /* 0x004fc60000000000 */
[----:B------:R-:W-:-:S04]  /*11500*/  IMAD.HI.U32 R10, R0, R9, RZ ;  /* 0x00000009000a7227 */ /* 0x000fc800078e00ff */
[----:B------:R-:W-:-:S04]  /*11510*/  IMAD.HI.U32 R8, R0, R6, RZ ;  /* 0x0000000600087227 */ /* 0x000fc800078e00ff */
[----:B------:R-:W-:Y:S02]  /*11520*/  IMAD.MOV R16, RZ, RZ, -R16 ;  /* 0x000000ffff107224 */ /* 0x000fe400078e0a10 */
[----:B------:R-:W-:Y:S02]  /*11530*/  IMAD.MOV R14, RZ, RZ, -R14 ;  /* 0x000000ffff0e7224 */ /* 0x000fe400078e0a0e */
[----:B------:R-:W-:Y:S02]  /*11540*/  IMAD.MOV R12, RZ, RZ, -R12 ;  /* 0x000000ffff0c7224 */ /* 0x000fe400078e0a0c */
[----:B------:R-:W-:Y:S02]  /*11550*/  IMAD.MOV R8, RZ, RZ, -R8 ;  /* 0x000000ffff087224 */ /* 0x000fe400078e0a08 */
[----:B------:R-:W-:Y:S02]  /*11560*/  IMAD.MOV R10, RZ, RZ, -R10 ;  /* 0x000000ffff0a7224 */ /* 0x000fe400078e0a0a */
[----:B------:R-:W-:-:S02]  /*11570*/  IMAD R15, R2, R16, R15 ;  /* 0x00000010020f7224 */ /* 0x000fc400078e020f */
[C---:B------:R-:W-:Y:S02]  /*11580*/  IMAD R13, R2.reuse, R14, R13 ;  /* 0x0000000e020d7224 */ /* 0x040fe400078e020d */
[C---:B------:R-:W-:Y:S02]  /*11590*/  IMAD R11, R2.reuse, R12, R11 ;  /* 0x0000000c020b7224 */ /* 0x040fe400078e020b */
[C---:B------:R-:W-:Y:S01]  /*115a0*/  IMAD R26, R2.reuse, R8, R6 ;  /* 0x00000008021a7224 */ /* 0x040fe200078e0206 */
[----:B------:R-:W-:Y:S01]  /*115b0*/  STL [R1+0x1e0], R15 ;  /* 0x0001e00f01007387 */ /* 0x000fe20000100800 */
[----:B------:R-:W-:-:S03]  /*115c0*/  IMAD R9, R2, R10, R9 ;  /* 0x0000000a02097224 */ /* 0x000fc600078e0209 */
[----:B------:R-:W-:Y:S04]  /*115d0*/  STL [R1+0x1dc], R13 ;  /* 0x0001dc0d01007387 */ /* 0x000fe80000100800 */
[----:B------:R5:W-:Y:S04]  /*115e0*/  STL [R1+0x1d8], R11 ;  /* 0x0001d80b01007387 */ /* 0x000be80000100800 */
[----:B------:R-:W-:Y:S04]  /*115f0*/  STL [R1+0x59ac], R26 ;  /* 0x0059ac1a01007387 */ /* 0x000fe80000100800 */
[----:B------:R3:W-:Y:S01]  /*11600*/  STL [R1+0x1d4], R9 ;  /* 0x0001d40901007387 */ /* 0x0007e20000100800 */
[----:B----4-:R-:W-:-:S03]  /*11610*/  IABS R6, R5 ;  /* 0x0000000500067213 */ /* 0x010fc60000000000 */
[----:B------:R-:W2:Y:S01]  /*11620*/  LDL R22, [R1+0x4d84] ;  /* 0x004d840001167983 */ /* 0x000ea20000100800 */
[----:B-----5:R-:W-:Y:S02]  /*11630*/  IABS R11, R23 ;  /* 0x00000017000b7213 */ /* 0x020fe40000000000 */
[----:B---3--:R-:W-:Y:S01]  /*11640*/  IABS R9, R25 ;  /* 0x0000001900097213 */ /* 0x008fe20000000000 */
[----:B------:R-:W3:Y:S04]  /*11650*/  LDL R23, [R1+0x4d80] ;  /* 0x004d800001177983 */ /* 0x000ee80000100800 */
[----:B------:R-:W4:Y:S04]  /*11660*/  LDL R25, [R1+0x4d88] ;  /* 0x004d880001197983 */ /* 0x000f280000100800 */
[----:B------:R-:W5:Y:S01]  /*11670*/  LDL R5, [R1+0x4d90] ;  /* 0x004d900001057983 */ /* 0x000f620000100800 */
[----:B------:R-:W-:-:S02]  /*11680*/  IABS R15, R21 ;  /* 0x00000015000f7213 */ /* 0x000fc40000000000 */
[----:B------:R-:W-:Y:S02]  /*11690*/  IABS R13, R20 ;  /* 0x00000014000d7213 */ /* 0x000fe40000000000 */
[----:B------:R-:W2:Y:S01]  /*116a0*/  LDL R20, [R1+0x4d8c] ;  /* 0x004d8c0001147983 */ /* 0x000ea20000100800 */
[----:B------:R-:W-:-:S04]  /*116b0*/  IMAD.HI.U32 R16, R0, R15, RZ ;  /* 0x0000000f00107227 */ /* 0x000fc800078e00ff */
[----:B------:R-:W-:-:S04]  /*116c0*/  IMAD.HI.U32 R12, R0, R11, RZ ;  /* 0x0000000b000c7227 */ /* 0x000fc800078e00ff */
[----:B------:R-:W-:-:S04]  /*116d0*/  IMAD.HI.U32 R14, R0, R13, RZ ;  /* 0x0000000d000e7227 */ /* 0x000fc800078e00ff */
[----:B------:R-:W-:-:S04]  /*116e0*/  IMAD.HI.U32 R10, R0, R9, RZ ;  /* 0x00000009000a7227 */ /* 0x000fc800078e00ff */
[----:B------:R-:W-:Y:S02]  /*116f0*/  IMAD.MOV R16, RZ, RZ, -R16 ;  /* 0x000000ffff107224 */ /* 0x000fe400078e0a10 */
[----:B------:R-:W-:-:S04]  /*11700*/  IMAD.HI.U32 R8, R0, R6, RZ ;  /* 0x0000000600087227 */ /* 0x000fc800078e00ff */
[----:B------:R-:W-:Y:S02]  /*11710*/  IMAD.MOV R12, RZ, RZ, -R12 ;  /* 0x000000ffff0c7224 */ /* 0x000fe400078e0a0c */
[----:B------:R-:W-:Y:S02]  /*11720*/  IMAD.MOV R14, RZ, RZ, -R14 ;  /* 0x000000ffff0e7224 */ /* 0x000fe400078e0a0e */
[----:B------:R-:W-:Y:S02]  /*11730*/  IMAD.MOV R10, RZ, RZ, -R10 ;  /* 0x000000ffff0a7224 */ /* 0x000fe400078e0a0a */
[C---:B------:R-:W-:Y:S02]  /*11740*/  IMAD R15, R2.reuse, R16, R15 ;  /* 0x00000010020f7224 */ /* 0x040fe400078e020f */
[----:B------:R-:W-:Y:S02]  /*11750*/  IMAD.MOV R8, RZ, RZ, -R8 ;  /* 0x000000ffff087224 */ /* 0x000fe400078e0a08 */
[----:B------:R-:W-:-:S02]  /*11760*/  IMAD R24, R2, R12, R11 ;  /* 0x0000000c02187224 */ /* 0x000fc400078e020b */
[C---:B------:R-:W-:Y:S02]  /*11770*/  IMAD R13, R2.reuse, R14, R13 ;  /* 0x0000000e020d7224 */ /* 0x040fe400078e020d */
[C---:B------:R-:W-:Y:S01]  /*11780*/  IMAD R21, R2.reuse, R10, R9 ;  /* 0x0000000a02157224 */ /* 0x040fe200078e0209 */
[----:B------:R3:W-:Y:S01]  /*11790*/  STL [R1+0x1cc], R15 ;  /* 0x0001cc0f01007387 */ /* 0x0007e20000100800 */
[----:B------:R-:W-:Y:S01]  /*117a0*/  IMAD R6, R2, R8, R6 ;  /* 0x0000000802067224 */ /* 0x000fe200078e0206 */
[----:B------:R-:W-:Y:S02]  /*117b0*/  ISETP.GE.AND P2, PT, R19, RZ, PT ;  /* 0x000000ff1300720c */ /* 0x000fe40003f46270 */
[----:B------:R-:W-:Y:S01]  /*117c0*/  STL [R1+0x59a8], R24 ;  /* 0x0059a81801007387 */ /* 0x000fe20000100800 */
[----:B------:R-:W-:-:S03]  /*117d0*/  ISETP.GE.AND P0, PT, R18, RZ, PT ;  /* 0x000000ff1200720c */ /* 0x000fc60003f06270 */
[----:B------:R-:W-:Y:S04]  /*117e0*/  STL [R1+0x1c8], R13 ;  /* 0x0001c80d01007387 */ /* 0x000fe80000100800 */
[----:B------:R-:W-:Y:S04]  /*117f0*/  STL [R1+0x59b8], R21 ;  /* 0x0059b81501007387 */ /* 0x000fe80000100800 */
[----:B------:R-:W2:Y:S04]  /*11800*/  LDL R19, [R1+0x4d94] ;  /* 0x004d940001137983 */ /* 0x000ea80000100800 */
[----:B------:R-:W2:Y:S04]  /*11810*/  LDL R18, [R1+0x4d98] ;  /* 0x004d980001127983 */ /* 0x000ea80000100800 */
[----:B------:R5:W-:Y:S01]  /*11820*/  STL [R1+0x1bc], R6 ;  /* 0x0001bc0601007387 */ /* 0x000be20000100800 */
[----:B---3--:R-:W-:-:S03]  /*11830*/  IABS R15, R23 ;  /* 0x00000017000f7213 */ /* 0x008fc60000000000 */
[----:B------:R-:W3:Y:S01]  /*11840*/  LDL R23, [R1+0x4d9c] ;  /* 0x004d9c0001177983 */ /* 0x000ee20000100800 */
[----:B----4-:R-:W-:-:S03]  /*11850*/  IABS R11, R25 ;  /* 0x00000019000b7213 */ /* 0x010fc60000000000 */
[----:B------:R-:W4:Y:S01]  /*11860*/  LDL R25, [R1+0x4da0] ;  /* 0x004da00001197983 */ /* 0x000f220000100800 */
[----:B-----5:R-:W-:-:S03]  /*11870*/  IABS R6, R5 ;  /* 0x0000000500067213 */ /* 0x020fc60000000000 */
[----:B------:R-:W5:Y:S01]  /*11880*/  LDL R5, [R1+0x4da4] ;  /* 0x004da40001057983 */ /* 0x000f620000100800 */
[----:B--2---:R-:W-:Y:S02]  /*11890*/  IABS R13, R22 ;  /* 0x00000016000d7213 */ /* 0x004fe40000000000 */
[----:B------:R-:W-:Y:S01]  /*118a0*/  IABS R9, R20 ;  /* 0x0000001400097213 */ /* 0x000fe20000000000 */
[----:B------:R-:W-:-:S04]  /*118b0*/  IMAD.HI.U32 R16, R0, R15, RZ ;  /* 0x0000000f00107227 */ /* 0x000fc800078e00ff */
[----:B------:R-:W-:-:S04]  /*118c0*/  IMAD.HI.U32 R14, R0, R13, RZ ;  /* 0x0000000d000e7227 */ /* 0x000fc800078e00ff */
[----:B------:R-:W-:-:S04]  /*118d0*/  IMAD.HI.U32 R10, R0, R9, RZ ;  /* 0x00000009000a7227 */ /* 0x000fc800078e00ff */
[----:B------:R-:W-:Y:S02]  /*118e0*/  IMAD.MOV R14, RZ, RZ, -R14 ;  /* 0x000000ffff0e7224 */ /* 0x000fe400078e0a0e */
[----:B------:R-:W-:Y:S02]  /*118f0*/  IMAD.MOV R16, RZ, RZ, -R16 ;  /* 0x000000ffff107224 */ /* 0x000fe400078e0a10 */
[----:B------:R-:W-:Y:S02]  /*11900*/  IMAD.MOV R10, RZ, RZ, -R10 ;  /* 0x000000ffff0a7224 */ /* 0x000fe400078e0a0a */
[----:B------:R-:W-:Y:S02]  /*11910*/  IMAD R20, R2, R14, R13 ;  /* 0x0000000e02147224 */ /* 0x000fe400078e020d */
[----:B------:R-:W-:-:S04]  /*11920*/  IMAD.HI.U32 R12, R0, R11, RZ ;  /* 0x0000000b000c7227 */ /* 0x000fc800078e00ff */
[C---:B------:R-:W-:Y:S02]  /*11930*/  IMAD R15, R2.reuse, R16, R15 ;  /* 0x00000010020f7224 */ /* 0x040fe400078e020f */
[----:B------:R-:W-:Y:S01]  /*11940*/  IMAD R9, R2, R10, R9 ;  /* 0x0000000a02097224 */ /* 0x000fe200078e0209 */
[----:B------:R0:W-:Y:S01]  /*11950*/  STL [R1+0x59a4], R20 ;  /* 0x0059a41401007387 */ /* 0x0001e20000100800 */
[----:B------:R-:W-:-:S03]  /*11960*/  IMAD.MOV R12, RZ, RZ, -R12 ;  /* 0x000000ffff0c7224 */ /* 0x000fc600078e0a0c */
[----:B------:R-:W-:Y:S01]  /*11970*/  STL [R1+0x1b8], R15 ;  /* 0x0001b80f01007387 */ /* 0x000fe20000100800 */
[----:B------:R-:W-:-:S03]  /*11980*/  IMAD R22, R2, R12, R11 ;  /* 0x0000000c02167224 */ /* 0x000fc600078e020b */
[----:B------:R4:W-:Y:S04]  /*11990*/  STL [R1+0x1ac], R9 ;  /* 0x0001ac0901007387 */ /* 0x0009e80000100800 */
[----:B------:R-:W2:Y:S04]  /*119a0*/  LDL R29, [R1+0x4da8] ;  /* 0x004da800011d7983 */ /* 0x000ea80000100800 */
[----:B------:R-:W2:Y:S01]  /*119b0*/  LDL R28, [R1+0x4db0] ;  /* 0x004db000011c7983 */ /* 0x000ea20000100800 */
[----:B------:R-:W-:-:S03]  /*119c0*/  IMAD.HI.U32 R8, R0, R6, RZ ;  /* 0x0000000600087227 */ /* 0x000fc600078e00ff */
[----:B------:R-:W2:Y:S01]  /*119d0*/  LDL R21, [R1+0x4db4] ;  /* 0x004db40001157983 */ /* 0x000ea20000100800 */
[----:B------:R-:W-:-:S03]  /*119e0*/  IMAD.MOV R8, RZ, RZ, -R8 ;  /* 0x000000ffff087224 */ /* 0x000fc600078e0a08 */
[----:B0-----:R-:W2:Y:S01]  /*119f0*/  LDL R20, [R1+0x4dac] ;  /* 0x004dac0001147983 */ /* 0x001ea20000100800 */
[----:B------:R-:W-:-:S03]  /*11a00*/  IMAD R17, R2, R8, R6 ;  /* 0x0000000802117224 */ /* 0x000fc600078e0206 */
[----:B------:R-:W2:Y:S04]  /*11a10*/  LDL R24, [R1+0x4dbc] ;  /* 0x004dbc0001187983 */ /* 0x000ea80000100800 */
[----:B------:R-:W2:Y:S01]  /*11a20*/  LDL R26, [R1+0x4dc0] ;  /* 0x004dc000011a7983 */ /* 0x000ea20000100800 */
[----:B---3--:R-:W-:Y:S02]  /*11a30*/  IABS R11, R23 ;  /* 0x00000017000b7213 */ /* 0x008fe40000000000 */
[----:B----4-:R-:W-:Y:S02]  /*11a40*/  IABS R9, R25 ;  /* 0x0000001900097213 */ /* 0x010fe40000000000 */
[----:B------:R-:W3:Y:S01]  /*11a50*/  LDL R25, [R1+0x4db8] ;  /* 0x004db80001197983 */ /* 0x000ee20000100800 */
[----:B------:R-:W-:Y:S01]  /*11a60*/  IMAD.HI.U32 R12, R0, R11, RZ ;  /* 0x0000000b000c7227 */ /* 0x000fe200078e00ff */
[----:B-----5:R-:W-:-:S03]  /*11a70*/  IABS R6, R5 ;  /* 0x0000000500067213 */ /* 0x020fc60000000000 */
[----:B------:R-:W-:-:S04]  /*11a80*/  IMAD.MOV R12, RZ, RZ, -R12 ;  /* 0x000000ffff0c7224 */ /* 0x000fc800078e0a0c */
[----:B------:R-:W-:-:S05]  /*11a90*/  IMAD R5, R2, R12, R11 ;  /* 0x0000000c02057224 */ /* 0x000fca00078e020b */
[----:B------:R0:W-:Y:S04]  /*11aa0*/  STL [R1+0x19c], R5 ;  /* 0x00019c0501007387 */ /* 0x0001e80000100800 */
[----:B0-----:R-:W4:Y:S01]  /*11ab0*/  LDL R5, [R1+0x4dc4] ;  /* 0x004dc40001057983 */ /* 0x001f220000100800 */
[----:B------:R-:W-:Y:S01]  /*11ac0*/  IABS R15, R19 ;  /* 0x00000013000f7213 */ /* 0x000fe20000000000 */
[----:B------:R-:W-:-:S04]  /*11ad0*/  IMAD.HI.U32 R8, R0, R6, RZ ;  /* 0x0000000600087227 */ /* 0x000fc800078e00ff */
[----:B------:R-:W-:-:S04]  /*11ae0*/  IMAD.HI.U32 R16, R0, R15, RZ ;  /* 0x0000000f00107227 */ /* 0x000fc800078e00ff */
[----:B------:R-:W-:Y:S02]  /*11af0*/  IMAD.MOV R8, RZ, RZ, -R8 ;  /* 0x000000ffff087224 */ /* 0x000fe400078e0a08 */
[----:B------:R-:W-:-:S04]  /*11b00*/  IMAD.HI.U32 R10, R0, R9, RZ ;  /* 0x00000009000a7227 */ /* 0x000fc800078e00ff */
[----:B------:R-:W-:Y:S02]  /*11b10*/  IMAD.MOV R16, RZ, RZ, -R16 ;  /* 0x000000ffff107224 */ /* 0x000fe400078e0a10 */
[C---:B------:R-:W-:Y:S02]  /*11b20*/  IMAD R6, R2.reuse, R8, R6 ;  /* 0x0000000802067224 */ /* 0x040fe400078e0206 */
[----:B------:R-:W-:Y:S02]  /*11b30*/  IMAD.MOV R10, RZ, RZ, -R10 ;  /* 0x000000ffff0a7224 */ /* 0x000fe400078e0a0a */
[C---:B------:R-:W-:Y:S01]  /*11b40*/  IMAD R19, R2.reuse, R16, R15 ;  /* 0x0000001002137224 */ /* 0x040fe200078e020f */
[----:B--2---:R-:W-:Y:S01]  /*11b50*/  IABS R15, R29 ;  /* 0x0000001d000f7213 */ /* 0x004fe20000000000 */
[----:B------:R-:W-:Y:S01]  /*11b60*/  IMAD R23, R2, R10, R9 ;  /* 0x0000000a02177224 */ /* 0x000fe200078e0209 */
[----:B------:R3:W-:Y:S01]  /*11b70*/  STL [R1+0x194], R6 ;  /* 0x0001940601007387 */ /* 0x0007e20000100800 */
[----:B------:R-:W-:-:S03]  /*11b80*/  IABS R11, R28 ;  /* 0x0000001c000b7213 */ /* 0x000fc60000000000 */
[----:B------:R-:W2:Y:S01]  /*11b90*/  LDL R29, [R1+0x4dc8] ;  /* 0x004dc800011d7983 */ /* 0x000ea20000100800 */
[----:B------:R-:W-:Y:S01]  /*11ba0*/  IABS R9, R21 ;  /* 0x0000001500097213 */ /* 0x000fe20000000000 */
[C---:B------:R-:W-:Y:S02]  /*11bb0*/  IMAD.HI.U32 R16, R0.reuse, R15, RZ ;  /* 0x0000000f00107227 */ /* 0x040fe400078e00ff */
[----:B------:R-:W5:Y:S02]  /*11bc0*/  LDL R28, [R1+0x4dcc] ;  /* 0x004dcc00011c7983 */ /* 0x000f640000100800 */
[----:B------:R-:W-:-:S04]  /*11bd0*/  IMAD.HI.U32 R12, R0, R11, RZ ;  /* 0x0000000b000c7227 */ /* 0x000fc800078e00ff */
[----:B------:R-:W-:-:S04]  /*11be0*/  IMAD.HI.U32 R10, R0, R9, RZ ;  /* 0x00000009000a7227 */ /* 0x000fc800078e00ff */
[----:B------:R-:W-:Y:S02]  /*11bf0*/  IMAD.MOV R16, RZ, RZ, -R16 ;  /* 0x000000ffff107224 */ /* 0x000fe400078e0a10 */
[----:B------:R-:W-:Y:S02]  /*11c00*/  IMAD.MOV R12, RZ, RZ, -R12 ;  /* 0x000000ffff0c7224 */ /* 0x000fe400078e0a0c */
[----:B------:R-:W-:Y:S01]  /*11c10*/  IMAD.MOV R10, RZ, RZ, -R10 ;  /* 0x000000ffff0a7224 */ /* 0x000fe200078e0a0a */
[----:B------:R-:W-:Y:S01]  /*11c20*/  IABS R13, R18 ;  /* 0x00000012000d7213 */ /* 0x000fe20000000000 */
[C---:B------:R-:W-:Y:S02]  /*11c30*/  IMAD R15, R2.reuse, R16, R15 ;  /* 0x00000010020f7224 */ /* 0x040fe400078e020f */
[C---:B------:R-:W-:Y:S02]  /*11c40*/  IMAD R11, R2.reuse, R12, R11 ;  /* 0x0000000c020b7224 */ /* 0x040fe400078e020b */
[----:B------:R-:W-:Y:S01]  /*11c50*/  IMAD R9, R2, R10, R9 ;  /* 0x0000000a02097224 */ /* 0x000fe200078e0209 */
[----:B------:R-:W-:Y:S01]  /*11c60*/  STL [R1+0x190], R15 ;  /* 0x0001900f01007387 */ /* 0x000fe20000100800 */
[----:B------:R-:W-:-:S03]  /*11c70*/  IMAD.HI.U32 R14, R0, R13, RZ ;  /* 0x0000000d000e7227 */ /* 0x000fc600078e00ff */
[----:B------:R4:W-:Y:S01]  /*11c80*/  STL [R1+0x188], R11 ;  /* 0x0001880b01007387 */ /* 0x0009e20000100800 */
[----:B------:R-:W-:-:S03]  /*11c90*/  IMAD.MOV R14, RZ, RZ, -R14 ;  /* 0x000000ffff0e7224 */ /* 0x000fc600078e0a0e */
[----:B------:R2:W-:Y:S01]  /*11ca0*/  STL [R1+0x184], R9 ;  /* 0x0001840901007387 */ /* 0x0005e20000100800 */
[----:B------:R-:W-:Y:S01]  /*11cb0*/  IMAD R18, R2, R14, R13 ;  /* 0x0000000e02127224 */ /* 0x000fe200078e020d */
[----:B------:R-:W-:-:S05]  /*11cc0*/  IABS R13, R20 ;  /* 0x00000014000d7213 */ /* 0x000fca0000000000 */
[----:B------:R-:W-:-:S04]  /*11cd0*/  IMAD.HI.U32 R14, R0, R13, RZ ;  /* 0x0000000d000e7227 */ /* 0x000fc800078e00ff */
[----:B------:R-:W-:Y:S01]  /*11ce0*/  IMAD.MOV R14, RZ, RZ, -R14 ;  /* 0x000000ffff0e7224 */ /* 0x000fe200078e0a0e */
[----:B---3--:R-:W-:-:S05]  /*11cf0*/  IABS R6, R25 ;  /* 0x0000001900067213 */ /* 0x008fca0000000000 */
[----:B------:R-:W-:-:S04]  /*11d00*/  IMAD.HI.U32 R8, R0, R6, RZ ;  /* 0x0000000600087227 */ /* 0x000fc800078e00ff */
[----:B------:R-:W-:-:S04]  /*11d10*/  IMAD.MOV R8, RZ, RZ, -R8 ;  /* 0x000000ffff087224 */ /* 0x000fc800078e0a08 */
[----:B------:R-:W-:-:S05]  /*11d20*/  IMAD R6, R2, R8, R6 ;  /* 0x0000000802067224 */ /* 0x000fca00078e0206 */
[----:B------:R5:W-:Y:S01]  /*11d30*/  STL [R1+0x180], R6 ;  /* 0x0001800601007387 */ /* 0x000be20000100800 */
[----:B----4-:R-:W-:Y:S01]  /*11d40*/  IABS R11, R5 ;  /* 0x00000005000b7213 */ /* 0x010fe20000000000 */
[----:B------:R-:W-:Y:S02]  /*11d50*/  IMAD R25, R2, R14, R13 ;  /* 0x0000000e02197224 */ /* 0x000fe400078e020d */
[----:B------:R-:W3:Y:S01]  /*11d60*/  LDL R5, [R1+0x4dd8] ;  /* 0x004dd80001057983 */ /* 0x000ee20000100800 */
[----:B------:R-:W-:-:S03]  /*11d70*/  IABS R13, R26 ;  /* 0x0000001a000d7213 */ /* 0x000fc60000000000 */
[----:B------:R-:W4:Y:S01]  /*11d80*/  LDL R26, [R1+0x4dd0] ;  /* 0x004dd000011a7983 */ /* 0x000f220000100800 */
[----:B------:R-:W-:-:S03]  /*11d90*/  IABS R15, R24 ;  /* 0x00000018000f7213 */ /* 0x000fc60000000000 */
[----:B------:R-:W4:Y:S02]  /*11da0*/  LDL R20, [R1+0x4ddc] ;  /* 0x004ddc0001147983 */ /* 0x000f240000100800 */
[C---:B------:R-:W-:Y:S02]  /*11db0*/  IMAD.HI.U32 R16, R0.reuse, R15, RZ ;  /* 0x0000000f00107227 */ /* 0x040fe400078e00ff */
[----:B------:R-:W4:Y:S02]  /*11dc0*/  LDL R21, [R1+0x4de0] ;  /* 0x004de00001157983 */ /* 0x000f240000100800 */
[----:B------:R-:W-:Y:S02]  /*11dd0*/  IMAD.MOV R16, RZ, RZ, -R16 ;  /* 0x000000ffff107224 */ /* 0x000fe400078e0a10 */
[----:B------:R-:W-:-:S04]  /*11de0*/  IMAD.HI.U32 R14, R0, R13, RZ ;  /* 0x0000000d000e7227 */ /* 0x000fc800078e00ff */
[----:B------:R-:W-:Y:S02]  /*11df0*/  IMAD R15, R2, R16, R15 ;  /* 0x00000010020f7224 */ /* 0x000fe400078e020f */
[----:B------:R-:W4:Y:S01]  /*11e00*/  LDL R16, [R1+0x4dd4] ;  /* 0x004dd40001107983 */ /* 0x000f220000100800 */
[----:B------:R-:W-:Y:S01]  /*11e10*/  IMAD.MOV R14, RZ, RZ, -R14 ;  /* 0x000000ffff0e7224 */ /* 0x000fe200078e0a0e */
[----:B--2---:R-:W-:-:S03]  /*11e20*/  IABS R9, R29 ;  /* 0x0000001d00097213 */ /* 0x004fc60000000000 */
[----:B------:R-:W-:Y:S01]  /*11e30*/  IMAD R13, R2, R14, R13 ;  /* 0x0000000e020d7224 */ /* 0x000fe200078e020d */
[----:B-----5:R-:W-:Y:S01]  /*11e40*/  IABS R6, R28 ;  /* 0x0000001c00067213 */ /* 0x020fe20000000000 */
[C---:B------:R-:W-:Y:S01]  /*11e50*/  IMAD.HI.U32 R12, R0.reuse, R11, RZ ;  /* 0x0000000b000c7227 */ /* 0x040fe200078e00ff */
[----:B------:R-:W-:Y:S03]  /*11e60*/  STL [R1+0x17c], R15 ;  /* 0x00017c0f01007387 */ /* 0x000fe60000100800 */
[C---:B------:R-:W-:Y:S01]  /*11e70*/  IMAD.HI.U32 R10, R0.reuse, R9, RZ ;  /* 0x00000009000a7227 */ /* 0x040fe200078e00ff */
[----:B------:R-:W-:Y:S03]  /*11e80*/  STL [R1+0x178], R13 ;  /* 0x0001780d01007387 */ /* 0x000fe60000100800 */
[----:B------:R-:W-:Y:S01]  /*11e90*/  IMAD.HI.U32 R8, R0, R6, RZ ;  /* 0x0000000600087227 */ /* 0x000fe200078e00ff */
[----:B------:R-:W2:Y:S03]  /*11ea0*/  LDL R29, [R1+0x4de4] ;  /* 0x004de400011d7983 */ /* 0x000ea60000100800 */
[----:B------:R-:W-:-:S02]  /*11eb0*/  IMAD.MOV R12, RZ, RZ, -R12 ;  /* 0x000000ffff0c7224 */ /* 0x000fc400078e0a0c */
[----:B------:R-:W-:Y:S02]  /*11ec0*/  IMAD.MOV R10, RZ, RZ, -R10 ;  /* 0x000000ffff0a7224 */ /* 0x000fe400078e0a0a */
[----:B------:R-:W-:Y:S02]  /*11ed0*/  IMAD.MOV R8, RZ, RZ, -R8 ;  /* 0x000000ffff087224 */ /* 0x000fe400078e0a08 */
[C---:B------:R-:W-:Y:S02]  /*11ee0*/  IMAD R11, R2.reuse, R12, R11 ;  /* 0x0000000c020b7224 */ /* 0x040fe400078e020b */
[C---:B------:R-:W-:Y:S02]  /*11ef0*/  IMAD R9, R2.reuse, R10, R9 ;  /* 0x0000000a02097224 */ /* 0x040fe400078e0209 */
[----:B------:R-:W-:Y:S01]  /*11f00*/  IMAD R6, R2, R8, R6 ;  /* 0x0000000802067224 */ /* 0x000fe200078e0206 */
[----:B------:R3:W-:Y:S04]  /*11f10*/  STL [R1+0x174], R11 ;  /* 0x0001740b01007387 */ /* 0x0007e80000100800 */
[----:B------:R0:W-:Y:S04]  /*11f20*/  STL [R1+0x170], R9 ;  /* 0x0001700901007387 */ /* 0x0001e80000100800 */
[----:B------:R-:W5:Y:S04]  /*11f30*/  LDL R24, [R1+0x4de8] ;  /* 0x004de80001187983 */ /* 0x000f680000100800 */
[----:B------:R-:W5:Y:S04]  /*11f40*/  LDL R28, [R1+0x4dec] ;  /* 0x004dec00011c7983 */ /* 0x000f680000100800 */
[----:B------:R1:W-:Y:S01]  /*11f50*/  STL [R1+0x16c], R6 ;  /* 0x00016c0601007387 */ /* 0x0003e20000100800 */
[----:B---3--:R-:W-:-:S03]  /*11f60*/  IABS R11, R5 ;  /* 0x00000005000b7213 */ /* 0x008fc60000000000 */
[----:B------:R-:W3:Y:S01]  /*11f70*/  LDL R5, [R1+0x4df4] ;  /* 0x004df40001057983 */ /* 0x000ee20000100800 */
[----:B----4-:R-:W-:-:S03]  /*11f80*/  IABS R15, R26 ;  /* 0x0000001a000f7213 */ /* 0x010fc60000000000 */
[----:B------:R-:W4:Y:S01]  /*11f90*/  LDL R26, [R1+0x4df0] ;  /* 0x004df000011a7983 */ /* 0x000f220000100800 */
[----:B0-----:R-:W-:Y:S01]  /*11fa0*/  IABS R9, R20 ;  /* 0x0000001400097213 */ /* 0x001fe20000000000 */
[C---:B------:R-:W-:Y:S01]  /*11fb0*/  IMAD.HI.U32 R12, R0.reuse, R11, RZ ;  /* 0x0000000b000c7227 */ /* 0x040fe200078e00ff */
[----:B-1----:R-:W-:Y:S02]  /*11fc0*/  IABS R6, R21 ;  /* 0x0000001500067213 */ /* 0x002fe40000000000 */
[----:B------:R-:W-:Y:S01]  /*11fd0*/  IABS R13, R16 ;  /* 0x00000010000d7213 */ /* 0x000fe20000000000 */
[----:B------:R-:W-:-:S04]  /*11fe0*/  IMAD.HI.U32 R16, R0, R15, RZ ;  /* 0x0000000f00107227 */ /* 0x000fc800078e00ff */
[----:B------:R-:W-:Y:S02]  /*11ff0*/  IMAD.MOV R16, RZ, RZ, -R16 ;  /* 0x000000ffff107224 */ /* 0x000fe400078e0a10 */
[----:B------:R-:W-:-:S04]  /*12000*/  IMAD.HI.U32 R14, R0, R13, RZ ;  /* 0x0000000d000e7227 */ /* 0x000fc800078e00ff */
[----:B------:R-:W-:Y:S02]  /*12010*/  IMAD R15, R2, R16, R15 ;  /* 0x00000010020f7224 */ /* 0x000fe400078e020f */
[----:B------:R-:W-:-:S03]  /*12020*/  IMAD.HI.U32 R10, R0, R9, RZ ;  /* 0x00000009000a7227 */ /* 0x000fc600078e00ff */
[----:B------:R2:W-:Y:S01]  /*12030*/  STL [R1+0x168], R15 ;  /* 0x0001680f01007387 */ /* 0x0005e20000100800 */
[----:B------:R-:W-:-:S04]  /*12040*/  IMAD.HI.U32 R8, R0, R6, RZ ;  /* 0x0000000600087227 */ /* 0x000fc800078e00ff */
[----:B------:R-:W-:Y:S02]  /*12050*/  IMAD.MOV R14, RZ, RZ, -R14 ;  /* 0x000000ffff0e7224 */ /* 0x000fe400078e0a0e */
[----:B------:R-:W-:Y:S02]  /*12060*/  IMAD.MOV R12, RZ, RZ, -R12 ;  /* 0x000000ffff0c7224 */ /* 0x000fe400078e0a0c */
[----:B------:R-:W-:Y:S01]  /*12070*/  IMAD.MOV R10, RZ, RZ, -R10 ;  /* 0x000000ffff0a7224 */ /* 0x000fe200078e0a0a */
[----:B--2---:R-:W-:Y:S01]  /*12080*/  IABS R15, R29 ;  /* 0x0000001d000f7213 */ /* 0x004fe20000000000 */
[----:B------:R-:W-:Y:S02]  /*12090*/  IMAD.MOV R8, RZ, RZ, -R8 ;  /* 0x000000ffff087224 */ /* 0x000fe400078e0a08 */
[C---:B------:R-:W-:Y:S02]  /*120a0*/  IMAD R13, R2.reuse, R14, R13 ;  /* 0x0000000e020d7224 */ /* 0x040fe400078e020d */
[----:B------:R-:W-:-:S02]  /*120b0*/  IMAD R11, R2, R12, R11 ;  /* 0x0000000c020b7224 */ /* 0x000fc400078e020b */
[----:B------:R-:W-:Y:S02]  /*120c0*/  IMAD R9, R2, R10, R9 ;  /* 0x0000000a02097224 */ /* 0x000fe400078e0209 */
[----:B------:R-:W-:Y:S01]  /*120d0*/  IMAD.HI.U32 R16, R0, R15, RZ ;  /* 0x0000000f00107227 */ /* 0x000fe200078e00ff */
[----:B------:R5:W-:Y:S03]  /*120e0*/  STL [R1+0x164], R13 ;  /* 0x0001640d01007387 */ /* 0x000be60000100800 */
[----:B------:R-:W-:Y:S01]  /*120f0*/  IMAD R6, R2, R8, R6 ;  /* 0x0000000802067224 */ /* 0x000fe200078e0206 */
[----:B------:R0:W-:Y:S01]  /*12100*/  STL [R1+0x160], R11 ;  /* 0x0001600b01007387 */ /* 0x0001e20000100800 */
[----:B------:R-:W-:-:S03]  /*12110*/  IMAD.MOV R16, RZ, RZ, -R16 ;  /* 0x000000ffff107224 */ /* 0x000fc600078e0a10 */
[----:B------:R-:W-:Y:S04]  /*12120*/  STL [R1+0x15c], R9 ;  /* 0x00015c0901007387 */ /* 0x000fe80000100800 */
[----:B------:R-:W2:Y:S01]  /*12130*/  LDL R29, [R1+0x4df8] ;  /* 0x004df800011d7983 */ /* 0x000ea20000100800 */
[----:B-----5:R-:W-:-:S03]  /*12140*/  IABS R13, R24 ;  /* 0x00000018000d7213 */ /* 0x020fc60000000000 */
[----:B------:R3:W-:Y:S01]  /*12150*/  STL [R1+0x158], R6 ;  /* 0x0001580601007387 */ /* 0x0007e20000100800 */
[----:B0-----:R-:W-:-:S03]  /*12160*/  IABS R11, R28 ;  /* 0x0000001c000b7213 */ /* 0x001fc60000000000 */
[----:B------:R-:W5:Y:S01]  /*12170*/  LDL R28, [R1+0x4e00] ;  /* 0x004e0000011c7983 */ /* 0x000f620000100800 */
[----:B------:R-:W-:-:S03]  /*12180*/  IMAD.HI.U32 R14, R0, R13, RZ ;  /* 0x0000000d000e7227 */ /* 0x000fc600078e00ff */
[----:B------:R-:W5:Y:S04]  /*12190*/  LDL R20, [R1+0x4e04] ;  /* 0x004e040001147983 */ /* 0x000f680000100800 */
[----:B------:R-:W5:Y:S01]  /*121a0*/  LDL R21, [R1+0x4e08] ;  /* 0x004e080001157983 */ /* 0x000f620000100800 */
[----:B------:R-:W-:-:S04]  /*121b0*/  IMAD.HI.U32 R12, R0, R11, RZ ;  /* 0x0000000b000c7227 */ /* 0x000fc800078e00ff */
[----:B------:R-:W-:Y:S02]  /*121c0*/  IMAD.MOV R14, RZ, RZ, -R14 ;  /* 0x000000ffff0e7224 */ /* 0x000fe400078e0a0e */
[----:B------:R-:W-:Y:S02]  /*121d0*/  IMAD.MOV R12, RZ, RZ, -R12 ;  /* 0x000000ffff0c7224 */ /* 0x000fe400078e0a0c */
[C---:B------:R-:W-:Y:S01]  /*121e0*/  IMAD R13, R2.reuse, R14, R13 ;  /* 0x0000000e020d7224 */ /* 0x040fe200078e020d */
[----:B---3--:R-:W-:Y:S01]  /*121f0*/  IABS R6, R5 ;  /* 0x0000000500067213 */ /* 0x008fe20000000000 */
[----:B------:R-:W-:Y:S02]  /*12200*/  IMAD R5, R2, R16, R15 ;  /* 0x0000001002057224 */ /* 0x000fe400078e020f */
[----:B------:R-:W3:Y:S04]  /*12210*/  LDL R16, [R1+0x4dfc] ;  /* 0x004dfc0001107983 */ /* 0x000ee80000100800 */
[----:B------:R0:W-:Y:S01]  /*12220*/  STL [R1+0x154], R5 ;  /* 0x0001540501007387 */ /* 0x0001e20000100800 */
[----:B----4-:R-:W-:-:S03]  /*12230*/  IABS R9, R26 ;  /* 0x0000001a00097213 */ /* 0x010fc60000000000 */
[----:B------:R-:W-:Y:S04]  /*12240*/  STL [R1+0x150], R13 ;  /* 0x0001500d01007387 */ /* 0x000fe80000100800 */
[----:B------:R-:W4:Y:S01]  /*12250*/  LDL R26, [R1+0x4e0c] ;  /* 0x004e0c00011a7983 */ /* 0x000f220000100800 */
[----:B0-----:R-:W-:-:S05]  /*12260*/  IMAD R5, R2, R12, R11 ;  /* 0x0000000c02057224 */ /* 0x001fca00078e020b */
[----:B------:R0:W-:Y:S04]  /*12270*/  STL [R1+0x14c], R5 ;  /* 0x00014c0501007387 */ /* 0x0001e80000100800 */
[----:B0-----:R-:W4:Y:S01]  /*12280*/  LDL R5, [R1+0x4e10] ;  /* 0x004e100001057983 */ /* 0x001f220000100800 */
[----:B------:R-:W-:-:S04]  /*12290*/  IMAD.HI.U32 R10, R0, R9, RZ ;  /* 0x00000009000a7227 */ /* 0x000fc800078e00ff */
[----:B------:R-:W-:-:S04]  /*122a0*/  IMAD.HI.U32 R8, R0, R6, RZ ;  /* 0x0000000600087227 */ /* 0x000fc800078e00ff */
[----:B------:R-:W-:Y:S02]  /*122b0*/  IMAD.MOV R10, RZ, RZ, -R10 ;  /* 0x000000ffff0a7224 */ /* 0x000fe400078e0a0a */
[----:B------:R-:W-:Y:S02]  /*122c0*/  IMAD.MOV R8, RZ, RZ, -R8 ;  /* 0x000000ffff087224 */ /* 0x000fe400078e0a08 */
[C---:B------:R-:W-:Y:S02]  /*122d0*/  IMAD R9, R2.reuse, R10, R9 ;  /* 0x0000000a02097224 */ /* 0x040fe400078e0209 */
[----:B------:R-:W-:-:S03]  /*122e0*/  IMAD R6, R2, R8, R6 ;  /* 0x0000000802067224 */ /* 0x000fc600078e0206 */
[----:B------:R0:W-:Y:S04]  /*122f0*/  STL [R1+0x148], R9 ;  /* 0x0001480901007387 */ /* 0x0001e80000100800 */
[----:B------:R-:W4:Y:S04]  /*12300*/  LDL R24, [R1+0x4e14] ;  /* 0x004e140001187983 */ /* 0x000f280000100800 */
[----:B------:R1:W-:Y:S01]  /*12310*/  STL [R1+0x144], R6 ;  /* 0x0001440601007387 */ /* 0x0003e20000100800 */
[----:B--2---:R-:W-:-:S03]  /*12320*/  IABS R15, R29 ;  /* 0x0000001d000f7213 */ /* 0x004fc60000000000 */
[----:B------:R-:W2:Y:S01]  /*12330*/  LDL R29, [R1+0x4e18] ;  /* 0x004e1800011d7983 */ /* 0x000ea20000100800 */
[----:B-----5:R-:W-:-:S03]  /*12340*/  IABS R11, R28 ;  /* 0x0000001c000b7213 */ /* 0x020fc60000000000 */
[----:B------:R-:W5:Y:S01]  /*12350*/  LDL R28, [R1+0x4e38] ;  /* 0x004e3800011c7983 */ /* 0x000f620000100800 */
[----:B0-----:R-:W-:Y:S01]  /*12360*/  IABS R9, R20 ;  /* 0x0000001400097213 */ /* 0x001fe20000000000 */
[----:B------:R-:W-:Y:S01]  /*12370*/  IMAD.HI.U32 R12, R0, R11, RZ ;  /* 0x0000000b000c7227 */ /* 0x000fe200078e00ff */
[----:B-1----:R-:W-:-:S03]  /*12380*/  IABS R6, R21 ;  /* 0x0000001500067213 */ /* 0x002fc60000000000 */
[----:B------:R-:W-:-:S04]  /*12390*/  IMAD.HI.U32 R10, R0, R9, RZ ;  /* 0x00000009000a7227 */ /* 0x000fc800078e00ff */
[----:B------:R-:W-:-:S04]  /*123a0*/  IMAD.HI.U32 R8, R0, R6, RZ ;  /* 0x0000000600087227 */ /* 0x000fc800078e00ff */
[----:B------:R-:W-:Y:S02]  /*123b0*/  IMAD.MOV R12, RZ, RZ, -R12 ;  /* 0x000000ffff0c7224 */ /* 0x000fe400078e0a0c */
[----:B------:R-:W-:Y:S02]  /*123c0*/  IMAD.MOV R10, RZ, RZ, -R10 ;  /* 0x000000ffff0a7224 */ /* 0x000fe400078e0a0a */
[----:B------:R-:W-:Y:S02]  /*123d0*/  IMAD.MOV R8, RZ, RZ, -R8 ;  /* 0x000000ffff087224 */ /* 0x000fe400078e0a08 */
[C---:B------:R-:W-:Y:S02]  /*123e0*/  IMAD R11, R2.reuse, R12, R11 ;  /* 0x0000000c020b7224 */ /* 0x040fe400078e020b */
[C---:B------:R-:W-:Y:S02]  /*123f0*/  IMAD R9, R2.reuse, R10, R9 ;  /* 0x0000000a02097224 */ /* 0x040fe400078e0209 */
[----:B------:R-:W-:Y:S01]  /*12400*/  IMAD R6, R2, R8, R6 ;  /* 0x0000000802067224 */ /* 0x000fe200078e0206 */
[----:B---3--:R-:W-:Y:S01]  /*12410*/  IABS R13, R16 ;  /* 0x00000010000d7213 */ /* 0x008fe20000000000 */
[----:B------:R-:W-:-:S04]  /*12420*/  IMAD.HI.U32 R16, R0, R15, RZ ;  /* 0x0000000f00107227 */ /* 0x000fc800078e00ff */
[----:B------:R-:W-:-:S04]  /*12430*/  IMAD.HI.U32 R14, R0, R13, RZ ;  /* 0x0000000d000e7227 */ /* 0x000fc800078e00ff */
[----:B------:R-:W-:Y:S02]  /*12440*/  IMAD.MOV R16, RZ, RZ, -R16 ;  /* 0x000000ffff107224 */ /* 0x000fe400078e0a10 */
[----:B------:R-:W-:Y:S02]  /*12450*/  IMAD.MOV R14, RZ, RZ, -R14 ;  /* 0x000000ffff0e7224 */ /* 0x000fe400078e0a0e */
[C---:B------:R-:W-:Y:S02]  /*12460*/  IMAD R15, R2.reuse, R16, R15 ;  /* 0x00000010020f7224 */ /* 0x040fe400078e020f */
[----:B------:R-:W-:-:S03]  /*12470*/  IMAD R13, R2, R14, R13 ;  /* 0x0000000e020d7224 */ /* 0x000fc600078e020d */
[----:B------:R-:W-:Y:S04]  /*12480*/  STL [R1+0x140], R15 ;  /* 0x0001400f01007387 */ /* 0x000fe80000100800 */
[----:B------:R4:W-:Y:S04]  /*12490*/  STL [R1+0x13c], R13 ;  /* 0x00013c0d01007387 */ /* 0x0009e80000100800 */
[----:B------:R0:W-:Y:S04]  /*124a0*/  STL [R1+0x138], R11 ;  /* 0x0001380b01007387 */ /* 0x0001e80000100800 */
[----:B------:R2:W-:Y:S01]  /*124b0*/  STL [R1+0x130], R9 ;  /* 0x0001300901007387 */ /* 0x0005e20000100800 */
[----:B----4-:R-:W-:-:S03]  /*124c0*/  IABS R13, R5 ;  /* 0x00000005000d7213 */ /* 0x010fc60000000000 */
[----:B------:R5:W-:Y:S04]  /*124d0*/  STL [R1+0x12c], R6 ;  /* 0x00012c0601007387 */ /* 0x000be80000100800 */
[----:B------:R-:W3:Y:S01]  /*124e0*/  LDL R5, [R1+0x4e48] ;  /* 0x004e480001057983 */ /* 0x000ee20000100800 */
[----:B------:R-:W-:-:S03]  /*124f0*/  IABS R15, R26 ;  /* 0x0000001a000f7213 */ /* 0x000fc60000000000 */
[----:B------:R-:W4:Y:S02]  /*12500*/  LDL R26, [R1+0x4e44] ;  /* 0x004e4400011a7983 */ /* 0x000f240000100800 */
[----:B------:R-:W-:Y:S02]  /*12510*/  IMAD.HI.U32 R16, R0, R15, RZ ;  /* 0x0000000f00107227 */ /* 0x000fe400078e00ff */
[----:B------:R-:W4:Y:S02]  /*12520*/  LDL R20, [R1+0x4e50] ;  /* 0x004e500001147983 */ /* 0x000f240000100800 */
[----:B------:R-:W-:Y:S01]  /*12530*/  IMAD.MOV R16, RZ, RZ, -R16 ;  /* 0x000000ffff107224 */ /* 0x000fe200078e0a10 */
[----:B0-----:R-:W-:-:S03]  /*12540*/  IABS R11, R24 ;  /* 0x00000018000b7213 */ /* 0x001fc60000000000 */
[----:B------:R-:W-:Y:S01]  /*12550*/  IMAD R15, R2, R16, R15 ;  /* 0x00000010020f7224 */ /* 0x000fe200078e020f */
[----:B------:R-:W4:Y:S01]  /*12560*/  LDL R21, [R1+0x4e54] ;  /* 0x004e540001157983 */ /* 0x000f220000100800 */
[----:B------:R-:W-:-:S03]  /*12570*/  IMAD.HI.U32 R14, R0, R13, RZ ;  /* 0x0000000d000e7227 */ /* 0x000fc600078e00ff */
[----:B------:R-:W4:Y:S01]  /*12580*/  LDL R16, [R1+0x4e4c] ;  /* 0x004e4c0001107983 */ /* 0x000f220000100800 */
[----:B------:R-:W-:-:S04]  /*12590*/  IMAD.HI.U32 R12, R0, R11, RZ ;  /* 0x0000000b000c7227 */ /* 0x000fc800078e00ff */
[----:B------:R-:W-:Y:S01]  /*125a0*/  IMAD.MOV R14, RZ, RZ, -R14 ;  /* 0x000000ffff0e7224 */ /* 0x000fe200078e0a0e */
[----:B--2---:R-:W-:Y:S01]  /*125b0*/  IABS R9, R29 ;  /* 0x0000001d00097213 */ /* 0x004fe20000000000 */
[----:B------:R-:W-:-:S04]  /*125c0*/  IMAD.MOV R12, RZ, RZ, -R12 ;  /* 0x000000ffff0c7224 */ /* 0x000fc800078e0a0c */
[----:B------:R-:W-:Y:S01]  /*125d0*/  IMAD.HI.U32 R10, R0, R9, RZ ;  /* 0x00000009000a7227 */ /* 0x000fe200078e00ff */
[----:B-----5:R-:W-:-:S03]  /*125e0*/  IABS R6, R28 ;  /* 0x0000001c00067213 */ /* 0x020fc60000000000 */
[----:B------:R-:W-:Y:S02]  /*125f0*/  IMAD.MOV R10, RZ, RZ, -R10 ;  /* 0x000000ffff0a7224 */ /* 0x000fe400078e0a0a */
[----:B------:R-:W-:Y:S02]  /*12600*/  IMAD R13, R2, R14, R13 ;  /* 0x0000000e020d7224 */ /* 0x000fe400078e020d */
[----:B------:R-:W-:Y:S01]  /*12610*/  IMAD.HI.U32 R8, R0, R6, RZ ;  /* 0x0000000600087227 */ /* 0x000fe200078e00ff */
[----:B------:R-:W-:Y:S03]  /*12620*/  STL [R1+0x128], R15 ;  /* 0x0001280f01007387 */ /* 0x000fe60000100800 */
[----:B------:R-:W-:Y:S02]  /*12630*/  IMAD.MOV R8, RZ, RZ, -R8 ;  /* 0x000000ffff087224 */ /* 0x000fe400078e0a08 */
[C---:B------:R-:W-:Y:S01]  /*12640*/  IMAD R11, R2.reuse, R12, R11 ;  /* 0x0000000c020b7224 */ /* 0x040fe200078e020b */
[----:B------:R3:W-:Y:S01]  /*12650*/  STL [R1+0x124], R13 ;  /* 0x0001240d01007387 */ /* 0x0007e20000100800 */
[----:B------:R-:W-:-:S02]  /*12660*/  IMAD R9, R2, R10, R9 ;  /* 0x0000000a02097224 */ /* 0x000fc400078e0209 */
[----:B------:R-:W-:Y:S01]  /*12670*/  IMAD R6, R2, R8, R6 ;  /* 0x0000000802067224 */ /* 0x000fe200078e0206 */
[----:B------:R-:W2:Y:S04]  /*12680*/  LDL R24, [R1+0x4e78] ;  /* 0x004e780001187983 */ /* 0x000ea80000100800 */
[----:B------:R-:W-:Y:S04]  /*12690*/  STL [R1+0x11c], R11 ;  /* 0x00011c0b01007387 */ /* 0x000fe80000100800 */
[----:B------:R-:W5:Y:S04]  /*126a0*/  LDL R29, [R1+0x4e7c] ;  /* 0x004e7c00011d7983 */ /* 0x000f680000100800 */
[----:B------:R0:W-:Y:S04]  /*126b0*/  STL [R1+0x118], R9 ;  /* 0x0001180901007387 */ /* 0x0001e80000100800 */
[----:B------:R-:W2:Y:S04]  /*126c0*/  LDL R28, [R1+0x4e80] ;  /* 0x004e8000011c7983 */ /* 0x000ea80000100800 */
[----:B------:R1:W-:Y:S01]  /*126d0*/  STL [R1+0x114], R6 ;  /* 0x0001140601007387 */ /* 0x0003e20000100800 */
[----:B---3--:R-:W-:-:S03]  /*126e0*/  IABS R13, R5 ;  /* 0x00000005000d7213 */ /* 0x008fc60000000000 */
[----:B------:R-:W3:Y:S01]  /*126f0*/  LDL R5, [R1+0x4e3c] ;  /* 0x004e3c0001057983 */ /* 0x000ee20000100800 */
[----:B----4-:R-:W-:Y:S01]  /*12700*/  IABS R15, R26 ;  /* 0x0000001a000f7213 */ /* 0x010fe20000000000 */
[C---:B------:R-:W-:Y:S02]  /*12710*/  IMAD.HI.U32 R14, R0.reuse, R13, RZ ;  /* 0x0000000d000e7227 */ /* 0x040fe400078e00ff */
[----:B------:R-:W4:Y:S01]  /*12720*/  LDL R26, [R1+0x4e84] ;  /* 0x004e8400011a7983 */ /* 0x000f220000100800 */
[----:B0-----:R-:W-:Y:S01]  /*12730*/  IABS R9, R20 ;  /* 0x0000001400097213 */ /* 0x001fe20000000000 */
[----:B------:R-:W-:Y:S01]  /*12740*/  IMAD.MOV R14, RZ, RZ, -R14 ;  /* 0x000000ffff0e7224 */ /* 0x000fe200078e0a0e */
[----:B-1----:R-:W-:Y:S02]  /*12750*/  IABS R6, R21 ;  /* 0x0000001500067213 */ /* 0x002fe40000000000 */
[----:B------:R-:W-:Y:S01]  /*12760*/  IABS R11, R16 ;  /* 0x00000010000b7213 */ /* 0x000fe20000000000 */
[----:B------:R-:W-:-:S04]  /*12770*/  IMAD.HI.U32 R16, R0, R15, RZ ;  /* 0x0000000f00107227 */ /* 0x000fc800078e00ff */
        /* <DEDUP_REMOVED lines=9> */
[C---:B------:R-:W-:Y:S02]  /*12810*/  IMAD R11, R2.reuse, R12, R11 ;  /* 0x0000000c020b7224 */ /* 0x040fe400078e020b */
[C---:B------:R-:W-:Y:S01]  /*12820*/  IMAD R9, R2.reuse, R10, R9 ;  /* 0x0000000a02097224 */ /* 0x040fe200078e0209 */
[----:B------:R-:W-:Y:S01]  /*12830*/  STL [R1+0x110], R15 ;  /* 0x0001100f01007387 */ /* 0x000fe20000100800 */
[----:B------:R-:W-:-:S03]  /*12840*/  IMAD R6, R2, R8, R6 ;  /* 0x0000000802067224 */ /* 0x000fc600078e0206 */
[----:B------:R-:W-:Y:S04]  /*12850*/  STL [R1+0x10c], R13 ;  /* 0x00010c0d01007387 */ /* 0x000fe80000100800 */
[----:B------:R-:W-:Y:S04]  /*12860*/  STL [R1+0x104], R11 ;  /* 0x0001040b01007387 */ /* 0x000fe80000100800 */
[----:B------:R-:W-:Y:S04]  /*12870*/  STL [R1+0x100], R9 ;  /* 0x0001000901007387 */ /* 0x000fe80000100800 */
[----:B------:R3:W-:Y:S01]  /*12880*/  STL [R1+0xfc], R6 ;  /* 0x0000fc0601007387 */ /* 0x0007e20000100800 */
[----:B-----5:R-:W-:-:S03]  /*12890*/  IABS R12, R29 ;  /* 0x0000001d000c7213 */ /* 0x020fc60000000000 */
[----:B------:R-:W5:Y:S01]  /*128a0*/  LDL R29, [R1+0x4e98] ;  /* 0x004e9800011d7983 */ /* 0x000f620000100800 */
[----:B---3--:R-:W-:-:S03]  /*128b0*/  IABS R6, R5 ;  /* 0x0000000500067213 */ /* 0x008fc60000000000 */
[----:B------:R-:W3:Y:S01]  /*128c0*/  LDL R5, [R1+0x4ea8] ;  /* 0x004ea80001057983 */ /* 0x000ee20000100800 */
[----:B--2---:R-:W-:-:S03]  /*128d0*/  IABS R14, R24 ;  /* 0x00000018000e7213 */ /* 0x004fc60000000000 */
[----:B------:R-:W2:Y:S01]  /*128e0*/  LDL R24, [R1+0x4e40] ;  /* 0x004e400001187983 */ /* 0x000ea20000100800 */
[----:B------:R-:W-:-:S03]  /*128f0*/  IABS R10, R28 ;  /* 0x0000001c000a7213 */ /* 0x000fc60000000000 */
[----:B------:R-:W2:Y:S01]  /*12900*/  LDL R28, [R1+0x4e9c] ;  /* 0x004e9c00011c7983 */ /* 0x000ea20000100800 */
[----:B----4-:R-:W-:Y:S01]  /*12910*/  IABS R8, R26 ;  /* 0x0000001a00087213 */ /* 0x010fe20000000000 */
[----:B------:R-:W-:Y:S02]  /*12920*/  @!P5 IMAD.MOV R7, RZ, RZ, -R7 ;  /* 0x000000ffff07d224 */ /* 0x000fe400078e0a07 */
[----:B------:R-:W4:Y:S01]  /*12930*/  LDL R26, [R1+0x4eac] ;  /* 0x004eac00011a7983 */ /* 0x000f220000100800 */
[----:B------:R-:W-:-:S04]  /*12940*/  IMAD.HI.U32 R15, R0, R14, RZ ;  /* 0x0000000e000f7227 */ /* 0x000fc800078e00ff */
[C---:B------:R-:W-:Y:S01]  /*12950*/  IMAD.HI.U32 R13, R0.reuse, R12, RZ ;  /* 0x0000000c000d7227 */ /* 0x040fe200078e00ff */
[----:B------:R0:W-:Y:S03]  /*12960*/  STL [R1+0x398], R7 ;  /* 0x0003980701007387 */ /* 0x0001e60000100800 */
[----:B------:R-:W-:-:S04]  /*12970*/  IMAD.HI.U32 R11, R0, R10, RZ ;  /* 0x0000000a000b7227 */ /* 0x000fc800078e00ff */
[----:B------:R-:W-:-:S04]  /*12980*/  IMAD.HI.U32 R9, R0, R8, RZ ;  /* 0x0000000800097227 */ /* 0x000fc800078e00ff */
[----:B0-----:R-:W-:-:S04]  /*12990*/  IMAD.HI.U32 R7, R0, R6, RZ ;  /* 0x0000000600077227 */ /* 0x001fc800078e00ff */
        /* <DEDUP_REMOVED lines=11> */
[----:B------:R5:W-:Y:S04]  /*12a50*/  STL [R1+0xf4], R12 ;  /* 0x0000f40c01007387 */ /* 0x000be80000100800 */
[----:B------:R-:W-:Y:S04]  /*12a60*/  STL [R1+0xf0], R10 ;  /* 0x0000f00a01007387 */ /* 0x000fe80000100800 */
[----:B------:R3:W-:Y:S04]  /*12a70*/  STL [R1+0xec], R8 ;  /* 0x0000ec0801007387 */ /* 0x0007e80000100800 */
[----:B------:R4:W-:Y:S01]  /*12a80*/  STL [R1+0xe8], R6 ;  /* 0x0000e80601007387 */ /* 0x0009e20000100800 */
[----:B-----5:R-:W-:-:S03]  /*12a90*/  IABS R12, R29 ;  /* 0x0000001d000c7213 */ /* 0x020fc60000000000 */
[----:B------:R-:W5:Y:S04]  /*12aa0*/  LDL R29, [R1+0x4ed8] ;  /* 0x004ed800011d7983 */ /* 0x000f680000100800 */
[----:B------:R-:W5:Y:S01]  /*12ab0*/  LDL R21, [R1+0x4ed0] ;  /* 0x004ed00001157983 */ /* 0x000f620000100800 */
[----:B---3--:R-:W-:-:S03]  /*12ac0*/  IABS R8, R5 ;  /* 0x0000000500087213 */ /* 0x008fc60000000000 */
[----:B------:R-:W3:Y:S01]  /*12ad0*/  LDL R5, [R1+0x4ee0] ;  /* 0x004ee00001057983 */ /* 0x000ee20000100800 */
[----:B--2---:R-:W-:-:S03]  /*12ae0*/  IABS R14, R24 ;  /* 0x00000018000e7213 */ /* 0x004fc60000000000 */
[----:B------:R-:W2:Y:S01]  /*12af0*/  LDL R24, [R1+0x4ed4] ;  /* 0x004ed40001187983 */ /* 0x000ea20000100800 */
[----:B------:R-:W-:-:S03]  /*12b00*/  IABS R10, R28 ;  /* 0x0000001c000a7213 */ /* 0x000fc60000000000 */
[----:B------:R-:W2:Y:S01]  /*12b10*/  LDL R28, [R1+0x4edc] ;  /* 0x004edc00011c7983 */ /* 0x000ea20000100800 */
[C---:B------:R-:W-:Y:S01]  /*12b20*/  IMAD.HI.U32 R15, R0.reuse, R14, RZ ;  /* 0x0000000e000f7227 */ /* 0x040fe200078e00ff */
[----:B----4-:R-:W-:Y:S02]  /*12b30*/  IABS R6, R26 ;  /* 0x0000001a00067213 */ /* 0x010fe40000000000 */
[----:B------:R-:W4:Y:S01]  /*12b40*/  LDL.LU R26, [R1+0x250] ;  /* 0x00025000011a7983 */ /* 0x000f220000300800 */
        /* <DEDUP_REMOVED lines=23> */
[----:B------:R-:W-:-:S13]  /*12cc0*/  ISETP.GT.U32.AND P5, PT, R2, R4, PT ;  /* 0x000000040200720c */ /* 0x000fda0003fa4070 */
[----:B------:R-:W-:-:S05]  /*12cd0*/  @!P5 IMAD.IADD R4, R4, 0x1, -R2 ;  /* 0x000000010404d824 */ /* 0x000fca00078e0a02 */
[----:B------:R-:W-:Y:S02]  /*12ce0*/  ISETP.GT.U32.AND P5, PT, R2, R4, PT ;  /* 0x000000040200720c */ /* 0x000fe40003fa4070 */
[----:B------:R-:W-:Y:S02]  /*12cf0*/  IABS R13, R21 ;  /* 0x00000015000d7213 */ /* 0x000fe40000000000 */
[----:B--2---:R-:W-:Y:S01]  /*12d00*/  IABS R11, R24 ;  /* 0x00000018000b7213 */ /* 0x004fe20000000000 */
[----:B------:R-:W2:Y:S01]  /*12d10*/  LDL R21, [R1+0x4ee4] ;  /* 0x004ee40001157983 */ /* 0x000ea20000100800 */
[----:B------:R-:W-:-:S03]  /*12d20*/  IABS R7, R28 ;  /* 0x0000001c00077213 */ /* 0x000fc60000000000 */
[----:B------:R-:W2:Y:S04]  /*12d30*/  LDL R24, [R1+0x4eec] ;  /* 0x004eec0001187983 */ /* 0x000ea80000100800 */
[----:B------:R-:W-:Y:S01]  /*12d40*/  @!P5 IMAD.IADD R4, R4, 0x1, -R2 ;  /* 0x000000010404d824 */ /* 0x000fe200078e0a02 */
[----:B------:R-:W-:Y:S01]  /*12d50*/  ISETP.GT.U32.AND P5, PT, R2, R3, PT ;  /* 0x000000030200720c */ /* 0x000fe20003fa4070 */
[----:B------:R-:W2:Y:S04]  /*12d60*/  LDL.LU R15, [R1+0x24c] ;  /* 0x00024c00010f7983 */ /* 0x000ea80000300800 */
[----:B------:R-:W2:Y:S01]  /*12d70*/  LDL.LU R28, [R1+0x248] ;  /* 0x00024800011c7983 */ /* 0x000ea20000300800 */
[----:B------:R-:W-:-:S07]  /*12d80*/  IMAD.MOV.U32 R8, RZ, RZ, R4 ;  /* 0x000000ffff087224 */ /* 0x000fce00078e0004 */
[----:B------:R-:W-:Y:S02]  /*12d90*/  @!P5 IMAD.IADD R3, R3, 0x1, -R2 ;  /* 0x000000010303d824 */ /* 0x000fe400078e0a02 */
[----:B------:R-:W-:-:S03]  /*12da0*/  @!P6 IMAD.MOV R8, RZ, RZ, -R8 ;  /* 0x000000ffff08e224 */ /* 0x000fc600078e0a08 */
[----:B------:R-:W-:Y:S01]  /*12db0*/  ISETP.GT.U32.AND P5, PT, R2, R3, PT ;  /* 0x000000030200720c */ /* 0x000fe20003fa4070 */
[----:B------:R-:W-:Y:S02]  /*12dc0*/  IMAD.MOV.U32 R4, RZ, RZ, R6 ;  /* 0x000000ffff047224 */ /* 0x000fe400078e0006 */
[C---:B------:R-:W-:Y:S01]  /*12dd0*/  IMAD.HI.U32 R14, R0.reuse, R13, RZ ;  /* 0x0000000d000e7227 */ /* 0x040fe200078e00ff */
[----:B------:R0:W-:Y:S03]  /*12de0*/  STL [R1+0x3b4], R8 ;  /* 0x0003b40801007387 */ /* 0x0001e60000100800 */
[C---:B------:R-:W-:Y:S01]  /*12df0*/  IMAD.HI.U32 R12, R0.reuse, R11, RZ ;  /* 0x0000000b000c7227 */ /* 0x040fe200078e00ff */
[----:B------:R-:W2:Y:S03]  /*12e00*/  LDL.LU R20, [R1+0x244] ;  /* 0x0002440001147983 */ /* 0x000ea60000300800 */
[----:B------:R-:W-:-:S04]  /*12e10*/  IMAD.HI.U32 R10, R0, R9, RZ ;  /* 0x00000009000a7227 */ /* 0x000fc800078e00ff */
[----:B0-----:R-:W-:-:S04]  /*12e20*/  IMAD.HI.U32 R8, R0, R7, RZ ;  /* 0x0000000700087227 */ /* 0x001fc800078e00ff */
        /* <DEDUP_REMOVED lines=8> */
[----:B------:R-:W-:Y:S02]  /*12eb0*/  @!P5 IMAD.IADD R3, R3, 0x1, -R2 ;  /* 0x000000010303d824 */ /* 0x000fe400078e0a02 */
[C---:B------:R-:W-:Y:S02]  /*12ec0*/  IMAD R9, R2.reuse, R10, R9 ;  /* 0x0000000a02097224 */ /* 0x040fe400078e0209 */
[C---:B------:R-:W-:Y:S01]  /*12ed0*/  IMAD R7, R2.reuse, R8, R7 ;  /* 0x0000000802077224 */ /* 0x040fe200078e0207 */
[----:B------:R0:W-:Y:S01]  /*12ee0*/  STL [R1+0xd0], R13 ;  /* 0x0000d00d01007387 */ /* 0x0001e20000100800 */
[----:B------:R-:W-:Y:S02]  /*12ef0*/  IMAD R4, R2, R6, R4 ;  /* 0x0000000602047224 */ /* 0x000fe400078e0204 */
[----:B------:R-:W-:Y:S01]  /*12f00*/  @!P3 IMAD.MOV R3, RZ, RZ, -R3 ;  /* 0x000000ffff03b224 */ /* 0x000fe200078e0a03 */
[----:B------:R-:W-:Y:S04]  /*12f10*/  STL [R1+0xcc], R11 ;  /* 0x0000cc0b01007387 */ /* 0x000fe80000100800 */
[----:B------:R-:W-:Y:S04]  /*12f20*/  STL [R1+0xc8], R9 ;  /* 0x0000c80901007387 */ /* 0x000fe80000100800 */
[----:B------:R-:W-:Y:S04]  /*12f30*/  STL [R1+0xc0], R7 ;  /* 0x0000c00701007387 */ /* 0x000fe80000100800 */
[----:B------:R-:W-:Y:S01]  /*12f40*/  STL [R1+0xbc], R4 ;  /* 0x0000bc0401007387 */ /* 0x000fe20000100800 */
[----:B---3--:R-:W-:-:S03]  /*12f50*/  IABS R8, R5 ;  /* 0x0000000500087213 */ /* 0x008fc60000000000 */
[----:B------:R-:W3:Y:S04]  /*12f60*/  LDL R5, [R1+0x5548] ;  /* 0x0055480001057983 */ /* 0x000ee80000100800 */
[----:B------:R5:W-:Y:S04]  /*12f70*/  STL [R1+0x79c], R3 ;  /* 0x00079c0301007387 */ /* 0x000be80000100800 */
[----:B------:R-:W3:Y:S04]  /*12f80*/  LDL R16, [R1+0x5440] ;  /* 0x0054400001107983 */ /* 0x000ee80000100800 */
[----:B0-----:R-:W3:Y:S01]  /*12f90*/  LDL R13, [R1+0x543c] ;  /* 0x00543c00010d7983 */ /* 0x001ee20000100800 */
[----:B-----5:R-:W-:-:S03]  /*12fa0*/  IABS R3, R29 ;  /* 0x0000001d00037213 */ /* 0x020fc60000000000 */
[----:B------:R-:W5:Y:S01]  /*12fb0*/  LDL R29, [R1+0x5444] ;  /* 0x00544400011d7983 */ /* 0x000f620000100800 */
[C---:B------:R-:W-:Y:S02]  /*12fc0*/  ISETP.GT.U32.AND P6, PT, R2.reuse, R27, PT ;  /* 0x0000001b0200720c */ /* 0x040fe40003fc4070 */
[----:B----4-:R-:W-:-:S11]  /*12fd0*/  ISETP.GT.U32.AND P5, PT, R2, R26, PT ;  /* 0x0000001a0200720c */ /* 0x010fd60003fa4070 */
[--C-:B------:R-:W-:Y:S02]  /*12fe0*/  @!P6 IMAD.IADD R27, R27, 0x1, -R2.reuse ;  /* 0x000000011b1be824 */ /* 0x100fe400078e0a02 */
[----:B------:R-:W-:-:S03]  /*12ff0*/  @!P5 IMAD.IADD R26, R26, 0x1, -R2 ;  /* 0x000000011a1ad824 */ /* 0x000fc600078e0a02 */
[C---:B------:R-:W-:Y:S02]  /*13000*/  ISETP.GT.U32.AND P6, PT, R2.reuse, R27, PT ;  /* 0x0000001b0200720c */ /* 0x040fe40003fc4070 */
[C---:B------:R-:W-:Y:S02]  /*13010*/  ISETP.GT.U32.AND P5, PT, R2.reuse, R26, PT ;  /* 0x0000001a0200720c */ /* 0x040fe40003fa4070 */
[----:B--2---:R-:W-:Y:S02]  /*13020*/  ISETP.GT.U32.AND P3, PT, R2, R15, PT ;  /* 0x0000000f0200720c */ /* 0x004fe40003f64070 */
[----:B------:R-:W-:Y:S02]  /*13030*/  IABS R10, R21 ;  /* 0x00000015000a7213 */ /* 0x000fe40000000000 */
[----:B------:R-:W2:Y:S01]  /*13040*/  LDL R21, [R1+0x5448] ;  /* 0x0054480001157983 */ /* 0x000ea20000100800 */
[----:B------:R-:W-:-:S03]  /*13050*/  IABS R6, R24 ;  /* 0x0000001800067213 */ /* 0x000fc60000000000 */
[----:B------:R-:W4:Y:S01]  /*13060*/  LDL.LU R12, [R1+0x240] ;  /* 0x00024000010c7983 */ /* 0x000f220000300800 */
[--C-:B------:R-:W-:Y:S01]  /*13070*/  @!P6 IMAD.IADD R27, R27, 0x1, -R2.reuse ;  /* 0x000000011b1be824 */ /* 0x100fe200078e0a02 */
[----:B------:R-:W-:Y:S02]  /*13080*/  ISETP.GT.U32.AND P6, PT, R2, R28, PT ;  /* 0x0000001c0200720c */ /* 0x000fe40003fc4070 */
[----:B------:R-:W2:Y:S01]  /*13090*/  LDL.LU R24, [R1+0x23c] ;  /* 0x00023c0001187983 */ /* 0x000ea20000300800 */
[--C-:B------:R-:W-:Y:S02]  /*130a0*/  @!P5 IMAD.IADD R26, R26, 0x1, -R2.reuse ;  /* 0x000000011a1ad824 */ /* 0x100fe400078e0a02 */
[----:B------:R-:W-:-:S03]  /*130b0*/  @!P3 IMAD.IADD R15, R15, 0x1, -R2 ;  /* 0x000000010f0fb824 */ /* 0x000fc600078e0a02 */
[----:B------:R0:W-:Y:S01]  /*130c0*/  STL [R1+0x250], R26 ;  /* 0x0002501a01007387 */ /* 0x0001e20000100800 */
[----:B------:R-:W-:Y:S01]  /*130d0*/  IMAD.HI.U32 R11, R0, R10, RZ ;  /* 0x0000000a000b7227 */ /* 0x000fe200078e00ff */
[----:B------:R-:W-:-:S03]  /*130e0*/  ISETP.GT.U32.AND P3, PT, R2, R15, PT ;  /* 0x0000000f0200720c */ /* 0x000fc60003f64070 */
[----:B------:R-:W-:Y:S01]  /*130f0*/  @!P6 IMAD.IADD R28, R28, 0x1, -R2 ;  /* 0x000000011c1ce824 */ /* 0x000fe200078e0a02 */
[----:B0-----:R-:W4:Y:S01]  /*13100*/  LDL.LU R26, [R1+0x238] ;  /* 0x00023800011a7983 */ /* 0x001f220000300800 */
[----:B------:R-:W-:-:S03]  /*13110*/  IMAD.HI.U32 R9, R0, R8, RZ ;  /* 0x0000000800097227 */ /* 0x000fc600078e00ff */
[----:B------:R-:W-:Y:S01]  /*13120*/  ISETP.GT.U32.AND P6, PT, R2, R28, PT ;  /* 0x0000001c0200720c */ /* 0x000fe20003fc4070 */
        /* <DEDUP_REMOVED lines=9> */
[----:B------:R-:W-:Y:S01]  /*131c0*/  IMAD R3, R2, R4, R3 ;  /* 0x0000000402037224 */ /* 0x000fe200078e0203 */
[----:B------:R-:W-:Y:S01]  /*131d0*/  STL [R1+0xb8], R10 ;  /* 0x0000b80a01007387 */ /* 0x000fe20000100800 */
[--C-:B------:R-:W-:Y:S02]  /*131e0*/  @!P3 IMAD.IADD R15, R15, 0x1, -R2.reuse ;  /* 0x000000010f0fb824 */ /* 0x100fe400078e0a02 */
[----:B------:R-:W-:Y:S01]  /*131f0*/  @!P6 IMAD.IADD R28, R28, 0x1, -R2 ;  /* 0x000000011c1ce824 */ /* 0x000fe200078e0a02 */
[----:B------:R3:W-:Y:S04]  /*13200*/  STL [R1+0xb4], R8 ;  /* 0x0000b40801007387 */ /* 0x0007e80000100800 */
[----:B------:R5:W-:Y:S04]  /*13210*/  STL [R1+0xb0], R6 ;  /* 0x0000b00601007387 */ /* 0x000be80000100800 */
[----:B------:R-:W-:Y:S04]  /*13220*/  STL [R1+0xac], R3 ;  /* 0x0000ac0301007387 */ /* 0x000fe80000100800 */
[----:B------:R0:W-:Y:S01]  /*13230*/  STL [R1+0x24c], R15 ;  /* 0x00024c0f01007387 */ /* 0x0001e20000100800 */
[----:B---3--:R-:W-:-:S02]  /*13240*/  IABS R8, R16 ;  /* 0x0000001000087213 */ /* 0x008fc40000000000 */
[----:B-----5:R-:W-:Y:S02]  /*13250*/  IABS R6, R29 ;  /* 0x0000001d00067213 */ /* 0x020fe40000000000 */
[----:B------:R-:W3:Y:S04]  /*13260*/  LDL.LU R29, [R1+0x234] ;  /* 0x00023400011d7983 */ /* 0x000ee80000300800 */
[----:B------:R-:W5:Y:S04]  /*13270*/  LDL R14, [R1+0x544c] ;  /* 0x00544c00010e7983 */ /* 0x000f680000100800 */
[----:B------:R1:W-:Y:S04]  /*13280*/  STL [R1+0x248], R28 ;  /* 0x0002481c01007387 */ /* 0x0003e80000100800 */
[----:B0-----:R-:W3:Y:S04]  /*13290*/  LDL R15, [R1+0x5458] ;  /* 0x00545800010f7983 */ /* 0x001ee80000100800 */
[----:B------:R-:W3:Y:S04]  /*132a0*/  LDL R16, [R1+0x545c] ;  /* 0x00545c0001107983 */ /* 0x000ee80000100800 */
[----:B-1----:R-:W3:Y:S01]  /*132b0*/  LDL R28, [R1+0x5450] ;  /* 0x00545000011c7983 */ /* 0x002ee20000100800 */
[----:B------:R-:W-:-:S03]  /*132c0*/  IABS R10, R13 ;  /* 0x0000000d000a7213 */ /* 0x000fc60000000000 */
[----:B------:R-:W3:Y:S01]  /*132d0*/  LDL R13, [R1+0x5454] ;  /* 0x00545400010d7983 */ /* 0x000ee20000100800 */
[----:B------:R-:W-:-:S13]  /*132e0*/  ISETP.GT.U32.AND P5, PT, R2, R20, PT ;  /* 0x000000140200720c */ /* 0x000fda0003fa4070 */
[----:B------:R-:W-:-:S05]  /*132f0*/  @!P5 IMAD.IADD R20, R20, 0x1, -R2 ;  /* 0x000000011414d824 */ /* 0x000fca00078e0a02 */
[C---:B------:R-:W-:Y:S02]  /*13300*/  ISETP.GT.U32.AND P5, PT, R2.reuse, R20, PT ;  /* 0x000000140200720c */ /* 0x040fe40003fa4070 */
[----:B--2---:R-:W-:Y:S02]  /*13310*/  IABS R3, R21 ;  /* 0x0000001500037213 */ /* 0x004fe40000000000 */
[C---:B----4-:R-:W-:Y:S01]  /*13320*/  ISETP.GT.U32.AND P3, PT, R2.reuse, R12, PT ;  /* 0x0000000c0200720c */ /* 0x050fe20003f64070 */
[----:B------:R-:W2:Y:S01]  /*13330*/  LDL.LU R21, [R1+0x230] ;  /* 0x0002300001157983 */ /* 0x000ea20000300800 */
[----:B------:R-:W-:-:S07]  /*13340*/  ISETP.GT.U32.AND P6, PT, R2, R24, PT ;  /* 0x000000180200720c */ /* 0x000fce0003fc4070 */
[----:B------:R-:W-:-:S05]  /*13350*/  @!P5 IMAD.IADD R20, R20, 0x1, -R2 ;  /* 0x000000011414d824 */ /* 0x000fca00078e0a02 */
[----:B------:R0:W-:Y:S01]  /*13360*/  STL [R1+0x244], R20 ;  /* 0x0002441401007387 */ /* 0x0001e20000100800 */
[----:B------:R-:W-:Y:S01]  /*13370*/  ISETP.GT.U32.AND P5, PT, R2, R26, PT ;  /* 0x0000001a0200720c */ /* 0x000fe20003fa4070 */
[--C-:B------:R-:W-:Y:S02]  /*13380*/  @!P3 IMAD.IADD R12, R12, 0x1, -R2.reuse ;  /* 0x000000010c0cb824 */ /* 0x100fe400078e0a02 */
[----:B0-----:R-:W4:Y:S01]  /*13390*/  LDL.LU R20, [R1+0x22c] ;  /* 0x00022c0001147983 */ /* 0x001f220000300800 */
[----:B------:R-:W-:Y:S02]  /*133a0*/  @!P6 IMAD.IADD R24, R24, 0x1, -R2 ;  /* 0x000000011818e824 */ /* 0x000fe400078e0a02 */
[----:B------:R-:W-:Y:S01]  /*133b0*/  ISETP.GT.U32.AND P3, PT, R2, R12, PT ;  /* 0x0000000c0200720c */ /* 0x000fe20003f64070 */
[----:B------:R-:W-:Y:S02]  /*133c0*/  IMAD.HI.U32 R11, R0, R10, RZ ;  /* 0x0000000a000b7227 */ /* 0x000fe400078e00ff */
[----:B------:R-:W-:-:S02]  /*133d0*/  ISETP.GT.U32.AND P6, PT, R2, R24, PT ;  /* 0x000000180200720c */ /* 0x000fc40003fc4070 */
[----:B------:R-:W-:-:S04]  /*133e0*/  IMAD.HI.U32 R9, R0, R8, RZ ;  /* 0x0000000800097227 */ /* 0x000fc800078e00ff */
[----:B------:R-:W-:-:S04]  /*133f0*/  IMAD.HI.U32 R7, R0, R6, RZ ;  /* 0x0000000600077227 */ /* 0x000fc800078e00ff */
[----:B------:R-:W-:-:S04]  /*13400*/  IMAD.HI.U32 R4, R0, R3, RZ ;  /* 0x0000000300047227 */ /* 0x000fc800078e00ff */
[----:B------:R-:W-:Y:S02]  /*13410*/  IMAD.MOV R11, RZ, RZ, -R11 ;  /* 0x000000ffff0b7224 */ /* 0x000fe400078e0a0b */
[----:B------:R-:W-:Y:S02]  /*13420*/  IMAD.MOV R9, RZ, RZ, -R9 ;  /* 0x000000ffff097224 */ /* 0x000fe400078e0a09 */
[----:B------:R-:W-:Y:S02]  /*13430*/  @!P5 IMAD.IADD R26, R26, 0x1, -R2 ;  /* 0x000000011a1ad824 */ /* 0x000fe400078e0a02 */
[----:B------:R-:W-:Y:S02]  /*13440*/  IMAD.MOV R7, RZ, RZ, -R7 ;  /* 0x000000ffff077224 */ /* 0x000fe400078e0a07 */
[----:B------:R-:W-:Y:S02]  /*13450*/  IMAD.MOV R4, RZ, RZ, -R4 ;  /* 0x000000ffff047224 */ /* 0x000fe400078e0a04 */
[C---:B------:R-:W-:Y:S01]  /*13460*/  IMAD R10, R2.reuse, R11, R10 ;  /* 0x0000000b020a7224 */ /* 0x040fe200078e020a */
[C---:B------:R-:W-:Y:S01]  /*13470*/  ISETP.GT.U32.AND P5, PT, R2.reuse, R26, PT ;  /* 0x0000001a0200720c */ /* 0x040fe20003fa4070 */
[----:B------:R-:W-:-:S02]  /*13480*/  IMAD R8, R2, R9, R8 ;  /* 0x0000000902087224 */ /* 0x000fc400078e0208 */
[C---:B------:R-:W-:Y:S02]  /*13490*/  IMAD R6, R2.reuse, R7, R6 ;  /* 0x0000000702067224 */ /* 0x040fe400078e0206 */
[----:B------:R-:W-:Y:S01]  /*134a0*/  IMAD R3, R2, R4, R3 ;  /* 0x0000000402037224 */ /* 0x000fe200078e0203 */
[----:B------:R-:W-:Y:S01]  /*134b0*/  STL [R1+0xa8], R10 ;  /* 0x0000a80a01007387 */ /* 0x000fe20000100800 */
[--C-:B------:R-:W-:Y:S02]  /*134c0*/  @!P3 IMAD.IADD R12, R12, 0x1, -R2.reuse ;  /* 0x000000010c0cb824 */ /* 0x100fe400078e0a02 */
[--C-:B------:R-:W-:Y:S01]  /*134d0*/  @!P6 IMAD.IADD R24, R24, 0x1, -R2.reuse ;  /* 0x000000011818e824 */ /* 0x100fe200078e0a02 */
[----:B------:R-:W-:Y:S04]  /*134e0*/  STL [R1+0xa4], R8 ;  /* 0x0000a40801007387 */ /* 0x000fe80000100800 */
[----:B------:R-:W-:Y:S04]  /*134f0*/  STL [R1+0x9c], R6 ;  /* 0x00009c0601007387 */ /* 0x000fe80000100800 */
[----:B------:R-:W-:Y:S04]  /*13500*/  STL [R1+0x98], R3 ;  /* 0x0000980301007387 */ /* 0x000fe80000100800 */
[----:B------:R5:W-:Y:S01]  /*13510*/  STL [R1+0x240], R12 ;  /* 0x0002400c01007387 */ /* 0x000be20000100800 */
[----:B------:R-:W-:Y:S01]  /*13520*/  @!P5 IMAD.IADD R26, R26, 0x1, -R2 ;  /* 0x000000011a1ad824 */ /* 0x000fe200078e0a02 */
[----:B-----5:R-:W-:-:S02]  /*13530*/  IABS R12, R14 ;  /* 0x0000000e000c7213 */ /* 0x020fc40000000000 */
[----:B---3--:R-:W-:Y:S02]  /*13540*/  IABS R4, R15 ;  /* 0x0000000f00047213 */ /* 0x008fe40000000000 */
[----:B------:R-:W-:Y:S02]  /*13550*/  IABS R3, R16 ;  /* 0x0000001000037213 */ /* 0x000fe40000000000 */
[----:B------:R-:W-:Y:S02]  /*13560*/  IABS R10, R28 ;  /* 0x0000001c000a7213 */ /* 0x000fe40000000000 */
[----:B------:R-:W3:Y:S04]  /*13570*/  LDL.LU R28, [R1+0x228] ;  /* 0x00022800011c7983 */ /* 0x000ee80000300800 */
[----:B------:R-:W5:Y:S04]  /*13580*/  LDL.LU R14, [R1+0x224] ;  /* 0x00022400010e7983 */ /* 0x000f680000300800 */
[----:B------:R0:W-:Y:S04]  /*13590*/  STL [R1+0x23c], R24 ;  /* 0x00023c1801007387 */ /* 0x0001e80000100800 */
[----:B------:R-:W5:Y:S04]  /*135a0*/  LDL R15, [R1+0x5460] ;  /* 0x00546000010f7983 */ /* 0x000f680000100800 */
[----:B------:R-:W5:Y:S04]  /*135b0*/  LDL R16, [R1+0x5464] ;  /* 0x0054640001107983 */ /* 0x000f680000100800 */
[----:B0-----:R-:W5:Y:S04]  /*135c0*/  LDL R24, [R1+0x5468] ;  /* 0x0054680001187983 */ /* 0x001f680000100800 */
[----:B------:R0:W-:Y:S04]  /*135d0*/  STL [R1+0x238], R26 ;  /* 0x0002381a01007387 */ /* 0x0001e80000100800 */
[----:B0-----:R-:W5:Y:S01]  /*135e0*/  LDL.LU R26, [R1+0x220] ;  /* 0x00022000011a7983 */ /* 0x001f620000300800 */
[----:B------:R-:W-:Y:S01]  /*135f0*/  IABS R7, R13 ;  /* 0x0000000d00077213 */ /* 0x000fe20000000000 */
[----:B------:R-:W-:-:S04]  /*13600*/  IMAD.HI.U32 R13, R0, R12, RZ ;  /* 0x0000000c000d7227 */ /* 0x000fc800078e00ff */
[----:B------:R-:W-:-:S04]  /*13610*/  IMAD.MOV R13, RZ, RZ, -R13 ;  /* 0x000000ffff0d7224 */ /* 0x000fc800078e0a0d */
[C---:B------:R-:W-:Y:S02]  /*13620*/  IMAD R12, R2.reuse, R13, R12 ;  /* 0x0000000d020c7224 */ /* 0x040fe400078e020c */
[----:B------:R-:W5:Y:S01]  /*13630*/  LDL R13, [R1+0x546c] ;  /* 0x00546c00010d7983 */ /* 0x000f620000100800 */
[C---:B------:R-:W-:Y:S02]  /*13640*/  ISETP.GT.U32.AND P3, PT, R2.reuse, R29, PT ;  /* 0x0000001d0200720c */ /* 0x040fe40003f64070 */
[C---:B--2---:R-:W-:Y:S02]  /*13650*/  ISETP.GT.U32.AND P6, PT, R2.reuse, R21, PT ;  /* 0x000000150200720c */ /* 0x044fe40003fc4070 */
[----:B----4-:R-:W-:-:S09]  /*13660*/  ISETP.GT.U32.AND P5, PT, R2, R20, PT ;  /* 0x000000140200720c */ /* 0x010fd20003fa4070 */
[--C-:B------:R-:W-:Y:S02]  /*13670*/  @!P3 IMAD.IADD R29, R29, 0x1, -R2.reuse ;  /* 0x000000011d1db824 */ /* 0x100fe400078e0a02 */
[----:B------:R-:W-:-:S03]  /*13680*/  @!P6 IMAD.IADD R21, R21, 0x1, -R2 ;  /* 0x000000011515e824 */ /* 0x000fc600078e0a02 */
[C---:B------:R-:W-:Y:S02]  /*13690*/  ISETP.GT.U32.AND P3, PT, R2.reuse, R29, PT ;  /* 0x0000001d0200720c */ /* 0x040fe40003f64070 */
[----:B------:R-:W-:Y:S01]  /*136a0*/  ISETP.GT.U32.AND P6, PT, R2, R21, PT ;  /* 0x000000150200720c */ /* 0x000fe20003fc4070 */
[----:B------:R-:W-:Y:S02]  /*136b0*/  @!P5 IMAD.IADD R20, R20, 0x1, -R2 ;  /* 0x000000011414d824 */ /* 0x000fe400078e0a02 */
[----:B------:R-:W-:-:S04]  /*136c0*/  IMAD.HI.U32 R11, R0, R10, RZ ;  /* 0x0000000a000b7227 */ /* 0x000fc800078e00ff */
[----:B------:R-:W-:Y:S01]  /*136d0*/  IMAD.HI.U32 R9, R0, R7, RZ ;  /* 0x0000000700097227 */ /* 0x000fe200078e00ff */
[----:B------:R-:W-:-:S03]  /*136e0*/  ISETP.GT.U32.AND P5, PT, R2, R20, PT ;  /* 0x000000140200720c */ /* 0x000fc60003fa4070 */
[----:B------:R-:W-:-:S04]  /*136f0*/  IMAD.HI.U32 R6, R0, R4, RZ ;  /* 0x0000000400067227 */ /* 0x000fc800078e00ff */
[----:B------:R-:W-:Y:S02]  /*13700*/  IMAD.MOV R11, RZ, RZ, -R11 ;  /* 0x000000ffff0b7224 */ /* 0x000fe400078e0a0b */
[----:B------:R-:W-:Y:S02]  /*13710*/  IMAD.MOV R9, RZ, RZ, -R9 ;  /* 0x000000ffff097224 */ /* 0x000fe400078e0a09 */
[----:B------:R-:W-:Y:S02]  /*13720*/  @!P3 IMAD.IADD R29, R29, 0x1, -R2 ;  /* 0x000000011d1db824 */ /* 0x000fe400078e0a02 */
[----:B------:R-:W-:-:S04]  /*13730*/  IMAD.HI.U32 R8, R0, R3, RZ ;  /* 0x0000000300087227 */ /* 0x000fc800078e00ff */
[----:B------:R-:W-:Y:S02]  /*13740*/  IMAD.MOV R6, RZ, RZ, -R6 ;  /* 0x000000ffff067224 */ /* 0x000fe400078e0a06 */
[C---:B------:R-:W-:Y:S01]  /*13750*/  IMAD R10, R2.reuse, R11, R10 ;  /* 0x0000000b020a7224 */ /* 0x040fe200078e020a */
[----:B------:R0:W-:Y:S01]  /*13760*/  STL [R1+0x234], R29 ;  /* 0x0002341d01007387 */ /* 0x0001e20000100800 */
[C---:B------:R-:W-:Y:S02]  /*13770*/  IMAD R7, R2.reuse, R9, R7 ;  /* 0x0000000902077224 */ /* 0x040fe400078e0207 */
[----:B------:R-:W-:Y:S01]  /*13780*/  IMAD.MOV R8, RZ, RZ, -R8 ;  /* 0x000000ffff087224 */ /* 0x000fe200078e0a08 */
[----:B------:R-:W-:Y:S01]  /*13790*/  STL [R1+0x94], R12 ;  /* 0x0000940c01007387 */ /* 0x000fe20000100800 */
[----:B------:R-:W-:Y:S02]  /*137a0*/  @!P6 IMAD.IADD R21, R21, 0x1, -R2 ;  /* 0x000000011515e824 */ /* 0x000fe400078e0a02 */
[C---:B------:R-:W-:Y:S01]  /*137b0*/  IMAD R4, R2.reuse, R6, R4 ;  /* 0x0000000602047224 */ /* 0x040fe200078e0204 */
[----:B0-----:R-:W2:Y:S01]  /*137c0*/  LDL.LU R29, [R1+0x21c] ;  /* 0x00021c00011d7983 */ /* 0x001ea20000300800 */
[----:B------:R-:W-:-:S03]  /*137d0*/  IMAD R3, R2, R8, R3 ;  /* 0x0000000802037224 */ /* 0x000fc600078e0203 */
[----:B------:R-:W-:Y:S01]  /*137e0*/  STL [R1+0x90], R10 ;  /* 0x0000900a01007387 */ /* 0x000fe20000100800 */
[----:B------:R-:W-:-:S03]  /*137f0*/  @!P5 IMAD.IADD R20, R20, 0x1, -R2 ;  /* 0x000000011414d824 */ /* 0x000fc600078e0a02 */
[----:B------:R-:W-:Y:S04]  /*13800*/  STL [R1+0x8c], R7 ;  /* 0x00008c0701007387 */ /* 0x000fe80000100800 */
[----:B------:R0:W-:Y:S04]  /*13810*/  STL [R1+0x230], R21 ;  /* 0x0002301501007387 */ /* 0x0001e80000100800 */
[----:B------:R-:W-:Y:S04]  /*13820*/  STL [R1+0x88], R4 ;  /* 0x0000880401007387 */ /* 0x000fe80000100800 */
[----:B0-----:R-:W4:Y:S04]  /*13830*/  LDL.LU R21, [R1+0x59b8] ;  /* 0x0059b80001157983 */ /* 0x001f280000300800 */
[----:B------:R-:W4:Y:S04]  /*13840*/  LDL R12, [R1+0x5470] ;  /* 0x00547000010c7983 */ /* 0x000f280000100800 */
[----:B------:R0:W-:Y:S01]  /*13850*/  STL [R1+0x84], R3 ;  /* 0x0000840301007387 */ /* 0x0001e20000100800 */
[----:B---3--:R-:W-:-:S02]  /*13860*/  ISETP.GT.U32.AND P3, PT, R2, R28, PT ;  /* 0x0000001c0200720c */ /* 0x008fc40003f64070 */
[----:B-----5:R-:W-:Y:S02]  /*13870*/  ISETP.GT.U32.AND P6, PT, R2, R14, PT ;  /* 0x0000000e0200720c */ /* 0x020fe40003fc4070 */
[----:B------:R-:W-:Y:S02]  /*13880*/  IABS R9, R15 ;  /* 0x0000000f00097213 */ /* 0x000fe40000000000 */
[----:B------:R-:W3:Y:S01]  /*13890*/  LDL.LU R15, [R1+0x218] ;  /* 0x00021800010f7983 */ /* 0x000ee20000300800 */
[----:B------:R-:W-:-:S03]  /*138a0*/  IABS R7, R16 ;  /* 0x0000001000077213 */ /* 0x000fc60000000000 */
[----:B------:R-:W5:Y:S04]  /*138b0*/  LDL R16, [R1+0x5474] ;  /* 0x0054740001107983 */ /* 0x000f680000100800 */
[----:B------:R1:W-:Y:S01]  /*138c0*/  STL [R1+0x22c], R20 ;  /* 0x00022c1401007387 */ /* 0x0003e20000100800 */
[----:B0-----:R-:W-:-:S03]  /*138d0*/  IABS R3, R24 ;  /* 0x0000001800037213 */ /* 0x001fc60000000000 */
[----:B-1----:R-:W3:Y:S01]  /*138e0*/  LDL R20, [R1+0x5478] ;  /* 0x0054780001147983 */ /* 0x002ee20000100800 */
[----:B------:R-:W-:Y:S01]  /*138f0*/  ISETP.GT.U32.AND P5, PT, R2, R26, PT ;  /* 0x0000001a0200720c */ /* 0x000fe20003fa4070 */
[--C-:B------:R-:W-:Y:S02]  /*13900*/  @!P3 IMAD.IADD R28, R28, 0x1, -R2.reuse ;  /* 0x000000011c1cb824 */ /* 0x100fe400078e0a02 */
[----:B------:R-:W3:Y:S01]  /*13910*/  LDL.LU R24, [R1+0x214] ;  /* 0x0002140001187983 */ /* 0x000ee20000300800 */
[----:B------:R-:W-:Y:S02]  /*13920*/  @!P6 IMAD.IADD R14, R14, 0x1, -R2 ;  /* 0x000000010e0ee824 */ /* 0x000fe400078e0a02 */
[----:B------:R-:W-:Y:S01]  /*13930*/  ISETP.GT.U32.AND P3, PT, R2, R28, PT ;  /* 0x0000001c0200720c */ /* 0x000fe20003f64070 */
[----:B------:R-:W-:Y:S02]  /*13940*/  IMAD.HI.U32 R10, R0, R9, RZ ;  /* 0x00000009000a7227 */ /* 0x000fe400078e00ff */
[----:B------:R-:W-:-:S04]  /*13950*/  ISETP.GT.U32.AND P6, PT, R2, R14, PT ;  /* 0x0000000e0200720c */ /* 0x000fc80003fc4070 */
[----:B------:R-:W-:Y:S02]  /*13960*/  @!P5 IMAD.IADD R26, R26, 0x1, -R2 ;  /* 0x000000011a1ad824 */ /* 0x000fe400078e0a02 */
[----:B------:R-:W-:-:S03]  /*13970*/  IMAD.HI.U32 R8, R0, R7, RZ ;  /* 0x0000000700087227 */ /* 0x000fc600078e00ff */
[----:B------:R-:W-:Y:S01]  /*13980*/  ISETP.GT.U32.AND P5, PT, R2, R26, PT ;  /* 0x0000001a0200720c */ /* 0x000fe20003fa4070 */
[----:B------:R-:W-:-:S04]  /*13990*/  IMAD.HI.U32 R4, R0, R3, RZ ;  /* 0x0000000300047227 */ /* 0x000fc800078e00ff */
[----:B------:R-:W-:Y:S02]  /*139a0*/  IMAD.MOV R10, RZ, RZ, -R10 ;  /* 0x000000ffff0a7224 */ /* 0x000fe400078e0a0a */
[----:B------:R-:W-:Y:S02]  /*139b0*/  IMAD.MOV R8, RZ, RZ, -R8 ;  /* 0x000000ffff087224 */ /* 0x000fe400078e0a08 */
[----:B------:R-:W-:Y:S02]  /*139c0*/  IMAD.MOV R4, RZ, RZ, -R4 ;  /* 0x000000ffff047224 */ /* 0x000fe400078e0a04 */
[----:B------:R-:W-:Y:S02]  /*139d0*/  @!P3 IMAD.IADD R28, R28, 0x1, -R2 ;  /* 0x000000011c1cb824 */ /* 0x000fe400078e0a02 */
[C---:B------:R-:W-:Y:S02]  /*139e0*/  IMAD R9, R2.reuse, R10, R9 ;  /* 0x0000000a02097224 */ /* 0x040fe400078e0209 */
[C---:B------:R-:W-:Y:S01]  /*139f0*/  IMAD R7, R2.reuse, R8, R7 ;  /* 0x0000000802077224 */ /* 0x040fe200078e0207 */
[----:B------:R0:W-:Y:S01]  /*13a00*/  STL [R1+0x228], R28 ;  /* 0x0002281c01007387 */ /* 0x0001e20000100800 */
[----:B------:R-:W-:-:S02]  /*13a10*/  IMAD R3, R2, R4, R3 ;  /* 0x0000000402037224 */ /* 0x000fc400078e0203 */
[--C-:B------:R-:W-:Y:S01]  /*13a20*/  @!P6 IMAD.IADD R14, R14, 0x1, -R2.reuse ;  /* 0x000000010e0ee824 */ /* 0x100fe200078e0a02 */
[----:B------:R-:W-:Y:S01]  /*13a30*/  IABS R6, R13 ;  /* 0x0000000d00067213 */ /* 0x000fe20000000000 */
[----:B------:R-:W-:Y:S01]  /*13a40*/  @!P5 IMAD.IADD R26, R26, 0x1, -R2 ;  /* 0x000000011a1ad824 */ /* 0x000fe200078e0a02 */
[----:B0-----:R-:W3:Y:S04]  /*13a50*/  LDL.LU R28, [R1+0x210] ;  /* 0x00021000011c7983 */ /* 0x001ee80000300800 */
[----:B------:R-:W-:Y:S04]  /*13a60*/  STL [R1+0x80], R9 ;  /* 0x0000800901007387 */ /* 0x000fe80000100800 */
[----:B------:R-:W-:Y:S04]  /*13a70*/  STL [R1+0x7c], R7 ;  /* 0x00007c0701007387 */ /* 0x000fe80000100800 */
[----:B------:R-:W-:Y:S04]  /*13a80*/  STL [R1+0x78], R3 ;  /* 0x0000780301007387 */ /* 0x000fe80000100800 */
[----:B------:R-:W3:Y:S04]  /*13a90*/  LDL.LU R13, [R1+0x20c] ;  /* 0x00020c00010d7983 */ /* 0x000ee80000300800 */
[----:B------:R0:W-:Y:S04]  /*13aa0*/  STL [R1+0x224], R14 ;  /* 0x0002240e01007387 */ /* 0x0001e80000100800 */
[----:B------:R-:W3:Y:S04]  /*13ab0*/  LDL R11, [R1+0x547c] ;  /* 0x00547c00010b7983 */ /* 0x000ee80000100800 */
[----:B0-----:R-:W3:Y:S04]  /*13ac0*/  LDL R14, [R1+0x5480] ;  /* 0x00548000010e7983 */ /* 0x001ee80000100800 */
[----:B------:R0:W-:Y:S04]  /*13ad0*/  STL [R1+0x220], R26 ;  /* 0x0002201a01007387 */ /* 0x0001e80000100800 */
[----:B0-----:R-:W3:Y:S01]  /*13ae0*/  LDL R26, [R1+0x5484] ;  /* 0x00548400011a7983 */ /* 0x001ee20000100800 */
[----:B--2---:R-:W-:Y:S01]  /*13af0*/  ISETP.GT.U32.AND P3, PT, R2, R29, PT ;  /* 0x0000001d0200720c */ /* 0x004fe20003f64070 */
[----:B------:R-:W-:Y:S01]  /*13b00*/  IMAD.HI.U32 R7, R0, R6, RZ ;  /* 0x0000000600077227 */ /* 0x000fe200078e00ff */
[----:B----4-:R-:W-:-:S03]  /*13b10*/  IABS R8, R12 ;  /* 0x0000000c00087213 */ /* 0x010fc60000000000 */
[----:B------:R-:W-:-:S08]  /*13b20*/  IMAD.MOV R7, RZ, RZ, -R7 ;  /* 0x000000ffff077224 */ /* 0x000fd000078e0a07 */
[----:B------:R-:W-:Y:S02]  /*13b30*/  @!P3 IMAD.IADD R29, R29, 0x1, -R2 ;  /* 0x000000011d1db824 */ /* 0x000fe400078e0a02 */
[----:B------:R-:W-:-:S03]  /*13b40*/  IMAD R6, R2, R7, R6 ;  /* 0x0000000702067224 */ /* 0x000fc600078e0206 */
[----:B------:R-:W-:Y:S01]  /*13b50*/  ISETP.GT.U32.AND P3, PT, R2, R29, PT ;  /* 0x0000001d0200720c */ /* 0x000fe20003f64070 */
[----:B------:R-:W-:-:S04]  /*13b60*/  IMAD.HI.U32 R7, R0, R8, RZ ;  /* 0x0000000800077227 */ /* 0x000fc800078e00ff */
[----:B------:R-:W-:-:S04]  /*13b70*/  IMAD.MOV R7, RZ, RZ, -R7 ;  /* 0x000000ffff077224 */ /* 0x000fc800078e0a07 */
[----:B------:R-:W-:-:S04]  /*13b80*/  IMAD R7, R2, R7, R8 ;  /* 0x0000000702077224 */ /* 0x000fc800078e0208 */
[----:B------:R-:W-:Y:S01]  /*13b90*/  @!P3 IMAD.IADD R29, R29, 0x1, -R2 ;  /* 0x000000011d1db824 */ /* 0x000fe200078e0a02 */
[----:B-----5:R-:W-:Y:S02]  /*13ba0*/  IABS R4, R16 ;  /* 0x0000001000047213 */ /* 0x020fe40000000000 */
[----:B------:R-:W2:Y:S01]  /*13bb0*/  LDL R16, [R1+0x5488] ;  /* 0x0054880001107983 */ /* 0x000ea20000100800 */
[C---:B---3--:R-:W-:Y:S02]  /*13bc0*/  ISETP.GT.U32.AND P6, PT, R2.reuse, R15, PT ;  /* 0x0000000f0200720c */ /* 0x048fe40003fc4070 */
[----:B------:R-:W-:Y:S02]  /*13bd0*/  IABS R3, R20 ;  /* 0x0000001400037213 */ /* 0x000fe40000000000 */
[----:B------:R-:W3:Y:S01]  /*13be0*/  LDL R20, [R1+0x548c] ;  /* 0x00548c0001147983 */ /* 0x000ee20000100800 */
[----:B------:R-:W-:-:S03]  /*13bf0*/  ISETP.GT.U32.AND P5, PT, R2, R24, PT ;  /* 0x000000180200720c */ /* 0x000fc60003fa4070 */
[----:B------:R-:W4:Y:S05]  /*13c00*/  LDL.LU R12, [R1+0x208] ;  /* 0x00020800010c7983 */ /* 0x000f2a0000300800 */
[--C-:B------:R-:W-:Y:S01]  /*13c10*/  @!P6 IMAD.IADD R15, R15, 0x1, -R2.reuse ;  /* 0x000000010f0fe824 */ /* 0x100fe200078e0a02 */
[----:B------:R0:W-:Y:S04]  /*13c20*/  STL [R1+0x74], R6 ;  /* 0x0000740601007387 */ /* 0x0001e80000100800 */
[----:B------:R-:W-:Y:S01]  /*13c30*/  ISETP.GT.U32.AND P6, PT, R2, R15, PT ;  /* 0x0000000f0200720c */ /* 0x000fe20003fc4070 */
[----:B------:R-:W-:-:S02]  /*13c40*/  @!P5 IMAD.IADD R24, R24, 0x1, -R2 ;  /* 0x000000011818d824 */ /* 0x000fc400078e0a02 */
[----:B------:R-:W-:-:S03]  /*13c50*/  IMAD.HI.U32 R9, R0, R3, RZ ;  /* 0x0000000300097227 */ /* 0x000fc600078e00ff */
[----:B------:R-:W-:Y:S01]  /*13c60*/  ISETP.GT.U32.AND P5, PT, R2, R24, PT ;  /* 0x000000180200720c */ /* 0x000fe20003fa4070 */
[----:B0-----:R-:W-:-:S04]  /*13c70*/  IMAD.HI.U32 R6, R0, R4, RZ ;  /* 0x0000000400067227 */ /* 0x001fc800078e00ff */
[----:B------:R-:W-:Y:S02]  /*13c80*/  IMAD.MOV R6, RZ, RZ, -R6 ;  /* 0x000000ffff067224 */ /* 0x000fe400078e0a06 */
[----:B------:R-:W-:Y:S02]  /*13c90*/  IMAD.MOV R9, RZ, RZ, -R9 ;  /* 0x000000ffff097224 */ /* 0x000fe400078e0a09 */
[C---:B------:R-:W-:Y:S01]  /*13ca0*/  IMAD R4, R2.reuse, R6, R4 ;  /* 0x0000000602047224 */ /* 0x040fe200078e0204 */
[----:B------:R0:W-:Y:S01]  /*13cb0*/  STL [R1+0x21c], R29 ;  /* 0x00021c1d01007387 */ /* 0x0001e20000100800 */
[----:B------:R-:W-:Y:S02]  /*13cc0*/  IMAD R6, R2, R9, R3 ;  /* 0x0000000902067224 */ /* 0x000fe400078e0203 */
[--C-:B------:R-:W-:Y:S02]  /*13cd0*/  @!P6 IMAD.IADD R15, R15, 0x1, -R2.reuse ;  /* 0x000000010f0fe824 */ /* 0x100fe400078e0a02 */
[----:B------:R-:W-:Y:S01]  /*13ce0*/  @!P5 IMAD.IADD R24, R24, 0x1, -R2 ;  /* 0x000000011818d824 */ /* 0x000fe200078e0a02 */
[----:B0-----:R-:W5:Y:S04]  /*13cf0*/  LDL.LU R29, [R1+0x204] ;  /* 0x00020400011d7983 */ /* 0x001f680000300800 */
[----:B------:R-:W-:Y:S04]  /*13d00*/  STL [R1+0x70], R7 ;  /* 0x0000700701007387 */ /* 0x000fe80000100800 */
[----:B------:R-:W-:Y:S04]  /*13d10*/  STL [R1+0x6c], R4 ;  /* 0x00006c0401007387 */ /* 0x000fe80000100800 */
[----:B------:R0:W-:Y:S01]  /*13d20*/  STL [R1+0x68], R6 ;  /* 0x0000680601007387 */ /* 0x0001e20000100800 */
[----:B------:R-:W-:-:S02]  /*13d30*/  IABS R3, R14 ;  /* 0x0000000e00037213 */ /* 0x000fc40000000000 */
[----:B0-----:R-:W-:Y:S02]  /*13d40*/  IABS R6, R26 ;  /* 0x0000001a00067213 */ /* 0x001fe40000000000 */
[----:B------:R-:W5:Y:S04]  /*13d50*/  LDL.LU R26, [R1+0x200] ;  /* 0x00020000011a7983 */ /* 0x000f680000300800 */
[----:B------:R0:W-:Y:S04]  /*13d60*/  STL [R1+0x218], R15 ;  /* 0x0002180f01007387 */ /* 0x0001e80000100800 */
[----:B------:R1:W-:Y:S04]  /*13d70*/  STL [R1+0x214], R24 ;  /* 0x0002141801007387 */ /* 0x0003e80000100800 */
[----:B------:R-:W5:Y:S01]  /*13d80*/  LDL R14, [R1+0x5494] ;  /* 0x00549400010e7983 */ /* 0x000f620000100800 */
[----:B------:R-:W-:-:S03]  /*13d90*/  ISETP.GT.U32.AND P3, PT, R2, R28, PT ;  /* 0x0000001c0200720c */ /* 0x000fc60003f64070 */
[----:B0-----:R-:W5:Y:S04]  /*13da0*/  LDL R15, [R1+0x5498] ;  /* 0x00549800010f7983 */ /* 0x001f680000100800 */
[----:B-1----:R-:W5:Y:S06]  /*13db0*/  LDL R24, [R1+0x5490] ;  /* 0x0054900001187983 */ /* 0x002f6c0000100800 */
[----:B------:R-:W-:-:S05]  /*13dc0*/  @!P3 IMAD.IADD R28, R28, 0x1, -R2 ;  /* 0x000000011c1cb824 */ /* 0x000fca00078e0a02 */
[C---:B------:R-:W-:Y:S02]  /*13dd0*/  ISETP.GT.U32.AND P3, PT, R2.reuse, R28, PT ;  /* 0x0000001c0200720c */ /* 0x040fe40003f64070 */
[----:B------:R-:W-:Y:S02]  /*13de0*/  IABS R4, R11 ;  /* 0x0000000b00047213 */ /* 0x000fe40000000000 */
[----:B------:R-:W-:Y:S01]  /*13df0*/  ISETP.GT.U32.AND P6, PT, R2, R13, PT ;  /* 0x0000000d0200720c */ /* 0x000fe20003fc4070 */
[----:B------:R-:W-:-:S04]  /*13e00*/  IMAD.HI.U32 R10, R0, R3, RZ ;  /* 0x00000003000a7227 */ /* 0x000fc800078e00ff */
[----:B------:R-:W-:-:S04]  /*13e10*/  IMAD.HI.U32 R9, R0, R4, RZ ;  /* 0x0000000400097227 */ /* 0x000fc800078e00ff */
[----:B------:R-:W-:Y:S02]  /*13e20*/  @!P3 IMAD.IADD R28, R28, 0x1, -R2 ;  /* 0x000000011c1cb824 */ /* 0x000fe400078e0a02 */
[----:B------:R-:W-:-:S04]  /*13e30*/  IMAD.HI.U32 R11, R0, R6, RZ ;  /* 0x00000006000b7227 */ /* 0x000fc800078e00ff */
[----:B------:R-:W-:Y:S02]  /*13e40*/  IMAD.MOV R9, RZ, RZ, -R9 ;  /* 0x000000ffff097224 */ /* 0x000fe400078e0a09 */
[----:B------:R-:W-:Y:S02]  /*13e50*/  IMAD.MOV R10, RZ, RZ, -R10 ;  /* 0x000000ffff0a7224 */ /* 0x000fe400078e0a0a */
[----:B------:R-:W-:Y:S02]  /*13e60*/  IMAD.MOV R11, RZ, RZ, -R11 ;  /* 0x000000ffff0b7224 */ /* 0x000fe400078e0a0b */
[----:B------:R-:W-:Y:S02]  /*13e70*/  @!P6 IMAD.IADD R13, R13, 0x1, -R2 ;  /* 0x000000010d0de824 */ /* 0x000fe400078e0a02 */
[C---:B------:R-:W-:Y:S02]  /*13e80*/  IMAD R9, R2.reuse, R9, R4 ;  /* 0x0000000902097224 */ /* 0x040fe400078e0204 */
[----:B------:R-:W-:-:S02]  /*13e90*/  IMAD R4, R2, R10, R3 ;  /* 0x0000000a02047224 */ /* 0x000fc400078e0203 */
[C---:B------:R-:W-:Y:S01]  /*13ea0*/  IMAD R6, R2.reuse, R11, R6 ;  /* 0x0000000b02067224 */ /* 0x040fe200078e0206 */
[----:B------:R-:W-:-:S13]  /*13eb0*/  ISETP.GT.U32.AND P6, PT, R2, R13, PT ;  /* 0x0000000d0200720c */ /* 0x000fda0003fc4070 */
[----:B------:R-:W-:Y:S01]  /*13ec0*/  @!P6 IMAD.IADD R13, R13, 0x1, -R2 ;  /* 0x000000010d0de824 */ /* 0x000fe200078e0a02 */
[----:B--2---:R-:W-:Y:S02]  /*13ed0*/  IABS R7, R16 ;  /* 0x0000001000077213 */ /* 0x004fe40000000000 */
[----:B------:R-:W2:Y:S01]  /*13ee0*/  LDL R16, [R1+0x549c] ;  /* 0x00549c0001107983 */ /* 0x000ea20000100800 */
[----:B---3--:R-:W-:-:S03]  /*13ef0*/  IABS R8, R20 ;  /* 0x0000001400087213 */ /* 0x008fc60000000000 */
[----:B------:R-:W3:Y:S01]  /*13f00*/  LDL.LU R20, [R1+0x1fc] ;  /* 0x0001fc0001147983 */ /* 0x000ee20000300800 */
[----:B----4-:R-:W-:-:S03]  /*13f10*/  ISETP.GT.U32.AND P5, PT, R2, R12, PT ;  /* 0x0000000c0200720c */ /* 0x010fc60003fa4070 */
[----:B------:R0:W-:Y:S04]  /*13f20*/  STL [R1+0x210], R28 ;  /* 0x0002101c01007387 */ /* 0x0001e80000100800 */
[----:B0-----:R-:W4:Y:S06]  /*13f30*/  LDL.LU R28, [R1+0x59b4] ;  /* 0x0059b400011c7983 */ /* 0x001f2c0000300800 */
[----:B------:R-:W-:Y:S01]  /*13f40*/  @!P5 IMAD.IADD R12, R12, 0x1, -R2 ;  /* 0x000000010c0cd824 */ /* 0x000fe200078e0a02 */
[----:B------:R0:W-:Y:S04]  /*13f50*/  STL [R1+0x64], R9 ;  /* 0x0000640901007387 */ /* 0x0001e80000100800 */
[----:B------:R-:W-:Y:S01]  /*13f60*/  ISETP.GT.U32.AND P5, PT, R2, R12, PT ;  /* 0x0000000c0200720c */ /* 0x000fe20003fa4070 */
[----:B------:R1:W-:Y:S04]  /*13f70*/  STL [R1+0x60], R4 ;  /* 0x0000600401007387 */ /* 0x0003e80000100800 */
[----:B------:R5:W-:Y:S04]  /*13f80*/  STL [R1+0x5c], R6 ;  /* 0x00005c0601007387 */ /* 0x000be80000100800 */
[----:B0-----:R-:W4:Y:S01]  /*13f90*/  LDL R9, [R1+0x54a0] ;  /* 0x0054a00001097983 */ /* 0x001f220000100800 */
[----:B------:R-:W-:-:S04]  /*13fa0*/  IMAD.HI.U32 R3, R0, R7, RZ ;  /* 0x0000000700037227 */ /* 0x000fc800078e00ff */
[----:B-1----:R-:W-:-:S04]  /*13fb0*/  IMAD.HI.U32 R4, R0, R8, RZ ;  /* 0x0000000800047227 */ /* 0x002fc800078e00ff */
[----:B------:R-:W-:Y:S02]  /*13fc0*/  IMAD.MOV R3, RZ, RZ, -R3 ;  /* 0x000000ffff037224 */ /* 0x000fe400078e0a03 */
[----:B------:R-:W-:Y:S02]  /*13fd0*/  IMAD.MOV R4, RZ, RZ, -R4 ;  /* 0x000000ffff047224 */ /* 0x000fe400078e0a04 */
[----:B------:R-:W-:Y:S01]  /*13fe0*/  @!P5 IMAD.IADD R12, R12, 0x1, -R2 ;  /* 0x000000010c0cd824 */ /* 0x000fe200078e0a02 */
[----:B------:R-:W-:Y:S01]  /*13ff0*/  STL [R1+0x20c], R13 ;  /* 0x00020c0d01007387 */ /* 0x000fe20000100800 */
[C---:B------:R-:W-:Y:S02]  /*14000*/  IMAD R7, R2.reuse, R3, R7 ;  /* 0x0000000302077224 */ /* 0x040fe400078e0207 */
[----:B------:R-:W-:Y:S01]  /*14010*/  IMAD R4, R2, R4, R8 ;  /* 0x0000000402047224 */ /* 0x000fe200078e0208 */
[----:B-----5:R-:W-:Y:S02]  /*14020*/  IABS R6, R24 ;  /* 0x0000001800067213 */ /* 0x020fe40000000000 */
[----:B------:R-:W5:Y:S04]  /*14030*/  LDL.LU R24, [R1+0x1f4] ;  /* 0x0001f40001187983 */ /* 0x000f680000300800 */
[----:B------:R0:W-:Y:S04]  /*14040*/  STL [R1+0x208], R12 ;  /* 0x0002080c01007387 */ /* 0x0001e80000100800 */
[----:B0-----:R-:W5:Y:S04]  /*14050*/  LDL.LU R12, [R1+0x1f0] ;  /* 0x0001f000010c7983 */ /* 0x001f680000300800 */
[----:B------:R-:W-:Y:S04]  /*14060*/  STL [R1+0x58], R7 ;  /* 0x0000580701007387 */ /* 0x000fe80000100800 */
[----:B------:R0:W-:Y:S04]  /*14070*/  STL [R1+0x54], R4 ;  /* 0x0000540401007387 */ /* 0x0001e80000100800 */
[----:B------:R-:W5:Y:S01]  /*14080*/  LDL R13, [R1+0x54a4] ;  /* 0x0054a400010d7983 */ /* 0x000f620000100800 */
[----:B0-----:R-:W-:-:S03]  /*14090*/  IABS R4, R14 ;  /* 0x0000000e00047213 */ /* 0x001fc60000000000 */
[----:B------:R-:W5:Y:S01]  /*140a0*/  LDL R14, [R1+0x54a8] ;  /* 0x0054a800010e7983 */ /* 0x000f620000100800 */
[C---:B------:R-:W-:Y:S02]  /*140b0*/  ISETP.GT.U32.AND P3, PT, R2.reuse, R29, PT ;  /* 0x0000001d0200720c */ /* 0x040fe40003f64070 */
[----:B------:R-:W-:-:S11]  /*140c0*/  ISETP.GT.U32.AND P6, PT, R2, R26, PT ;  /* 0x0000001a0200720c */ /* 0x000fd60003fc4070 */
[----:B------:R-:W-:-:S05]  /*140d0*/  @!P3 IMAD.IADD R29, R29, 0x1, -R2 ;  /* 0x000000011d1db824 */ /* 0x000fca00078e0a02 */
[----:B------:R-:W-:Y:S01]  /*140e0*/  ISETP.GT.U32.AND P3, PT, R2, R29, PT ;  /* 0x0000001d0200720c */ /* 0x000fe20003f64070 */
[----:B------:R-:W-:Y:S02]  /*140f0*/  IMAD.MOV.U32 R3, RZ, RZ, R6 ;  /* 0x000000ffff037224 */ /* 0x000fe400078e0006 */
[--C-:B------:R-:W-:Y:S01]  /*14100*/  @!P6 IMAD.IADD R26, R26, 0x1, -R2.reuse ;  /* 0x000000011a1ae824 */ /* 0x100fe200078e0a02 */
[----:B------:R-:W-:Y:S01]  /*14110*/  IABS R6, R15 ;  /* 0x0000000f00067213 */ /* 0x000fe20000000000 */
[----:B------:R-:W-:Y:S01]  /*14120*/  IMAD.HI.U32 R8, R0, R3, RZ ;  /* 0x0000000300087227 */ /* 0x000fe200078e00ff */
[----:B------:R-:W5:Y:S07]  /*14130*/  LDL R15, [R1+0x54ac] ;  /* 0x0054ac00010f7983 */ /* 0x000f6e0000100800 */
[----:B------:R-:W-:Y:S01]  /*14140*/  @!P3 IMAD.IADD R29, R29, 0x1, -R2 ;  /* 0x000000011d1db824 */ /* 0x000fe200078e0a02 */
[----:B------:R-:W-:Y:S01]  /*14150*/  ISETP.GT.U32.AND P6, PT, R2, R26, PT ;  /* 0x0000001a0200720c */ /* 0x000fe20003fc4070 */
[----:B------:R-:W-:-:S04]  /*14160*/  IMAD.MOV R8, RZ, RZ, -R8 ;  /* 0x000000ffff087224 */ /* 0x000fc800078e0a08 */
[----:B------:R-:W-:Y:S02]  /*14170*/  IMAD R8, R2, R8, R3 ;  /* 0x0000000802087224 */ /* 0x000fe400078e0203 */
[----:B------:R-:W-:-:S04]  /*14180*/  IMAD.HI.U32 R3, R0, R4, RZ ;  /* 0x0000000400037227 */ /* 0x000fc800078e00ff */
[----:B------:R-:W-:Y:S02]  /*14190*/  IMAD.MOV R3, RZ, RZ, -R3 ;  /* 0x000000ffff037224 */ /* 0x000fe400078e0a03 */
[----:B------:R-:W-:Y:S02]  /*141a0*/  @!P6 IMAD.IADD R26, R26, 0x1, -R2 ;  /* 0x000000011a1ae824 */ /* 0x000fe400078e0a02 */
[C---:B------:R-:W-:Y:S01]  /*141b0*/  IMAD R3, R2.reuse, R3, R4 ;  /* 0x0000000302037224 */ /* 0x040fe200078e0204 */
[----:B--2---:R-:W-:Y:S02]  /*141c0*/  IABS R7, R16 ;  /* 0x0000001000077213 */ /* 0x004fe40000000000 */
[----:B------:R-:W2:Y:S01]  /*141d0*/  LDL R16, [R1+0x54b4] ;  /* 0x0054b40001107983 */ /* 0x000ea20000100800 */
[----:B---3--:R-:W-:-:S03]  /*141e0*/  ISETP.GT.U32.AND P5, PT, R2, R20, PT ;  /* 0x000000140200720c */ /* 0x008fc60003fa4070 */
[----:B------:R0:W-:Y:S04]  /*141f0*/  STL [R1+0x204], R29 ;  /* 0x0002041d01007387 */ /* 0x0001e80000100800 */
[----:B0-----:R-:W3:Y:S06]  /*14200*/  LDL.LU R29, [R1+0x59b0] ;  /* 0x0059b000011d7983 */ /* 0x001eec0000300800 */
[----:B------:R-:W-:Y:S01]  /*14210*/  @!P5 IMAD.IADD R20, R20, 0x1, -R2 ;  /* 0x000000011414d824 */ /* 0x000fe200078e0a02 */
[----:B----4-:R-:W-:-:S04]  /*14220*/  ISETP.GT.U32.AND P3, PT, R2, R28, PT ;  /* 0x0000001c0200720c */ /* 0x010fc80003f64070 */
[----:B------:R-:W-:Y:S01]  /*14230*/  ISETP.GT.U32.AND P5, PT, R2, R20, PT ;  /* 0x000000140200720c */ /* 0x000fe20003fa4070 */
[----:B------:R0:W-:Y:S08]  /*14240*/  STL [R1+0x50], R8 ;  /* 0x0000500801007387 */ /* 0x0001f00000100800 */
[----:B------:R-:W-:Y:S02]  /*14250*/  @!P3 IMAD.IADD R28, R28, 0x1, -R2 ;  /* 0x000000011c1cb824 */ /* 0x000fe400078e0a02 */
[----:B0-----:R-:W-:Y:S01]  /*14260*/  IMAD.HI.U32 R8, R0, R6, RZ ;  /* 0x0000000600087227 */ /* 0x001fe200078e00ff */
[----:B------:R-:W-:-:S03]  /*14270*/  IABS R10, R9 ;  /* 0x00000009000a7213 */ /* 0x000fc60000000000 */
[----:B------:R-:W-:Y:S01]  /*14280*/  IMAD.HI.U32 R9, R0, R7, RZ ;  /* 0x0000000700097227 */ /* 0x000fe200078e00ff */
[----:B------:R-:W-:-:S03]  /*14290*/  ISETP.GT.U32.AND P3, PT, R2, R28, PT ;  /* 0x0000001c0200720c */ /* 0x000fc60003f64070 */
[----:B------:R-:W-:Y:S02]  /*142a0*/  @!P5 IMAD.IADD R20, R20, 0x1, -R2 ;  /* 0x000000011414d824 */ /* 0x000fe400078e0a02 */
[----:B------:R-:W-:Y:S01]  /*142b0*/  IMAD.MOV R8, RZ, RZ, -R8 ;  /* 0x000000ffff087224 */ /* 0x000fe200078e0a08 */
[----:B------:R0:W-:Y:S01]  /*142c0*/  STL [R1+0x200], R26 ;  /* 0x0002001a01007387 */ /* 0x0001e20000100800 */
[----:B------:R-:W-:Y:S02]  /*142d0*/  IMAD.MOV R9, RZ, RZ, -R9 ;  /* 0x000000ffff097224 */ /* 0x000fe400078e0a09 */
[C---:B------:R-:W-:Y:S02]  /*142e0*/  IMAD R4, R2.reuse, R8, R6 ;  /* 0x0000000802047224 */ /* 0x040fe400078e0206 */
[----:B------:R-:W-:Y:S01]  /*142f0*/  IMAD R6, R2, R9, R7 ;  /* 0x0000000902067224 */ /* 0x000fe200078e0207 */
[----:B0-----:R-:W4:Y:S04]  /*14300*/  LDL.LU R26, [R1+0x1e8] ;  /* 0x0001e800011a7983 */ /* 0x001f280000300800 */
[----:B------:R0:W-:Y:S01]  /*14310*/  STL [R1+0x1fc], R20 ;  /* 0x0001fc1401007387 */ /* 0x0001e20000100800 */
[----:B------:R-:W-:-:S03]  /*14320*/  @!P3 IMAD.IADD R28, R28, 0x1, -R2 ;  /* 0x000000011c1cb824 */ /* 0x000fc600078e0a02 */
[----:B0-----:R-:W4:Y:S04]  /*14330*/  LDL.LU R20, [R1+0x1e4] ;  /* 0x0001e40001147983 */ /* 0x001f280000300800 */
[----:B------:R0:W-:Y:S04]  /*14340*/  STL [R1+0x4c], R3 ;  /* 0x00004c0301007387 */ /* 0x0001e80000100800 */
[----:B------:R-:W-:Y:S01]  /*14350*/  STL [R1+0x48], R4 ;  /* 0x0000480401007387 */ /* 0x000fe20000100800 */
[----:B0-----:R-:W-:-:S03]  /*14360*/  IMAD.MOV.U32 R3, RZ, RZ, R10 ;  /* 0x000000ffff037224 */ /* 0x001fc600078e000a */
[----:B------:R0:W-:Y:S02]  /*14370*/  STL [R1+0x44], R6 ;  /* 0x0000440601007387 */ /* 0x0001e40000100800 */
[----:B0-----:R-:W-:-:S04]  /*14380*/  IMAD.HI.U32 R6, R0, R3, RZ ;  /* 0x0000000300067227 */ /* 0x001fc800078e00ff */
[----:B------:R-:W-:-:S04]  /*14390*/  IMAD.MOV R6, RZ, RZ, -R6 ;  /* 0x000000ffff067224 */ /* 0x000fc800078e0a06 */
[----:B------:R-:W-:Y:S01]  /*143a0*/  IMAD R3, R2, R6, R3 ;  /* 0x0000000602037224 */ /* 0x000fe200078e0203 */
[----:B-----5:R-:W-:Y:S02]  /*143b0*/  IABS R4, R13 ;  /* 0x0000000d00047213 */ /* 0x020fe40000000000 */
[----:B------:R-:W5:Y:S04]  /*143c0*/  LDL R13, [R1+0x54b8] ;  /* 0x0054b800010d7983 */ /* 0x000f680000100800 */
[----:B------:R0:W-:Y:S01]  /*143d0*/  STL [R1+0x1f8], R28 ;  /* 0x0001f81c01007387 */ /* 0x0001e20000100800 */
[----:B------:R-:W-:-:S03]  /*143e0*/  IABS R7, R14 ;  /* 0x0000000e00077213 */ /* 0x000fc60000000000 */
[----:B------:R-:W4:Y:S04]  /*143f0*/  LDL R14, [R1+0x54bc] ;  /* 0x0054bc00010e7983 */ /* 0x000f280000100800 */
[----:B------:R1:W-:Y:S04]  /*14400*/  STL [R1+0x40], R3 ;  /* 0x0000400301007387 */ /* 0x0003e80000100800 */
[----:B0-----:R-:W4:Y:S01]  /*14410*/  LDL R28, [R1+0x54cc] ;  /* 0x0054cc00011c7983 */ /* 0x001f220000100800 */
[C---:B------:R-:W-:Y:S02]  /*14420*/  ISETP.GT.U32.AND P6, PT, R2.reuse, R24, PT ;  /* 0x000000180200720c */ /* 0x040fe40003fc4070 */
[----:B------:R-:W-:-:S11]  /*14430*/  ISETP.GT.U32.AND P5, PT, R2, R12, PT ;  /* 0x0000000c0200720c */ /* 0x000fd60003fa4070 */
[--C-:B------:R-:W-:Y:S01]  /*14440*/  @!P6 IMAD.IADD R24, R24, 0x1, -R2.reuse ;  /* 0x000000011818e824 */ /* 0x100fe200078e0a02 */
[----:B------:R-:W-:Y:S01]  /*14450*/  IABS R8, R15 ;  /* 0x0000000f00087213 */ /* 0x000fe20000000000 */
[----:B------:R-:W-:Y:S01]  /*14460*/  @!P5 IMAD.IADD R12, R12, 0x1, -R2 ;  /* 0x000000010c0cd824 */ /* 0x000fe200078e0a02 */
[----:B------:R-:W4:Y:S02]  /*14470*/  LDL R15, [R1+0x54c0] ;  /* 0x0054c000010f7983 */ /* 0x000f240000100800 */
[C---:B------:R-:W-:Y:S02]  /*14480*/  ISETP.GT.U32.AND P6, PT, R2.reuse, R24, PT ;  /* 0x000000180200720c */ /* 0x040fe40003fc4070 */
[----:B------:R-:W-:Y:S01]  /*14490*/  ISETP.GT.U32.AND P5, PT, R2, R12, PT ;  /* 0x0000000c0200720c */ /* 0x000fe20003fa4070 */
[----:B------:R-:W-:Y:S02]  /*144a0*/  IMAD.MOV.U32 R6, RZ, RZ, R8 ;  /* 0x000000ffff067224 */ /* 0x000fe400078e0008 */
[----:B------:R-:W-:-:S04]  /*144b0*/  IMAD.HI.U32 R8, R0, R4, RZ ;  /* 0x0000000400087227 */ /* 0x000fc800078e00ff */
[----:B-1----:R-:W-:Y:S02]  /*144c0*/  IMAD.MOV.U32 R3, RZ, RZ, R7 ;  /* 0x000000ffff037224 */ /* 0x002fe400078e0007 */
[----:B------:R-:W-:Y:S02]  /*144d0*/  IMAD.MOV R8, RZ, RZ, -R8 ;  /* 0x000000ffff087224 */ /* 0x000fe400078e0a08 */
[----:B------:R-:W-:Y:S02]  /*144e0*/  @!P6 IMAD.IADD R24, R24, 0x1, -R2 ;  /* 0x000000011818e824 */ /* 0x000fe400078e0a02 */
[----:B------:R-:W-:-:S04]  /*144f0*/  IMAD.HI.U32 R10, R0, R6, RZ ;  /* 0x00000006000a7227 */ /* 0x000fc800078e00ff */
[----:B------:R-:W-:Y:S02]  /*14500*/  @!P5 IMAD.IADD R12, R12, 0x1, -R2 ;  /* 0x000000010c0cd824 */ /* 0x000fe400078e0a02 */
[C---:B------:R-:W-:Y:S02]  /*14510*/  IMAD R4, R2.reuse, R8, R4 ;  /* 0x0000000802047224 */ /* 0x040fe400078e0204 */
[----:B------:R-:W-:Y:S01]  /*14520*/  IMAD.MOV R10, RZ, RZ, -R10 ;  /* 0x000000ffff0a7224 */ /* 0x000fe200078e0a0a */
[----:B--2---:R-:W-:Y:S02]  /*14530*/  IABS R9, R16 ;  /* 0x0000001000097213 */ /* 0x004fe40000000000 */
[----:B------:R-:W2:Y:S03]  /*14540*/  LDL.LU R16, [R1+0x1e0] ;  /* 0x0001e00001107983 */ /* 0x000ea60000300800 */
[----:B------:R-:W-:Y:S01]  /*14550*/  IMAD.MOV.U32 R7, RZ, RZ, R9 ;  /* 0x000000ffff077224 */ /* 0x000fe200078e0009 */
[----:B---3--:R-:W-:Y:S01]  /*14560*/  ISETP.GT.U32.AND P3, PT, R2, R29, PT ;  /* 0x0000001d0200720c */ /* 0x008fe20003f64070 */
[C---:B------:R-:W-:Y:S01]  /*14570*/  IMAD.HI.U32 R9, R0.reuse, R3, RZ ;  /* 0x0000000300097227 */ /* 0x040fe200078e00ff */
[----:B------:R0:W-:Y:S03]  /*14580*/  STL [R1+0x1f4], R24 ;  /* 0x0001f41801007387 */ /* 0x0001e60000100800 */
[----:B------:R-:W-:-:S08]  /*14590*/  IMAD.HI.U32 R11, R0, R7, RZ ;  /* 0x00000007000b7227 */ /* 0x000fd000078e00ff */
[----:B------:R-:W-:Y:S01]  /*145a0*/  @!P3 IMAD.IADD R29, R29, 0x1, -R2 ;  /* 0x000000011d1db824 */ /* 0x000fe200078e0a02 */
[----:B0-----:R-:W3:Y:S04]  /*145b0*/  LDL.LU R24, [R1+0x1dc] ;  /* 0x0001dc0001187983 */ /* 0x001ee80000300800 */
[C---:B------:R-:W-:Y:S01]  /*145c0*/  ISETP.GT.U32.AND P3, PT, R2.reuse, R29, PT ;  /* 0x0000001d0200720c */ /* 0x040fe20003f64070 */
[----:B------:R-:W-:Y:S01]  /*145d0*/  IMAD.MOV R9, RZ, RZ, -R9 ;  /* 0x000000ffff097224 */ /* 0x000fe200078e0a09 */
[----:B------:R0:W-:Y:S01]  /*145e0*/  STL [R1+0x1f0], R12 ;  /* 0x0001f00c01007387 */ /* 0x0001e20000100800 */
[----:B------:R-:W-:Y:S02]  /*145f0*/  IMAD.MOV R11, RZ, RZ, -R11 ;  /* 0x000000ffff0b7224 */ /* 0x000fe400078e0a0b */
[----:B------:R-:W-:-:S02]  /*14600*/  IMAD R8, R2, R9, R3 ;  /* 0x0000000902087224 */ /* 0x000fc400078e0203 */
[----:B------:R-:W-:Y:S01]  /*14610*/  IMAD R3, R2, R11, R7 ;  /* 0x0000000b02037224 */ /* 0x000fe200078e0207 */
[----:B0-----:R-:W3:Y:S04]  /*14620*/  LDL.LU R12, [R1+0x1d8] ;  /* 0x0001d800010c7983 */ /* 0x001ee80000300800 */
[----:B------:R0:W-:Y:S01]  /*14630*/  STL [R1+0x3c], R4 ;  /* 0x00003c0401007387 */ /* 0x0001e20000100800 */
[----:B------:R-:W-:-:S03]  /*14640*/  @!P3 IMAD.IADD R29, R29, 0x1, -R2 ;  /* 0x000000011d1db824 */ /* 0x000fc600078e0a02 */
[----:B------:R-:W-:Y:S01]  /*14650*/  STL [R1+0x38], R8 ;  /* 0x0000380801007387 */ /* 0x000fe20000100800 */
[----:B0-----:R-:W-:-:S05]  /*14660*/  IMAD R4, R2, R10, R6 ;  /* 0x0000000a02047224 */ /* 0x001fca00078e0206 */
[----:B------:R-:W-:Y:S04]  /*14670*/  STL [R1+0x34], R4 ;  /* 0x0000340401007387 */ /* 0x000fe80000100800 */
[----:B------:R5:W-:Y:S02]  /*14680*/  STL [R1+0x30], R3 ;  /* 0x0000300301007387 */ /* 0x000be40000100800 */
[----:B-----5:R-:W-:Y:S02]  /*14690*/  IABS R3, R13 ;  /* 0x0000000d00037213 */ /* 0x020fe40000000000 */
[----:B------:R-:W5:Y:S04]  /*146a0*/  LDL R13, [R1+0x54d0] ;  /* 0x0054d000010d7983 */ /* 0x000f680000100800 */
[----:B------:R0:W-:Y:S01]  /*146b0*/  STL [R1+0x1ec], R29 ;  /* 0x0001ec1d01007387 */ /* 0x0001e20000100800 */
[----:B----4-:R-:W-:-:S03]  /*146c0*/  IABS R4, R14 ;  /* 0x0000000e00047213 */ /* 0x010fc60000000000 */
[----:B------:R-:W4:Y:S04]  /*146d0*/  LDL R14, [R1+0x54d4] ;  /* 0x0054d400010e7983 */ /* 0x000f280000100800 */
[----:B0-----:R-:W3:Y:S01]  /*146e0*/  LDL R29, [R1+0x54d8] ;  /* 0x0054d800011d7983 */ /* 0x001ee20000100800 */
[----:B------:R-:W-:-:S03]  /*146f0*/  IABS R7, R28 ;  /* 0x0000001c00077213 */ /* 0x000fc60000000000 */
[----:B------:R-:W3:Y:S01]  /*14700*/  LDL R28, [R1+0x54dc] ;  /* 0x0054dc00011c7983 */ /* 0x000ee20000100800 */
[C---:B------:R-:W-:Y:S02]  /*14710*/  ISETP.GT.U32.AND P6, PT, R2.reuse, R26, PT ;  /* 0x0000001a0200720c */ /* 0x040fe40003fc4070 */
[----:B------:R-:W-:-:S11]  /*14720*/  ISETP.GT.U32.AND P5, PT, R2, R20, PT ;  /* 0x000000140200720c */ /* 0x000fd60003fa4070 */
[----:B------:R-:W-:-:S05]  /*14730*/  @!P6 IMAD.IADD R26, R26, 0x1, -R2 ;  /* 0x000000011a1ae824 */ /* 0x000fca00078e0a02 */
[----:B------:R-:W-:Y:S01]  /*14740*/  ISETP.GT.U32.AND P6, PT, R2, R26, PT ;  /* 0x0000001a0200720c */ /* 0x000fe20003fc4070 */
[--C-:B------:R-:W-:Y:S01]  /*14750*/  @!P5 IMAD.IADD R20, R20, 0x1, -R2.reuse ;  /* 0x000000011414d824 */ /* 0x100fe200078e0a02 */
[----:B------:R-:W-:Y:S02]  /*14760*/  IABS R6, R15 ;  /* 0x0000000f00067213 */ /* 0x000fe40000000000 */
[----:B------:R-:W3:Y:S09]  /*14770*/  LDL.LU R15, [R1+0x1d4] ;  /* 0x0001d400010f7983 */ /* 0x000ef20000300800 */
[----:B------:R-:W-:Y:S01]  /*14780*/  @!P6 IMAD.IADD R26, R26, 0x1, -R2 ;  /* 0x000000011a1ae824 */ /* 0x000fe200078e0a02 */
[----:B------:R-:W-:-:S04]  /*14790*/  ISETP.GT.U32.AND P5, PT, R2, R20, PT ;  /* 0x000000140200720c */ /* 0x000fc80003fa4070 */
[----:B------:R0:W-:Y:S01]  /*147a0*/  STL [R1+0x1e8], R26 ;  /* 0x0001e81a01007387 */ /* 0x0001e20000100800 */
[----:B------:R-:W-:-:S03]  /*147b0*/  IMAD.HI.U32 R8, R0, R3, RZ ;  /* 0x0000000300087227 */ /* 0x000fc600078e00ff */
[----:B0-----:R-:W3:Y:S01]  /*147c0*/  LDL.LU R26, [R1+0x59ac] ;  /* 0x0059ac00011a7983 */ /* 0x001ee20000300800 */
[----:B------:R-:W-:Y:S02]  /*147d0*/  IMAD.MOV R8, RZ, RZ, -R8 ;  /* 0x000000ffff087224 */ /* 0x000fe400078e0a08 */
[----:B------:R-:W-:-:S04]  /*147e0*/  IMAD.HI.U32 R10, R0, R4, RZ ;  /* 0x00000004000a7227 */ /* 0x000fc800078e00ff */
[----:B------:R-:W-:Y:S02]  /*147f0*/  @!P5 IMAD.IADD R20, R20, 0x1, -R2 ;  /* 0x000000011414d824 */ /* 0x000fe400078e0a02 */
[----:B------:R-:W-:-:S04]  /*14800*/  IMAD.HI.U32 R9, R0, R6, RZ ;  /* 0x0000000600097227 */ /* 0x000fc800078e00ff */
[----:B------:R-:W-:Y:S01]  /*14810*/  IMAD.HI.U32 R11, R0, R7, RZ ;  /* 0x00000007000b7227 */ /* 0x000fe200078e00ff */
[----:B------:R0:W-:Y:S03]  /*14820*/  STL [R1+0x1e4], R20 ;  /* 0x0001e41401007387 */ /* 0x0001e60000100800 */
[C---:B------:R-:W-:Y:S02]  /*14830*/  IMAD R8, R2.reuse, R8, R3 ;  /* 0x0000000802087224 */ /* 0x040fe400078e0203 */
[----:B------:R-:W-:Y:S02]  /*14840*/  IMAD.MOV R10, RZ, RZ, -R10 ;  /* 0x000000ffff0a7224 */ /* 0x000fe400078e0a0a */
[----:B------:R-:W-:Y:S02]  /*14850*/  IMAD.MOV R9, RZ, RZ, -R9 ;  /* 0x000000ffff097224 */ /* 0x000fe400078e0a09 */
[----:B------:R-:W-:Y:S01]  /*14860*/  IMAD.MOV R3, RZ, RZ, -R11 ;  /* 0x000000ffff037224 */ /* 0x000fe200078e0a0b */
[----:B0-----:R-:W3:Y:S04]  /*14870*/  LDL.LU R20, [R1+0x1cc] ;  /* 0x0001cc0001147983 */ /* 0x001ee80000300800 */
[----:B------:R0:W-:Y:S02]  /*14880*/  STL [R1+0x2c], R8 ;  /* 0x00002c0801007387 */ /* 0x0001e40000100800 */
[----:B0-----:R-:W-:-:S02]  /*14890*/  IMAD R8, R2, R10, R4 ;  /* 0x0000000a02087224 */ /* 0x001fc400078e0204 */
[C---:B------:R-:W-:Y:S02]  /*148a0*/  IMAD R4, R2.reuse, R9, R6 ;  /* 0x0000000902047224 */ /* 0x040fe400078e0206 */
[C---:B------:R-:W-:Y:S01]  /*148b0*/  IMAD R6, R2.reuse, R3, R7 ;  /* 0x0000000302067224 */ /* 0x040fe200078e0207 */
[----:B------:R-:W-:Y:S04]  /*148c0*/  STL [R1+0x28], R8 ;  /* 0x0000280801007387 */ /* 0x000fe80000100800 */
[----:B------:R4:W-:Y:S04]  /*148d0*/  STL [R1+0x24], R4 ;  /* 0x0000240401007387 */ /* 0x0009e80000100800 */
[----:B------:R3:W-:Y:S01]  /*148e0*/  STL [R1+0x20], R6 ;  /* 0x0000200601007387 */ /* 0x0007e20000100800 */
[----:B--2---:R-:W-:-:S13]  /*148f0*/  ISETP.GT.U32.AND P3, PT, R2, R16, PT ;  /* 0x000000100200720c */ /* 0x004fda0003f64070 */
[----:B------:R-:W-:-:S05]  /*14900*/  @!P3 IMAD.IADD R16, R16, 0x1, -R2 ;  /* 0x000000011010b824 */ /* 0x000fca00078e0a02 */
[----:B------:R-:W-:-:S13]  /*14910*/  ISETP.GT.U32.AND P3, PT, R2, R16, PT ;  /* 0x000000100200720c */ /* 0x000fda0003f64070 */
[----:B------:R-:W-:Y:S01]  /*14920*/  @!P3 IMAD.IADD R16, R16, 0x1, -R2 ;  /* 0x000000011010b824 */ /* 0x000fe200078e0a02 */
[----:B-----5:R-:W-:Y:S02]  /*14930*/  IABS R3, R13 ;  /* 0x0000000d00037213 */ /* 0x020fe40000000000 */
[----:B----4-:R-:W-:Y:S02]  /*14940*/  IABS R4, R14 ;  /* 0x0000000e00047213 */ /* 0x010fe40000000000 */
[----:B------:R-:W2:Y:S04]  /*14950*/  LDL R14, [R1+0x54e8] ;  /* 0x0054e800010e7983 */ /* 0x000ea80000100800 */
[----:B------:R-:W4:Y:S01]  /*14960*/  LDL.LU R13, [R1+0x1c8] ;  /* 0x0001c800010d7983 */ /* 0x000f220000300800 */
[----:B---3--:R-:W-:-:S03]  /*14970*/  IABS R6, R29 ;  /* 0x0000001d00067213 */ /* 0x008fc60000000000 */
[----:B------:R0:W-:Y:S01]  /*14980*/  STL [R1+0x1e0], R16 ;  /* 0x0001e01001007387 */ /* 0x0001e20000100800 */
[----:B------:R-:W-:-:S03]  /*14990*/  IABS R7, R28 ;  /* 0x0000001c00077213 */ /* 0x000fc60000000000 */
[----:B------:R-:W3:Y:S04]  /*149a0*/  LDL R29, [R1+0x54f0] ;  /* 0x0054f000011d7983 */ /* 0x000ee80000100800 */
[----:B------:R-:W5:Y:S01]  /*149b0*/  LDL R28, [R1+0x54f4] ;  /* 0x0054f400011c7983 */ /* 0x000f620000100800 */
[C---:B------:R-:W-:Y:S02]  /*149c0*/  ISETP.GT.U32.AND P6, PT, R2.reuse, R24, PT ;  /* 0x000000180200720c */ /* 0x040fe40003fc4070 */
[----:B------:R-:W-:Y:S01]  /*149d0*/  ISETP.GT.U32.AND P5, PT, R2, R12, PT ;  /* 0x0000000c0200720c */ /* 0x000fe20003fa4070 */
[----:B0-----:R-:W4:Y:S10]  /*149e0*/  LDL R16, [R1+0x54ec] ;  /* 0x0054ec0001107983 */ /* 0x001f340000100800 */
[----:B------:R-:W-:-:S05]  /*149f0*/  @!P6 IMAD.IADD R24, R24, 0x1, -R2 ;  /* 0x000000011818e824 */ /* 0x000fca00078e0a02 */
[----:B------:R-:W-:Y:S01]  /*14a00*/  ISETP.GT.U32.AND P6, PT, R2, R24, PT ;  /* 0x000000180200720c */ /* 0x000fe20003fc4070 */
[----:B------:R-:W-:Y:S01]  /*14a10*/  @!P5 IMAD.IADD R12, R12, 0x1, -R2 ;  /* 0x000000010c0cd824 */ /* 0x000fe200078e0a02 */
[----:B------:R-:W-:-:S11]  /*14a20*/  ISETP.GT.U32.AND P3, PT, R2, R15, PT ;  /* 0x0000000f0200720c */ /* 0x000fd60003f64070 */
[----:B------:R-:W-:Y:S01]  /*14a30*/  @!P6 IMAD.IADD R24, R24, 0x1, -R2 ;  /* 0x000000011818e824 */ /* 0x000fe200078e0a02 */
[----:B------:R-:W-:-:S04]  /*14a40*/  ISETP.GT.U32.AND P5, PT, R2, R12, PT ;  /* 0x0000000c0200720c */ /* 0x000fc80003fa4070 */
[----:B------:R0:W-:Y:S01]  /*14a50*/  STL [R1+0x1dc], R24 ;  /* 0x0001dc1801007387 */ /* 0x0001e20000100800 */
[----:B------:R-:W-:-:S03]  /*14a60*/  ISETP.GT.U32.AND P6, PT, R2, R26, PT ;  /* 0x0000001a0200720c */ /* 0x000fc60003fc4070 */
[----:B0-----:R-:W4:Y:S01]  /*14a70*/  LDL.LU R24, [R1+0x59a8] ;  /* 0x0059a80001187983 */ /* 0x001f220000300800 */
[----:B------:R-:W-:-:S04]  /*14a80*/  IMAD.HI.U32 R8, R0, R3, RZ ;  /* 0x0000000300087227 */ /* 0x000fc800078e00ff */
[----:B------:R-:W-:Y:S02]  /*14a90*/  @!P3 IMAD.IADD R15, R15, 0x1, -R2 ;  /* 0x000000010f0fb824 */ /* 0x000fe400078e0a02 */
[----:B------:R-:W-:-:S04]  /*14aa0*/  IMAD.HI.U32 R10, R0, R4, RZ ;  /* 0x00000004000a7227 */ /* 0x000fc800078e00ff */
[----:B------:R-:W-:Y:S02]  /*14ab0*/  IMAD.MOV R8, RZ, RZ, -R8 ;  /* 0x000000ffff087224 */ /* 0x000fe400078e0a08 */
[--C-:B------:R-:W-:Y:S01]  /*14ac0*/  @!P6 IMAD.IADD R26, R26, 0x1, -R2.reuse ;  /* 0x000000011a1ae824 */ /* 0x100fe200078e0a02 */
[----:B------:R-:W-:Y:S01]  /*14ad0*/  ISETP.GT.U32.AND P3, PT, R2, R15, PT ;  /* 0x0000000f0200720c */ /* 0x000fe20003f64070 */
[----:B------:R-:W-:Y:S02]  /*14ae0*/  @!P5 IMAD.IADD R12, R12, 0x1, -R2 ;  /* 0x000000010c0cd824 */ /* 0x000fe400078e0a02 */
[----:B------:R-:W-:Y:S01]  /*14af0*/  IMAD.MOV R10, RZ, RZ, -R10 ;  /* 0x000000ffff0a7224 */ /* 0x000fe200078e0a0a */
[C---:B------:R-:W-:Y:S01]  /*14b00*/  ISETP.GT.U32.AND P6, PT, R2.reuse, R26, PT ;  /* 0x0000001a0200720c */ /* 0x040fe20003fc4070 */
[----:B------:R-:W-:Y:S02]  /*14b10*/  IMAD R8, R2, R8, R3 ;  /* 0x0000000802087224 */ /* 0x000fe400078e0203 */
[C---:B------:R-:W-:Y:S01]  /*14b20*/  IMAD.HI.U32 R9, R0.reuse, R6, RZ ;  /* 0x0000000600097227 */ /* 0x040fe200078e00ff */
[----:B------:R-:W-:Y:S03]  /*14b30*/  STL [R1+0x1d8], R12 ;  /* 0x0001d80c01007387 */ /* 0x000fe60000100800 */
[----:B------:R-:W-:Y:S01]  /*14b40*/  IMAD.HI.U32 R11, R0, R7, RZ ;  /* 0x00000007000b7227 */ /* 0x000fe200078e00ff */
[----:B------:R0:W-:Y:S03]  /*14b50*/  STL [R1+0x1c], R8 ;  /* 0x00001c0801007387 */ /* 0x0001e60000100800 */
[----:B------:R-:W-:-:S02]  /*14b60*/  IMAD R4, R2, R10, R4 ;  /* 0x0000000a02047224 */ /* 0x000fc400078e0204 */
[----:B------:R-:W-:Y:S02]  /*14b70*/  IMAD.MOV R3, RZ, RZ, -R9 ;  /* 0x000000ffff037224 */ /* 0x000fe400078e0a09 */
[----:B0-----:R-:W-:Y:S01]  /*14b80*/  IMAD.MOV R8, RZ, RZ, -R11 ;  /* 0x000000ffff087224 */ /* 0x001fe200078e0a0b */
[----:B------:R0:W-:Y:S01]  /*14b90*/  STL [R1+0x18], R4 ;  /* 0x0000180401007387 */ /* 0x0001e20000100800 */
[----:B------:R-:W-:Y:S02]  /*14ba0*/  IMAD R6, R2, R3, R6 ;  /* 0x0000000302067224 */ /* 0x000fe400078e0206 */
[--C-:B------:R-:W-:Y:S02]  /*14bb0*/  @!P3 IMAD.IADD R15, R15, 0x1, -R2.reuse ;  /* 0x000000010f0fb824 */ /* 0x100fe400078e0a02 */
[----:B------:R-:W-:Y:S01]  /*14bc0*/  @!P6 IMAD.IADD R26, R26, 0x1, -R2 ;  /* 0x000000011a1ae824 */ /* 0x000fe200078e0a02 */
[----:B------:R-:W-:Y:S01]  /*14bd0*/  STL [R1+0x14], R6 ;  /* 0x0000140601007387 */ /* 0x000fe20000100800 */
[----:B0-----:R-:W-:-:S05]  /*14be0*/  IMAD R4, R2, R8, R7 ;  /* 0x0000000802047224 */ /* 0x001fca00078e0207 */
[----:B------:R-:W-:Y:S04]  /*14bf0*/  STL [R1+0x10], R4 ;  /* 0x0000100401007387 */ /* 0x000fe80000100800 */
[----:B------:R0:W-:Y:S04]  /*14c00*/  STL [R1+0x1d4], R15 ;  /* 0x0001d40f01007387 */ /* 0x0001e80000100800 */
[----:B0-----:R-:W4:Y:S04]  /*14c10*/  LDL.LU R15, [R1+0x1bc] ;  /* 0x0001bc00010f7983 */ /* 0x001f280000300800 */
[----:B------:R-:W4:Y:S01]  /*14c20*/  LDL R12, [R1+0x54fc] ;  /* 0x0054fc00010c7983 */ /* 0x000f220000100800 */
[----:B--2---:R-:W-:-:S03]  /*14c30*/  IABS R3, R14 ;  /* 0x0000000e00037213 */ /* 0x004fc60000000000 */
[----:B------:R-:W2:Y:S01]  /*14c40*/  LDL R14, [R1+0x5508] ;  /* 0x00550800010e7983 */ /* 0x000ea20000100800 */
[----:B---3--:R-:W-:-:S03]  /*14c50*/  IABS R6, R29 ;  /* 0x0000001d00067213 */ /* 0x008fc60000000000 */
[----:B------:R-:W3:Y:S01]  /*14c60*/  LDL R29, [R1+0x54f8] ;  /* 0x0054f800011d7983 */ /* 0x000ee20000100800 */
[----:B-----5:R-:W-:-:S03]  /*14c70*/  IABS R7, R28 ;  /* 0x0000001c00077213 */ /* 0x020fc60000000000 */
[----:B------:R0:W-:Y:S04]  /*14c80*/  STL [R1+0x1d0], R26 ;  /* 0x0001d01a01007387 */ /* 0x0001e80000100800 */
[----:B------:R-:W5:Y:S04]  /*14c90*/  LDL R28, [R1+0x550c] ;  /* 0x00550c00011c7983 */ /* 0x000f680000100800 */
[----:B0-----:R-:W2:Y:S01]  /*14ca0*/  LDL R26, [R1+0x5510] ;  /* 0x00551000011a7983 */ /* 0x001ea20000100800 */
[----:B------:R-:W-:-:S13]  /*14cb0*/  ISETP.GT.U32.AND P5, PT, R2, R20, PT ;  /* 0x000000140200720c */ /* 0x000fda0003fa4070 */
[----:B------:R-:W-:-:S05]  /*14cc0*/  @!P5 IMAD.IADD R20, R20, 0x1, -R2 ;  /* 0x000000011414d824 */ /* 0x000fca00078e0a02 */
[C---:B------:R-:W-:Y:S02]  /*14cd0*/  ISETP.GT.U32.AND P5, PT, R2.reuse, R20, PT ;  /* 0x000000140200720c */ /* 0x040fe40003fa4070 */
[----:B----4-:R-:W-:Y:S02]  /*14ce0*/  ISETP.GT.U32.AND P3, PT, R2, R13, PT ;  /* 0x0000000d0200720c */ /* 0x010fe40003f64070 */
[----:B------:R-:W-:Y:S02]  /*14cf0*/  IABS R4, R16 ;  /* 0x0000001000047213 */ /* 0x000fe40000000000 */
[----:B------:R-:W4:Y:S07]  /*14d00*/  LDL.LU R16, [R1+0x1b8] ;  /* 0x0001b80001107983 */ /* 0x000f2e0000300800 */
[----:B------:R-:W-:Y:S01]  /*14d10*/  @!P5 IMAD.IADD R20, R20, 0x1, -R2 ;  /* 0x000000011414d824 */ /* 0x000fe200078e0a02 */
[----:B------:R-:W-:-:S02]  /*14d20*/  ISETP.GT.U32.AND P5, PT, R2, R21, PT ;  /* 0x000000150200720c */ /* 0x000fc40003fa4070 */
[----:B------:R-:W-:Y:S02]  /*14d30*/  ISETP.GT.U32.AND P6, PT, R2, R24, PT ;  /* 0x000000180200720c */ /* 0x000fe40003fc4070 */
[----:B------:R0:W-:Y:S01]  /*14d40*/  STL [R1+0x1cc], R20 ;  /* 0x0001cc1401007387 */ /* 0x0001e20000100800 */
[----:B------:R-:W-:-:S03]  /*14d50*/  IMAD.HI.U32 R8, R0, R3, RZ ;  /* 0x0000000300087227 */ /* 0x000fc600078e00ff */
[----:B0-----:R-:W4:Y:S01]  /*14d60*/  LDL.LU R20, [R1+0x59a4] ;  /* 0x0059a40001147983 */ /* 0x001f220000300800 */
[----:B------:R-:W-:-:S06]  /*14d70*/  @!P3 IMAD.IADD R13, R13, 0x1, -R2 ;  /* 0x000000010d0db824 */ /* 0x000fcc00078e0a02 */
[----:B------:R-:W-:Y:S02]  /*14d80*/  @!P6 IMAD.IADD R24, R24, 0x1, -R2 ;  /* 0x000000011818e824 */ /* 0x000fe400078e0a02 */
[----:B------:R-:W-:Y:S02]  /*14d90*/  IMAD.MOV R8, RZ, RZ, -R8 ;  /* 0x000000ffff087224 */ /* 0x000fe400078e0a08 */
[----:B------:R-:W-:Y:S01]  /*14da0*/  @!P5 IMAD.IADD R21, R21, 0x1, -R2 ;  /* 0x000000011515d824 */ /* 0x000fe200078e0a02 */
[C---:B------:R-:W-:Y:S01]  /*14db0*/  ISETP.GT.U32.AND P3, PT, R2.reuse, R13, PT ;  /* 0x0000000d0200720c */ /* 0x040fe20003f64070 */
[C---:B------:R-:W-:Y:S01]  /*14dc0*/  IMAD R8, R2.reuse, R8, R3 ;  /* 0x0000000802087224 */ /* 0x040fe200078e0203 */
[----:B------:R-:W-:Y:S01]  /*14dd0*/  ISETP.GT.U32.AND P6, PT, R2, R24, PT ;  /* 0x000000180200720c */ /* 0x000fe20003fc4070 */
[----:B------:R-:W-:Y:S01]  /*14de0*/  IMAD.HI.U32 R9, R0, R4, RZ ;  /* 0x0000000400097227 */ /* 0x000fe200078e00ff */
[----:B------:R-:W-:-:S03]  /*14df0*/  ISETP.GT.U32.AND P5, PT, R2, R21, PT ;  /* 0x000000150200720c */ /* 0x000fc60003fa4070 */
[C---:B------:R-:W-:Y:S01]  /*14e00*/  IMAD.HI.U32 R10, R0.reuse, R6, RZ ;  /* 0x00000006000a7227 */ /* 0x040fe200078e00ff */
[----:B------:R0:W-:Y:S03]  /*14e10*/  STL [R1+0xc], R8 ;  /* 0x00000c0801007387 */ /* 0x0001e60000100800 */
[----:B------:R-:W-:-:S04]  /*14e20*/  IMAD.HI.U32 R11, R0, R7, RZ ;  /* 0x00000007000b7227 */ /* 0x000fc800078e00ff */
[----:B------:R-:W-:Y:S02]  /*14e30*/  IMAD.MOV R3, RZ, RZ, -R9 ;  /* 0x000000ffff037224 */ /* 0x000fe400078e0a09 */
[----:B------:R-:W-:Y:S02]  /*14e40*/  IMAD.MOV R9, RZ, RZ, -R11 ;  /* 0x000000ffff097224 */ /* 0x000fe400078e0a0b */
[----:B0-----:R-:W-:Y:S02]  /*14e50*/  IMAD.MOV R8, RZ, RZ, -R10 ;  /* 0x000000ffff087224 */ /* 0x001fe400078e0a0a */
[C---:B------:R-:W-:Y:S02]  /*14e60*/  IMAD R10, R2.reuse, R3, R4 ;  /* 0x00000003020a7224 */ /* 0x040fe400078e0204 */
[C---:B------:R-:W-:Y:S02]  /*14e70*/  IMAD R4, R2.reuse, R8, R6 ;  /* 0x0000000802047224 */ /* 0x040fe400078e0206 */
[----:B------:R-:W-:-:S02]  /*14e80*/  IMAD R3, R2, R9, R7 ;  /* 0x0000000902037224 */ /* 0x000fc400078e0207 */
[--C-:B------:R-:W-:Y:S01]  /*14e90*/  @!P3 IMAD.IADD R13, R13, 0x1, -R2.reuse ;  /* 0x000000010d0db824 */ /* 0x100fe200078e0a02 */
[----:B------:R-:W-:Y:S01]  /*14ea0*/  STL [R1+0x8], R10 ;  /* 0x0000080a01007387 */ /* 0x000fe20000100800 */
[--C-:B------:R-:W-:Y:S02]  /*14eb0*/  @!P6 IMAD.IADD R24, R24, 0x1, -R2.reuse ;  /* 0x000000011818e824 */ /* 0x100fe400078e0a02 */
[----:B------:R-:W-:Y:S01]  /*14ec0*/  @!P5 IMAD.IADD R21, R21, 0x1, -R2 ;  /* 0x000000011515d824 */ /* 0x000fe200078e0a02 */
[----:B------:R-:W-:Y:S04]  /*14ed0*/  STL [R1+0x4], R4 ;  /* 0x0000040401007387 */ /* 0x000fe80000100800 */
[----:B------:R0:W-:Y:S04]  /*14ee0*/  STL [R1], R3 ;  /* 0x0000000301007387 */ /* 0x0001e80000100800 */
[----:B------:R-:W-:Y:S04]  /*14ef0*/  STL [R1+0x1c8], R13 ;  /* 0x0001c80d01007387 */ /* 0x000fe80000100800 */
[----:B------:R-:W-:Y:S01]  /*14f00*/  STL [R1+0x1c4], R24 ;  /* 0x0001c41801007387 */ /* 0x000fe20000100800 */
[----:B-----5:R-:W-:-:S03]  /*14f10*/  IABS R6, R28 ;  /* 0x0000001c00067213 */ /* 0x020fc60000000000 */
[----:B------:R-:W5:Y:S04]  /*14f20*/  LDL R28, [R1+0x5514] ;  /* 0x00551400011c7983 */ /* 0x000f680000100800 */
[----:B------:R1:W-:Y:S01]  /*14f30*/  STL [R1+0x1c0], R21 ;  /* 0x0001c01501007387 */ /* 0x0003e20000100800 */
[----:B--2---:R-:W-:-:S03]  /*14f40*/  IABS R7, R26 ;  /* 0x0000001a00077213 */ /* 0x004fc60000000000 */
[----:B------:R-:W2:Y:S01]  /*14f50*/  LDL R26, [R1+0x551c] ;  /* 0x00551c00011a7983 */ /* 0x000ea20000100800 */
[C---:B------:R-:W-:Y:S02]  /*14f60*/  ISETP.GT.U32.AND P3, PT, R2.reuse, R15, PT ;  /* 0x0000000f0200720c */ /* 0x040fe40003f64070 */
[----:B---3--:R-:W-:Y:S02]  /*14f70*/  IABS R29, R29 ;  /* 0x0000001d001d7213 */ /* 0x008fe40000000000 */
[----:B0-----:R-:W-:Y:S01]  /*14f80*/  IABS R3, R12 ;  /* 0x0000000c00037213 */ /* 0x001fe20000000000 */
[----:B-1----:R-:W3:Y:S01]  /*14f90*/  LDL R21, [R1+0x5518] ;  /* 0x0055180001157983 */ /* 0x002ee20000100800 */
[----:B----4-:R-:W-:-:S07]  /*14fa0*/  ISETP.GT.U32.AND P6, PT, R2, R16, PT ;  /* 0x000000100200720c */ /* 0x010fce0003fc4070 */
[----:B------:R-:W-:Y:S01]  /*14fb0*/  @!P3 IMAD.IADD R15, R15, 0x1, -R2 ;  /* 0x000000010f0fb824 */ /* 0x000fe200078e0a02 */
[----:B------:R-:W-:Y:S01]  /*14fc0*/  IABS R4, R14 ;  /* 0x0000000e00047213 */ /* 0x000fe20000000000 */
[----:B------:R-:W-:Y:S01]  /*14fd0*/  IMAD.HI.U32 R10, R0, R6, RZ ;  /* 0x00000006000a7227 */ /* 0x000fe200078e00ff */
[----:B------:R-:W4:Y:S02]  /*14fe0*/  LDL R24, [R1+0x5520] ;  /* 0x0055200001187983 */ /* 0x000f240000100800 */
[----:B------:R-:W-:Y:S01]  /*14ff0*/  ISETP.GT.U32.AND P3, PT, R2, R15, PT ;  /* 0x0000000f0200720c */ /* 0x000fe20003f64070 */
[----:B------:R-:W-:Y:S01]  /*15000*/  IMAD.HI.U32 R8, R0, R29, RZ ;  /* 0x0000001d00087227 */ /* 0x000fe200078e00ff */
[----:B------:R-:W-:-:S03]  /*15010*/  ISETP.GT.U32.AND P5, PT, R2, R20, PT ;  /* 0x000000140200720c */ /* 0x000fc60003fa4070 */
[----:B------:R-:W-:Y:S02]  /*15020*/  @!P6 IMAD.IADD R16, R16, 0x1, -R2 ;  /* 0x000000011010e824 */ /* 0x000fe400078e0a02 */
[----:B------:R-:W-:-:S03]  /*15030*/  IMAD.HI.U32 R9, R0, R3, RZ ;  /* 0x0000000300097227 */ /* 0x000fc600078e00ff */
[----:B------:R-:W-:Y:S01]  /*15040*/  ISETP.GT.U32.AND P6, PT, R2, R16, PT ;  /* 0x000000100200720c */ /* 0x000fe20003fc4070 */
[----:B------:R-:W-:-:S04]  /*15050*/  IMAD.HI.U32 R11, R0, R4, RZ ;  /* 0x00000004000b7227 */ /* 0x000fc800078e00ff */
[----:B------:R-:W-:Y:S02]  /*15060*/  @!P5 IMAD.IADD R20, R20, 0x1, -R2 ;  /* 0x000000011414d824 */ /* 0x000fe400078e0a02 */
[----:B------:R-:W-:-:S03]  /*15070*/  IMAD.MOV R8, RZ, RZ, -R8 ;  /* 0x000000ffff087224 */ /* 0x000fc600078e0a08 */
[----:B------:R-:W-:Y:S01]  /*15080*/  ISETP.GT.U32.AND P5, PT, R2, R20, PT ;  /* 0x000000140200720c */ /* 0x000fe20003fa4070 */
[----:B------:R-:W-:-:S04]  /*15090*/  IMAD.HI.U32 R12, R0, R7, RZ ;  /* 0x00000007000c7227 */ /* 0x000fc800078e00ff */
[----:B------:R-:W-:Y:S02]  /*150a0*/  IMAD.MOV R9, RZ, RZ, -R9 ;  /* 0x000000ffff097224 */ /* 0x000fe400078e0a09 */
[----:B------:R-:W-:Y:S02]  /*150b0*/  IMAD.MOV R11, RZ, RZ, -R11 ;  /* 0x000000ffff0b7224 */ /* 0x000fe400078e0a0b */
[C---:B------:R-:W-:Y:S02]  /*150c0*/  IMAD R29, R2.reuse, R8, R29 ;  /* 0x00000008021d7224 */ /* 0x040fe400078e021d */
[----:B------:R-:W-:Y:S02]  /*150d0*/  IMAD.MOV R10, RZ, RZ, -R10 ;  /* 0x000000ffff0a7224 */ /* 0x000fe400078e0a0a */
[----:B------:R-:W-:Y:S02]  /*150e0*/  @!P3 IMAD.IADD R15, R15, 0x1, -R2 ;  /* 0x000000010f0fb824 */ /* 0x000fe400078e0a02 */
[----:B------:R-:W-:-:S02]  /*150f0*/  IMAD R3, R2, R9, R3 ;  /* 0x0000000902037224 */ /* 0x000fc400078e0203 */
[----:B------:R-:W-:Y:S01]  /*15100*/  IMAD.MOV R8, RZ, RZ, -R12 ;  /* 0x000000ffff087224 */ /* 0x000fe200078e0a0c */
[----:B------:R-:W-:Y:S01]  /*15110*/  STL [R1+0x594c], R29 ;  /* 0x00594c1d01007387 */ /* 0x000fe20000100800 */
[C---:B------:R-:W-:Y:S02]  /*15120*/  IMAD R4, R2.reuse, R11, R4 ;  /* 0x0000000b02047224 */ /* 0x040fe400078e0204 */
[C---:B------:R-:W-:Y:S01]  /*15130*/  IMAD R6, R2.reuse, R10, R6 ;  /* 0x0000000a02067224 */ /* 0x040fe200078e0206 */
[----:B------:R-:W-:Y:S01]  /*15140*/  STL [R1+0x1bc], R15 ;  /* 0x0001bc0f01007387 */ /* 0x000fe20000100800 */
[----:B------:R-:W-:Y:S02]  /*15150*/  IMAD R7, R2, R8, R7 ;  /* 0x0000000802077224 */ /* 0x000fe400078e0207 */
[--C-:B------:R-:W-:Y:S01]  /*15160*/  @!P6 IMAD.IADD R16, R16, 0x1, -R2.reuse ;  /* 0x000000011010e824 */ /* 0x100fe200078e0a02 */
[----:B------:R0:W-:Y:S01]  /*15170*/  STL [R1+0x5950], R3 ;  /* 0x0059500301007387 */ /* 0x0001e20000100800 */
[----:B------:R-:W-:-:S03]  /*15180*/  @!P5 IMAD.IADD R20, R20, 0x1, -R2 ;  /* 0x000000011414d824 */ /* 0x000fc600078e0a02 */
[----:B0-----:R-:W4:Y:S04]  /*15190*/  LDL.LU R3, [R1+0x1ac] ;  /* 0x0001ac0001037983 */ /* 0x001f280000300800 */
[----:B------:R-:W-:Y:S04]  /*151a0*/  STL [R1+0x5940], R4 ;  /* 0x0059400401007387 */ /* 0x000fe80000100800 */
[----:B------:R-:W-:Y:S04]  /*151b0*/  STL [R1+0x5938], R6 ;  /* 0x0059380601007387 */ /* 0x000fe80000100800 */
[----:B------:R-:W-:Y:S04]  /*151c0*/  STL [R1+0x5934], R7 ;  /* 0x0059340701007387 */ /* 0x000fe80000100800 */
[----:B------:R-:W-:Y:S01]  /*151d0*/  STL [R1+0x1b8], R16 ;  /* 0x0001b81001007387 */ /* 0x000fe20000100800 */
[----:B--2---:R-:W-:-:S02]  /*151e0*/  IABS R10, R26 ;  /* 0x0000001a000a7213 */ /* 0x004fc40000000000 */
[----:B---3--:R-:W-:Y:S02]  /*151f0*/  IABS R9, R21 ;  /* 0x0000001500097213 */ /* 0x008fe40000000000 */
[----:B------:R-:W2:Y:S04]  /*15200*/  LDL R21, [R1+0x552c] ;  /* 0x00552c0001157983 */ /* 0x000ea80000100800 */
[----:B------:R0:W-:Y:S04]  /*15210*/  STL [R1+0x1b4], R20 ;  /* 0x0001b41401007387 */ /* 0x0001e80000100800 */
[----:B------:R-:W3:Y:S04]  /*15220*/  LDL R26, [R1+0x5534] ;  /* 0x00553400011a7983 */ /* 0x000ee80000100800 */
[----:B0-----:R-:W3:Y:S01]  /*15230*/  LDL R20, [R1+0x5530] ;  /* 0x0055300001147983 */ /* 0x001ee20000100800 */
[----:B------:R-:W-:-:S02]  /*15240*/  ISETP.GT.U32.AND P3, PT, R2, R22, PT ;  /* 0x000000160200720c */ /* 0x000fc40003f64070 */
[----:B------:R-:W-:Y:S02]  /*15250*/  ISETP.GT.U32.AND P5, PT, R2, R17, PT ;  /* 0x000000110200720c */ /* 0x000fe40003fa4070 */
[----:B-----5:R-:W-:Y:S01]  /*15260*/  IABS R8, R28 ;  /* 0x0000001c00087213 */ /* 0x020fe20000000000 */
[----:B------:R-:W-:Y:S01]  /*15270*/  IMAD.HI.U32 R12, R0, R9, RZ ;  /* 0x00000009000c7227 */ /* 0x000fe200078e00ff */
[----:B----4-:R-:W-:Y:S01]  /*15280*/  IABS R14, R24 ;  /* 0x00000018000e7213 */ /* 0x010fe20000000000 */
[----:B------:R-:W4:Y:S06]  /*15290*/  LDL.LU R7, [R1+0x19c] ;  /* 0x00019c0001077983 */ /* 0x000f2c0000300800 */
[----:B------:R-:W-:-:S02]  /*152a0*/  @!P3 IMAD.IADD R22, R22, 0x1, -R2 ;  /* 0x000000011616b824 */ /* 0x000fc400078e0a02 */
[----:B------:R-:W-:-:S03]  /*152b0*/  @!P5 IMAD.IADD R17, R17, 0x1, -R2 ;  /* 0x000000011111d824 */ /* 0x000fc600078e0a02 */
[----:B------:R-:W-:Y:S01]  /*152c0*/  ISETP.GT.U32.AND P3, PT, R2, R22, PT ;  /* 0x000000160200720c */ /* 0x000fe20003f64070 */
[----:B------:R-:W-:Y:S01]  /*152d0*/  IMAD.HI.U32 R11, R0, R8, RZ ;  /* 0x00000008000b7227 */ /* 0x000fe200078e00ff */
[----:B------:R-:W-:-:S03]  /*152e0*/  ISETP.GT.U32.AND P5, PT, R2, R17, PT ;  /* 0x000000110200720c */ /* 0x000fc60003fa4070 */
[----:B------:R-:W-:-:S04]  /*152f0*/  IMAD.HI.U32 R13, R0, R10, RZ ;  /* 0x0000000a000d7227 */ /* 0x000fc800078e00ff */
[----:B------:R-:W-:Y:S02]  /*15300*/  IMAD.MOV R11, RZ, RZ, -R11 ;  /* 0x000000ffff0b7224 */ /* 0x000fe400078e0a0b */
[----:B------:R-:W-:Y:S02]  /*15310*/  IMAD.MOV R12, RZ, RZ, -R12 ;  /* 0x000000ffff0c7224 */ /* 0x000fe400078e0a0c */
[----:B------:R-:W-:Y:S02]  /*15320*/  IMAD.MOV R13, RZ, RZ, -R13 ;  /* 0x000000ffff0d7224 */ /* 0x000fe400078e0a0d */
[----:B------:R-:W-:Y:S02]  /*15330*/  IMAD R8, R2, R11, R8 ;  /* 0x0000000b02087224 */ /* 0x000fe400078e0208 */
[----:B------:R-:W-:Y:S02]  /*15340*/  @!P3 IMAD.IADD R22, R22, 0x1, -R2 ;  /* 0x000000011616b824 */ /* 0x000fe400078e0a02 */
[----:B------:R-:W-:-:S02]  /*15350*/  IMAD R9, R2, R12, R9 ;  /* 0x0000000c02097224 */ /* 0x000fc400078e0209 */
[----:B------:R-:W-:Y:S01]  /*15360*/  IMAD R10, R2, R13, R10 ;  /* 0x0000000d020a7224 */ /* 0x000fe200078e020a */
[----:B------:R-:W-:Y:S01]  /*15370*/  STL [R1+0x593c], R8 ;  /* 0x00593c0801007387 */ /* 0x000fe20000100800 */
[----:B------:R-:W-:Y:S02]  /*15380*/  @!P5 IMAD.IADD R17, R17, 0x1, -R2 ;  /* 0x000000011111d824 */ /* 0x000fe400078e0a02 */
[----:B------:R-:W-:Y:S01]  /*15390*/  IMAD.MOV.U32 R11, RZ, RZ, R14 ;  /* 0x000000ffff0b7224 */ /* 0x000fe200078e000e */
[----:B------:R-:W-:Y:S04]  /*153a0*/  STL [R1+0x1b0], R22 ;  /* 0x0001b01601007387 */ /* 0x000fe80000100800 */
[----:B------:R-:W-:Y:S04]  /*153b0*/  STL [R1+0x5928], R9 ;  /* 0x0059280901007387 */ /* 0x000fe80000100800 */
[----:B------:R-:W-:Y:S04]  /*153c0*/  STL [R1+0x5924], R10 ;  /* 0x0059240a01007387 */ /* 0x000fe80000100800 */
[----:B------:R-:W5:Y:S01]  /*153d0*/  LDL R24, [R1+0x5538] ;  /* 0x0055380001187983 */ /* 0x000f620000100800 */
[----:B--2---:R-:W-:-:S03]  /*153e0*/  IABS R12, R21 ;  /* 0x00000015000c7213 */ /* 0x004fc60000000000 */
[----:B------:R-:W2:Y:S01]  /*153f0*/  LDL R21, [R1+0x553c] ;  /* 0x00553c0001157983 */ /* 0x000ea20000100800 */
[----:B---3--:R-:W-:Y:S02]  /*15400*/  IABS R15, R26 ;  /* 0x0000001a000f7213 */ /* 0x008fe40000000000 */
[----:B------:R-:W-:Y:S02]  /*15410*/  IABS R14, R20 ;  /* 0x00000014000e7213 */ /* 0x000fe40000000000 */
[----:B------:R-:W3:Y:S04]  /*15420*/  LDL R20, [R1+0x5540] ;  /* 0x0055400001147983 */ /* 0x000ee80000100800 */
[----:B------:R0:W-:Y:S04]  /*15430*/  STL [R1+0x1a8], R17 ;  /* 0x0001a81101007387 */ /* 0x0001e80000100800 */
[----:B------:R-:W2:Y:S01]  /*15440*/  LDL R26, [R1+0x5544] ;  /* 0x00554400011a7983 */ /* 0x000ea20000100800 */
[----:B------:R-:W-:-:S02]  /*15450*/  ISETP.GT.U32.AND P6, PT, R2, R3, PT ;  /* 0x000000030200720c */ /* 0x000fc40003fc4070 */
[----:B------:R-:W-:Y:S01]  /*15460*/  ISETP.GT.U32.AND P3, PT, R2, R19, PT ;  /* 0x000000130200720c */ /* 0x000fe20003f64070 */
[----:B------:R-:W3:Y:S01]  /*15470*/  LDL.LU R4, [R1+0x194] ;  /* 0x0001940001047983 */ /* 0x000ee20000300800 */
[----:B------:R-:W-:-:S03]  /*15480*/  IMAD.HI.U32 R13, R0, R11, RZ ;  /* 0x0000000b000d7227 */ /* 0x000fc600078e00ff */
[----:B------:R-:W3:Y:S06]  /*15490*/  LDL.LU R29, [R1+0x190] ;  /* 0x00019000011d7983 */ /* 0x000eec0000300800 */
[----:B------:R-:W-:-:S05]  /*154a0*/  @!P6 IMAD.IADD R3, R3, 0x1, -R2 ;  /* 0x000000010303e824 */ /* 0x000fca00078e0a02 */
[----:B------:R-:W-:Y:S01]  /*154b0*/  ISETP.GT.U32.AND P6, PT, R2, R3, PT ;  /* 0x000000030200720c */ /* 0x000fe20003fc4070 */
[----:B------:R-:W-:-:S12]  /*154c0*/  @!P3 IMAD.IADD R19, R19, 0x1, -R2 ;  /* 0x000000011313b824 */ /* 0x000fd800078e0a02 */
[----:B------:R-:W-:Y:S01]  /*154d0*/  @!P6 IMAD.IADD R3, R3, 0x1, -R2 ;  /* 0x000000010303e824 */ /* 0x000fe200078e0a02 */
[C---:B------:R-:W-:Y:S01]  /*154e0*/  ISETP.GT.U32.AND P6, PT, R2.reuse, R18, PT ;  /* 0x000000120200720c */ /* 0x040fe20003fc4070 */
[----:B------:R-:W-:Y:S01]  /*154f0*/  IMAD.MOV R16, RZ, RZ, -R13 ;  /* 0x000000ffff107224 */ /* 0x000fe200078e0a0d */
[----:B------:R-:W-:Y:S01]  /*15500*/  ISETP.GT.U32.AND P3, PT, R2, R19, PT ;  /* 0x000000130200720c */ /* 0x000fe20003f64070 */
[----:B------:R-:W-:Y:S02]  /*15510*/  IMAD.MOV.U32 R13, RZ, RZ, R14 ;  /* 0x000000ffff0d7224 */ /* 0x000fe400078e000e */
[----:B------:R-:W-:Y:S02]  /*15520*/  IMAD.MOV.U32 R14, RZ, RZ, R15 ;  /* 0x000000ffff0e7224 */ /* 0x000fe400078e000f */
[----:B------:R-:W-:-:S06]  /*15530*/  IMAD.HI.U32 R15, R0, R12, RZ ;  /* 0x0000000c000f7227 */ /* 0x000fcc00078e00ff */
[----:B------:R-:W-:Y:S02]  /*15540*/  @!P6 IMAD.IADD R18, R18, 0x1, -R2 ;  /* 0x000000011212e824 */ /* 0x000fe400078e0a02 */
[----:B------:R-:W-:-:S03]  /*15550*/  IMAD R11, R2, R16, R11 ;  /* 0x00000010020b7224 */ /* 0x000fc600078e020b */
[----:B------:R-:W-:Y:S01]  /*15560*/  ISETP.GT.U32.AND P6, PT, R2, R18, PT ;  /* 0x000000120200720c */ /* 0x000fe20003fc4070 */
[----:B------:R-:W-:-:S04]  /*15570*/  IMAD.HI.U32 R16, R0, R13, RZ ;  /* 0x0000000d00107227 */ /* 0x000fc800078e00ff */
[----:B0-----:R-:W-:-:S04]  /*15580*/  IMAD.HI.U32 R17, R0, R14, RZ ;  /* 0x0000000e00117227 */ /* 0x001fc800078e00ff */
[----:B------:R-:W-:Y:S02]  /*15590*/  IMAD.MOV R15, RZ, RZ, -R15 ;  /* 0x000000ffff0f7224 */ /* 0x000fe400078e0a0f */
[----:B------:R-:W-:Y:S02]  /*155a0*/  IMAD.MOV R16, RZ, RZ, -R16 ;  /* 0x000000ffff107224 */ /* 0x000fe400078e0a10 */
[----:B------:R-:W-:Y:S02]  /*155b0*/  IMAD.MOV R17, RZ, RZ, -R17 ;  /* 0x000000ffff117224 */ /* 0x000fe400078e0a11 */
[C---:B------:R-:W-:Y:S02]  /*155c0*/  IMAD R12, R2.reuse, R15, R12 ;  /* 0x0000000f020c7224 */ /* 0x040fe400078e020c */
[----:B------:R-:W-:Y:S02]  /*155d0*/  @!P3 IMAD.IADD R19, R19, 0x1, -R2 ;  /* 0x000000011313b824 */ /* 0x000fe400078e0a02 */
[C---:B------:R-:W-:Y:S01]  /*155e0*/  IMAD R13, R2.reuse, R16, R13 ;  /* 0x00000010020d7224 */ /* 0x040fe200078e020d */
[----:B------:R-:W-:Y:S01]  /*155f0*/  STL [R1+0x5918], R11 ;  /* 0x0059180b01007387 */ /* 0x000fe20000100800 */
[----:B------:R-:W-:-:S02]  /*15600*/  IMAD R14, R2, R17, R14 ;  /* 0x00000011020e7224 */ /* 0x000fc400078e020e */
[----:B------:R-:W-:Y:S01]  /*15610*/  @!P6 IMAD.IADD R18, R18, 0x1, -R2 ;  /* 0x000000011212e824 */ /* 0x000fe200078e0a02 */
[----:B------:R-:W-:Y:S04]  /*15620*/  STL [R1+0x591c], R12 ;  /* 0x00591c0c01007387 */ /* 0x000fe80000100800 */
[----:B------:R-:W-:Y:S01]  /*15630*/  STL [R1+0x1a4], R19 ;  /* 0x0001a41301007387 */ /* 0x000fe20000100800 */
[----:B-----5:R-:W-:-:S03]  /*15640*/  IABS R15, R24 ;  /* 0x00000018000f7213 */ /* 0x020fc60000000000 */
[----:B------:R-:W-:Y:S04]  /*15650*/  STL [R1+0x590c], R13 ;  /* 0x00590c0d01007387 */ /* 0x000fe80000100800 */
[----:B------:R-:W-:Y:S04]  /*15660*/  STL [R1+0x5904], R14 ;  /* 0x0059040e01007387 */ /* 0x000fe80000100800 */
[----:B------:R2:W-:Y:S04]  /*15670*/  STL [R1+0x1a0], R18 ;  /* 0x0001a01201007387 */ /* 0x0005e80000100800 */
[----:B------:R-:W5:Y:S04]  /*15680*/  LDL R28, [R1+0x5550] ;  /* 0x00555000011c7983 */ /* 0x000f680000100800 */
[----:B------:R-:W5:Y:S01]  /*15690*/  LDL R24, [R1+0x5554] ;  /* 0x0055540001187983 */ /* 0x000f620000100800 */
[----:B--2---:R-:W-:-:S03]  /*156a0*/  IABS R18, R26 ;  /* 0x0000001a00127213 */ /* 0x004fc60000000000 */
[----:B------:R-:W2:Y:S04]  /*156b0*/  LDL R26, [R1+0x554c] ;  /* 0x00554c00011a7983 */ /* 0x000ea80000100800 */
[----:B------:R-:W2:Y:S01]  /*156c0*/  LDL.LU R10, [R1+0x188] ;  /* 0x00018800010a7983 */ /* 0x000ea20000300800 */
[C---:B----4-:R-:W-:Y:S02]  /*156d0*/  ISETP.GT.U32.AND P5, PT, R2.reuse, R7, PT ;  /* 0x000000070200720c */ /* 0x050fe40003fa4070 */
[----:B------:R-:W-:Y:S01]  /*156e0*/  ISETP.GT.U32.AND P3, PT, R2, R23, PT ;  /* 0x000000170200720c */ /* 0x000fe20003f64070 */
[----:B------:R-:W4:Y:S10]  /*156f0*/  LDL.LU R14, [R1+0x184] ;  /* 0x00018400010e7983 */ /* 0x000f340000300800 */
[----:B------:R-:W-:-:S05]  /*15700*/  @!P5 IMAD.IADD R7, R7, 0x1, -R2 ;  /* 0x000000010707d824 */ /* 0x000fca00078e0a02 */
[C---:B------:R-:W-:Y:S02]  /*15710*/  ISETP.GT.U32.AND P5, PT, R2.reuse, R7, PT ;  /* 0x000000070200720c */ /* 0x040fe40003fa4070 */
[----:B---3--:R-:W-:Y:S01]  /*15720*/  ISETP.GT.U32.AND P6, PT, R2, R4, PT ;  /* 0x000000040200720c */ /* 0x008fe20003fc4070 */
[----:B------:R-:W-:-:S05]  /*15730*/  @!P3 IMAD.IADD R23, R23, 0x1, -R2 ;  /* 0x000000011717b824 */ /* 0x000fca00078e0a02 */
[----:B------:R-:W-:-:S05]  /*15740*/  ISETP.GT.U32.AND P3, PT, R2, R23, PT ;  /* 0x000000170200720c */ /* 0x000fca0003f64070 */
[--C-:B------:R-:W-:Y:S01]  /*15750*/  @!P5 IMAD.IADD R7, R7, 0x1, -R2.reuse ;  /* 0x000000010707d824 */ /* 0x100fe200078e0a02 */
[----:B------:R-:W-:Y:S01]  /*15760*/  ISETP.GT.U32.AND P5, PT, R2, R29, PT ;  /* 0x0000001d0200720c */ /* 0x000fe20003fa4070 */
[----:B------:R-:W-:Y:S01]  /*15770*/  @!P6 IMAD.IADD R4, R4, 0x1, -R2 ;  /* 0x000000010404e824 */ /* 0x000fe200078e0a02 */
[----:B------:R-:W-:Y:S02]  /*15780*/  IABS R16, R21 ;  /* 0x0000001500107213 */ /* 0x000fe40000000000 */
[----:B------:R-:W-:Y:S02]  /*15790*/  IABS R17, R20 ;  /* 0x0000001400117213 */ /* 0x000fe40000000000 */
[----:B------:R-:W-:Y:S01]  /*157a0*/  ISETP.GT.U32.AND P6, PT, R2, R4, PT ;  /* 0x000000040200720c */ /* 0x000fe20003fc4070 */
[----:B------:R-:W-:-:S04]  /*157b0*/  IMAD.HI.U32 R20, R0, R15, RZ ;  /* 0x0000000f00147227 */ /* 0x000fc800078e00ff */
[--C-:B------:R-:W-:Y:S02]  /*157c0*/  @!P3 IMAD.IADD R23, R23, 0x1, -R2.reuse ;  /* 0x000000011717b824 */ /* 0x100fe400078e0a02 */
[----:B------:R-:W-:Y:S01]  /*157d0*/  @!P5 IMAD.IADD R29, R29, 0x1, -R2 ;  /* 0x000000011d1dd824 */ /* 0x000fe200078e0a02 */
[----:B------:R-:W-:Y:S01]  /*157e0*/  ISETP.GT.U32.AND P3, PT, R2, R25, PT ;  /* 0x000000190200720c */ /* 0x000fe20003f64070 */
[----:B------:R-:W-:Y:S01]  /*157f0*/  IMAD.HI.U32 R21, R0, R16, RZ ;  /* 0x0000001000157227 */ /* 0x000fe200078e00ff */
[----:B------:R-:W-:Y:S02]  /*15800*/  STL [R1+0x58f4], R5 ;  /* 0x0058f40501007387 */ /* 0x000fe40000100800 */
[----:B------:R-:W-:Y:S01]  /*15810*/  ISETP.GT.U32.AND P5, PT, R2, R29, PT ;  /* 0x0000001d0200720c */ /* 0x000fe20003fa4070 */
[----:B------:R-:W-:Y:S01]  /*15820*/  IMAD.HI.U32 R22, R0, R17, RZ ;  /* 0x0000001100167227 */ /* 0x000fe200078e00ff */
[----:B------:R0:W-:Y:S03]  /*15830*/  STL [R1+0x198], R23 ;  /* 0x0001981701007387 */ /* 0x0001e60000100800 */
[----:B------:R-:W-:-:S02]  /*15840*/  IMAD.MOV R20, RZ, RZ, -R20 ;  /* 0x000000ffff147224 */ /* 0x000fc400078e0a14 */
[----:B------:R-:W-:Y:S02]  /*15850*/  IMAD.MOV R21, RZ, RZ, -R21 ;  /* 0x000000ffff157224 */ /* 0x000fe400078e0a15 */
[----:B------:R-:W-:Y:S01]  /*15860*/  IMAD.MOV R22, RZ, RZ, -R22 ;  /* 0x000000ffff167224 */ /* 0x000fe200078e0a16 */
[----:B0-----:R-:W3:Y:S01]  /*15870*/  LDL R23, [R1+0x555c] ;  /* 0x00555c0001177983 */ /* 0x001ee20000100800 */
[----:B------:R-:W-:Y:S02]  /*15880*/  IMAD R15, R2, R20, R15 ;  /* 0x00000014020f7224 */ /* 0x000fe400078e020f */
[----:B------:R-:W-:Y:S01]  /*15890*/  @!P6 IMAD.IADD R4, R4, 0x1, -R2 ;  /* 0x000000010404e824 */ /* 0x000fe200078e0a02 */
[----:B------:R-:W3:Y:S01]  /*158a0*/  LDL.LU R11, [R1+0x180] ;  /* 0x00018000010b7983 */ /* 0x000ee20000300800 */
[C---:B------:R-:W-:Y:S02]  /*158b0*/  IMAD R16, R2.reuse, R21, R16 ;  /* 0x0000001502107224 */ /* 0x040fe400078e0210 */
[----:B------:R-:W-:Y:S01]  /*158c0*/  IMAD R17, R2, R22, R17 ;  /* 0x0000001602117224 */ /* 0x000fe200078e0211 */
[----:B------:R-:W-:Y:S01]  /*158d0*/  STL [R1+0x5900], R15 ;  /* 0x0059000f01007387 */ /* 0x000fe20000100800 */
[----:B------:R-:W-:-:S03]  /*158e0*/  IMAD.HI.U32 R20, R0, R18, RZ ;  /* 0x0000001200147227 */ /* 0x000fc600078e00ff */
[----:B------:R-:W-:Y:S01]  /*158f0*/  STL [R1+0x5908], R16 ;  /* 0x0059081001007387 */ /* 0x000fe20000100800 */
[----:B------:R-:W-:Y:S01]  /*15900*/  @!P3 IMAD.IADD R25, R25, 0x1, -R2 ;  /* 0x000000011919b824 */ /* 0x000fe200078e0a02 */
[----:B------:R-:W-:Y:S01]  /*15910*/  IABS R19, R5 ;  /* 0x0000000500137213 */ /* 0x000fe20000000000 */
[----:B------:R-:W-:Y:S01]  /*15920*/  IMAD.MOV R20, RZ, RZ, -R20 ;  /* 0x000000ffff147224 */ /* 0x000fe200078e0a14 */
[----:B------:R-:W-:Y:S01]  /*15930*/  STL [R1+0x58f8], R17 ;  /* 0x0058f81101007387 */ /* 0x000fe20000100800 */
[----:B------:R-:W-:Y:S01]  /*15940*/  @!P5 IMAD.IADD R29, R29, 0x1, -R2 ;  /* 0x000000011d1dd824 */ /* 0x000fe200078e0a02 */
[C---:B------:R-:W-:Y:S01]  /*15950*/  ISETP.GT.U32.AND P3, PT, R2.reuse, R25, PT ;  /* 0x000000190200720c */ /* 0x040fe20003f64070 */
[----:B------:R-:W-:Y:S02]  /*15960*/  IMAD R18, R2, R20, R18 ;  /* 0x0000001402127224 */ /* 0x000fe400078e0212 */
[----:B------:R-:W-:-:S04]  /*15970*/  IMAD.HI.U32 R21, R0, R19, RZ ;  /* 0x0000001300157227 */ /* 0x000fc800078e00ff */
[----:B------:R-:W-:-:S04]  /*15980*/  IMAD.MOV R21, RZ, RZ, -R21 ;  /* 0x000000ffff157224 */ /* 0x000fc800078e0a15 */
[C---:B------:R-:W-:Y:S02]  /*15990*/  IMAD R19, R2.reuse, R21, R19 ;  /* 0x0000001502137224 */ /* 0x040fe400078e0213 */
[----:B------:R-:W-:Y:S01]  /*159a0*/  @!P3 IMAD.IADD R25, R25, 0x1, -R2 ;  /* 0x000000011919b824 */ /* 0x000fe200078e0a02 */
[----:B--2---:R-:W-:Y:S02]  /*159b0*/  ISETP.GT.U32.AND P6, PT, R2, R10, PT ;  /* 0x0000000a0200720c */ /* 0x004fe40003fc4070 */
[----:B------:R-:W-:Y:S02]  /*159c0*/  IABS R22, R26 ;  /* 0x0000001a00167213 */ /* 0x000fe40000000000 */
[----:B------:R-:W2:Y:S04]  /*159d0*/  LDL R26, [R1+0x5560] ;  /* 0x00556000011a7983 */ /* 0x000ea80000100800 */
[----:B------:R-:W-:Y:S01]  /*159e0*/  STL [R1+0x194], R4 ;  /* 0x0001940401007387 */ /* 0x000fe20000100800 */
[----:B------:R-:W-:-:S03]  /*159f0*/  IMAD.MOV.U32 R20, RZ, RZ, R22 ;  /* 0x000000ffff147224 */ /* 0x000fc600078e0016 */
[----:B------:R-:W2:Y:S01]  /*15a00*/  LDL.LU R6, [R1+0x17c] ;  /* 0x00017c0001067983 */ /* 0x000ea20000300800 */
[----:B------:R-:W-:-:S03]  /*15a10*/  @!P6 IMAD.IADD R10, R10, 0x1, -R2 ;  /* 0x000000010a0ae824 */ /* 0x000fc600078e0a02 */
[----:B------:R0:W-:Y:S01]  /*15a20*/  STL [R1+0x190], R29 ;  /* 0x0001901d01007387 */ /* 0x0001e20000100800 */
[----:B-----5:R-:W-:Y:S01]  /*15a30*/  IABS R22, R24 ;  /* 0x0000001800167213 */ /* 0x020fe20000000000 */
[----:B------:R-:W-:Y:S01]  /*15a40*/  IMAD.HI.U32 R24, R0, R20, RZ ;  /* 0x0000001400187227 */ /* 0x000fe200078e00ff */
[C---:B------:R-:W-:Y:S01]  /*15a50*/  ISETP.GT.U32.AND P6, PT, R2.reuse, R10, PT ;  /* 0x0000000a0200720c */ /* 0x040fe20003fc4070 */
[----:B0-----:R-:W5:Y:S02]  /*15a60*/  LDL.LU R29, [R1+0x178] ;  /* 0x00017800011d7983 */ /* 0x001f640000300800 */
[----:B------:R-:W-:Y:S02]  /*15a70*/  IMAD.MOV R24, RZ, RZ, -R24 ;  /* 0x000000ffff187224 */ /* 0x000fe400078e0a18 */
[----:B------:R-:W-:Y:S02]  /*15a80*/  STL [R1+0x58fc], R18 ;  /* 0x0058fc1201007387 */ /* 0x000fe40000100800 */
[----:B------:R-:W-:-:S02]  /*15a90*/  IMAD R20, R2, R24, R20 ;  /* 0x0000001802147224 */ /* 0x000fc400078e0214 */
[----:B------:R-:W-:Y:S04]  /*15aa0*/  STL [R1+0x5910], R19 ;  /* 0x0059101301007387 */ /* 0x000fe80000100800 */
[----:B------:R-:W5:Y:S04]  /*15ab0*/  LDL R13, [R1+0x5564] ;  /* 0x00556400010d7983 */ /* 0x000f680000100800 */
[----:B------:R-:W5:Y:S04]  /*15ac0*/  LDL R12, [R1+0x556c] ;  /* 0x00556c00010c7983 */ /* 0x000f680000100800 */
[----:B------:R-:W5:Y:S01]  /*15ad0*/  LDL R9, [R1+0x5570] ;  /* 0x0055700001097983 */ /* 0x000f620000100800 */
[----:B------:R-:W-:-:S03]  /*15ae0*/  @!P6 IMAD.IADD R10, R10, 0x1, -R2 ;  /* 0x000000010a0ae824 */ /* 0x000fc600078e0a02 */
[----:B------:R-:W-:Y:S04]  /*15af0*/  STL [R1+0x18c], R25 ;  /* 0x00018c1901007387 */ /* 0x000fe80000100800 */
[----:B------:R-:W-:Y:S04]  /*15b00*/  STL [R1+0x5914], R20 ;  /* 0x0059141401007387 */ /* 0x000fe80000100800 */
[----:B------:R-:W5:Y:S04]  /*15b10*/  LDL.LU R4, [R1+0x174] ;  /* 0x0001740001047983 */ /* 0x000f680000300800 */
[----:B------:R-:W5:Y:S04]  /*15b20*/  LDL.LU R8, [R1+0x16c] ;  /* 0x00016c0001087983 */ /* 0x000f680000300800 */
[----:B------:R0:W-:Y:S04]  /*15b30*/  STL [R1+0x188], R10 ;  /* 0x0001880a01007387 */ /* 0x0001e80000100800 */
[----:B0-----:R-:W5:Y:S01]  /*15b40*/  LDL R10, [R1+0x5574] ;  /* 0x00557400010a7983 */ /* 0x001f620000100800 */
[----:B----4-:R-:W-:-:S02]  /*15b50*/  ISETP.GT.U32.AND P5, PT, R2, R14, PT ;  /* 0x0000000e0200720c */ /* 0x010fc40003fa4070 */
[----:B---3--:R-:W-:-:S11]  /*15b60*/  ISETP.GT.U32.AND P3, PT, R2, R11, PT ;  /* 0x0000000b0200720c */ /* 0x008fd60003f64070 */
[----:B------:R-:W-:-:S05]  /*15b70*/  @!P5 IMAD.IADD R14, R14, 0x1, -R2 ;  /* 0x000000010e0ed824 */ /* 0x000fca00078e0a02 */
[----:B------:R-:W-:Y:S01]  /*15b80*/  ISETP.GT.U32.AND P5, PT, R2, R14, PT ;  /* 0x0000000e0200720c */ /* 0x000fe20003fa4070 */
[----:B------:R-:W-:Y:S01]  /*15b90*/  @!P3 IMAD.IADD R11, R11, 0x1, -R2 ;  /* 0x000000010b0bb824 */ /* 0x000fe200078e0a02 */
[----:B------:R-:W-:-:S04]  /*15ba0*/  IABS R21, R28 ;  /* 0x0000001c00157213 */ /* 0x000fc80000000000 */
[----:B------:R-:W-:Y:S01]  /*15bb0*/  ISETP.GT.U32.AND P3, PT, R2, R11, PT ;  /* 0x0000000b0200720c */ /* 0x000fe20003f64070 */
[----:B------:R-:W-:-:S06]  /*15bc0*/  IMAD.HI.U32 R24, R0, R21, RZ ;  /* 0x0000001500187227 */ /* 0x000fcc00078e00ff */
[----:B------:R-:W-:Y:S01]  /*15bd0*/  @!P5 IMAD.IADD R14, R14, 0x1, -R2 ;  /* 0x000000010e0ed824 */ /* 0x000fe200078e0a02 */
[----:B------:R-:W-:Y:S01]  /*15be0*/  IABS R23, R23 ;  /* 0x0000001700177213 */ /* 0x000fe20000000000 */
[----:B------:R-:W-:Y:S02]  /*15bf0*/  IMAD.MOV R24, RZ, RZ, -R24 ;  /* 0x000000ffff187224 */ /* 0x000fe400078e0a18 */
[----:B------:R-:W-:-:S04]  /*15c00*/  IMAD.HI.U32 R25, R0, R22, RZ ;  /* 0x0000001600197227 */ /* 0x000fc800078e00ff */
[C---:B------:R-:W-:Y:S02]  /*15c10*/  IMAD R21, R2.reuse, R24, R21 ;  /* 0x0000001802157224 */ /* 0x040fe400078e0215 */
[----:B------:R-:W-:Y:S02]  /*15c20*/  IMAD.MOV R25, RZ, RZ, -R25 ;  /* 0x000000ffff197224 */ /* 0x000fe400078e0a19 */
[----:B------:R-:W-:Y:S02]  /*15c30*/  @!P3 IMAD.IADD R11, R11, 0x1, -R2 ;  /* 0x000000010b0bb824 */ /* 0x000fe400078e0a02 */
[C---:B------:R-:W-:Y:S01]  /*15c40*/  IMAD R22, R2.reuse, R25, R22 ;  /* 0x0000001902167224 */ /* 0x040fe200078e0216 */
[----:B------:R-:W-:Y:S04]  /*15c50*/  STL [R1+0x184], R14 ;  /* 0x0001840e01007387 */ /* 0x000fe80000100800 */
[----:B------:R0:W-:Y:S04]  /*15c60*/  STL [R1+0x5920], R21 ;  /* 0x0059201501007387 */ /* 0x0001e80000100800 */
[----:B0-----:R-:W3:Y:S04]  /*15c70*/  LDL.LU R21, [R1+0x170] ;  /* 0x0001700001157983 */ /* 0x001ee80000300800 */
[----:B------:R-:W-:Y:S01]  /*15c80*/  STL [R1+0x592c], R22 ;  /* 0x00592c1601007387 */ /* 0x000fe20000100800 */
[----:B--2---:R-:W-:-:S02]  /*15c90*/  ISETP.GT.U32.AND P6, PT, R2, R6, PT ;  /* 0x000000060200720c */ /* 0x004fc40003fc4070 */
[----:B------:R-:W-:Y:S02]  /*15ca0*/  IABS R28, R26 ;  /* 0x0000001a001c7213 */ /* 0x000fe40000000000 */
[----:B-----5:R-:W-:-:S09]  /*15cb0*/  ISETP.GT.U32.AND P5, PT, R2, R29, PT ;  /* 0x0000001d0200720c */ /* 0x020fd20003fa4070 */
[----:B------:R-:W-:Y:S02]  /*15cc0*/  @!P6 IMAD.IADD R6, R6, 0x1, -R2 ;  /* 0x000000010606e824 */ /* 0x000fe400078e0a02 */
[----:B------:R-:W-:-:S03]  /*15cd0*/  IMAD.HI.U32 R26, R0, R23, RZ ;  /* 0x00000017001a7227 */ /* 0x000fc600078e00ff */
[----:B------:R-:W-:Y:S01]  /*15ce0*/  ISETP.GT.U32.AND P6, PT, R2, R6, PT ;  /* 0x000000060200720c */ /* 0x000fe20003fc4070 */
[----:B------:R-:W-:Y:S02]  /*15cf0*/  IMAD.MOV.U32 R24, RZ, RZ, R28 ;  /* 0x000000ffff187224 */ /* 0x000fe400078e001c */
[----:B------:R-:W-:Y:S02]  /*15d00*/  IMAD.MOV R26, RZ, RZ, -R26 ;  /* 0x000000ffff1a7224 */ /* 0x000fe400078e0a1a */
[----:B------:R-:W-:Y:S02]  /*15d10*/  @!P5 IMAD.IADD R29, R29, 0x1, -R2 ;  /* 0x000000011d1dd824 */ /* 0x000fe400078e0a02 */
[----:B------:R-:W-:Y:S01]  /*15d20*/  IMAD.HI.U32 R28, R0, R24, RZ ;  /* 0x00000018001c7227 */ /* 0x000fe200078e00ff */
[----:B------:R-:W-:Y:S02]  /*15d30*/  IABS R25, R13 ;  /* 0x0000000d00197213 */ /* 0x000fe40000000000 */
[C---:B------:R-:W-:Y:S01]  /*15d40*/  ISETP.GT.U32.AND P5, PT, R2.reuse, R29, PT ;  /* 0x0000001d0200720c */ /* 0x040fe20003fa4070 */
[----:B------:R-:W-:Y:S01]  /*15d50*/  IMAD R23, R2, R26, R23 ;  /* 0x0000001a02177224 */ /* 0x000fe200078e0217 */
[----:B------:R-:W-:Y:S01]  /*15d60*/  IABS R9, R9 ;  /* 0x0000000900097213 */ /* 0x000fe20000000000 */
[----:B------:R-:W-:Y:S01]  /*15d70*/  IMAD.MOV R28, RZ, RZ, -R28 ;  /* 0x000000ffff1c7224 */ /* 0x000fe200078e0a1c */
[----:B------:R-:W-:-:S02]  /*15d80*/  IABS R26, R12 ;  /* 0x0000000c001a7213 */ /* 0x000fc40000000000 */
[C---:B------:R-:W-:Y:S01]  /*15d90*/  ISETP.GT.U32.AND P3, PT, R2.reuse, R4, PT ;  /* 0x000000040200720c */ /* 0x040fe20003f64070 */
[----:B------:R-:W-:Y:S02]  /*15da0*/  IMAD R24, R2, R28, R24 ;  /* 0x0000001c02187224 */ /* 0x000fe400078e0218 */
[----:B------:R-:W-:Y:S01]  /*15db0*/  IMAD.MOV.U32 R28, RZ, RZ, R9 ;  /* 0x000000ffff1c7224 */ /* 0x000fe200078e0009 */
[----:B------:R-:W-:Y:S01]  /*15dc0*/  STL [R1+0x5930], R23 ;  /* 0x0059301701007387 */ /* 0x000fe20000100800 */
[----:B------:R-:W-:-:S03]  /*15dd0*/  IMAD.HI.U32 R9, R0, R26, RZ ;  /* 0x0000001a00097227 */ /* 0x000fc600078e00ff */
[----:B------:R-:W2:Y:S01]  /*15de0*/  LDL.LU R16, [R1+0x168] ;  /* 0x0001680001107983 */ /* 0x000ea20000300800 */
[----:B------:R-:W-:Y:S02]  /*15df0*/  @!P6 IMAD.IADD R6, R6, 0x1, -R2 ;  /* 0x000000010606e824 */ /* 0x000fe400078e0a02 */
[----:B------:R-:W-:Y:S01]  /*15e00*/  IMAD.MOV R9, RZ, RZ, -R9 ;  /* 0x000000ffff097224 */ /* 0x000fe200078e0a09 */
[----:B------:R-:W-:Y:S01]  /*15e10*/  STL [R1+0x5944], R24 ;  /* 0x0059441801007387 */ /* 0x000fe20000100800 */
[----:B------:R-:W-:Y:S01]  /*15e20*/  IABS R5, R10 ;  /* 0x0000000a00057213 */ /* 0x000fe20000000000 */
[----:B------:R-:W-:Y:S02]  /*15e30*/  IMAD.HI.U32 R10, R0, R25, RZ ;  /* 0x00000019000a7227 */ /* 0x000fe400078e00ff */
[----:B------:R-:W-:Y:S02]  /*15e40*/  STL [R1+0x180], R11 ;  /* 0x0001800b01007387 */ /* 0x000fe40000100800 */
[----:B------:R-:W-:-:S02]  /*15e50*/  IMAD.MOV R10, RZ, RZ, -R10 ;  /* 0x000000ffff0a7224 */ /* 0x000fc400078e0a0a */
[--C-:B------:R-:W-:Y:S01]  /*15e60*/  @!P3 IMAD.IADD R4, R4, 0x1, -R2.reuse ;  /* 0x000000010404b824 */ /* 0x100fe200078e0a02 */
[----:B------:R0:W-:Y:S01]  /*15e70*/  STL [R1+0x59a0], R6 ;  /* 0x0059a00601007387 */ /* 0x0001e20000100800 */
[----:B------:R-:W-:Y:S02]  /*15e80*/  @!P5 IMAD.IADD R29, R29, 0x1, -R2 ;  /* 0x000000011d1dd824 */ /* 0x000fe400078e0a02 */
[C---:B------:R-:W-:Y:S01]  /*15e90*/  IMAD R25, R2.reuse, R10, R25 ;  /* 0x0000000a02197224 */ /* 0x040fe200078e0219 */
[C---:B------:R-:W-:Y:S01]  /*15ea0*/  ISETP.GT.U32.AND P3, PT, R2.reuse, R4, PT ;  /* 0x000000040200720c */ /* 0x040fe20003f64070 */
[----:B------:R-:W-:Y:S01]  /*15eb0*/  IMAD R26, R2, R9, R26 ;  /* 0x00000009021a7224 */ /* 0x000fe200078e021a */
[----:B------:R-:W-:Y:S01]  /*15ec0*/  STL [R1+0x178], R29 ;  /* 0x0001781d01007387 */ /* 0x000fe20000100800 */
[----:B0-----:R-:W-:-:S03]  /*15ed0*/  IMAD.HI.U32 R6, R0, R28, RZ ;  /* 0x0000001c00067227 */ /* 0x001fc600078e00ff */
[----:B------:R-:W4:Y:S01]  /*15ee0*/  LDL.LU R24, [R1+0x160] ;  /* 0x0001600001187983 */ /* 0x000f220000300800 */
[----:B------:R-:W-:-:S03]  /*15ef0*/  IMAD.MOV R12, RZ, RZ, -R6 ;  /* 0x000000ffff0c7224 */ /* 0x000fc600078e0a06 */
[----:B------:R-:W-:Y:S01]  /*15f00*/  STL [R1+0x5948], R25 ;  /* 0x0059481901007387 */ /* 0x000fe20000100800 */
[----:B------:R-:W-:-:S03]  /*15f10*/  IMAD.HI.U32 R13, R0, R5, RZ ;  /* 0x00000005000d7227 */ /* 0x000fc600078e00ff */
[----:B------:R-:W5:Y:S01]  /*15f20*/  LDL R9, [R1+0x4e1c] ;  /* 0x004e1c0001097983 */ /* 0x000f620000100800 */
[----:B------:R-:W-:-:S03]  /*15f30*/  IMAD.MOV.U32 R6, RZ, RZ, R27 ;  /* 0x000000ffff067224 */ /* 0x000fc600078e001b */
[----:B------:R-:W2:Y:S01]  /*15f40*/  LDL R11, [R1+0x4cf8] ;  /* 0x004cf800010b7983 */ /* 0x000ea20000100800 */
[----:B------:R-:W-:-:S03]  /*15f50*/  IMAD R27, R2, R12, R28 ;  /* 0x0000000c021b7224 */ /* 0x000fc600078e021c */
[----:B------:R-:W-:Y:S01]  /*15f60*/  STL [R1+0x5954], R26 ;  /* 0x0059541a01007387 */ /* 0x000fe20000100800 */
[----:B------:R-:W-:-:S03]  /*15f70*/  @!P2 IMAD.MOV R6, RZ, RZ, -R6 ;  /* 0x000000ffff06a224 */ /* 0x000fc600078e0a06 */
[----:B------:R0:W-:Y:S01]  /*15f80*/  STL [R1+0x5958], R0 ;  /* 0x0059580001007387 */ /* 0x0001e20000100800 */
[----:B------:R-:W-:-:S03]  /*15f90*/  @!P3 IMAD.IADD R4, R4, 0x1, -R2 ;  /* 0x000000010404b824 */ /* 0x000fc600078e0a02 */
[----:B------:R-:W2:Y:S01]  /*15fa0*/  LDL.LU R10, [R1+0x15c] ;  /* 0x00015c00010a7983 */ /* 0x000ea20000300800 */
[----:B0-----:R-:W-:-:S03]  /*15fb0*/  IMAD.MOV R0, RZ, RZ, -R13 ;  /* 0x000000ffff007224 */ /* 0x001fc600078e0a0d */
[----:B------:R-:W-:Y:S01]  /*15fc0*/  STL [R1+0x595c], R27 ;  /* 0x00595c1b01007387 */ /* 0x000fe20000100800 */
[----:B------:R-:W-:-:S03]  /*15fd0*/  IMAD R28, R2, R0, R5 ;  /* 0x00000000021c7224 */ /* 0x000fc600078e0205 */
[----:B------:R-:W2:Y:S04]  /*15fe0*/  LDL R29, [R1+0x4cfc] ;  /* 0x004cfc00011d7983 */ /* 0x000ea80000100800 */
[----:B------:R-:W-:Y:S04]  /*15ff0*/  STL [R1+0x798], R6 ;  /* 0x0007980601007387 */ /* 0x000fe80000100800 */
[----:B------:R-:W2:Y:S04]  /*16000*/  LDL R17, [R1+0x4d00] ;  /* 0x004d000001117983 */ /* 0x000ea80000100800 */
[----:B------:R-:W2:Y:S04]  /*16010*/  LDL.LU R5, [R1+0x158] ;  /* 0x0001580001057983 */ /* 0x000ea80000300800 */
[----:B------:R0:W-:Y:S04]  /*16020*/  STL [R1+0x5960], R28 ;  /* 0x0059601c01007387 */ /* 0x0001e80000100800 */
[----:B0-----:R-:W2:Y:S04]  /*16030*/  LDL.LU R28, [R1+0x164] ;  /* 0x00016400011c7983 */ /* 0x001ea80000300800 */
[----:B------:R0:W-:Y:S04]  /*16040*/  STL [R1+0x599c], R4 ;  /* 0x00599c0401007387 */ /* 0x0001e80000100800 */
[----:B------:R-:W2:Y:S04]  /*16050*/  LDL.LU R6, [R1+0x250] ;  /* 0x0002500001067983 */ /* 0x000ea80000300800 */
[----:B------:R-:W4:Y:S04]  /*16060*/  LDL R15, [R1+0x4d04] ;  /* 0x004d0400010f7983 */ /* 0x000f280000100800 */
[----:B------:R-:W4:Y:S01]  /*16070*/  LDL.LU R0, [R1+0x24c] ;  /* 0x00024c0001007983 */ /* 0x000f220000300800 */
[----:B---3--:R-:W-:Y:S01]  /*16080*/  ISETP.GT.U32.AND P6, PT, R2, R21, PT ;  /* 0x000000150200720c */ /* 0x008fe20003fc4070 */
[----:B--2---:R-:W-:Y:S01]  /*16090*/  @!P0 IMAD.MOV R6, RZ, RZ, -R6 ;  /* 0x000000ffff068224 */ /* 0x004fe200078e0a06 */
[----:B-----5:R-:W-:-:S02]  /*160a0*/  ISETP.GE.AND P0, PT, R9, RZ, PT ;  /* 0x000000ff0900720c */ /* 0x020fc40003f06270 */
[----:B------:R-:W2:Y:S01]  /*160b0*/  LDL.LU R9, [R1+0x154] ;  /* 0x0001540001097983 */ /* 0x000ea20000300800 */
[----:B----4-:R-:W-:-:S03]  /*160c0*/  @!P4 IMAD.MOV R0, RZ, RZ, -R0 ;  /* 0x000000ffff00c224 */ /* 0x010fc600078e0a00 */
[----:B------:R-:W-:Y:S04]  /*160d0*/  STL [R1+0x794], R6 ;  /* 0x0007940601007387 */ /* 0x000fe80000100800 */
[----:B------:R-:W3:Y:S04]  /*160e0*/  LDL R14, [R1+0x4d08] ;  /* 0x004d0800010e7983 */ /* 0x000ee80000100800 */
[----:B------:R1:W-:Y:S04]  /*160f0*/  STL [R1+0x790], R0 ;  /* 0x0007900001007387 */ /* 0x0003e80000100800 */
[----:B0-----:R-:W4:Y:S04]  /*16100*/  LDL.LU R4, [R1+0x248] ;  /* 0x0002480001047983 */ /* 0x001f280000300800 */
[----:B-1----:R-:W5:Y:S01]  /*16110*/  LDL.LU R0, [R1+0x244] ;  /* 0x0002440001007983 */ /* 0x002f620000300800 */
[----:B------:R-:W-:Y:S01]  /*16120*/  @!P6 IMAD.IADD R21, R21, 0x1, -R2 ;  /* 0x000000011515e824 */ /* 0x000fe200078e0a02 */
[----:B------:R-:W-:-:S02]  /*16130*/  ISETP.GT.U32.AND P6, PT, R2, R16, PT ;  /* 0x000000100200720c */ /* 0x000fc40003fc4070 */
[----:B------:R-:W-:Y:S01]  /*16140*/  ISETP.GE.AND P4, PT, R11, RZ, PT ;  /* 0x000000ff0b00720c */ /* 0x000fe20003f86270 */
[----:B------:R-:W2:Y:S04]  /*16150*/  LDL R13, [R1+0x4d0c] ;  /* 0x004d0c00010d7983 */ /* 0x000ea80000100800 */
[----:B------:R-:W2:Y:S04]  /*16160*/  LDL R11, [R1+0x4d10] ;  /* 0x004d1000010b7983 */ /* 0x000ea80000100800 */
[----:B------:R-:W2:Y:S02]  /*16170*/  LDL.LU R12, [R1+0x14c] ;  /* 0x00014c00010c7983 */ /* 0x000ea40000300800 */
[----:B------:R-:W-:-:S05]  /*16180*/  @!P6 IMAD.IADD R16, R16, 0x1, -R2 ;  /* 0x000000011010e824 */ /* 0x000fca00078e0a02 */
[----:B------:R-:W-:-:S13]  /*16190*/  ISETP.GT.U32.AND P6, PT, R2, R16, PT ;  /* 0x000000100200720c */ /* 0x000fda0003fc4070 */
[----:B------:R-:W-:Y:S02]  /*161a0*/  @!P6 IMAD.IADD R16, R16, 0x1, -R2 ;  /* 0x000000011010e824 */ /* 0x000fe400078e0a02 */
[----:B----4-:R-:W-:Y:S01]  /*161b0*/  @!P1 IMAD.MOV R4, RZ, RZ, -R4 ;  /* 0x000000ffff049224 */ /* 0x010fe200078e0a04 */
[----:B------:R-:W-:Y:S01]  /*161c0*/  ISETP.GE.AND P1, PT, R29, RZ, PT ;  /* 0x000000ff1d00720c */ /* 0x000fe20003f26270 */
[----:B-----5:R-:W-:-:S03]  /*161d0*/  @!P0 IMAD.MOV R0, RZ, RZ, -R0 ;  /* 0x000000ffff008224 */ /* 0x020fc600078e0a00 */
[----:B------:R0:W-:Y:S04]  /*161e0*/  STL [R1+0x78c], R4 ;  /* 0x00078c0401007387 */ /* 0x0001e80000100800 */
[----:B------:R-:W4:Y:S04]  /*161f0*/  LDL.LU R29, [R1+0x150] ;  /* 0x00015000011d7983 */ /* 0x000f280000300800 */
[----:B------:R1:W-:Y:S04]  /*16200*/  STL [R1+0x788], R0 ;  /* 0x0007880001007387 */ /* 0x0003e80000100800 */
[----:B------:R-:W-:Y:S04]  /*16210*/  STL [R1+0x5998], R16 ;  /* 0x0059981001007387 */ /* 0x000fe80000100800 */
[----:B0-----:R-:W5:Y:S04]  /*16220*/  LDL.LU R4, [R1+0x240] ;  /* 0x0002400001047983 */ /* 0x001f680000300800 */
[----:B-1----:R-:W2:Y:S01]  /*16230*/  LDL.LU R0, [R1+0x23c] ;  /* 0x00023c0001007983 */ /* 0x002ea20000300800 */
[----:B------:R-:W-:-:S13]  /*16240*/  ISETP.GT.U32.AND P2, PT, R2, R21, PT ;  /* 0x000000150200720c */ /* 0x000fda0003f44070 */
[----:B------:R-:W-:Y:S01]  /*16250*/  @!P2 IMAD.IADD R21, R21, 0x1, -R2 ;  /* 0x000000011515a824 */ /* 0x000fe200078e0a02 */
[----:B------:R-:W-:Y:S02]  /*16260*/  ISETP.GT.U32.AND P2, PT, R2, R24, PT ;  /* 0x000000180200720c */ /* 0x000fe40003f44070 */
[----:B------:R-:W-:-:S11]  /*16270*/  ISETP.GE.AND P0, PT, R17, RZ, PT ;  /* 0x000000ff1100720c */ /* 0x000fd60003f06270 */
[----:B------:R-:W-:Y:S01]  /*16280*/  @!P2 IMAD.IADD R24, R24, 0x1, -R2 ;  /* 0x000000011818a824 */ /* 0x000fe200078e0a02 */
[----:B------:R-:W-:Y:S02]  /*16290*/  ISETP.GE.AND P2, PT, R15, RZ, PT ;  /* 0x000000ff0f00720c */ /* 0x000fe40003f46270 */
[----:B------:R-:W3:Y:S04]  /*162a0*/  LDL R15, [R1+0x4d14] ;  /* 0x004d1400010f7983 */ /* 0x000ee80000100800 */
[----:B------:R-:W3:Y:S01]  /*162b0*/  LDL.LU R18, [R1+0x148] ;  /* 0x0001480001127983 */ /* 0x000ee20000300800 */
[----:B------:R-:W-:Y:S01]  /*162c0*/  ISETP.GT.U32.AND P5, PT, R2, R8, PT ;  /* 0x000000080200720c */ /* 0x000fe20003fa4070 */
[----:B-----5:R-:W-:Y:S02]  /*162d0*/  @!P4 IMAD.MOV R4, RZ, RZ, -R4 ;  /* 0x000000ffff04c224 */ /* 0x020fe400078e0a04 */
[----:B--2---:R-:W-:-:S03]  /*162e0*/  @!P1 IMAD.MOV R0, RZ, RZ, -R0 ;  /* 0x000000ffff009224 */ /* 0x004fc600078e0a00 */
[----:B------:R0:W-:Y:S04]  /*162f0*/  STL [R1+0x784], R4 ;  /* 0x0007840401007387 */ /* 0x0001e80000100800 */
[----:B------:R-:W2:Y:S04]  /*16300*/  LDL R19, [R1+0x4d18] ;  /* 0x004d180001137983 */ /* 0x000ea80000100800 */
[----:B------:R1:W-:Y:S04]  /*16310*/  STL [R1+0x780], R0 ;  /* 0x0007800001007387 */ /* 0x0003e80000100800 */
[----:B0-----:R-:W5:Y:S04]  /*16320*/  LDL.LU R4, [R1+0x238] ;  /* 0x0002380001047983 */ /* 0x001f680000300800 */
[----:B------:R-:W2:Y:S04]  /*16330*/  LDL R17, [R1+0x4d1c] ;  /* 0x004d1c0001117983 */ /* 0x000ea80000100800 */
[----:B-1----:R-:W2:Y:S01]  /*16340*/  LDL.LU R0, [R1+0x234] ;  /* 0x0002340001007983 */ /* 0x002ea20000300800 */
[----:B------:R-:W-:-:S05]  /*16350*/  @!P5 IMAD.IADD R8, R8, 0x1, -R2 ;  /* 0x000000010808d824 */ /* 0x000fca00078e0a02 */
[----:B------:R-:W-:-:S13]  /*16360*/  ISETP.GT.U32.AND P5, PT, R2, R8, PT ;  /* 0x000000080200720c */ /* 0x000fda0003fa4070 */
[----:B------:R-:W-:Y:S01]  /*16370*/  @!P5 IMAD.IADD R8, R8, 0x1, -R2 ;  /* 0x000000010808d824 */ /* 0x000fe200078e0a02 */
[C---:B------:R-:W-:Y:S02]  /*16380*/  ISETP.GT.U32.AND P5, PT, R2.reuse, R10, PT ;  /* 0x0000000a0200720c */ /* 0x040fe40003fa4070 */
[----:B------:R-:W-:-:S11]  /*16390*/  ISETP.GT.U32.AND P4, PT, R2, R24, PT ;  /* 0x000000180200720c */ /* 0x000fd60003f84070 */
[----:B------:R-:W-:-:S05]  /*163a0*/  @!P5 IMAD.IADD R10, R10, 0x1, -R2 ;  /* 0x000000010a0ad824 */ /* 0x000fca00078e0a02 */
[----:B------:R-:W-:Y:S01]  /*163b0*/  ISETP.GT.U32.AND P5, PT, R2, R10, PT ;  /* 0x0000000a0200720c */ /* 0x000fe20003fa4070 */
[----:B------:R-:W-:Y:S01]  /*163c0*/  @!P4 IMAD.IADD R24, R24, 0x1, -R2 ;  /* 0x000000011818c824 */ /* 0x000fe200078e0a02 */
[----:B---3--:R-:W-:-:S11]  /*163d0*/  ISETP.GE.AND P1, PT, R14, RZ, PT ;  /* 0x000000ff0e00720c */ /* 0x008fd60003f26270 */
[----:B------:R-:W-:Y:S02]  /*163e0*/  @!P5 IMAD.IADD R10, R10, 0x1, -R2 ;  /* 0x000000010a0ad824 */ /* 0x000fe400078e0a02 */
[----:B-----5:R-:W-:Y:S01]  /*163f0*/  @!P0 IMAD.MOV R4, RZ, RZ, -R4 ;  /* 0x000000ffff048224 */ /* 0x020fe200078e0a04 */
[----:B------:R-:W-:-:S04]  /*16400*/  ISETP.GE.AND P0, PT, R13, RZ, PT ;  /* 0x000000ff0d00720c */ /* 0x000fc80003f06270 */
[----:B------:R0:W-:Y:S01]  /*16410*/  STL [R1+0x77c], R4 ;  /* 0x00077c0401007387 */ /* 0x0001e20000100800 */
[----:B--2---:R-:W-:-:S03]  /*16420*/  @!P2 IMAD.MOV R0, RZ, RZ, -R0 ;  /* 0x000000ffff00a224 */ /* 0x004fc600078e0a00 */
[----:B------:R-:W2:Y:S04]  /*16430*/  LDL R13, [R1+0x4d20] ;  /* 0x004d2000010d7983 */ /* 0x000ea80000100800 */
[----:B------:R-:W3:Y:S04]  /*16440*/  LDL.LU R14, [R1+0x144] ;  /* 0x00014400010e7983 */ /* 0x000ee80000300800 */
[----:B------:R1:W-:Y:S04]  /*16450*/  STL [R1+0x778], R0 ;  /* 0x0007780001007387 */ /* 0x0003e80000100800 */
[----:B------:R-:W-:Y:S04]  /*16460*/  STL [R1+0x5994], R24 ;  /* 0x0059941801007387 */ /* 0x000fe80000100800 */
[----:B0-----:R-:W5:Y:S04]  /*16470*/  LDL.LU R4, [R1+0x230] ;  /* 0x0002300001047983 */ /* 0x001f680000300800 */
[----:B------:R0:W-:Y:S04]  /*16480*/  STL [R1+0x15c], R10 ;  /* 0x00015c0a01007387 */ /* 0x0001e80000100800 */
[----:B-1----:R-:W2:Y:S01]  /*16490*/  LDL.LU R0, [R1+0x22c] ;  /* 0x00022c0001007983 */ /* 0x002ea20000300800 */
[----:B------:R-:W-:-:S02]  /*164a0*/  ISETP.GT.U32.AND P6, PT, R2, R5, PT ;  /* 0x000000050200720c */ /* 0x000fc40003fc4070 */
[----:B------:R-:W-:Y:S01]  /*164b0*/  ISETP.GE.AND P2, PT, R11, RZ, PT ;  /* 0x000000ff0b00720c */ /* 0x000fe20003f46270 */
[----:B0-----:R-:W3:Y:S04]  /*164c0*/  LDL R10, [R1+0x4d24] ;  /* 0x004d2400010a7983 */ /* 0x001ee80000100800 */
[----:B------:R-:W3:Y:S06]  /*164d0*/  LDL.LU R11, [R1+0x140] ;  /* 0x00014000010b7983 */ /* 0x000eec0000300800 */
[----:B------:R-:W-:-:S05]  /*164e0*/  @!P6 IMAD.IADD R5, R5, 0x1, -R2 ;  /* 0x000000010505e824 */ /* 0x000fca00078e0a02 */
[----:B------:R-:W-:-:S13]  /*164f0*/  ISETP.GT.U32.AND P6, PT, R2, R5, PT ;  /* 0x000000050200720c */ /* 0x000fda0003fc4070 */
[----:B------:R-:W-:Y:S02]  /*16500*/  @!P6 IMAD.IADD R5, R5, 0x1, -R2 ;  /* 0x000000010505e824 */ /* 0x000fe400078e0a02 */
[----:B-----5:R-:W-:Y:S01]  /*16510*/  @!P1 IMAD.MOV R4, RZ, RZ, -R4 ;  /* 0x000000ffff049224 */ /* 0x020fe200078e0a04 */
[----:B------:R-:W-:Y:S02]  /*16520*/  ISETP.GE.AND P1, PT, R15, RZ, PT ;  /* 0x000000ff0f00720c */ /* 0x000fe40003f26270 */
[----:B------:R-:W5:Y:S01]  /*16530*/  LDL R15, [R1+0x4d28] ;  /* 0x004d2800010f7983 */ /* 0x000f620000100800 */
[----:B--2---:R-:W-:-:S03]  /*16540*/  @!P0 IMAD.MOV R0, RZ, RZ, -R0 ;  /* 0x000000ffff008224 */ /* 0x004fc600078e0a00 */
[----:B------:R-:W-:Y:S04]  /*16550*/  STL [R1+0x774], R4 ;  /* 0x0007740401007387 */ /* 0x000fe80000100800 */
[----:B------:R-:W2:Y:S04]  /*16560*/  LDL.LU R22, [R1+0x13c] ;  /* 0x00013c0001167983 */ /* 0x000ea80000300800 */
[----:B------:R-:W-:Y:S04]  /*16570*/  STL [R1+0x770], R0 ;  /* 0x0007700001007387 */ /* 0x000fe80000100800 */
[----:B------:R0:W-:Y:S04]  /*16580*/  STL [R1+0x158], R5 ;  /* 0x0001580501007387 */ /* 0x0001e80000100800 */
[----:B0-----:R-:W2:Y:S04]  /*16590*/  LDL.LU R5, [R1+0x228] ;  /* 0x0002280001057983 */ /* 0x001ea80000300800 */
[----:B------:R-:W3:Y:S01]  /*165a0*/  LDL.LU R4, [R1+0x224] ;  /* 0x0002240001047983 */ /* 0x000ee20000300800 */
[----:B------:R-:W-:-:S03]  /*165b0*/  ISETP.GE.AND P0, PT, R19, RZ, PT ;  /* 0x000000ff1300720c */ /* 0x000fc60003f06270 */
[----:B------:R-:W5:Y:S04]  /*165c0*/  LDL R19, [R1+0x4d2c] ;  /* 0x004d2c0001137983 */ /* 0x000f680000100800 */
[----:B------:R-:W5:Y:S01]  /*165d0*/  LDL.LU R0, [R1+0x138] ;  /* 0x0001380001007983 */ /* 0x000f620000300800 */
[----:B----4-:R-:W-:Y:S01]  /*165e0*/  ISETP.GT.U32.AND P4, PT, R2, R29, PT ;  /* 0x0000001d0200720c */ /* 0x010fe20003f84070 */
[----:B--2---:R-:W-:Y:S02]  /*165f0*/  @!P2 IMAD.MOV R5, RZ, RZ, -R5 ;  /* 0x000000ffff05a224 */ /* 0x004fe400078e0a05 */
[----:B---3--:R-:W-:-:S03]  /*16600*/  @!P1 IMAD.MOV R4, RZ, RZ, -R4 ;  /* 0x000000ffff049224 */ /* 0x008fc600078e0a04 */
[----:B------:R0:W-:Y:S01]  /*16610*/  STL [R1+0x76c], R5 ;  /* 0x00076c0501007387 */ /* 0x0001e20000100800 */
[----:B------:R-:W-:-:S03]  /*16620*/  ISETP.GE.AND P1, PT, R13, RZ, PT ;  /* 0x000000ff0d00720c */ /* 0x000fc60003f26270 */
[----:B0-----:R-:W2:Y:S04]  /*16630*/  LDL R5, [R1+0x4d30] ;  /* 0x004d300001057983 */ /* 0x001ea80000100800 */
[----:B------:R0:W-:Y:S04]  /*16640*/  STL [R1+0x768], R4 ;  /* 0x0007680401007387 */ /* 0x0001e80000100800 */
[----:B------:R-:W3:Y:S04]  /*16650*/  LDL.LU R6, [R1+0x220] ;  /* 0x0002200001067983 */ /* 0x000ee80000300800 */
[----:B------:R-:W4:Y:S04]  /*16660*/  LDL R13, [R1+0x4d34] ;  /* 0x004d3400010d7983 */ /* 0x000f280000100800 */
[----:B0-----:R-:W2:Y:S01]  /*16670*/  LDL.LU R4, [R1+0x21c] ;  /* 0x00021c0001047983 */ /* 0x001ea20000300800 */
[----:B------:R-:W-:Y:S01]  /*16680*/  @!P4 IMAD.IADD R29, R29, 0x1, -R2 ;  /* 0x000000011d1dc824 */ /* 0x000fe200078e0a02 */
[----:B------:R-:W-:-:S04]  /*16690*/  ISETP.GE.AND P4, PT, R17, RZ, PT ;  /* 0x000000ff1100720c */ /* 0x000fc80003f86270 */
[----:B------:R-:W-:-:S13]  /*166a0*/  ISETP.GT.U32.AND P2, PT, R2, R29, PT ;  /* 0x0000001d0200720c */ /* 0x000fda0003f44070 */
[----:B------:R-:W-:Y:S02]  /*166b0*/  @!P2 IMAD.IADD R29, R29, 0x1, -R2 ;  /* 0x000000011d1da824 */ /* 0x000fe400078e0a02 */
[----:B---3--:R-:W-:Y:S01]  /*166c0*/  @!P0 IMAD.MOV R6, RZ, RZ, -R6 ;  /* 0x000000ffff068224 */ /* 0x008fe200078e0a06 */
[----:B------:R-:W-:Y:S02]  /*166d0*/  ISETP.GE.AND P0, PT, R10, RZ, PT ;  /* 0x000000ff0a00720c */ /* 0x000fe40003f06270 */
[----:B------:R-:W3:Y:S01]  /*166e0*/  LDL.LU R10, [R1+0x130] ;  /* 0x00013000010a7983 */ /* 0x000ee20000300800 */
[----:B--2---:R-:W-:-:S03]  /*166f0*/  @!P4 IMAD.MOV R4, RZ, RZ, -R4 ;  /* 0x000000ffff04c224 */ /* 0x004fc600078e0a04 */
[----:B------:R0:W-:Y:S04]  /*16700*/  STL [R1+0x764], R6 ;  /* 0x0007640601007387 */ /* 0x0001e80000100800 */
[----:B------:R-:W2:Y:S04]  /*16710*/  LDL R17, [R1+0x4d38] ;  /* 0x004d380001117983 */ /* 0x000ea80000100800 */
[----:B------:R1:W-:Y:S04]  /*16720*/  STL [R1+0x760], R4 ;  /* 0x0007600401007387 */ /* 0x0003e80000100800 */
[----:B0-----:R-:W2:Y:S04]  /*16730*/  LDL.LU R6, [R1+0x218] ;  /* 0x0002180001067983 */ /* 0x001ea80000300800 */
[----:B------:R0:W-:Y:S04]  /*16740*/  STL [R1+0x150], R29 ;  /* 0x0001501d01007387 */ /* 0x0001e80000100800 */
[----:B-1----:R-:W3:Y:S01]  /*16750*/  LDL.LU R4, [R1+0x214] ;  /* 0x0002140001047983 */ /* 0x002ee20000300800 */
[----:B------:R-:W-:-:S13]  /*16760*/  ISETP.GT.U32.AND P6, PT, R2, R18, PT ;  /* 0x000000120200720c */ /* 0x000fda0003fc4070 */
[----:B------:R-:W-:-:S05]  /*16770*/  @!P6 IMAD.IADD R18, R18, 0x1, -R2 ;  /* 0x000000011212e824 */ /* 0x000fca00078e0a02 */
[----:B------:R-:W-:Y:S02]  /*16780*/  ISETP.GT.U32.AND P6, PT, R2, R18, PT ;  /* 0x000000120200720c */ /* 0x000fe40003fc4070 */
[----:B-----5:R-:W-:Y:S02]  /*16790*/  ISETP.GE.AND P4, PT, R15, RZ, PT ;  /* 0x000000ff0f00720c */ /* 0x020fe40003f86270 */
[----:B------:R-:W5:Y:S04]  /*167a0*/  LDL R15, [R1+0x4d3c] ;  /* 0x004d3c00010f7983 */ /* 0x000f680000100800 */
[----:B------:R-:W4:Y:S04]  /*167b0*/  LDL.LU R26, [R1+0x12c] ;  /* 0x00012c00011a7983 */ /* 0x000f280000300800 */
[----:B0-----:R-:W4:Y:S01]  /*167c0*/  LDL R29, [R1+0x4d40] ;  /* 0x004d4000011d7983 */ /* 0x001f220000100800 */
[----:B------:R-:W-:Y:S01]  /*167d0*/  @!P6 IMAD.IADD R18, R18, 0x1, -R2 ;  /* 0x000000011212e824 */ /* 0x000fe200078e0a02 */
[----:B------:R-:W-:-:S13]  /*167e0*/  ISETP.GT.U32.AND P3, PT, R2, R28, PT ;  /* 0x0000001c0200720c */ /* 0x000fda0003f64070 */
[----:B------:R-:W-:-:S05]  /*167f0*/  @!P3 IMAD.IADD R28, R28, 0x1, -R2 ;  /* 0x000000011c1cb824 */ /* 0x000fca00078e0a02 */
[----:B------:R-:W-:Y:S01]  /*16800*/  ISETP.GT.U32.AND P3, PT, R2, R28, PT ;  /* 0x0000001c0200720c */ /* 0x000fe20003f64070 */
[----:B--2---:R-:W-:-:S05]  /*16810*/  @!P1 IMAD.MOV R6, RZ, RZ, -R6 ;  /* 0x000000ffff069224 */ /* 0x004fca00078e0a06 */
[----:B------:R0:W-:Y:S01]  /*16820*/  STL [R1+0x75c], R6 ;  /* 0x00075c0601007387 */ /* 0x0001e20000100800 */
[----:B---3--:R-:W-:Y:S01]  /*16830*/  @!P0 IMAD.MOV R4, RZ, RZ, -R4 ;  /* 0x000000ffff048224 */ /* 0x008fe200078e0a04 */
[----:B------:R-:W-:Y:S02]  /*16840*/  ISETP.GE.AND P0, PT, R5, RZ, PT ;  /* 0x000000ff0500720c */ /* 0x000fe40003f06270 */
[----:B------:R-:W2:Y:S04]  /*16850*/  LDL.LU R5, [R1+0x128] ;  /* 0x0001280001057983 */ /* 0x000ea80000300800 */
[----:B------:R1:W-:Y:S04]  /*16860*/  STL [R1+0x758], R4 ;  /* 0x0007580401007387 */ /* 0x0003e80000100800 */
[----:B0-----:R-:W3:Y:S04]  /*16870*/  LDL.LU R6, [R1+0x210] ;  /* 0x0002100001067983 */ /* 0x001ee80000300800 */
[----:B------:R0:W-:Y:S04]  /*16880*/  STL [R1+0x148], R18 ;  /* 0x0001481201007387 */ /* 0x0001e80000100800 */
[----:B-1----:R-:W2:Y:S01]  /*16890*/  LDL.LU R4, [R1+0x20c] ;  /* 0x00020c0001047983 */ /* 0x002ea20000300800 */
[----:B------:R-:W-:Y:S01]  /*168a0*/  @!P3 IMAD.IADD R28, R28, 0x1, -R2 ;  /* 0x000000011c1cb824 */ /* 0x000fe200078e0a02 */
[----:B------:R-:W-:-:S13]  /*168b0*/  ISETP.GT.U32.AND P3, PT, R2, R9, PT ;  /* 0x000000090200720c */ /* 0x000fda0003f64070 */
[----:B------:R-:W-:-:S05]  /*168c0*/  @!P3 IMAD.IADD R9, R9, 0x1, -R2 ;  /* 0x000000010909b824 */ /* 0x000fca00078e0a02 */
[----:B------:R-:W-:-:S13]  /*168d0*/  ISETP.GT.U32.AND P3, PT, R2, R9, PT ;  /* 0x000000090200720c */ /* 0x000fda0003f64070 */
[----:B------:R-:W-:Y:S01]  /*168e0*/  @!P3 IMAD.IADD R9, R9, 0x1, -R2 ;  /* 0x000000010909b824 */ /* 0x000fe200078e0a02 */
[C---:B------:R-:W-:Y:S02]  /*168f0*/  ISETP.GT.U32.AND P3, PT, R2.reuse, R14, PT ;  /* 0x0000000e0200720c */ /* 0x040fe40003f64070 */
[----:B------:R-:W-:Y:S02]  /*16900*/  ISETP.GT.U32.AND P2, PT, R2, R11, PT ;  /* 0x0000000b0200720c */ /* 0x000fe40003f44070 */
[----:B------:R-:W-:-:S09]  /*16910*/  ISETP.GE.AND P1, PT, R19, RZ, PT ;  /* 0x000000ff1300720c */ /* 0x000fd20003f26270 */
[----:B------:R-:W-:-:S05]  /*16920*/  @!P3 IMAD.IADD R14, R14, 0x1, -R2 ;  /* 0x000000010e0eb824 */ /* 0x000fca00078e0a02 */
[----:B------:R-:W-:Y:S01]  /*16930*/  ISETP.GT.U32.AND P3, PT, R2, R14, PT ;  /* 0x0000000e0200720c */ /* 0x000fe20003f64070 */
[--C-:B------:R-:W-:Y:S01]  /*16940*/  @!P2 IMAD.IADD R11, R11, 0x1, -R2.reuse ;  /* 0x000000010b0ba824 */ /* 0x100fe200078e0a02 */
[----:B----4-:R-:W-:Y:S02]  /*16950*/  ISETP.GE.AND P2, PT, R13, RZ, PT ;  /* 0x000000ff0d00720c */ /* 0x010fe40003f46270 */
[----:B------:R-:W4:Y:S09]  /*16960*/  LDL R13, [R1+0x4d44] ;  /* 0x004d4400010d7983 */ /* 0x000f320000100800 */
[----:B------:R-:W-:-:S02]  /*16970*/  @!P3 IMAD.IADD R14, R14, 0x1, -R2 ;  /* 0x000000010e0eb824 */ /* 0x000fc400078e0a02 */
[----:B---3--:R-:W-:-:S05]  /*16980*/  @!P4 IMAD.MOV R6, RZ, RZ, -R6 ;  /* 0x000000ffff06c224 */ /* 0x008fca00078e0a06 */
[----:B------:R1:W-:Y:S01]  /*16990*/  STL [R1+0x754], R6 ;  /* 0x0007540601007387 */ /* 0x0003e20000100800 */
[----:B--2---:R-:W-:-:S03]  /*169a0*/  @!P1 IMAD.MOV R4, RZ, RZ, -R4 ;  /* 0x000000ffff049224 */ /* 0x004fc600078e0a04 */
[----:B0-----:R-:W2:Y:S04]  /*169b0*/  LDL.LU R18, [R1+0x124] ;  /* 0x0001240001127983 */ /* 0x001ea80000300800 */
[----:B------:R0:W-:Y:S04]  /*169c0*/  STL [R1+0x750], R4 ;  /* 0x0007500401007387 */ /* 0x0001e80000100800 */
[----:B------:R-:W3:Y:S04]  /*169d0*/  LDL R23, [R1+0x4d48] ;  /* 0x004d480001177983 */ /* 0x000ee80000100800 */
[----:B-1----:R-:W2:Y:S04]  /*169e0*/  LDL.LU R6, [R1+0x208] ;  /* 0x0002080001067983 */ /* 0x002ea80000300800 */
[----:B------:R1:W-:Y:S04]  /*169f0*/  STL [R1+0x144], R14 ;  /* 0x0001440e01007387 */ /* 0x0003e80000100800 */
[----:B0-----:R-:W3:Y:S01]  /*16a00*/  LDL.LU R4, [R1+0x204] ;  /* 0x0002040001047983 */ /* 0x001ee20000300800 */
[----:B------:R-:W-:-:S02]  /*16a10*/  ISETP.GT.U32.AND P5, PT, R2, R12, PT ;  /* 0x0000000c0200720c */ /* 0x000fc40003fa4070 */
[----:B------:R-:W-:Y:S01]  /*16a20*/  ISETP.GT.U32.AND P4, PT, R2, R11, PT ;  /* 0x0000000b0200720c */ /* 0x000fe20003f84070 */
[----:B-1----:R-:W4:Y:S10]  /*16a30*/  LDL R14, [R1+0x4d4c] ;  /* 0x004d4c00010e7983 */ /* 0x002f340000100800 */
[----:B------:R-:W-:-:S05]  /*16a40*/  @!P5 IMAD.IADD R12, R12, 0x1, -R2 ;  /* 0x000000010c0cd824 */ /* 0x000fca00078e0a02 */
[----:B------:R-:W-:-:S13]  /*16a50*/  ISETP.GT.U32.AND P5, PT, R2, R12, PT ;  /* 0x0000000c0200720c */ /* 0x000fda0003fa4070 */
[----:B------:R-:W-:Y:S01]  /*16a60*/  @!P5 IMAD.IADD R12, R12, 0x1, -R2 ;  /* 0x000000010c0cd824 */ /* 0x000fe200078e0a02 */
[----:B------:R-:W-:-:S13]  /*16a70*/  ISETP.GT.U32.AND P5, PT, R2, R22, PT ;  /* 0x000000160200720c */ /* 0x000fda0003fa4070 */
[----:B------:R-:W-:-:S05]  /*16a80*/  @!P5 IMAD.IADD R22, R22, 0x1, -R2 ;  /* 0x000000011616d824 */ /* 0x000fca00078e0a02 */
[----:B------:R-:W-:Y:S01]  /*16a90*/  ISETP.GT.U32.AND P5, PT, R2, R22, PT ;  /* 0x000000160200720c */ /* 0x000fe20003fa4070 */
[----:B------:R-:W-:Y:S01]  /*16aa0*/  @!P4 IMAD.IADD R11, R11, 0x1, -R2 ;  /* 0x000000010b0bc824 */ /* 0x000fe200078e0a02 */
[----:B------:R-:W-:-:S11]  /*16ab0*/  ISETP.GE.AND P1, PT, R17, RZ, PT ;  /* 0x000000ff1100720c */ /* 0x000fd60003f26270 */
[----:B------:R-:W-:Y:S02]  /*16ac0*/  @!P5 IMAD.IADD R22, R22, 0x1, -R2 ;  /* 0x000000011616d824 */ /* 0x000fe400078e0a02 */
[----:B--2---:R-:W-:Y:S01]  /*16ad0*/  @!P0 IMAD.MOV R6, RZ, RZ, -R6 ;  /* 0x000000ffff068224 */ /* 0x004fe200078e0a06 */
[----:B-----5:R-:W-:Y:S02]  /*16ae0*/  ISETP.GE.AND P0, PT, R15, RZ, PT ;  /* 0x000000ff0f00720c */ /* 0x020fe40003f06270 */
[----:B------:R-:W2:Y:S01]  /*16af0*/  LDL.LU R15, [R1+0x11c] ;  /* 0x00011c00010f7983 */ /* 0x000ea20000300800 */
[----:B---3--:R-:W-:-:S03]  /*16b00*/  @!P2 IMAD.MOV R4, RZ, RZ, -R4 ;  /* 0x000000ffff04a224 */ /* 0x008fc600078e0a04 */
[----:B------:R0:W-:Y:S04]  /*16b10*/  STL [R1+0x74c], R6 ;  /* 0x00074c0601007387 */ /* 0x0001e80000100800 */
[----:B------:R-:W3:Y:S04]  /*16b20*/  LDL R17, [R1+0x4d50] ;  /* 0x004d500001117983 */ /* 0x000ee80000100800 */
[----:B------:R1:W-:Y:S04]  /*16b30*/  STL [R1+0x748], R4 ;  /* 0x0007480401007387 */ /* 0x0003e80000100800 */
[----:B------:R-:W-:Y:S04]  /*16b40*/  STL [R1+0x598c], R11 ;  /* 0x00598c0b01007387 */ /* 0x000fe80000100800 */
[----:B------:R-:W-:Y:S04]  /*16b50*/  STL [R1+0x5990], R22 ;  /* 0x0059901601007387 */ /* 0x000fe80000100800 */
[----:B0-----:R-:W5:Y:S04]  /*16b60*/  LDL.LU R6, [R1+0x200] ;  /* 0x0002000001067983 */ /* 0x001f680000300800 */
[----:B-1----:R-:W2:Y:S01]  /*16b70*/  LDL.LU R4, [R1+0x1fc] ;  /* 0x0001fc0001047983 */ /* 0x002ea20000300800 */
[----:B------:R-:W-:-:S03]  /*16b80*/  ISETP.GE.AND P2, PT, R29, RZ, PT ;  /* 0x000000ff1d00720c */ /* 0x000fc60003f46270 */
[----:B------:R-:W3:Y:S04]  /*16b90*/  LDL R19, [R1+0x4d54] ;  /* 0x004d540001137983 */ /* 0x000ee80000100800 */
[----:B------:R-:W3:Y:S04]  /*16ba0*/  LDL R29, [R1+0x4d58] ;  /* 0x004d5800011d7983 */ /* 0x000ee80000100800 */
[----:B------:R-:W3:Y:S01]  /*16bb0*/  LDL.LU R20, [R1+0x118] ;  /* 0x0001180001147983 */ /* 0x000ee20000300800 */
[----:B-----5:R-:W-:Y:S01]  /*16bc0*/  @!P1 IMAD.MOV R6, RZ, RZ, -R6 ;  /* 0x000000ffff069224 */ /* 0x020fe200078e0a06 */
[----:B----4-:R-:W-:Y:S01]  /*16bd0*/  ISETP.GE.AND P1, PT, R13, RZ, PT ;  /* 0x000000ff0d00720c */ /* 0x010fe20003f26270 */
[----:B--2---:R-:W-:-:S03]  /*16be0*/  @!P0 IMAD.MOV R4, RZ, RZ, -R4 ;  /* 0x000000ffff048224 */ /* 0x004fc600078e0a04 */
[----:B------:R0:W-:Y:S04]  /*16bf0*/  STL [R1+0x744], R6 ;  /* 0x0007440601007387 */ /* 0x0001e80000100800 */
[----:B------:R-:W2:Y:S04]  /*16c00*/  LDL.LU R13, [R1+0x114] ;  /* 0x00011400010d7983 */ /* 0x000ea80000300800 */
[----:B------:R1:W-:Y:S04]  /*16c10*/  STL [R1+0x740], R4 ;  /* 0x0007400401007387 */ /* 0x0003e80000100800 */
[----:B0-----:R-:W4:Y:S04]  /*16c20*/  LDL.LU R6, [R1+0x1f8] ;  /* 0x0001f80001067983 */ /* 0x001f280000300800 */
[----:B-1----:R-:W5:Y:S01]  /*16c30*/  LDL.LU R4, [R1+0x1f4] ;  /* 0x0001f40001047983 */ /* 0x002f620000300800 */
[----:B------:R-:W-:-:S13]  /*16c40*/  ISETP.GT.U32.AND P4, PT, R2, R26, PT ;  /* 0x0000001a0200720c */ /* 0x000fda0003f84070 */
[----:B------:R-:W-:Y:S01]  /*16c50*/  @!P4 IMAD.IADD R26, R26, 0x1, -R2 ;  /* 0x000000011a1ac824 */ /* 0x000fe200078e0a02 */
[----:B------:R-:W-:Y:S02]  /*16c60*/  ISETP.GE.AND P4, PT, R14, RZ, PT ;  /* 0x000000ff0e00720c */ /* 0x000fe40003f86270 */
[----:B------:R-:W2:Y:S04]  /*16c70*/  LDL R14, [R1+0x4d5c] ;  /* 0x004d5c00010e7983 */ /* 0x000ea80000100800 */
[----:B------:R-:W2:Y:S04]  /*16c80*/  LDL.LU R27, [R1+0x110] ;  /* 0x00011000011b7983 */ /* 0x000ea80000300800 */
[----:B------:R-:W2:Y:S01]  /*16c90*/  LDL R25, [R1+0x4d60] ;  /* 0x004d600001197983 */ /* 0x000ea20000100800 */
[----:B----4-:R-:W-:-:S02]  /*16ca0*/  @!P2 IMAD.MOV R6, RZ, RZ, -R6 ;  /* 0x000000ffff06a224 */ /* 0x010fc400078e0a06 */
[----:B-----5:R-:W-:-:S03]  /*16cb0*/  @!P1 IMAD.MOV R4, RZ, RZ, -R4 ;  /* 0x000000ffff049224 */ /* 0x020fc600078e0a04 */
[----:B------:R0:W-:Y:S01]  /*16cc0*/  STL [R1+0x73c], R6 ;  /* 0x00073c0601007387 */ /* 0x0001e20000100800 */
[----:B---3--:R-:W-:-:S03]  /*16cd0*/  ISETP.GE.AND P1, PT, R17, RZ, PT ;  /* 0x000000ff1100720c */ /* 0x008fc60003f26270 */
[----:B------:R1:W-:Y:S04]  /*16ce0*/  STL [R1+0x738], R4 ;  /* 0x0007380401007387 */ /* 0x0003e80000100800 */
[----:B0-----:R-:W3:Y:S04]  /*16cf0*/  LDL.LU R6, [R1+0x1f0] ;  /* 0x0001f00001067983 */ /* 0x001ee80000300800 */
[----:B------:R-:W4:Y:S04]  /*16d00*/  LDL R17, [R1+0x4d64] ;  /* 0x004d640001117983 */ /* 0x000f280000100800 */
[----:B-1----:R-:W5:Y:S01]  /*16d10*/  LDL.LU R4, [R1+0x1ec] ;  /* 0x0001ec0001047983 */ /* 0x002f620000300800 */
[----:B------:R-:W-:-:S02]  /*16d20*/  ISETP.GT.U32.AND P5, PT, R2, R5, PT ;  /* 0x000000050200720c */ /* 0x000fc40003fa4070 */
[----:B------:R-:W-:-:S11]  /*16d30*/  ISETP.GE.AND P0, PT, R23, RZ, PT ;  /* 0x000000ff1700720c */ /* 0x000fd60003f06270 */
[----:B------:R-:W-:-:S05]  /*16d40*/  @!P5 IMAD.IADD R5, R5, 0x1, -R2 ;  /* 0x000000010505d824 */ /* 0x000fca00078e0a02 */
[----:B------:R-:W-:-:S13]  /*16d50*/  ISETP.GT.U32.AND P5, PT, R2, R5, PT ;  /* 0x000000050200720c */ /* 0x000fda0003fa4070 */
[----:B------:R-:W-:Y:S01]  /*16d60*/  @!P5 IMAD.IADD R5, R5, 0x1, -R2 ;  /* 0x000000010505d824 */ /* 0x000fe200078e0a02 */
[----:B------:R-:W-:Y:S01]  /*16d70*/  ISETP.GT.U32.AND P6, PT, R2, R0, PT ;  /* 0x000000000200720c */ /* 0x000fe20003fc4070 */
[----:B---3--:R-:W-:-:S05]  /*16d80*/  @!P0 IMAD.MOV R6, RZ, RZ, -R6 ;  /* 0x000000ffff068224 */ /* 0x008fca00078e0a06 */
[----:B------:R0:W-:Y:S01]  /*16d90*/  STL [R1+0x734], R6 ;  /* 0x0007340601007387 */ /* 0x0001e20000100800 */
[----:B-----5:R-:W-:Y:S01]  /*16da0*/  @!P4 IMAD.MOV R4, RZ, RZ, -R4 ;  /* 0x000000ffff04c224 */ /* 0x020fe200078e0a04 */
[----:B------:R-:W-:Y:S02]  /*16db0*/  ISETP.GE.AND P4, PT, R29, RZ, PT ;  /* 0x000000ff1d00720c */ /* 0x000fe40003f86270 */
[----:B------:R-:W3:Y:S04]  /*16dc0*/  LDL R29, [R1+0x4d68] ;  /* 0x004d6800011d7983 */ /* 0x000ee80000100800 */
[----:B0-----:R-:W5:Y:S04]  /*16dd0*/  LDL.LU R6, [R1+0x10c] ;  /* 0x00010c0001067983 */ /* 0x001f680000300800 */
[----:B------:R0:W-:Y:S04]  /*16de0*/  STL [R1+0x730], R4 ;  /* 0x0007300401007387 */ /* 0x0001e80000100800 */
[----:B------:R-:W2:Y:S04]  /*16df0*/  LDL.LU R11, [R1+0x1e8] ;  /* 0x0001e800010b7983 */ /* 0x000ea80000300800 */
[----:B------:R1:W-:Y:S04]  /*16e00*/  STL [R1+0x128], R5 ;  /* 0x0001280501007387 */ /* 0x0003e80000100800 */
[----:B0-----:R-:W3:Y:S01]  /*16e10*/  LDL.LU R4, [R1+0x1e4] ;  /* 0x0001e40001047983 */ /* 0x001ee20000300800 */
[----:B------:R-:W-:-:S05]  /*16e20*/  @!P6 IMAD.IADD R0, R0, 0x1, -R2 ;  /* 0x000000010000e824 */ /* 0x000fca00078e0a02 */
[----:B------:R-:W-:-:S13]  /*16e30*/  ISETP.GT.U32.AND P6, PT, R2, R0, PT ;  /* 0x000000000200720c */ /* 0x000fda0003fc4070 */
[--C-:B------:R-:W-:Y:S01]  /*16e40*/  @!P6 IMAD.IADD R0, R0, 0x1, -R2.reuse ;  /* 0x000000010000e824 */ /* 0x100fe200078e0a02 */
[----:B------:R-:W-:Y:S02]  /*16e50*/  ISETP.GT.U32.AND P6, PT, R2, R18, PT ;  /* 0x000000120200720c */ /* 0x000fe40003fc4070 */
[----:B------:R-:W-:Y:S02]  /*16e60*/  ISETP.GE.AND P0, PT, R19, RZ, PT ;  /* 0x000000ff1300720c */ /* 0x000fe40003f06270 */
[----:B------:R-:W4:Y:S04]  /*16e70*/  LDL R19, [R1+0x4d6c] ;  /* 0x004d6c0001137983 */ /* 0x000f280000100800 */
[----:B-1----:R-:W4:Y:S04]  /*16e80*/  LDL.LU R5, [R1+0x104] ;  /* 0x0001040001057983 */ /* 0x002f280000300800 */
[----:B------:R-:W4:Y:S01]  /*16e90*/  LDL R23, [R1+0x4d70] ;  /* 0x004d700001177983 */ /* 0x000f220000100800 */
[----:B------:R-:W-:-:S05]  /*16ea0*/  @!P6 IMAD.IADD R18, R18, 0x1, -R2 ;  /* 0x000000011212e824 */ /* 0x000fca00078e0a02 */
[----:B------:R-:W-:-:S13]  /*16eb0*/  ISETP.GT.U32.AND P6, PT, R2, R18, PT ;  /* 0x000000120200720c */ /* 0x000fda0003fc4070 */
[----:B------:R-:W-:Y:S02]  /*16ec0*/  @!P6 IMAD.IADD R18, R18, 0x1, -R2 ;  /* 0x000000011212e824 */ /* 0x000fe400078e0a02 */
[----:B--2---:R-:W-:Y:S01]  /*16ed0*/  @!P1 IMAD.MOV R11, RZ, RZ, -R11 ;  /* 0x000000ffff0b9224 */ /* 0x004fe200078e0a0b */
[----:B------:R-:W-:Y:S02]  /*16ee0*/  ISETP.GE.AND P1, PT, R14, RZ, PT ;  /* 0x000000ff0e00720c */ /* 0x000fe40003f26270 */
[----:B------:R-:W2:Y:S01]  /*16ef0*/  LDL.LU R14, [R1+0x100] ;  /* 0x00010000010e7983 */ /* 0x000ea20000300800 */
[----:B---3--:R-:W-:-:S03]  /*16f00*/  @!P0 IMAD.MOV R4, RZ, RZ, -R4 ;  /* 0x000000ffff048224 */ /* 0x008fc600078e0a04 */
[----:B------:R0:W-:Y:S04]  /*16f10*/  STL [R1+0x72c], R11 ;  /* 0x00072c0b01007387 */ /* 0x0001e80000100800 */
[----:B------:R1:W-:Y:S04]  /*16f20*/  STL [R1+0x728], R4 ;  /* 0x0007280401007387 */ /* 0x0003e80000100800 */
[----:B0-----:R-:W3:Y:S04]  /*16f30*/  LDL.LU R11, [R1+0x1e0] ;  /* 0x0001e000010b7983 */ /* 0x001ee80000300800 */
[----:B------:R0:W-:Y:S04]  /*16f40*/  STL [R1+0x124], R18 ;  /* 0x0001241201007387 */ /* 0x0001e80000100800 */
[----:B-1----:R-:W2:Y:S01]  /*16f50*/  LDL.LU R4, [R1+0x1dc] ;  /* 0x0001dc0001047983 */ /* 0x002ea20000300800 */
[----:B------:R-:W-:-:S03]  /*16f60*/  ISETP.GT.U32.AND P2, PT, R2, R26, PT ;  /* 0x0000001a0200720c */ /* 0x000fc60003f44070 */
[----:B0-----:R-:W5:Y:S10]  /*16f70*/  LDL R18, [R1+0x4d74] ;  /* 0x004d740001127983 */ /* 0x001f740000100800 */
[----:B------:R-:W-:Y:S01]  /*16f80*/  @!P2 IMAD.IADD R26, R26, 0x1, -R2 ;  /* 0x000000011a1aa824 */ /* 0x000fe200078e0a02 */
[----:B------:R-:W-:-:S13]  /*16f90*/  ISETP.GT.U32.AND P2, PT, R2, R20, PT ;  /* 0x000000140200720c */ /* 0x000fda0003f44070 */
[----:B------:R-:W-:Y:S01]  /*16fa0*/  @!P2 IMAD.IADD R20, R20, 0x1, -R2 ;  /* 0x000000011414a824 */ /* 0x000fe200078e0a02 */
[----:B----4-:R-:W-:Y:S02]  /*16fb0*/  ISETP.GE.AND P2, PT, R17, RZ, PT ;  /* 0x000000ff1100720c */ /* 0x010fe40003f46270 */
[----:B------:R-:W4:Y:S01]  /*16fc0*/  LDL R17, [R1+0x4d78] ;  /* 0x004d780001117983 */ /* 0x000f220000100800 */
[----:B---3--:R-:W-:-:S05]  /*16fd0*/  @!P4 IMAD.MOV R11, RZ, RZ, -R11 ;  /* 0x000000ffff0bc224 */ /* 0x008fca00078e0a0b */
[----:B------:R0:W-:Y:S01]  /*16fe0*/  STL [R1+0x724], R11 ;  /* 0x0007240b01007387 */ /* 0x0001e20000100800 */
[----:B--2---:R-:W-:-:S03]  /*16ff0*/  @!P1 IMAD.MOV R4, RZ, RZ, -R4 ;  /* 0x000000ffff049224 */ /* 0x004fc600078e0a04 */
[----:B0-----:R-:W2:Y:S04]  /*17000*/  LDL.LU R11, [R1+0xfc] ;  /* 0x0000fc00010b7983 */ /* 0x001ea80000300800 */
[----:B------:R0:W-:Y:S04]  /*17010*/  STL [R1+0x720], R4 ;  /* 0x0007200401007387 */ /* 0x0001e80000100800 */
[----:B------:R-:W3:Y:S04]  /*17020*/  LDL.LU R16, [R1+0x1d8] ;  /* 0x0001d80001107983 */ /* 0x000ee80000300800 */
[----:B0-----:R-:W2:Y:S01]  /*17030*/  LDL.LU R4, [R1+0x1d4] ;  /* 0x0001d40001047983 */ /* 0x001ea20000300800 */
[----:B------:R-:W-:-:S02]  /*17040*/  ISETP.GT.U32.AND P5, PT, R2, R13, PT ;  /* 0x0000000d0200720c */ /* 0x000fc40003fa4070 */
[----:B------:R-:W-:Y:S02]  /*17050*/  ISETP.GE.AND P0, PT, R25, RZ, PT ;  /* 0x000000ff1900720c */ /* 0x000fe40003f06270 */
[----:B------:R-:W-:-:S09]  /*17060*/  ISETP.GT.U32.AND P4, PT, R2, R20, PT ;  /* 0x000000140200720c */ /* 0x000fd20003f84070 */
[----:B------:R-:W-:-:S05]  /*17070*/  @!P5 IMAD.IADD R13, R13, 0x1, -R2 ;  /* 0x000000010d0dd824 */ /* 0x000fca00078e0a02 */
[----:B------:R-:W-:Y:S01]  /*17080*/  ISETP.GT.U32.AND P5, PT, R2, R13, PT ;  /* 0x0000000d0200720c */ /* 0x000fe20003fa4070 */
[--C-:B------:R-:W-:Y:S01]  /*17090*/  @!P4 IMAD.IADD R20, R20, 0x1, -R2.reuse ;  /* 0x000000011414c824 */ /* 0x100fe200078e0a02 */
[----:B------:R-:W-:Y:S02]  /*170a0*/  ISETP.GE.AND P1, PT, R29, RZ, PT ;  /* 0x000000ff1d00720c */ /* 0x000fe40003f26270 */
[----:B------:R-:W4:Y:S09]  /*170b0*/  LDL R29, [R1+0x4d7c] ;  /* 0x004d7c00011d7983 */ /* 0x000f320000100800 */
[----:B------:R-:W-:-:S02]  /*170c0*/  @!P5 IMAD.IADD R13, R13, 0x1, -R2 ;  /* 0x000000010d0dd824 */ /* 0x000fc400078e0a02 */
[----:B---3--:R-:W-:Y:S01]  /*170d0*/  @!P0 IMAD.MOV R16, RZ, RZ, -R16 ;  /* 0x000000ffff108224 */ /* 0x008fe200078e0a10 */
[----:B------:R-:W-:Y:S02]  /*170e0*/  ISETP.GE.AND P0, PT, R19, RZ, PT ;  /* 0x000000ff1300720c */ /* 0x000fe40003f06270 */
[----:B------:R-:W3:Y:S01]  /*170f0*/  LDL.LU R19, [R1+0xf8] ;  /* 0x0000f80001137983 */ /* 0x000ee20000300800 */
[----:B--2---:R-:W-:-:S03]  /*17100*/  @!P2 IMAD.MOV R4, RZ, RZ, -R4 ;  /* 0x000000ffff04a224 */ /* 0x004fc600078e0a04 */
[----:B------:R-:W-:Y:S04]  /*17110*/  STL [R1+0x71c], R16 ;  /* 0x00071c1001007387 */ /* 0x000fe80000100800 */
[----:B------:R0:W-:Y:S04]  /*17120*/  STL [R1+0x718], R4 ;  /* 0x0007180401007387 */ /* 0x0001e80000100800 */
[----:B0-----:R-:W2:Y:S04]  /*17130*/  LDL R4, [R1+0x4d80] ;  /* 0x004d800001047983 */ /* 0x001ea80000100800 */
[----:B------:R-:W-:Y:S04]  /*17140*/  STL [R1+0x118], R20 ;  /* 0x0001181401007387 */ /* 0x000fe80000100800 */
[----:B------:R0:W-:Y:S04]  /*17150*/  STL [R1+0x5988], R13 ;  /* 0x0059880d01007387 */ /* 0x0001e80000100800 */
[----:B------:R-:W2:Y:S04]  /*17160*/  LDL.LU R16, [R1+0x1d0] ;  /* 0x0001d00001107983 */ /* 0x000ea80000300800 */
[----:B0-----:R-:W3:Y:S01]  /*17170*/  LDL.LU R13, [R1+0x1cc] ;  /* 0x0001cc00010d7983 */ /* 0x001ee20000300800 */
[----:B------:R-:W-:-:S02]  /*17180*/  ISETP.GT.U32.AND P6, PT, R2, R27, PT ;  /* 0x0000001b0200720c */ /* 0x000fc40003fc4070 */
[----:B------:R-:W-:Y:S01]  /*17190*/  ISETP.GE.AND P2, PT, R23, RZ, PT ;  /* 0x000000ff1700720c */ /* 0x000fe20003f46270 */
[----:B------:R-:W5:Y:S04]  /*171a0*/  LDL R20, [R1+0x4d84] ;  /* 0x004d840001147983 */ /* 0x000f680000100800 */
[----:B------:R-:W5:Y:S06]  /*171b0*/  LDL R23, [R1+0x4d88] ;  /* 0x004d880001177983 */ /* 0x000f6c0000100800 */
[----:B------:R-:W-:-:S05]  /*171c0*/  @!P6 IMAD.IADD R27, R27, 0x1, -R2 ;  /* 0x000000011b1be824 */ /* 0x000fca00078e0a02 */
[----:B------:R-:W-:-:S13]  /*171d0*/  ISETP.GT.U32.AND P6, PT, R2, R27, PT ;  /* 0x0000001b0200720c */ /* 0x000fda0003fc4070 */
[----:B------:R-:W-:Y:S01]  /*171e0*/  @!P6 IMAD.IADD R27, R27, 0x1, -R2 ;  /* 0x000000011b1be824 */ /* 0x000fe200078e0a02 */
[----:B------:R-:W-:-:S13]  /*171f0*/  ISETP.GT.U32.AND P3, PT, R2, R10, PT ;  /* 0x0000000a0200720c */ /* 0x000fda0003f64070 */
[----:B------:R-:W-:-:S05]  /*17200*/  @!P3 IMAD.IADD R10, R10, 0x1, -R2 ;  /* 0x000000010a0ab824 */ /* 0x000fca00078e0a02 */
[----:B------:R-:W-:Y:S01]  /*17210*/  ISETP.GT.U32.AND P3, PT, R2, R10, PT ;  /* 0x0000000a0200720c */ /* 0x000fe20003f64070 */
[----:B--2---:R-:W-:Y:S02]  /*17220*/  @!P1 IMAD.MOV R16, RZ, RZ, -R16 ;  /* 0x000000ffff109224 */ /* 0x004fe400078e0a10 */
[----:B---3--:R-:W-:-:S03]  /*17230*/  @!P0 IMAD.MOV R13, RZ, RZ, -R13 ;  /* 0x000000ffff0d8224 */ /* 0x008fc600078e0a0d */
[----:B------:R0:W-:Y:S01]  /*17240*/  STL [R1+0x714], R16 ;  /* 0x0007141001007387 */ /* 0x0001e20000100800 */
[----:B----4-:R-:W-:-:S03]  /*17250*/  ISETP.GE.AND P0, PT, R17, RZ, PT ;  /* 0x000000ff1100720c */ /* 0x010fc60003f06270 */
[----:B------:R-:W2:Y:S04]  /*17260*/  LDL.LU R25, [R1+0xf4] ;  /* 0x0000f40001197983 */ /* 0x000ea80000300800 */
[----:B------:R-:W3:Y:S04]  /*17270*/  LDL.LU R17, [R1+0xf0] ;  /* 0x0000f00001117983 */ /* 0x000ee80000300800 */
[----:B------:R1:W-:Y:S04]  /*17280*/  STL [R1+0x710], R13 ;  /* 0x0007100d01007387 */ /* 0x0003e80000100800 */
[----:B------:R-:W-:Y:S04]  /*17290*/  STL [R1+0x5984], R27 ;  /* 0x0059841b01007387 */ /* 0x000fe80000100800 */
[----:B0-----:R-:W4:Y:S04]  /*172a0*/  LDL.LU R16, [R1+0x1c8] ;  /* 0x0001c80001107983 */ /* 0x001f280000300800 */
[----:B-1----:R-:W2:Y:S01]  /*172b0*/  LDL.LU R13, [R1+0x1c4] ;  /* 0x0001c400010d7983 */ /* 0x002ea20000300800 */
[----:B------:R-:W-:Y:S01]  /*172c0*/  @!P3 IMAD.IADD R10, R10, 0x1, -R2 ;  /* 0x000000010a0ab824 */ /* 0x000fe200078e0a02 */
[----:B------:R-:W-:-:S13]  /*172d0*/  ISETP.GT.U32.AND P3, PT, R2, R15, PT ;  /* 0x0000000f0200720c */ /* 0x000fda0003f64070 */
[----:B------:R-:W-:-:S05]  /*172e0*/  @!P3 IMAD.IADD R15, R15, 0x1, -R2 ;  /* 0x000000010f0fb824 */ /* 0x000fca00078e0a02 */
[----:B------:R-:W-:-:S13]  /*172f0*/  ISETP.GT.U32.AND P3, PT, R2, R15, PT ;  /* 0x0000000f0200720c */ /* 0x000fda0003f64070 */
[----:B------:R-:W-:Y:S01]  /*17300*/  @!P3 IMAD.IADD R15, R15, 0x1, -R2 ;  /* 0x000000010f0fb824 */ /* 0x000fe200078e0a02 */
[C---:B-----5:R-:W-:Y:S02]  /*17310*/  ISETP.GT.U32.AND P3, PT, R2.reuse, R6, PT ;  /* 0x000000060200720c */ /* 0x060fe40003f64070 */
[----:B------:R-:W-:Y:S02]  /*17320*/  ISETP.GT.U32.AND P4, PT, R2, R5, PT ;  /* 0x000000050200720c */ /* 0x000fe40003f84070 */
[----:B------:R-:W-:-:S09]  /*17330*/  ISETP.GE.AND P1, PT, R18, RZ, PT ;  /* 0x000000ff1200720c */ /* 0x000fd20003f26270 */
[----:B------:R-:W-:-:S05]  /*17340*/  @!P3 IMAD.IADD R6, R6, 0x1, -R2 ;  /* 0x000000010606b824 */ /* 0x000fca00078e0a02 */
[----:B------:R-:W-:Y:S01]  /*17350*/  ISETP.GT.U32.AND P3, PT, R2, R6, PT ;  /* 0x000000060200720c */ /* 0x000fe20003f64070 */
[--C-:B------:R-:W-:Y:S01]  /*17360*/  @!P4 IMAD.IADD R5, R5, 0x1, -R2.reuse ;  /* 0x000000010505c824 */ /* 0x100fe200078e0a02 */
[----:B------:R-:W-:Y:S02]  /*17370*/  ISETP.GE.AND P4, PT, R29, RZ, PT ;  /* 0x000000ff1d00720c */ /* 0x000fe40003f86270 */
[----:B------:R-:W5:Y:S04]  /*17380*/  LDL R29, [R1+0x4d8c] ;  /* 0x004d8c00011d7983 */ /* 0x000f680000100800 */
[----:B------:R-:W3:Y:S04]  /*17390*/  LDL.LU R18, [R1+0xec] ;  /* 0x0000ec0001127983 */ /* 0x000ee80000300800 */
[----:B------:R-:W3:Y:S01]  /*173a0*/  LDL R22, [R1+0x4d90] ;  /* 0x004d900001167983 */ /* 0x000ee20000100800 */
[----:B------:R-:W-:-:S02]  /*173b0*/  @!P3 IMAD.IADD R6, R6, 0x1, -R2 ;  /* 0x000000010606b824 */ /* 0x000fc400078e0a02 */
[----:B----4-:R-:W-:Y:S02]  /*173c0*/  @!P2 IMAD.MOV R16, RZ, RZ, -R16 ;  /* 0x000000ffff10a224 */ /* 0x010fe400078e0a10 */
[----:B--2---:R-:W-:-:S03]  /*173d0*/  @!P1 IMAD.MOV R13, RZ, RZ, -R13 ;  /* 0x000000ffff0d9224 */ /* 0x004fc600078e0a0d */
[----:B------:R-:W-:Y:S01]  /*173e0*/  STL [R1+0x70c], R16 ;  /* 0x00070c1001007387 */ /* 0x000fe20000100800 */
[----:B------:R-:W-:-:S03]  /*173f0*/  ISETP.GE.AND P1, PT, R4, RZ, PT ;  /* 0x000000ff0400720c */ /* 0x000fc60003f26270 */
[----:B------:R-:W-:Y:S04]  /*17400*/  STL [R1+0x708], R13 ;  /* 0x0007080d01007387 */ /* 0x000fe80000100800 */
[----:B------:R0:W-:Y:S04]  /*17410*/  STL [R1+0x10c], R6 ;  /* 0x00010c0601007387 */ /* 0x0001e80000100800 */
[----:B0-----:R-:W2:Y:S04]  /*17420*/  LDL.LU R6, [R1+0x1c0] ;  /* 0x0001c00001067983 */ /* 0x001ea80000300800 */
[----:B------:R-:W4:Y:S04]  /*17430*/  LDL R16, [R1+0x4d94] ;  /* 0x004d940001107983 */ /* 0x000f280000100800 */
[----:B------:R-:W3:Y:S01]  /*17440*/  LDL.LU R4, [R1+0x1bc] ;  /* 0x0001bc0001047983 */ /* 0x000ee20000300800 */
[----:B------:R-:W-:Y:S01]  /*17450*/  ISETP.GT.U32.AND P6, PT, R2, R11, PT ;  /* 0x0000000b0200720c */ /* 0x000fe20003fc4070 */
[----:B--2---:R-:W-:Y:S01]  /*17460*/  @!P0 IMAD.MOV R6, RZ, RZ, -R6 ;  /* 0x000000ffff068224 */ /* 0x004fe200078e0a06 */
[----:B------:R-:W-:-:S02]  /*17470*/  ISETP.GE.AND P0, PT, R20, RZ, PT ;  /* 0x000000ff1400720c */ /* 0x000fc40003f06270 */
[----:B------:R-:W2:Y:S01]  /*17480*/  LDL.LU R20, [R1+0xe8] ;  /* 0x0000e80001147983 */ /* 0x000ea20000300800 */
[----:B---3--:R-:W-:-:S03]  /*17490*/  @!P4 IMAD.MOV R4, RZ, RZ, -R4 ;  /* 0x000000ffff04c224 */ /* 0x008fc600078e0a04 */
[----:B------:R-:W-:Y:S04]  /*174a0*/  STL [R1+0x704], R6 ;  /* 0x0007040601007387 */ /* 0x000fe80000100800 */
[----:B------:R-:W3:Y:S04]  /*174b0*/  LDL R24, [R1+0x4d98] ;  /* 0x004d980001187983 */ /* 0x000ee80000100800 */
[----:B------:R0:W-:Y:S04]  /*174c0*/  STL [R1+0x700], R4 ;  /* 0x0007000401007387 */ /* 0x0001e80000100800 */
[----:B0-----:R-:W2:Y:S04]  /*174d0*/  LDL.LU R4, [R1+0x1b8] ;  /* 0x0001b80001047983 */ /* 0x001ea80000300800 */
[----:B------:R-:W3:Y:S01]  /*174e0*/  LDL.LU R13, [R1+0x1b4] ;  /* 0x0001b400010d7983 */ /* 0x000ee20000300800 */
[----:B------:R-:W-:-:S05]  /*174f0*/  @!P6 IMAD.IADD R11, R11, 0x1, -R2 ;  /* 0x000000010b0be824 */ /* 0x000fca00078e0a02 */
[----:B------:R-:W-:Y:S02]  /*17500*/  ISETP.GT.U32.AND P6, PT, R2, R11, PT ;  /* 0x0000000b0200720c */ /* 0x000fe40003fc4070 */
[----:B------:R-:W-:Y:S02]  /*17510*/  ISETP.GE.AND P4, PT, R23, RZ, PT ;  /* 0x000000ff1700720c */ /* 0x000fe40003f86270 */
[----:B------:R-:W4:Y:S09]  /*17520*/  LDL R23, [R1+0x4d9c] ;  /* 0x004d9c0001177983 */ /* 0x000f320000100800 */
[----:B------:R-:W-:-:S02]  /*17530*/  @!P6 IMAD.IADD R11, R11, 0x1, -R2 ;  /* 0x000000010b0be824 */ /* 0x000fc400078e0a02 */
[----:B--2---:R-:W-:Y:S01]  /*17540*/  @!P1 IMAD.MOV R4, RZ, RZ, -R4 ;  /* 0x000000ffff049224 */ /* 0x004fe200078e0a04 */
[----:B-----5:R-:W-:Y:S01]  /*17550*/  ISETP.GE.AND P1, PT, R29, RZ, PT ;  /* 0x000000ff1d00720c */ /* 0x020fe20003f26270 */
[----:B---3--:R-:W-:-:S03]  /*17560*/  @!P0 IMAD.MOV R13, RZ, RZ, -R13 ;  /* 0x000000ffff0d8224 */ /* 0x008fc600078e0a0d */
[----:B------:R0:W-:Y:S04]  /*17570*/  STL [R1+0x6fc], R4 ;  /* 0x0006fc0401007387 */ /* 0x0001e80000100800 */
[----:B0-----:R-:W2:Y:S04]  /*17580*/  LDL R4, [R1+0x4da0] ;  /* 0x004da00001047983 */ /* 0x001ea80000100800 */
[----:B------:R-:W3:Y:S04]  /*17590*/  LDL.LU R6, [R1+0xe4] ;  /* 0x0000e40001067983 */ /* 0x000ee80000300800 */
[----:B------:R-:W5:Y:S04]  /*175a0*/  LDL.LU R29, [R1+0xe0] ;  /* 0x0000e000011d7983 */ /* 0x000f680000300800 */
[----:B------:R-:W-:Y:S04]  /*175b0*/  STL [R1+0x6f8], R13 ;  /* 0x0006f80d01007387 */ /* 0x000fe80000100800 */
[----:B------:R0:W-:Y:S04]  /*175c0*/  STL [R1+0xfc], R11 ;  /* 0x0000fc0b01007387 */ /* 0x0001e80000100800 */
[----:B0-----:R-:W2:Y:S01]  /*175d0*/  LDL.LU R11, [R1+0x1b0] ;  /* 0x0001b000010b7983 */ /* 0x001ea20000300800 */
[----:B------:R-:W-:Y:S01]  /*175e0*/  ISETP.GT.U32.AND P2, PT, R2, R5, PT ;  /* 0x000000050200720c */ /* 0x000fe20003f44070 */
[----:B------:R-:W-:-:S02]  /*175f0*/  IMAD.MOV.U32 R13, RZ, RZ, R3 ;  /* 0x000000ffff0d7224 */ /* 0x000fc400078e0003 */
[----:B------:R-:W3:Y:S10]  /*17600*/  LDL R3, [R1+0x4da4] ;  /* 0x004da40001037983 */ /* 0x000ef40000100800 */
[----:B------:R-:W-:Y:S01]  /*17610*/  @!P2 IMAD.IADD R5, R5, 0x1, -R2 ;  /* 0x000000010505a824 */ /* 0x000fe200078e0a02 */
[----:B------:R-:W-:Y:S01]  /*17620*/  ISETP.GT.U32.AND P2, PT, R2, R25, PT ;  /* 0x000000190200720c */ /* 0x000fe20003f44070 */
[----:B------:R-:W-:Y:S01]  /*17630*/  @!P1 IMAD.MOV R13, RZ, RZ, -R13 ;  /* 0x000000ffff0d9224 */ /* 0x000fe200078e0a0d */
[----:B------:R-:W-:-:S02]  /*17640*/  ISETP.GE.AND P0, PT, R22, RZ, PT ;  /* 0x000000ff1600720c */ /* 0x000fc40003f06270 */
[----:B------:R-:W-:-:S09]  /*17650*/  ISETP.GE.AND P1, PT, R24, RZ, PT ;  /* 0x000000ff1800720c */ /* 0x000fd20003f26270 */
[----:B------:R-:W-:Y:S01]  /*17660*/  @!P2 IMAD.IADD R25, R25, 0x1, -R2 ;  /* 0x000000011919a824 */ /* 0x000fe200078e0a02 */
[----:B----4-:R-:W-:Y:S01]  /*17670*/  ISETP.GE.AND P2, PT, R16, RZ, PT ;  /* 0x000000ff1000720c */ /* 0x010fe20003f46270 */
[----:B--2---:R-:W-:-:S05]  /*17680*/  @!P4 IMAD.MOV R11, RZ, RZ, -R11 ;  /* 0x000000ffff0bc224 */ /* 0x004fca00078e0a0b */
[----:B------:R0:W-:Y:S04]  /*17690*/  STL [R1+0x6f4], R11 ;  /* 0x0006f40b01007387 */ /* 0x0001e80000100800 */
[----:B0-----:R-:W2:Y:S04]  /*176a0*/  LDL R11, [R1+0x4da8] ;  /* 0x004da800010b7983 */ /* 0x001ea80000100800 */
[----:B------:R-:W4:Y:S04]  /*176b0*/  LDL.LU R16, [R1+0xdc] ;  /* 0x0000dc0001107983 */ /* 0x000f280000300800 */
[----:B------:R0:W-:Y:S04]  /*176c0*/  STL [R1+0x6f0], R13 ;  /* 0x0006f00d01007387 */ /* 0x0001e80000100800 */
[----:B------:R-:W2:Y:S04]  /*176d0*/  LDL.LU R22, [R1+0x1a8] ;  /* 0x0001a80001167983 */ /* 0x000ea80000300800 */
[----:B------:R-:W3:Y:S04]  /*176e0*/  LDL R24, [R1+0x4dac] ;  /* 0x004dac0001187983 */ /* 0x000ee80000100800 */
[----:B0-----:R-:W3:Y:S01]  /*176f0*/  LDL.LU R13, [R1+0x1a4] ;  /* 0x0001a400010d7983 */ /* 0x001ee20000300800 */
[----:B------:R-:W-:-:S13]  /*17700*/  ISETP.GT.U32.AND P5, PT, R2, R14, PT ;  /* 0x0000000e0200720c */ /* 0x000fda0003fa4070 */
[----:B------:R-:W-:-:S05]  /*17710*/  @!P5 IMAD.IADD R14, R14, 0x1, -R2 ;  /* 0x000000010e0ed824 */ /* 0x000fca00078e0a02 */
[----:B------:R-:W-:Y:S01]  /*17720*/  ISETP.GT.U32.AND P5, PT, R2, R14, PT ;  /* 0x0000000e0200720c */ /* 0x000fe20003fa4070 */
[----:B--2---:R-:W-:Y:S01]  /*17730*/  @!P0 IMAD.MOV R22, RZ, RZ, -R22 ;  /* 0x000000ffff168224 */ /* 0x004fe200078e0a16 */
[----:B------:R-:W-:Y:S02]  /*17740*/  ISETP.GE.AND P0, PT, R23, RZ, PT ;  /* 0x000000ff1700720c */ /* 0x000fe40003f06270 */
[----:B------:R-:W2:Y:S01]  /*17750*/  LDL.LU R23, [R1+0xd8] ;  /* 0x0000d80001177983 */ /* 0x000ea20000300800 */
[----:B---3--:R-:W-:-:S03]  /*17760*/  @!P2 IMAD.MOV R13, RZ, RZ, -R13 ;  /* 0x000000ffff0da224 */ /* 0x008fc600078e0a0d */
[----:B------:R0:W-:Y:S01]  /*17770*/  STL [R1+0x6ec], R22 ;  /* 0x0006ec1601007387 */ /* 0x0001e20000100800 */
[----:B------:R-:W-:-:S03]  /*17780*/  ISETP.GE.AND P2, PT, R4, RZ, PT ;  /* 0x000000ff0400720c */ /* 0x000fc60003f46270 */
[----:B------:R-:W3:Y:S04]  /*17790*/  LDL R4, [R1+0x4db0] ;  /* 0x004db00001047983 */ /* 0x000ee80000100800 */
[----:B------:R1:W-:Y:S04]  /*177a0*/  STL [R1+0x6e8], R13 ;  /* 0x0006e80d01007387 */ /* 0x0003e80000100800 */
[----:B0-----:R-:W2:Y:S01]  /*177b0*/  LDL.LU R22, [R1+0x1a0] ;  /* 0x0001a00001167983 */ /* 0x001ea20000300800 */
[----:B------:R-:W-:Y:S01]  /*177c0*/  @!P5 IMAD.IADD R14, R14, 0x1, -R2 ;  /* 0x000000010e0ed824 */ /* 0x000fe200078e0a02 */
[----:B------:R-:W-:-:S02]  /*177d0*/  ISETP.GT.U32.AND P5, PT, R2, R17, PT ;  /* 0x000000110200720c */ /* 0x000fc40003fa4070 */
[C---:B------:R-:W-:Y:S02]  /*177e0*/  ISETP.GT.U32.AND P6, PT, R2.reuse, R18, PT ;  /* 0x000000120200720c */ /* 0x040fe40003fc4070 */
[----:B------:R-:W-:-:S09]  /*177f0*/  ISETP.GT.U32.AND P4, PT, R2, R25, PT ;  /* 0x000000190200720c */ /* 0x000fd20003f84070 */
[--C-:B------:R-:W-:Y:S02]  /*17800*/  @!P5 IMAD.IADD R17, R17, 0x1, -R2.reuse ;  /* 0x000000011111d824 */ /* 0x100fe400078e0a02 */
[----:B------:R-:W-:-:S03]  /*17810*/  @!P6 IMAD.IADD R18, R18, 0x1, -R2 ;  /* 0x000000011212e824 */ /* 0x000fc600078e0a02 */
[C---:B------:R-:W-:Y:S02]  /*17820*/  ISETP.GT.U32.AND P5, PT, R2.reuse, R17, PT ;  /* 0x000000110200720c */ /* 0x040fe40003fa4070 */
[----:B------:R-:W-:Y:S01]  /*17830*/  ISETP.GT.U32.AND P6, PT, R2, R18, PT ;  /* 0x000000120200720c */ /* 0x000fe20003fc4070 */
[----:B------:R-:W-:Y:S02]  /*17840*/  @!P4 IMAD.IADD R25, R25, 0x1, -R2 ;  /* 0x000000011919c824 */ /* 0x000fe400078e0a02 */
[----:B-1----:R-:W-:-:S03]  /*17850*/  IMAD.MOV.U32 R13, RZ, RZ, R7 ;  /* 0x000000ffff0d7224 */ /* 0x002fc600078e0007 */
[----:B------:R-:W-:Y:S05]  /*17860*/  STL [R1+0xf4], R25 ;  /* 0x0000f41901007387 */ /* 0x000fea0000100800 */
[----:B------:R-:W-:Y:S02]  /*17870*/  @!P5 IMAD.IADD R17, R17, 0x1, -R2 ;  /* 0x000000011111d824 */ /* 0x000fe400078e0a02 */
[----:B------:R-:W-:-:S03]  /*17880*/  @!P0 IMAD.MOV R13, RZ, RZ, -R13 ;  /* 0x000000ffff0d8224 */ /* 0x000fc600078e0a0d */
[----:B------:R0:W-:Y:S01]  /*17890*/  STL [R1+0xf0], R17 ;  /* 0x0000f01101007387 */ /* 0x0001e20000100800 */
[----:B------:R-:W-:Y:S01]  /*178a0*/  @!P6 IMAD.IADD R18, R18, 0x1, -R2 ;  /* 0x000000011212e824 */ /* 0x000fe200078e0a02 */
[----:B------:R-:W-:Y:S02]  /*178b0*/  ISETP.GE.AND P0, PT, R11, RZ, PT ;  /* 0x000000ff0b00720c */ /* 0x000fe40003f06270 */
[----:B0-----:R-:W3:Y:S04]  /*178c0*/  LDL R17, [R1+0x4db4] ;  /* 0x004db40001117983 */ /* 0x001ee80000100800 */
[----:B------:R-:W3:Y:S04]  /*178d0*/  LDL.LU R7, [R1+0xd4] ;  /* 0x0000d40001077983 */ /* 0x000ee80000300800 */
[----:B------:R-:W3:Y:S01]  /*178e0*/  LDL R25, [R1+0x4db8] ;  /* 0x004db80001197983 */ /* 0x000ee20000100800 */
[----:B--2---:R-:W-:Y:S01]  /*178f0*/  @!P1 IMAD.MOV R22, RZ, RZ, -R22 ;  /* 0x000000ffff169224 */ /* 0x004fe200078e0a16 */
[----:B------:R-:W-:-:S02]  /*17900*/  ISETP.GE.AND P1, PT, R3, RZ, PT ;  /* 0x000000ff0300720c */ /* 0x000fc40003f26270 */
[----:B------:R-:W2:Y:S04]  /*17910*/  LDL.LU R3, [R1+0xd0] ;  /* 0x0000d00001037983 */ /* 0x000ea80000300800 */
[----:B------:R-:W-:Y:S04]  /*17920*/  STL [R1+0x6e4], R22 ;  /* 0x0006e41601007387 */ /* 0x000fe80000100800 */
[----:B------:R0:W-:Y:S04]  /*17930*/  STL [R1+0x6e0], R13 ;  /* 0x0006e00d01007387 */ /* 0x0001e80000100800 */
[----:B------:R-:W-:Y:S04]  /*17940*/  STL [R1+0x5980], R18 ;  /* 0x0059801201007387 */ /* 0x000fe80000100800 */
[----:B------:R-:W2:Y:S04]  /*17950*/  LDL.LU R11, [R1+0x198] ;  /* 0x00019800010b7983 */ /* 0x000ea80000300800 */
[----:B0-----:R-:W3:Y:S01]  /*17960*/  LDL.LU R13, [R1+0x194] ;  /* 0x00019400010d7983 */ /* 0x001ee20000300800 */
[----:B------:R-:W-:-:S03]  /*17970*/  ISETP.GT.U32.AND P4, PT, R2, R6, PT ;  /* 0x000000060200720c */ /* 0x000fc60003f84070 */
[----:B------:R-:W4:Y:S10]  /*17980*/  LDL R22, [R1+0x4dbc] ;  /* 0x004dbc0001167983 */ /* 0x000f340000100800 */
[----:B------:R-:W-:Y:S01]  /*17990*/  @!P4 IMAD.IADD R6, R6, 0x1, -R2 ;  /* 0x000000010606c824 */ /* 0x000fe200078e0a02 */
[----:B------:R-:W-:Y:S01]  /*179a0*/  ISETP.GE.AND P4, PT, R24, RZ, PT ;  /* 0x000000ff1800720c */ /* 0x000fe20003f86270 */
[----:B--2---:R-:W-:-:S02]  /*179b0*/  @!P2 IMAD.MOV R11, RZ, RZ, -R11 ;  /* 0x000000ffff0ba224 */ /* 0x004fc400078e0a0b */
[----:B---3--:R-:W-:-:S03]  /*179c0*/  @!P1 IMAD.MOV R13, RZ, RZ, -R13 ;  /* 0x000000ffff0d9224 */ /* 0x008fc600078e0a0d */
[----:B------:R0:W-:Y:S01]  /*179d0*/  STL [R1+0x6dc], R11 ;  /* 0x0006dc0b01007387 */ /* 0x0001e20000100800 */
[----:B------:R-:W-:-:S03]  /*179e0*/  ISETP.GE.AND P1, PT, R4, RZ, PT ;  /* 0x000000ff0400720c */ /* 0x000fc60003f26270 */
[----:B0-----:R-:W2:Y:S04]  /*179f0*/  LDL R11, [R1+0x4dc0] ;  /* 0x004dc000010b7983 */ /* 0x001ea80000100800 */
[----:B------:R-:W3:Y:S04]  /*17a00*/  LDL.LU R24, [R1+0xcc] ;  /* 0x0000cc0001187983 */ /* 0x000ee80000300800 */
[----:B------:R0:W-:Y:S04]  /*17a10*/  STL [R1+0x6d8], R13 ;  /* 0x0006d80d01007387 */ /* 0x0001e80000100800 */
[----:B------:R-:W2:Y:S04]  /*17a20*/  LDL.LU R18, [R1+0x190] ;  /* 0x0001900001127983 */ /* 0x000ea80000300800 */
[----:B------:R-:W3:Y:S04]  /*17a30*/  LDL R4, [R1+0x4dc4] ;  /* 0x004dc40001047983 */ /* 0x000ee80000100800 */
[----:B0-----:R-:W3:Y:S01]  /*17a40*/  LDL.LU R13, [R1+0x18c] ;  /* 0x00018c00010d7983 */ /* 0x001ee20000300800 */
[----:B------:R-:W-:-:S13]  /*17a50*/  ISETP.GT.U32.AND P2, PT, R2, R6, PT ;  /* 0x000000060200720c */ /* 0x000fda0003f44070 */
[----:B------:R-:W-:Y:S02]  /*17a60*/  @!P2 IMAD.IADD R6, R6, 0x1, -R2 ;  /* 0x000000010606a824 */ /* 0x000fe400078e0a02 */
[----:B--2---:R-:W-:Y:S01]  /*17a70*/  @!P0 IMAD.MOV R18, RZ, RZ, -R18 ;  /* 0x000000ffff128224 */ /* 0x004fe200078e0a12 */
[----:B------:R-:W-:Y:S02]  /*17a80*/  ISETP.GE.AND P0, PT, R17, RZ, PT ;  /* 0x000000ff1100720c */ /* 0x000fe40003f06270 */
[----:B------:R-:W2:Y:S01]  /*17a90*/  LDL.LU R17, [R1+0xc8] ;  /* 0x0000c80001117983 */ /* 0x000ea20000300800 */
[----:B---3--:R-:W-:-:S03]  /*17aa0*/  @!P4 IMAD.MOV R13, RZ, RZ, -R13 ;  /* 0x000000ffff0dc224 */ /* 0x008fc600078e0a0d */
[----:B------:R-:W-:Y:S04]  /*17ab0*/  STL [R1+0x6d4], R18 ;  /* 0x0006d41201007387 */ /* 0x000fe80000100800 */
[----:B------:R-:W3:Y:S04]  /*17ac0*/  LDL R27, [R1+0x4dc8] ;  /* 0x004dc800011b7983 */ /* 0x000ee80000100800 */
[----:B------:R-:W-:Y:S04]  /*17ad0*/  STL [R1+0x6d0], R13 ;  /* 0x0006d00d01007387 */ /* 0x000fe80000100800 */
[----:B------:R0:W-:Y:S04]  /*17ae0*/  STL [R1+0xe4], R6 ;  /* 0x0000e40601007387 */ /* 0x0001e80000100800 */
[----:B0-----:R-:W2:Y:S04]  /*17af0*/  LDL.LU R6, [R1+0x188] ;  /* 0x0001880001067983 */ /* 0x001ea80000300800 */
[----:B------:R-:W3:Y:S01]  /*17b00*/  LDL.LU R18, [R1+0x184] ;  /* 0x0001840001127983 */ /* 0x000ee20000300800 */
[----:B----4-:R-:W-:-:S02]  /*17b10*/  ISETP.GT.U32.AND P6, PT, R2, R16, PT ;  /* 0x000000100200720c */ /* 0x010fc40003fc4070 */
[----:B------:R-:W-:Y:S01]  /*17b20*/  ISETP.GE.AND P4, PT, R25, RZ, PT ;  /* 0x000000ff1900720c */ /* 0x000fe20003f86270 */
[----:B------:R-:W4:Y:S04]  /*17b30*/  LDL R13, [R1+0x4dcc] ;  /* 0x004dcc00010d7983 */ /* 0x000f280000100800 */
[----:B------:R-:W4:Y:S06]  /*17b40*/  LDL.LU R25, [R1+0xc0] ;  /* 0x0000c00001197983 */ /* 0x000f2c0000300800 */
[----:B------:R-:W-:-:S05]  /*17b50*/  @!P6 IMAD.IADD R16, R16, 0x1, -R2 ;  /* 0x000000011010e824 */ /* 0x000fca00078e0a02 */
[----:B------:R-:W-:-:S13]  /*17b60*/  ISETP.GT.U32.AND P6, PT, R2, R16, PT ;  /* 0x000000100200720c */ /* 0x000fda0003fc4070 */
[----:B------:R-:W-:Y:S01]  /*17b70*/  @!P6 IMAD.IADD R16, R16, 0x1, -R2 ;  /* 0x000000011010e824 */ /* 0x000fe200078e0a02 */
[----:B------:R-:W-:-:S13]  /*17b80*/  ISETP.GT.U32.AND P3, PT, R2, R19, PT ;  /* 0x000000130200720c */ /* 0x000fda0003f64070 */
[----:B------:R-:W-:-:S05]  /*17b90*/  @!P3 IMAD.IADD R19, R19, 0x1, -R2 ;  /* 0x000000011313b824 */ /* 0x000fca00078e0a02 */
[----:B------:R-:W-:Y:S01]  /*17ba0*/  ISETP.GT.U32.AND P3, PT, R2, R19, PT ;  /* 0x000000130200720c */ /* 0x000fe20003f64070 */
[----:B--2---:R-:W-:Y:S01]  /*17bb0*/  @!P1 IMAD.MOV R6, RZ, RZ, -R6 ;  /* 0x000000ffff069224 */ /* 0x004fe200078e0a06 */
[----:B------:R-:W-:Y:S01]  /*17bc0*/  ISETP.GE.AND P1, PT, R22, RZ, PT ;  /* 0x000000ff1600720c */ /* 0x000fe20003f26270 */
[----:B---3--:R-:W-:-:S03]  /*17bd0*/  @!P0 IMAD.MOV R18, RZ, RZ, -R18 ;  /* 0x000000ffff128224 */ /* 0x008fc600078e0a12 */
[----:B------:R0:W-:Y:S01]  /*17be0*/  STL [R1+0x6cc], R6 ;  /* 0x0006cc0601007387 */ /* 0x0001e20000100800 */
[----:B------:R-:W-:-:S03]  /*17bf0*/  ISETP.GE.AND P0, PT, R11, RZ, PT ;  /* 0x000000ff0b00720c */ /* 0x000fc60003f06270 */
[----:B0-----:R-:W2:Y:S04]  /*17c00*/  LDL.LU R6, [R1+0x59a0] ;  /* 0x0059a00001067983 */ /* 0x001ea80000300800 */
[----:B------:R-:W3:Y:S04]  /*17c10*/  LDL R22, [R1+0x4dd0] ;  /* 0x004dd00001167983 */ /* 0x000ee80000100800 */
[----:B------:R-:W3:Y:S04]  /*17c20*/  LDL.LU R11, [R1+0xbc] ;  /* 0x0000bc00010b7983 */ /* 0x000ee80000300800 */
[----:B------:R-:W-:Y:S04]  /*17c30*/  STL [R1+0x6c8], R18 ;  /* 0x0006c81201007387 */ /* 0x000fe80000100800 */
[----:B------:R0:W-:Y:S04]  /*17c40*/  STL [R1+0xdc], R16 ;  /* 0x0000dc1001007387 */ /* 0x0001e80000100800 */
[----:B0-----:R-:W3:Y:S01]  /*17c50*/  LDL.LU R16, [R1+0x180] ;  /* 0x0001800001107983 */ /* 0x001ee20000300800 */
[----:B------:R-:W-:Y:S01]  /*17c60*/  @!P3 IMAD.IADD R19, R19, 0x1, -R2 ;  /* 0x000000011313b824 */ /* 0x000fe200078e0a02 */
[----:B------:R-:W-:-:S13]  /*17c70*/  ISETP.GT.U32.AND P3, PT, R2, R20, PT ;  /* 0x000000140200720c */ /* 0x000fda0003f64070 */
[----:B------:R-:W-:-:S05]  /*17c80*/  @!P3 IMAD.IADD R20, R20, 0x1, -R2 ;  /* 0x000000011414b824 */ /* 0x000fca00078e0a02 */
[C---:B------:R-:W-:Y:S02]  /*17c90*/  ISETP.GT.U32.AND P3, PT, R2.reuse, R20, PT ;  /* 0x000000140200720c */ /* 0x040fe40003f64070 */
[----:B------:R-:W-:-:S11]  /*17ca0*/  ISETP.GT.U32.AND P2, PT, R2, R7, PT ;  /* 0x000000070200720c */ /* 0x000fd60003f44070 */
[--C-:B------:R-:W-:Y:S01]  /*17cb0*/  @!P3 IMAD.IADD R20, R20, 0x1, -R2.reuse ;  /* 0x000000011414b824 */ /* 0x100fe200078e0a02 */
[----:B------:R-:W-:Y:S01]  /*17cc0*/  ISETP.GT.U32.AND P3, PT, R2, R23, PT ;  /* 0x000000170200720c */ /* 0x000fe20003f64070 */
[----:B------:R-:W-:Y:S01]  /*17cd0*/  @!P2 IMAD.IADD R7, R7, 0x1, -R2 ;  /* 0x000000010707a824 */ /* 0x000fe200078e0a02 */
[----:B------:R-:W-:-:S11]  /*17ce0*/  ISETP.GE.AND P2, PT, R4, RZ, PT ;  /* 0x000000ff0400720c */ /* 0x000fd60003f46270 */
[----:B------:R-:W-:-:S05]  /*17cf0*/  @!P3 IMAD.IADD R23, R23, 0x1, -R2 ;  /* 0x000000011717b824 */ /* 0x000fca00078e0a02 */
[----:B------:R-:W-:-:S13]  /*17d00*/  ISETP.GT.U32.AND P3, PT, R2, R23, PT ;  /* 0x000000170200720c */ /* 0x000fda0003f64070 */
[----:B------:R-:W-:Y:S02]  /*17d10*/  @!P3 IMAD.IADD R23, R23, 0x1, -R2 ;  /* 0x000000011717b824 */ /* 0x000fe400078e0a02 */
[----:B--2---:R-:W-:Y:S02]  /*17d20*/  IMAD.MOV.U32 R4, RZ, RZ, R6 ;  /* 0x000000ffff047224 */ /* 0x004fe400078e0006 */
[----:B------:R-:W2:Y:S02]  /*17d30*/  LDL.LU R6, [R1+0xb8] ;  /* 0x0000b80001067983 */ /* 0x000ea40000300800 */
[----:B------:R-:W-:Y:S02]  /*17d40*/  @!P1 IMAD.MOV R4, RZ, RZ, -R4 ;  /* 0x000000ffff049224 */ /* 0x000fe400078e0a04 */
[----:B---3--:R-:W-:-:S05]  /*17d50*/  @!P4 IMAD.MOV R16, RZ, RZ, -R16 ;  /* 0x000000ffff10c224 */ /* 0x008fca00078e0a10 */
[----:B------:R0:W-:Y:S04]  /*17d60*/  STL [R1+0x6c4], R16 ;  /* 0x0006c41001007387 */ /* 0x0001e80000100800 */
[----:B------:R-:W3:Y:S04]  /*17d70*/  LDL R18, [R1+0x4dd8] ;  /* 0x004dd80001127983 */ /* 0x000ee80000100800 */
[----:B0-----:R-:W2:Y:S04]  /*17d80*/  LDL R16, [R1+0x4dd4] ;  /* 0x004dd40001107983 */ /* 0x001ea80000100800 */
[----:B------:R0:W-:Y:S04]  /*17d90*/  STL [R1+0x6c0], R4 ;  /* 0x0006c00401007387 */ /* 0x0001e80000100800 */
[----:B0-----:R-:W3:Y:S04]  /*17da0*/  LDL.LU R4, [R1+0x599c] ;  /* 0x00599c0001047983 */ /* 0x001ee80000300800 */
[----:B------:R0:W-:Y:S04]  /*17db0*/  STL [R1+0x597c], R23 ;  /* 0x00597c1701007387 */ /* 0x0001e80000100800 */
[----:B0-----:R-:W4:Y:S01]  /*17dc0*/  LDL.LU R23, [R1+0x178] ;  /* 0x0001780001177983 */ /* 0x001f220000300800 */
[----:B------:R-:W-:-:S02]  /*17dd0*/  ISETP.GT.U32.AND P6, PT, R2, R24, PT ;  /* 0x000000180200720c */ /* 0x000fc40003fc4070 */
[----:B------:R-:W-:Y:S02]  /*17de0*/  ISETP.GE.AND P1, PT, R27, RZ, PT ;  /* 0x000000ff1b00720c */ /* 0x000fe40003f26270 */
[----:B------:R-:W5:Y:S09]  /*17df0*/  LDL R27, [R1+0x4ddc] ;  /* 0x004ddc00011b7983 */ /* 0x000f720000100800 */
[----:B------:R-:W-:-:S02]  /*17e00*/  @!P6 IMAD.IADD R24, R24, 0x1, -R2 ;  /* 0x000000011818e824 */ /* 0x000fc400078e0a02 */
[----:B------:R-:W-:-:S03]  /*17e10*/  @!P1 IMAD.MOV R21, RZ, RZ, -R21 ;  /* 0x000000ffff159224 */ /* 0x000fc600078e0a15 */
[----:B------:R-:W-:-:S13]  /*17e20*/  ISETP.GT.U32.AND P6, PT, R2, R24, PT ;  /* 0x000000180200720c */ /* 0x000fda0003fc4070 */
[----:B------:R-:W-:Y:S01]  /*17e30*/  @!P6 IMAD.IADD R24, R24, 0x1, -R2 ;  /* 0x000000011818e824 */ /* 0x000fe200078e0a02 */
[----:B--2---:R-:W-:Y:S01]  /*17e40*/  ISETP.GE.AND P1, PT, R16, RZ, PT ;  /* 0x000000ff1000720c */ /* 0x004fe20003f26270 */
[----:B---3--:R-:W-:Y:S01]  /*17e50*/  @!P2 IMAD.MOV R4, RZ, RZ, -R4 ;  /* 0x000000ffff04a224 */ /* 0x008fe200078e0a04 */
[----:B------:R-:W-:-:S04]  /*17e60*/  ISETP.GE.AND P2, PT, R22, RZ, PT ;  /* 0x000000ff1600720c */ /* 0x000fc80003f46270 */
[----:B------:R0:W-:Y:S01]  /*17e70*/  STL [R1+0x6b8], R4 ;  /* 0x0006b80401007387 */ /* 0x0001e20000100800 */
[----:B----4-:R-:W-:Y:S01]  /*17e80*/  @!P0 IMAD.MOV R23, RZ, RZ, -R23 ;  /* 0x000000ffff178224 */ /* 0x010fe200078e0a17 */
[----:B------:R-:W-:-:S04]  /*17e90*/  ISETP.GE.AND P0, PT, R13, RZ, PT ;  /* 0x000000ff0d00720c */ /* 0x000fc80003f06270 */
[----:B------:R1:W-:Y:S04]  /*17ea0*/  STL [R1+0x6bc], R23 ;  /* 0x0006bc1701007387 */ /* 0x0003e80000100800 */
[----:B0-----:R-:W2:Y:S04]  /*17eb0*/  LDL.LU R4, [R1+0xb4] ;  /* 0x0000b40001047983 */ /* 0x001ea80000300800 */
[----:B------:R-:W3:Y:S01]  /*17ec0*/  LDL R13, [R1+0x4de0] ;  /* 0x004de000010d7983 */ /* 0x000ee20000100800 */
[----:B-1----:R-:W-:-:S03]  /*17ed0*/  IMAD.MOV.U32 R23, RZ, RZ, R8 ;  /* 0x000000ffff177224 */ /* 0x002fc600078e0008 */
[----:B------:R-:W4:Y:S04]  /*17ee0*/  LDL R22, [R1+0x4de4] ;  /* 0x004de40001167983 */ /* 0x000f280000100800 */
[----:B------:R-:W2:Y:S04]  /*17ef0*/  LDL.LU R8, [R1+0xb0] ;  /* 0x0000b00001087983 */ /* 0x000ea80000300800 */
[----:B------:R0:W-:Y:S01]  /*17f00*/  STL [R1+0x6b4], R21 ;  /* 0x0006b41501007387 */ /* 0x0001e20000100800 */
[----:B------:R-:W-:Y:S01]  /*17f10*/  @!P0 IMAD.MOV R23, RZ, RZ, -R23 ;  /* 0x000000ffff178224 */ /* 0x000fe200078e0a17 */
[----:B------:R-:W-:-:S02]  /*17f20*/  ISETP.GE.AND P0, PT, R18, RZ, PT ;  /* 0x000000ff1200720c */ /* 0x000fc40003f06270 */
[----:B0-----:R-:W2:Y:S04]  /*17f30*/  LDL R21, [R1+0x4de8] ;  /* 0x004de80001157983 */ /* 0x001ea80000100800 */
[----:B------:R-:W2:Y:S04]  /*17f40*/  LDL.LU R16, [R1+0x5998] ;  /* 0x0059980001107983 */ /* 0x000ea80000300800 */
[----:B------:R-:W4:Y:S04]  /*17f50*/  LDL.LU R18, [R1+0xac] ;  /* 0x0000ac0001127983 */ /* 0x000f280000300800 */
[----:B------:R-:W-:Y:S04]  /*17f60*/  STL [R1+0x6b0], R23 ;  /* 0x0006b01701007387 */ /* 0x000fe80000100800 */
[----:B------:R0:W-:Y:S04]  /*17f70*/  STL [R1+0xcc], R24 ;  /* 0x0000cc1801007387 */ /* 0x0001e80000100800 */
[----:B0-----:R-:W4:Y:S01]  /*17f80*/  LDL.LU R24, [R1+0x5994] ;  /* 0x0059940001187983 */ /* 0x001f220000300800 */
[----:B------:R-:W-:-:S02]  /*17f90*/  ISETP.GT.U32.AND P3, PT, R2, R17, PT ;  /* 0x000000110200720c */ /* 0x000fc40003f64070 */
[----:B------:R-:W-:-:S11]  /*17fa0*/  ISETP.GT.U32.AND P4, PT, R2, R7, PT ;  /* 0x000000070200720c */ /* 0x000fd60003f84070 */
[--C-:B------:R-:W-:Y:S02]  /*17fb0*/  @!P3 IMAD.IADD R17, R17, 0x1, -R2.reuse ;  /* 0x000000011111b824 */ /* 0x100fe400078e0a02 */
[----:B------:R-:W-:Y:S01]  /*17fc0*/  @!P4 IMAD.IADD R7, R7, 0x1, -R2 ;  /* 0x000000010707c824 */ /* 0x000fe200078e0a02 */
[C---:B------:R-:W-:Y:S02]  /*17fd0*/  ISETP.GT.U32.AND P4, PT, R2.reuse, R25, PT ;  /* 0x000000190200720c */ /* 0x040fe40003f84070 */
[----:B------:R-:W-:Y:S01]  /*17fe0*/  ISETP.GT.U32.AND P3, PT, R2, R17, PT ;  /* 0x000000110200720c */ /* 0x000fe20003f64070 */
[----:B------:R-:W-:-:S04]  /*17ff0*/  IMAD.MOV.U32 R23, RZ, RZ, R28 ;  /* 0x000000ffff177224 */ /* 0x000fc800078e001c */
[----:B------:R-:W-:-:S06]  /*18000*/  @!P1 IMAD.MOV R23, RZ, RZ, -R23 ;  /* 0x000000ffff179224 */ /* 0x000fcc00078e0a17 */
[--C-:B------:R-:W-:Y:S02]  /*18010*/  @!P4 IMAD.IADD R25, R25, 0x1, -R2.reuse ;  /* 0x000000011919c824 */ /* 0x100fe400078e0a02 */
[----:B------:R-:W-:Y:S01]  /*18020*/  @!P3 IMAD.IADD R17, R17, 0x1, -R2 ;  /* 0x000000011111b824 */ /* 0x000fe200078e0a02 */
[----:B-----5:R-:W-:Y:S02]  /*18030*/  ISETP.GE.AND P4, PT, R27, RZ, PT ;  /* 0x000000ff1b00720c */ /* 0x020fe40003f86270 */
[----:B---3--:R-:W-:Y:S01]  /*18040*/  ISETP.GE.AND P1, PT, R13, RZ, PT ;  /* 0x000000ff0d00720c */ /* 0x008fe20003f26270 */
[----:B--2---:R-:W-:-:S05]  /*18050*/  @!P2 IMAD.MOV R16, RZ, RZ, -R16 ;  /* 0x000000ffff10a224 */ /* 0x004fca00078e0a10 */
[----:B------:R0:W-:Y:S04]  /*18060*/  STL [R1+0x6ac], R16 ;  /* 0x0006ac1001007387 */ /* 0x0001e80000100800 */
[----:B0-----:R-:W2:Y:S04]  /*18070*/  LDL R16, [R1+0x4dec] ;  /* 0x004dec0001107983 */ /* 0x001ea80000100800 */
[----:B------:R-:W3:Y:S04]  /*18080*/  LDL.LU R28, [R1+0xa8] ;  /* 0x0000a800011c7983 */ /* 0x000ee80000300800 */
[----:B------:R-:W5:Y:S04]  /*18090*/  LDL R27, [R1+0x4df0] ;  /* 0x004df000011b7983 */ /* 0x000f680000100800 */
[----:B------:R4:W-:Y:S04]  /*180a0*/  STL [R1+0x6a8], R23 ;  /* 0x0006a81701007387 */ /* 0x0009e80000100800 */
[----:B------:R-:W-:Y:S01]  /*180b0*/  STL [R1+0x5978], R17 ;  /* 0x0059781101007387 */ /* 0x000fe20000100800 */
[----:B----4-:R-:W-:-:S03]  /*180c0*/  IMAD.MOV.U32 R23, RZ, RZ, R24 ;  /* 0x000000ffff177224 */ /* 0x010fc600078e0018 */
[----:B------:R-:W4:Y:S04]  /*180d0*/  LDL R24, [R1+0x4df4] ;  /* 0x004df40001187983 */ /* 0x000f280000100800 */
[----:B------:R-:W2:Y:S01]  /*180e0*/  LDL.LU R13, [R1+0x15c] ;  /* 0x00015c00010d7983 */ /* 0x000ea20000300800 */
[----:B------:R-:W-:Y:S01]  /*180f0*/  @!P0 IMAD.MOV R23, RZ, RZ, -R23 ;  /* 0x000000ffff178224 */ /* 0x000fe200078e0a17 */
[----:B------:R-:W-:-:S04]  /*18100*/  ISETP.GE.AND P0, PT, R22, RZ, PT ;  /* 0x000000ff1600720c */ /* 0x000fc80003f06270 */
[----:B------:R0:W-:Y:S04]  /*18110*/  STL [R1+0x6a4], R23 ;  /* 0x0006a41701007387 */ /* 0x0001e80000100800 */
[----:B------:R-:W3:Y:S01]  /*18120*/  LDL R22, [R1+0x4df8] ;  /* 0x004df80001167983 */ /* 0x000ee20000100800 */
[----:B------:R-:W-:-:S13]  /*18130*/  ISETP.GT.U32.AND P5, PT, R2, R29, PT ;  /* 0x0000001d0200720c */ /* 0x000fda0003fa4070 */
[----:B------:R-:W-:-:S05]  /*18140*/  @!P5 IMAD.IADD R29, R29, 0x1, -R2 ;  /* 0x000000011d1dd824 */ /* 0x000fca00078e0a02 */
[----:B------:R-:W-:-:S13]  /*18150*/  ISETP.GT.U32.AND P5, PT, R2, R29, PT ;  /* 0x0000001d0200720c */ /* 0x000fda0003fa4070 */
[--C-:B------:R-:W-:Y:S01]  /*18160*/  @!P5 IMAD.IADD R29, R29, 0x1, -R2.reuse ;  /* 0x000000011d1dd824 */ /* 0x100fe200078e0a02 */
[----:B------:R-:W-:Y:S01]  /*18170*/  ISETP.GT.U32.AND P5, PT, R2, R3, PT ;  /* 0x000000030200720c */ /* 0x000fe20003fa4070 */
[----:B--2---:R-:W-:Y:S01]  /*18180*/  @!P4 IMAD.MOV R13, RZ, RZ, -R13 ;  /* 0x000000ffff0dc224 */ /* 0x004fe200078e0a0d */
[----:B------:R-:W-:Y:S02]  /*18190*/  ISETP.GE.AND P4, PT, R21, RZ, PT ;  /* 0x000000ff1500720c */ /* 0x000fe40003f86270 */
[----:B------:R-:W2:Y:S04]  /*181a0*/  LDL.LU R21, [R1+0xa4] ;  /* 0x0000a40001157983 */ /* 0x000ea80000300800 */
[----:B------:R1:W-:Y:S04]  /*181b0*/  STL [R1+0x6a0], R13 ;  /* 0x0006a00d01007387 */ /* 0x0003e80000100800 */
[----:B0-----:R-:W2:Y:S01]  /*181c0*/  LDL.LU R23, [R1+0x158] ;  /* 0x0001580001177983 */ /* 0x001ea20000300800 */
[----:B------:R-:W-:-:S05]  /*181d0*/  @!P5 IMAD.IADD R3, R3, 0x1, -R2 ;  /* 0x000000010303d824 */ /* 0x000fca00078e0a02 */
[----:B------:R-:W-:-:S13]  /*181e0*/  ISETP.GT.U32.AND P5, PT, R2, R3, PT ;  /* 0x000000030200720c */ /* 0x000fda0003fa4070 */
[----:B------:R-:W-:Y:S01]  /*181f0*/  @!P5 IMAD.IADD R3, R3, 0x1, -R2 ;  /* 0x000000010303d824 */ /* 0x000fe200078e0a02 */
[----:B------:R-:W-:-:S13]  /*18200*/  ISETP.GT.U32.AND P5, PT, R2, R11, PT ;  /* 0x0000000b0200720c */ /* 0x000fda0003fa4070 */
[----:B------:R-:W-:-:S05]  /*18210*/  @!P5 IMAD.IADD R11, R11, 0x1, -R2 ;  /* 0x000000010b0bd824 */ /* 0x000fca00078e0a02 */
[----:B------:R-:W-:Y:S01]  /*18220*/  ISETP.GT.U32.AND P5, PT, R2, R11, PT ;  /* 0x0000000b0200720c */ /* 0x000fe20003fa4070 */
[----:B------:R-:W-:-:S04]  /*18230*/  IMAD.MOV.U32 R17, RZ, RZ, R9 ;  /* 0x000000ffff117224 */ /* 0x000fc800078e0009 */
[----:B------:R-:W-:-:S08]  /*18240*/  @!P0 IMAD.MOV R17, RZ, RZ, -R17 ;  /* 0x000000ffff118224 */ /* 0x000fd000078e0a11 */
[----:B------:R-:W-:-:S05]  /*18250*/  @!P5 IMAD.IADD R11, R11, 0x1, -R2 ;  /* 0x000000010b0bd824 */ /* 0x000fca00078e0a02 */
[----:B------:R0:W-:Y:S04]  /*18260*/  STL [R1+0xbc], R11 ;  /* 0x0000bc0b01007387 */ /* 0x0001e80000100800 */
[----:B-1----:R-:W5:Y:S04]  /*18270*/  LDL R13, [R1+0x4e00] ;  /* 0x004e0000010d7983 */ /* 0x002f680000100800 */
[----:B0-----:R-:W5:Y:S04]  /*18280*/  LDL R11, [R1+0x4dfc] ;  /* 0x004dfc00010b7983 */ /* 0x001f680000100800 */
[----:B------:R-:W5:Y:S01]  /*18290*/  LDL.LU R9, [R1+0x9c] ;  /* 0x00009c0001097983 */ /* 0x000f620000300800 */
[----:B--2---:R-:W-:Y:S01]  /*182a0*/  @!P1 IMAD.MOV R23, RZ, RZ, -R23 ;  /* 0x000000ffff179224 */ /* 0x004fe200078e0a17 */
[----:B------:R-:W-:-:S02]  /*182b0*/  ISETP.GE.AND P1, PT, R16, RZ, PT ;  /* 0x000000ff1000720c */ /* 0x000fc40003f26270 */
[----:B------:R-:W2:Y:S04]  /*182c0*/  LDL.LU R16, [R1+0x98] ;  /* 0x0000980001107983 */ /* 0x000ea80000300800 */
[----:B------:R0:W-:Y:S04]  /*182d0*/  STL [R1+0x69c], R23 ;  /* 0x00069c1701007387 */ /* 0x0001e80000100800 */
[----:B------:R1:W-:Y:S04]  /*182e0*/  STL [R1+0x698], R17 ;  /* 0x0006981101007387 */ /* 0x0003e80000100800 */
[----:B0-----:R-:W2:Y:S01]  /*182f0*/  LDL.LU R23, [R1+0x150] ;  /* 0x0001500001177983 */ /* 0x001ea20000300800 */
[----:B------:R-:W-:Y:S01]  /*18300*/  ISETP.GT.U32.AND P2, PT, R2, R25, PT ;  /* 0x000000190200720c */ /* 0x000fe20003f44070 */
[----:B-1----:R-:W-:-:S02]  /*18310*/  IMAD.MOV.U32 R17, RZ, RZ, R12 ;  /* 0x000000ffff117224 */ /* 0x002fc400078e000c */
[----:B------:R-:W5:Y:S10]  /*18320*/  LDL.LU R12, [R1+0x94] ;  /* 0x00009400010c7983 */ /* 0x000f740000300800 */
[----:B------:R-:W-:Y:S01]  /*18330*/  @!P2 IMAD.IADD R25, R25, 0x1, -R2 ;  /* 0x000000011919a824 */ /* 0x000fe200078e0a02 */
[----:B------:R-:W-:Y:S01]  /*18340*/  ISETP.GT.U32.AND P2, PT, R2, R8, PT ;  /* 0x000000080200720c */ /* 0x000fe20003f44070 */
[----:B------:R-:W-:Y:S01]  /*18350*/  @!P1 IMAD.MOV R17, RZ, RZ, -R17 ;  /* 0x000000ffff119224 */ /* 0x000fe200078e0a11 */
[----:B---3--:R-:W-:-:S11]  /*18360*/  ISETP.GE.AND P1, PT, R22, RZ, PT ;  /* 0x000000ff1600720c */ /* 0x008fd60003f26270 */
[----:B------:R-:W-:Y:S01]  /*18370*/  @!P2 IMAD.IADD R8, R8, 0x1, -R2 ;  /* 0x000000010808a824 */ /* 0x000fe200078e0a02 */
[----:B----4-:R-:W-:Y:S01]  /*18380*/  ISETP.GE.AND P2, PT, R24, RZ, PT ;  /* 0x000000ff1800720c */ /* 0x010fe20003f46270 */
[----:B--2---:R-:W-:-:S05]  /*18390*/  @!P4 IMAD.MOV R23, RZ, RZ, -R23 ;  /* 0x000000ffff17c224 */ /* 0x004fca00078e0a17 */
[----:B------:R0:W-:Y:S04]  /*183a0*/  STL [R1+0x694], R23 ;  /* 0x0006941701007387 */ /* 0x0001e80000100800 */
[----:B------:R-:W2:Y:S04]  /*183b0*/  LDL R24, [R1+0x4e08] ;  /* 0x004e080001187983 */ /* 0x000ea80000100800 */
[----:B0-----:R-:W3:Y:S04]  /*183c0*/  LDL R23, [R1+0x4e04] ;  /* 0x004e040001177983 */ /* 0x001ee80000100800 */
[----:B------:R0:W-:Y:S04]  /*183d0*/  STL [R1+0x690], R17 ;  /* 0x0006901101007387 */ /* 0x0001e80000100800 */
[----:B------:R-:W4:Y:S04]  /*183e0*/  LDL.LU R22, [R1+0x148] ;  /* 0x0001480001167983 */ /* 0x000f280000300800 */
[----:B0-----:R-:W2:Y:S01]  /*183f0*/  LDL.LU R17, [R1+0x144] ;  /* 0x0001440001117983 */ /* 0x001ea20000300800 */
[----:B-----5:R-:W-:-:S03]  /*18400*/  ISETP.GE.AND P0, PT, R27, RZ, PT ;  /* 0x000000ff1b00720c */ /* 0x020fc60003f06270 */
[----:B------:R-:W5:Y:S01]  /*18410*/  LDL R27, [R1+0x4e0c] ;  /* 0x004e0c00011b7983 */ /* 0x000f620000100800 */
[C---:B------:R-:W-:Y:S02]  /*18420*/  ISETP.GT.U32.AND P6, PT, R2.reuse, R6, PT ;  /* 0x000000060200720c */ /* 0x040fe40003fc4070 */
[----:B------:R-:W-:-:S11]  /*18430*/  ISETP.GT.U32.AND P5, PT, R2, R18, PT ;  /* 0x000000120200720c */ /* 0x000fd60003fa4070 */
[----:B------:R-:W-:Y:S02]  /*18440*/  @!P6 IMAD.IADD R6, R6, 0x1, -R2 ;  /* 0x000000010606e824 */ /* 0x000fe400078e0a02 */
[----:B----4-:R-:W-:Y:S01]  /*18450*/  @!P0 IMAD.MOV R22, RZ, RZ, -R22 ;  /* 0x000000ffff168224 */ /* 0x010fe200078e0a16 */
[----:B------:R-:W-:-:S04]  /*18460*/  ISETP.GE.AND P0, PT, R11, RZ, PT ;  /* 0x000000ff0b00720c */ /* 0x000fc80003f06270 */
[----:B------:R0:W-:Y:S04]  /*18470*/  STL [R1+0x68c], R22 ;  /* 0x00068c1601007387 */ /* 0x0001e80000100800 */
[----:B0-----:R-:W4:Y:S04]  /*18480*/  LDL.LU R22, [R1+0x5990] ;  /* 0x0059900001167983 */ /* 0x001f280000300800 */
[----:B------:R-:W3:Y:S01]  /*18490*/  LDL.LU R11, [R1+0x598c] ;  /* 0x00598c00010b7983 */ /* 0x000ee20000300800 */
[----:B--2---:R-:W-:Y:S01]  /*184a0*/  @!P2 IMAD.MOV R17, RZ, RZ, -R17 ;  /* 0x000000ffff11a224 */ /* 0x004fe200078e0a11 */
[----:B------:R-:W-:-:S02]  /*184b0*/  ISETP.GE.AND P2, PT, R13, RZ, PT ;  /* 0x000000ff0d00720c */ /* 0x000fc40003f46270 */
[----:B------:R-:W2:Y:S01]  /*184c0*/  LDL R13, [R1+0x4e10] ;  /* 0x004e1000010d7983 */ /* 0x000ea20000100800 */
[----:B------:R-:W-:Y:S01]  /*184d0*/  ISETP.GT.U32.AND P6, PT, R2, R6, PT ;  /* 0x000000060200720c */ /* 0x000fe20003fc4070 */
[----:B------:R-:W-:Y:S01]  /*184e0*/  @!P5 IMAD.IADD R18, R18, 0x1, -R2 ;  /* 0x000000011212d824 */ /* 0x000fe200078e0a02 */
[----:B------:R-:W-:-:S04]  /*184f0*/  ISETP.GT.U32.AND P4, PT, R2, R8, PT ;  /* 0x000000080200720c */ /* 0x000fc80003f84070 */
[----:B------:R-:W-:-:S07]  /*18500*/  ISETP.GT.U32.AND P5, PT, R2, R18, PT ;  /* 0x000000120200720c */ /* 0x000fce0003fa4070 */
[--C-:B------:R-:W-:Y:S01]  /*18510*/  @!P6 IMAD.IADD R6, R6, 0x1, -R2.reuse ;  /* 0x000000010606e824 */ /* 0x100fe200078e0a02 */
[----:B------:R-:W-:Y:S01]  /*18520*/  ISETP.GT.U32.AND P6, PT, R2, R28, PT ;  /* 0x0000001c0200720c */ /* 0x000fe20003fc4070 */
[--C-:B------:R-:W-:Y:S01]  /*18530*/  @!P4 IMAD.IADD R8, R8, 0x1, -R2.reuse ;  /* 0x000000010808c824 */ /* 0x100fe200078e0a02 */
[----:B------:R-:W-:Y:S03]  /*18540*/  STL [R1+0x688], R17 ;  /* 0x0006881101007387 */ /* 0x000fe60000100800 */
[----:B------:R-:W-:-:S08]  /*18550*/  @!P5 IMAD.IADD R18, R18, 0x1, -R2 ;  /* 0x000000011212d824 */ /* 0x000fd000078e0a02 */
[----:B------:R-:W-:Y:S01]  /*18560*/  @!P6 IMAD.IADD R28, R28, 0x1, -R2 ;  /* 0x000000011c1ce824 */ /* 0x000fe200078e0a02 */
[----:B------:R0:W-:Y:S04]  /*18570*/  STL [R1+0x5974], R8 ;  /* 0x0059740801007387 */ /* 0x0001e80000100800 */
[C---:B------:R-:W-:Y:S02]  /*18580*/  ISETP.GT.U32.AND P6, PT, R2.reuse, R28, PT ;  /* 0x0000001c0200720c */ /* 0x040fe40003fc4070 */
[----:B------:R-:W-:Y:S01]  /*18590*/  ISETP.GT.U32.AND P4, PT, R2, R9, PT ;  /* 0x000000090200720c */ /* 0x000fe20003f84070 */
[----:B0-----:R-:W2:Y:S04]  /*185a0*/  LDL.LU R8, [R1+0x90] ;  /* 0x0000900001087983 */ /* 0x001ea80000300800 */
[----:B------:R0:W-:Y:S01]  /*185b0*/  STL [R1+0xac], R18 ;  /* 0x0000ac1201007387 */ /* 0x0001e20000100800 */
[----:B------:R-:W-:-:S05]  /*185c0*/  @!P2 IMAD.MOV R0, RZ, RZ, -R0 ;  /* 0x000000ffff00a224 */ /* 0x000fca00078e0a00 */
[--C-:B------:R-:W-:Y:S01]  /*185d0*/  @!P6 IMAD.IADD R28, R28, 0x1, -R2.reuse ;  /* 0x000000011c1ce824 */ /* 0x100fe200078e0a02 */
[----:B0-----:R-:W2:Y:S01]  /*185e0*/  LDL R18, [R1+0x4e14] ;  /* 0x004e140001127983 */ /* 0x001ea20000100800 */
[----:B------:R-:W-:Y:S01]  /*185f0*/  @!P4 IMAD.IADD R9, R9, 0x1, -R2 ;  /* 0x000000010909c824 */ /* 0x000fe200078e0a02 */
[----:B-----5:R-:W-:Y:S01]  /*18600*/  ISETP.GE.AND P4, PT, R27, RZ, PT ;  /* 0x000000ff1b00720c */ /* 0x020fe20003f86270 */
[----:B----4-:R-:W-:Y:S02]  /*18610*/  IMAD.MOV.U32 R17, RZ, RZ, R22 ;  /* 0x000000ffff117224 */ /* 0x010fe400078e0016 */
[----:B------:R-:W4:Y:S01]  /*18620*/  LDL.LU R22, [R1+0x8c] ;  /* 0x00008c0001167983 */ /* 0x000f220000300800 */
[----:B---3--:R-:W-:Y:S01]  /*18630*/  @!P1 IMAD.MOV R11, RZ, RZ, -R11 ;  /* 0x000000ffff0b9224 */ /* 0x008fe200078e0a0b */
[----:B------:R-:W-:Y:S01]  /*18640*/  ISETP.GE.AND P1, PT, R23, RZ, PT ;  /* 0x000000ff1700720c */ /* 0x000fe20003f26270 */
[----:B------:R-:W-:Y:S01]  /*18650*/  @!P0 IMAD.MOV R17, RZ, RZ, -R17 ;  /* 0x000000ffff118224 */ /* 0x000fe200078e0a11 */
[----:B------:R-:W-:-:S02]  /*18660*/  ISETP.GE.AND P0, PT, R24, RZ, PT ;  /* 0x000000ff1800720c */ /* 0x000fc40003f06270 */
[----:B------:R0:W-:Y:S04]  /*18670*/  STL [R1+0x684], R11 ;  /* 0x0006840b01007387 */ /* 0x0001e80000100800 */
[----:B0-----:R-:W3:Y:S04]  /*18680*/  LDL R11, [R1+0x4e18] ;  /* 0x004e1800010b7983 */ /* 0x001ee80000100800 */
[----:B------:R-:W5:Y:S04]  /*18690*/  LDL.LU R24, [R1+0x88] ;  /* 0x0000880001187983 */ /* 0x000f680000300800 */
[----:B------:R0:W-:Y:S04]  /*186a0*/  STL [R1+0x680], R17 ;  /* 0x0006801101007387 */ /* 0x0001e80000100800 */
[----:B------:R-:W-:Y:S01]  /*186b0*/  STL [R1+0x5970], R28 ;  /* 0x0059701c01007387 */ /* 0x000fe20000100800 */
[----:B0-----:R-:W-:-:S03]  /*186c0*/  IMAD.MOV.U32 R17, RZ, RZ, R10 ;  /* 0x000000ffff117224 */ /* 0x001fc600078e000a */
[----:B------:R0:W-:Y:S01]  /*186d0*/  STL [R1+0x67c], R0 ;  /* 0x00067c0001007387 */ /* 0x0001e20000100800 */
[----:B------:R-:W-:-:S03]  /*186e0*/  @!P1 IMAD.MOV R17, RZ, RZ, -R17 ;  /* 0x000000ffff119224 */ /* 0x000fc600078e0a11 */
[----:B------:R-:W3:Y:S01]  /*186f0*/  LDL R27, [R1+0x4e44] ;  /* 0x004e4400011b7983 */ /* 0x000ee20000100800 */
[----:B--2---:R-:W-:-:S03]  /*18700*/  ISETP.GE.AND P1, PT, R13, RZ, PT ;  /* 0x000000ff0d00720c */ /* 0x004fc60003f26270 */
[----:B0-----:R-:W2:Y:S04]  /*18710*/  LDL R0, [R1+0x4e38] ;  /* 0x004e380001007983 */ /* 0x001ea80000100800 */
[----:B------:R-:W2:Y:S04]  /*18720*/  LDL.LU R10, [R1+0x84] ;  /* 0x00008400010a7983 */ /* 0x000ea80000300800 */
[----:B------:R0:W-:Y:S02]  /*18730*/  STL [R1+0x678], R17 ;  /* 0x0006781101007387 */ /* 0x0001e40000100800 */
[----:B0-----:R-:W-:-:S02]  /*18740*/  IMAD.MOV.U32 R17, RZ, RZ, R26 ;  /* 0x000000ffff117224 */ /* 0x001fc400078e001a */
[----:B------:R-:W2:Y:S04]  /*18750*/  LDL R26, [R1+0x4e48] ;  /* 0x004e4800011a7983 */ /* 0x000ea80000100800 */
[----:B------:R-:W2:Y:S01]  /*18760*/  LDL.LU R13, [R1+0x128] ;  /* 0x00012800010d7983 */ /* 0x000ea20000300800 */
[----:B------:R-:W-:-:S05]  /*18770*/  @!P0 IMAD.MOV R17, RZ, RZ, -R17 ;  /* 0x000000ffff118224 */ /* 0x000fca00078e0a11 */
[----:B------:R-:W-:Y:S04]  /*18780*/  STL [R1+0x674], R17 ;  /* 0x0006741101007387 */ /* 0x000fe80000100800 */
[----:B------:R-:W4:Y:S01]  /*18790*/  LDL R28, [R1+0x4e4c] ;  /* 0x004e4c00011c7983 */ /* 0x000f220000100800 */
[----:B--2---:R-:W-:Y:S01]  /*187a0*/  @!P4 IMAD.MOV R13, RZ, RZ, -R13 ;  /* 0x000000ffff0dc224 */ /* 0x004fe200078e0a0d */
[----:B---3--:R-:W-:Y:S02]  /*187b0*/  ISETP.GE.AND P4, PT, R11, RZ, PT ;  /* 0x000000ff0b00720c */ /* 0x008fe40003f86270 */
[----:B------:R-:W2:Y:S04]  /*187c0*/  LDL.LU R11, [R1+0x80] ;  /* 0x00008000010b7983 */ /* 0x000ea80000300800 */
[----:B------:R0:W-:Y:S04]  /*187d0*/  STL [R1+0x670], R13 ;  /* 0x0006700d01007387 */ /* 0x0001e80000100800 */
[----:B0-----:R-:W3:Y:S01]  /*187e0*/  LDL.LU R13, [R1+0x124] ;  /* 0x00012400010d7983 */ /* 0x001ee20000300800 */
[----:B------:R-:W-:Y:S01]  /*187f0*/  ISETP.GE.AND P0, PT, R18, RZ, PT ;  /* 0x000000ff1200720c */ /* 0x000fe20003f06270 */
[----:B------:R-:W-:-:S02]  /*18800*/  IMAD.MOV.U32 R23, RZ, RZ, R15 ;  /* 0x000000ffff177224 */ /* 0x000fc400078e000f */
[----:B------:R-:W2:Y:S04]  /*18810*/  LDL R17, [R1+0x4e50] ;  /* 0x004e500001117983 */ /* 0x000ea80000100800 */
[----:B------:R-:W2:Y:S04]  /*18820*/  LDL R18, [R1+0x4e54] ;  /* 0x004e540001127983 */ /* 0x000ea80000100800 */
[----:B------:R-:W2:Y:S02]  /*18830*/  LDL.LU R15, [R1+0x7c] ;  /* 0x00007c00010f7983 */ /* 0x000ea40000300800 */
[----:B------:R-:W-:Y:S01]  /*18840*/  @!P0 IMAD.MOV R23, RZ, RZ, -R23 ;  /* 0x000000ffff178224 */ /* 0x000fe200078e0a17 */
[----:B------:R-:W-:Y:S01]  /*18850*/  ISETP.GT.U32.AND P2, PT, R2, R9, PT ;  /* 0x000000090200720c */ /* 0x000fe20003f44070 */
[----:B---3--:R-:W-:Y:S01]  /*18860*/  @!P1 IMAD.MOV R13, RZ, RZ, -R13 ;  /* 0x000000ffff0d9224 */ /* 0x008fe200078e0a0d */
[----:B------:R-:W-:-:S04]  /*18870*/  ISETP.GE.AND P1, PT, R0, RZ, PT ;  /* 0x000000ff0000720c */ /* 0x000fc80003f26270 */
[----:B------:R0:W-:Y:S04]  /*18880*/  STL [R1+0x66c], R13 ;  /* 0x00066c0d01007387 */ /* 0x0001e80000100800 */
[----:B0-----:R-:W3:Y:S04]  /*18890*/  LDL.LU R13, [R1+0x5988] ;  /* 0x00598800010d7983 */ /* 0x001ee80000300800 */
[----:B------:R-:W2:Y:S04]  /*188a0*/  LDL.LU R0, [R1+0x78] ;  /* 0x0000780001007983 */ /* 0x000ea80000300800 */
[----:B------:R0:W-:Y:S04]  /*188b0*/  STL [R1+0x668], R23 ;  /* 0x0006681701007387 */ /* 0x0001e80000100800 */
[----:B0-----:R-:W2:Y:S01]  /*188c0*/  LDL.LU R23, [R1+0x118] ;  /* 0x0001180001177983 */ /* 0x001ea20000300800 */
[----:B------:R-:W-:Y:S01]  /*188d0*/  @!P2 IMAD.IADD R9, R9, 0x1, -R2 ;  /* 0x000000010909a824 */ /* 0x000fe200078e0a02 */
[----:B----4-:R-:W-:-:S02]  /*188e0*/  ISETP.GT.U32.AND P2, PT, R2, R22, PT ;  /* 0x000000160200720c */ /* 0x010fc40003f44070 */
[----:B------:R-:W-:-:S11]  /*188f0*/  ISETP.GE.AND P0, PT, R27, RZ, PT ;  /* 0x000000ff1b00720c */ /* 0x000fd60003f06270 */
[----:B------:R-:W-:Y:S01]  /*18900*/  @!P2 IMAD.IADD R22, R22, 0x1, -R2 ;  /* 0x000000011616a824 */ /* 0x000fe200078e0a02 */
[----:B------:R-:W-:Y:S02]  /*18910*/  ISETP.GE.AND P2, PT, R26, RZ, PT ;  /* 0x000000ff1a00720c */ /* 0x000fe40003f46270 */
[----:B------:R-:W-:-:S13]  /*18920*/  ISETP.GT.U32.AND P3, PT, R2, R4, PT ;  /* 0x000000040200720c */ /* 0x000fda0003f64070 */
[----:B------:R-:W-:-:S05]  /*18930*/  @!P3 IMAD.IADD R4, R4, 0x1, -R2 ;  /* 0x000000010404b824 */ /* 0x000fca00078e0a02 */
[----:B------:R-:W-:Y:S01]  /*18940*/  ISETP.GT.U32.AND P3, PT, R2, R4, PT ;  /* 0x000000040200720c */ /* 0x000fe20003f64070 */
[----:B---3--:R-:W-:Y:S02]  /*18950*/  IMAD.MOV.U32 R27, RZ, RZ, R13 ;  /* 0x000000ffff1b7224 */ /* 0x008fe400078e000d */
[----:B------:R-:W3:Y:S02]  /*18960*/  LDL R13, [R1+0x4e78] ;  /* 0x004e7800010d7983 */ /* 0x000ee40000100800 */
[----:B------:R-:W-:Y:S02]  /*18970*/  @!P1 IMAD.MOV R27, RZ, RZ, -R27 ;  /* 0x000000ffff1b9224 */ /* 0x000fe400078e0a1b */
[----:B------:R-:W4:Y:S01]  /*18980*/  LDL.LU R26, [R1+0x74] ;  /* 0x00007400011a7983 */ /* 0x000f220000300800 */
[----:B--2---:R-:W-:-:S05]  /*18990*/  @!P4 IMAD.MOV R23, RZ, RZ, -R23 ;  /* 0x000000ffff17c224 */ /* 0x004fca00078e0a17 */
[----:B------:R0:W-:Y:S04]  /*189a0*/  STL [R1+0x664], R23 ;  /* 0x0006641701007387 */ /* 0x0001e80000100800 */
[----:B0-----:R-:W2:Y:S04]  /*189b0*/  LDL R23, [R1+0x4e7c] ;  /* 0x004e7c0001177983 */ /* 0x001ea80000100800 */
[----:B------:R0:W-:Y:S04]  /*189c0*/  STL [R1+0x660], R27 ;  /* 0x0006601b01007387 */ /* 0x0001e80000100800 */
[----:B0-----:R-:W2:Y:S01]  /*189d0*/  LDL.LU R27, [R1+0x5984] ;  /* 0x00598400011b7983 */ /* 0x001ea20000300800 */
[----:B------:R-:W-:Y:S01]  /*189e0*/  @!P3 IMAD.IADD R4, R4, 0x1, -R2 ;  /* 0x000000010404b824 */ /* 0x000fe200078e0a02 */
[----:B------:R-:W-:-:S13]  /*189f0*/  ISETP.GT.U32.AND P3, PT, R2, R21, PT ;  /* 0x000000150200720c */ /* 0x000fda0003f64070 */
[----:B------:R-:W-:-:S05]  /*18a00*/  @!P3 IMAD.IADD R21, R21, 0x1, -R2 ;  /* 0x000000011515b824 */ /* 0x000fca00078e0a02 */
[----:B------:R-:W-:-:S13]  /*18a10*/  ISETP.GT.U32.AND P3, PT, R2, R21, PT ;  /* 0x000000150200720c */ /* 0x000fda0003f64070 */
[----:B------:R-:W-:Y:S01]  /*18a20*/  @!P3 IMAD.IADD R21, R21, 0x1, -R2 ;  /* 0x000000011515b824 */ /* 0x000fe200078e0a02 */
[----:B------:R-:W-:-:S13]  /*18a30*/  ISETP.GT.U32.AND P3, PT, R2, R8, PT ;  /* 0x000000080200720c */ /* 0x000fda0003f64070 */
[----:B------:R-:W-:-:S05]  /*18a40*/  @!P3 IMAD.IADD R8, R8, 0x1, -R2 ;  /* 0x000000010808b824 */ /* 0x000fca00078e0a02 */
[----:B------:R-:W-:Y:S02]  /*18a50*/  ISETP.GT.U32.AND P3, PT, R2, R8, PT ;  /* 0x000000080200720c */ /* 0x000fe40003f64070 */
[----:B------:R-:W-:-:S11]  /*18a60*/  ISETP.GE.AND P1, PT, R28, RZ, PT ;  /* 0x000000ff1c00720c */ /* 0x000fd60003f26270 */
[----:B------:R-:W-:Y:S02]  /*18a70*/  @!P3 IMAD.IADD R8, R8, 0x1, -R2 ;  /* 0x000000010808b824 */ /* 0x000fe400078e0a02 */
[----:B--2---:R-:W-:Y:S02]  /*18a80*/  IMAD.MOV.U32 R28, RZ, RZ, R27 ;  /* 0x000000ffff1c7224 */ /* 0x004fe400078e001b */
[----:B------:R-:W2:Y:S04]  /*18a90*/  LDL R27, [R1+0x4e80] ;  /* 0x004e8000011b7983 */ /* 0x000ea80000100800 */
[----:B------:R0:W-:Y:S04]  /*18aa0*/  STL [R1+0x90], R8 ;  /* 0x0000900801007387 */ /* 0x0001e80000100800 */
[----:B0-----:R-:W2:Y:S01]  /*18ab0*/  LDL.LU R8, [R1+0x10c] ;  /* 0x00010c0001087983 */ /* 0x001ea20000300800 */
[----:B------:R-:W-:-:S13]  /*18ac0*/  ISETP.GT.U32.AND P5, PT, R2, R16, PT ;  /* 0x000000100200720c */ /* 0x000fda0003fa4070 */
[----:B------:R-:W-:-:S05]  /*18ad0*/  @!P5 IMAD.IADD R16, R16, 0x1, -R2 ;  /* 0x000000011010d824 */ /* 0x000fca00078e0a02 */
[----:B------:R-:W-:-:S13]  /*18ae0*/  ISETP.GT.U32.AND P5, PT, R2, R16, PT ;  /* 0x000000100200720c */ /* 0x000fda0003fa4070 */
[----:B------:R-:W-:Y:S01]  /*18af0*/  @!P5 IMAD.IADD R16, R16, 0x1, -R2 ;  /* 0x000000011010d824 */ /* 0x000fe200078e0a02 */
[----:B-----5:R-:W-:Y:S01]  /*18b00*/  ISETP.GT.U32.AND P5, PT, R2, R24, PT ;  /* 0x000000180200720c */ /* 0x020fe20003fa4070 */
[----:B------:R-:W-:Y:S01]  /*18b10*/  @!P0 IMAD.MOV R28, RZ, RZ, -R28 ;  /* 0x000000ffff1c8224 */ /* 0x000fe200078e0a1c */
[----:B------:R-:W-:-:S11]  /*18b20*/  ISETP.GE.AND P0, PT, R17, RZ, PT ;  /* 0x000000ff1100720c */ /* 0x000fd60003f06270 */
[----:B------:R-:W-:-:S05]  /*18b30*/  @!P5 IMAD.IADD R24, R24, 0x1, -R2 ;  /* 0x000000011818d824 */ /* 0x000fca00078e0a02 */
[----:B------:R-:W-:Y:S01]  /*18b40*/  ISETP.GT.U32.AND P5, PT, R2, R24, PT ;  /* 0x000000180200720c */ /* 0x000fe20003fa4070 */
[----:B------:R0:W-:Y:S01]  /*18b50*/  STL [R1+0x65c], R28 ;  /* 0x00065c1c01007387 */ /* 0x0001e20000100800 */
[----:B------:R-:W-:Y:S01]  /*18b60*/  @!P1 IMAD.MOV R5, RZ, RZ, -R5 ;  /* 0x000000ffff059224 */ /* 0x000fe200078e0a05 */
[----:B---3--:R-:W-:-:S10]  /*18b70*/  ISETP.GE.AND P1, PT, R13, RZ, PT ;  /* 0x000000ff0d00720c */ /* 0x008fd40003f26270 */
[----:B------:R-:W-:Y:S02]  /*18b80*/  @!P5 IMAD.IADD R24, R24, 0x1, -R2 ;  /* 0x000000011818d824 */ /* 0x000fe400078e0a02 */
[----:B--2---:R-:W-:Y:S01]  /*18b90*/  @!P2 IMAD.MOV R8, RZ, RZ, -R8 ;  /* 0x000000ffff08a224 */ /* 0x004fe200078e0a08 */
[----:B------:R-:W-:Y:S02]  /*18ba0*/  ISETP.GE.AND P2, PT, R18, RZ, PT ;  /* 0x000000ff1200720c */ /* 0x000fe40003f46270 */
[----:B------:R-:W2:Y:S04]  /*18bb0*/  LDL R18, [R1+0x4e84] ;  /* 0x004e840001127983 */ /* 0x000ea80000100800 */
[----:B0-----:R-:W3:Y:S04]  /*18bc0*/  LDL.LU R28, [R1+0x70] ;  /* 0x00007000011c7983 */ /* 0x001ee80000300800 */
[----:B------:R0:W-:Y:S04]  /*18bd0*/  STL [R1+0x658], R8 ;  /* 0x0006580801007387 */ /* 0x0001e80000100800 */
[----:B------:R1:W-:Y:S01]  /*18be0*/  STL [R1+0x88], R24 ;  /* 0x0000881801007387 */ /* 0x0003e20000100800 */
[----:B0-----:R-:W-:-:S03]  /*18bf0*/  IMAD.MOV.U32 R8, RZ, RZ, R14 ;  /* 0x000000ffff087224 */ /* 0x001fc600078e000e */
[----:B------:R-:W5:Y:S01]  /*18c00*/  LDL R14, [R1+0x4e40] ;  /* 0x004e4000010e7983 */ /* 0x000f620000100800 */
[----:B------:R-:W-:-:S03]  /*18c10*/  @!P0 IMAD.MOV R8, RZ, RZ, -R8 ;  /* 0x000000ffff088224 */ /* 0x000fc600078e0a08 */
[----:B-1----:R-:W3:Y:S04]  /*18c20*/  LDL R24, [R1+0x4e3c] ;  /* 0x004e3c0001187983 */ /* 0x002ee80000100800 */
[----:B------:R0:W-:Y:S04]  /*18c30*/  STL [R1+0x654], R5 ;  /* 0x0006540501007387 */ /* 0x0001e80000100800 */
[----:B0-----:R-:W3:Y:S04]  /*18c40*/  LDL.LU R5, [R1+0x6c] ;  /* 0x00006c0001057983 */ /* 0x001ee80000300800 */
[----:B------:R-:W3:Y:S04]  /*18c50*/  LDL.LU R13, [R1+0x68] ;  /* 0x00006800010d7983 */ /* 0x000ee80000300800 */
[----:B------:R0:W-:Y:S04]  /*18c60*/  STL [R1+0x650], R8 ;  /* 0x0006500801007387 */ /* 0x0001e80000100800 */
[----:B------:R-:W3:Y:S01]  /*18c70*/  LDL.LU R17, [R1+0xfc] ;  /* 0x0000fc0001117983 */ /* 0x000ee20000300800 */
[----:B------:R-:W-:-:S13]  /*18c80*/  ISETP.GT.U32.AND P4, PT, R2, R22, PT ;  /* 0x000000160200720c */ /* 0x000fda0003f84070 */
[----:B------:R-:W-:Y:S01]  /*18c90*/  @!P4 IMAD.IADD R22, R22, 0x1, -R2 ;  /* 0x000000011616c824 */ /* 0x000fe200078e0a02 */
[----:B------:R-:W-:Y:S01]  /*18ca0*/  ISETP.GT.U32.AND P4, PT, R2, R15, PT ;  /* 0x0000000f0200720c */ /* 0x000fe20003f84070 */
[----:B0-----:R-:W-:Y:S02]  /*18cb0*/  IMAD.MOV.U32 R8, RZ, RZ, R19 ;  /* 0x000000ffff087224 */ /* 0x001fe400078e0013 */
[----:B------:R-:W4:Y:S02]  /*18cc0*/  LDL R19, [R1+0x4e98] ;  /* 0x004e980001137983 */ /* 0x000f240000100800 */
[----:B------:R-:W-:-:S08]  /*18cd0*/  @!P1 IMAD.MOV R8, RZ, RZ, -R8 ;  /* 0x000000ffff089224 */ /* 0x000fd000078e0a08 */
[----:B------:R-:W-:Y:S01]  /*18ce0*/  @!P4 IMAD.IADD R15, R15, 0x1, -R2 ;  /* 0x000000010f0fc824 */ /* 0x000fe200078e0a02 */
[----:B------:R-:W-:Y:S02]  /*18cf0*/  ISETP.GE.AND P4, PT, R27, RZ, PT ;  /* 0x000000ff1b00720c */ /* 0x000fe40003f86270 */
[----:B------:R-:W4:Y:S01]  /*18d00*/  LDL.LU R27, [R1+0x64] ;  /* 0x00006400011b7983 */ /* 0x000f220000300800 */
[----:B--2---:R-:W-:Y:S01]  /*18d10*/  ISETP.GE.AND P1, PT, R18, RZ, PT ;  /* 0x000000ff1200720c */ /* 0x004fe20003f26270 */
[----:B---3--:R-:W-:-:S05]  /*18d20*/  @!P2 IMAD.MOV R17, RZ, RZ, -R17 ;  /* 0x000000ffff11a224 */ /* 0x008fca00078e0a11 */
[----:B------:R0:W-:Y:S04]  /*18d30*/  STL [R1+0x64c], R17 ;  /* 0x00064c1101007387 */ /* 0x0001e80000100800 */
[----:B0-----:R-:W2:Y:S04]  /*18d40*/  LDL R17, [R1+0x4e9c] ;  /* 0x004e9c0001117983 */ /* 0x001ea80000100800 */
[----:B------:R0:W-:Y:S04]  /*18d50*/  STL [R1+0x648], R8 ;  /* 0x0006480801007387 */ /* 0x0001e80000100800 */
[----:B------:R-:W3:Y:S01]  /*18d60*/  LDL.LU R18, [R1+0xf4] ;  /* 0x0000f40001127983 */ /* 0x000ee20000300800 */
[----:B------:R-:W-:-:S03]  /*18d70*/  ISETP.GE.AND P0, PT, R23, RZ, PT ;  /* 0x000000ff1700720c */ /* 0x000fc60003f06270 */
[----:B------:R-:W2:Y:S04]  /*18d80*/  LDL R23, [R1+0x4ea8] ;  /* 0x004ea80001177983 */ /* 0x000ea80000100800 */
[----:B0-----:R-:W2:Y:S01]  /*18d90*/  LDL.LU R8, [R1+0xf0] ;  /* 0x0000f00001087983 */ /* 0x001ea20000300800 */
[----:B------:R-:W-:-:S05]  /*18da0*/  ISETP.GT.U32.AND P2, PT, R2, R15, PT ;  /* 0x0000000f0200720c */ /* 0x000fca0003f44070 */
[----:B---3--:R-:W-:-:S05]  /*18db0*/  @!P0 IMAD.MOV R18, RZ, RZ, -R18 ;  /* 0x000000ffff128224 */ /* 0x008fca00078e0a12 */
[----:B------:R0:W-:Y:S04]  /*18dc0*/  STL [R1+0x644], R18 ;  /* 0x0006441201007387 */ /* 0x0001e80000100800 */
[----:B0-----:R-:W3:Y:S01]  /*18dd0*/  LDL.LU R18, [R1+0x5980] ;  /* 0x0059800001127983 */ /* 0x001ee20000300800 */
[----:B------:R-:W-:Y:S01]  /*18de0*/  ISETP.GE.AND P0, PT, R24, RZ, PT ;  /* 0x000000ff1800720c */ /* 0x000fe20003f06270 */
[----:B--2---:R-:W-:Y:S01]  /*18df0*/  @!P4 IMAD.MOV R8, RZ, RZ, -R8 ;  /* 0x000000ffff08c224 */ /* 0x004fe200078e0a08 */
[----:B-----5:R-:W-:Y:S01]  /*18e00*/  ISETP.GE.AND P4, PT, R14, RZ, PT ;  /* 0x000000ff0e00720c */ /* 0x020fe20003f86270 */
[----:B------:R-:W-:Y:S01]  /*18e10*/  @!P2 IMAD.IADD R15, R15, 0x1, -R2 ;  /* 0x000000010f0fa824 */ /* 0x000fe200078e0a02 */
[----:B------:R-:W2:Y:S04]  /*18e20*/  LDL.LU R14, [R1+0x60] ;  /* 0x00006000010e7983 */ /* 0x000ea80000300800 */
[----:B------:R0:W-:Y:S04]  /*18e30*/  STL [R1+0x640], R8 ;  /* 0x0006400801007387 */ /* 0x0001e80000100800 */
[----:B------:R1:W-:Y:S04]  /*18e40*/  STL [R1+0x596c], R15 ;  /* 0x00596c0f01007387 */ /* 0x0003e80000100800 */
[----:B------:R-:W5:Y:S01]  /*18e50*/  LDL R24, [R1+0x4ed0] ;  /* 0x004ed00001187983 */ /* 0x000f620000100800 */
[----:B0-----:R-:W-:-:S03]  /*18e60*/  IMAD.MOV.U32 R8, RZ, RZ, R20 ;  /* 0x000000ffff087224 */ /* 0x001fc600078e0014 */
[----:B------:R-:W2:Y:S01]  /*18e70*/  LDL R20, [R1+0x4ed4] ;  /* 0x004ed40001147983 */ /* 0x000ea20000100800 */
[----:B------:R-:W-:-:S03]  /*18e80*/  @!P0 IMAD.MOV R8, RZ, RZ, -R8 ;  /* 0x000000ffff088224 */ /* 0x000fc600078e0a08 */
[----:B-1----:R-:W2:Y:S01]  /*18e90*/  LDL R15, [R1+0x4eac] ;  /* 0x004eac00010f7983 */ /* 0x002ea20000100800 */
[----:B------:R-:W-:Y:S01]  /*18ea0*/  ISETP.GT.U32.AND P3, PT, R2, R11, PT ;  /* 0x0000000b0200720c */ /* 0x000fe20003f64070 */
[----:B---3--:R-:W-:Y:S01]  /*18eb0*/  @!P1 IMAD.MOV R18, RZ, RZ, -R18 ;  /* 0x000000ffff129224 */ /* 0x008fe200078e0a12 */
[----:B----4-:R-:W-:-:S04]  /*18ec0*/  ISETP.GE.AND P1, PT, R19, RZ, PT ;  /* 0x000000ff1300720c */ /* 0x010fc80003f26270 */
[----:B------:R0:W-:Y:S04]  /*18ed0*/  STL [R1+0x63c], R18 ;  /* 0x00063c1201007387 */ /* 0x0001e80000100800 */
[----:B0-----:R-:W3:Y:S04]  /*18ee0*/  LDL.LU R18, [R1+0x5c] ;  /* 0x00005c0001127983 */ /* 0x001ee80000300800 */
[----:B------:R-:W4:Y:S04]  /*18ef0*/  LDL.LU R19, [R1+0x58] ;  /* 0x0000580001137983 */ /* 0x000f280000300800 */
[----:B------:R0:W-:Y:S04]  /*18f00*/  STL [R1+0x638], R8 ;  /* 0x0006380801007387 */ /* 0x0001e80000100800 */
[----:B0-----:R-:W2:Y:S01]  /*18f10*/  LDL.LU R8, [R1+0xe4] ;  /* 0x0000e40001087983 */ /* 0x001ea20000300800 */
        /* <DEDUP_REMOVED lines=8> */
[----:B------:R-:W-:Y:S01]  /*18fa0*/  ISETP.GT.U32.AND P3, PT, R2, R28, PT ;  /* 0x0000001c0200720c */ /* 0x000fe20003f64070 */
[----:B------:R-:W-:Y:S01]  /*18fb0*/  IMAD.MOV.U32 R23, RZ, RZ, R29 ;  /* 0x000000ffff177224 */ /* 0x000fe200078e001d */
[----:B------:R-:W-:Y:S02]  /*18fc0*/  ISETP.GE.AND P0, PT, R17, RZ, PT ;  /* 0x000000ff1100720c */ /* 0x000fe40003f06270 */
[----:B------:R-:W3:Y:S01]  /*18fd0*/  LDL R17, [R1+0x4ed8] ;  /* 0x004ed80001117983 */ /* 0x000ee20000100800 */
[----:B------:R-:W-:-:S08]  /*18fe0*/  @!P1 IMAD.MOV R23, RZ, RZ, -R23 ;  /* 0x000000ffff179224 */ /* 0x000fd000078e0a17 */
[----:B------:R-:W-:Y:S02]  /*18ff0*/  @!P3 IMAD.IADD R28, R28, 0x1, -R2 ;  /* 0x000000011c1cb824 */ /* 0x000fe400078e0a02 */
[----:B--2---:R-:W-:-:S05]  /*19000*/  @!P4 IMAD.MOV R8, RZ, RZ, -R8 ;  /* 0x000000ffff08c224 */ /* 0x004fca00078e0a08 */
[----:B------:R0:W-:Y:S04]  /*19010*/  STL [R1+0x634], R8 ;  /* 0x0006340801007387 */ /* 0x0001e80000100800 */
[----:B0-----:R-:W2:Y:S04]  /*19020*/  LDL R8, [R1+0x4edc] ;  /* 0x004edc0001087983 */ /* 0x001ea80000100800 */
[----:B------:R-:W2:Y:S04]  /*19030*/  LDL.LU R29, [R1+0x54] ;  /* 0x00005400011d7983 */ /* 0x000ea80000300800 */
[----:B------:R0:W-:Y:S04]  /*19040*/  STL [R1+0x630], R23 ;  /* 0x0006301701007387 */ /* 0x0001e80000100800 */
[----:B0-----:R-:W2:Y:S04]  /*19050*/  LDL.LU R23, [R1+0x597c] ;  /* 0x00597c0001177983 */ /* 0x001ea80000300800 */
[----:B------:R0:W-:Y:S04]  /*19060*/  STL [R1+0x70], R28 ;  /* 0x0000701c01007387 */ /* 0x0001e80000100800 */
[----:B0-----:R-:W3:Y:S01]  /*19070*/  LDL.LU R28, [R1+0xdc] ;  /* 0x0000dc00011c7983 */ /* 0x001ee20000300800 */
[----:B------:R-:W-:-:S03]  /*19080*/  ISETP.GE.AND P1, PT, R15, RZ, PT ;  /* 0x000000ff0f00720c */ /* 0x000fc60003f26270 */
[----:B------:R-:W4:Y:S01]  /*19090*/  LDL R15, [R1+0x4ee0] ;  /* 0x004ee000010f7983 */ /* 0x000f220000100800 */
[----:B--2---:R-:W-:Y:S01]  /*190a0*/  @!P2 IMAD.MOV R23, RZ, RZ, -R23 ;  /* 0x000000ffff17a224 */ /* 0x004fe200078e0a17 */
[----:B------:R-:W-:Y:S01]  /*190b0*/  ISETP.GE.AND P2, PT, R20, RZ, PT ;  /* 0x000000ff1400720c */ /* 0x000fe20003f46270 */
[----:B---3--:R-:W-:Y:S01]  /*190c0*/  @!P0 IMAD.MOV R28, RZ, RZ, -R28 ;  /* 0x000000ffff1c8224 */ /* 0x008fe200078e0a1c */
[----:B-----5:R-:W-:Y:S01]  /*190d0*/  ISETP.GE.AND P0, PT, R24, RZ, PT ;  /* 0x000000ff1800720c */ /* 0x020fe20003f06270 */
[----:B------:R-:W-:-:S03]  /*190e0*/  IMAD.MOV.U32 R24, RZ, RZ, R7 ;  /* 0x000000ffff187224 */ /* 0x000fc600078e0007 */
[----:B------:R0:W-:Y:S02]  /*190f0*/  STL [R1+0x62c], R28 ;  /* 0x00062c1c01007387 */ /* 0x0001e40000100800 */
[----:B------:R-:W-:Y:S01]  /*19100*/  @!P1 IMAD.MOV R24, RZ, RZ, -R24 ;  /* 0x000000ffff189224 */ /* 0x000fe200078e0a18 */
[----:B------:R-:W-:Y:S01]  /*19110*/  ISETP.GE.AND P1, PT, R17, RZ, PT ;  /* 0x000000ff1100720c */ /* 0x000fe20003f26270 */
[----:B0-----:R-:W2:Y:S05]  /*19120*/  LDL R28, [R1+0x4ee4] ;  /* 0x004ee400011c7983 */ /* 0x001eaa0000100800 */
[----:B------:R-:W-:Y:S01]  /*19130*/  @!P0 IMAD.MOV R3, RZ, RZ, -R3 ;  /* 0x000000ffff038224 */ /* 0x000fe200078e0a03 */
[----:B------:R-:W3:Y:S04]  /*19140*/  LDL.LU R20, [R1+0x50] ;  /* 0x0000500001147983 */ /* 0x000ee80000300800 */
[----:B------:R0:W-:Y:S04]  /*19150*/  STL [R1+0x628], R23 ;  /* 0x0006281701007387 */ /* 0x0001e80000100800 */
[----:B------:R-:W5:Y:S01]  /*19160*/  LDL R7, [R1+0x4eec] ;  /* 0x004eec0001077983 */ /* 0x000f620000100800 */
[----:B------:R-:W-:-:S03]  /*19170*/  ISETP.GE.AND P0, PT, R8, RZ, PT ;  /* 0x000000ff0800720c */ /* 0x000fc60003f06270 */
[----:B0-----:R-:W2:Y:S04]  /*19180*/  LDL R23, [R1+0x4ee8] ;  /* 0x004ee80001177983 */ /* 0x001ea80000100800 */
[----:B------:R0:W-:Y:S04]  /*19190*/  STL [R1+0x624], R24 ;  /* 0x0006241801007387 */ /* 0x0001e80000100800 */
[----:B0-----:R-:W2:Y:S04]  /*191a0*/  LDL.LU R24, [R1+0x4c] ;  /* 0x00004c0001187983 */ /* 0x001ea80000300800 */
[----:B------:R-:W2:Y:S04]  /*191b0*/  LDL.LU R17, [R1+0x5978] ;  /* 0x0059780001117983 */ /* 0x000ea80000300800 */
[----:B------:R0:W-:Y:S04]  /*191c0*/  STL [R1+0x620], R3 ;  /* 0x0006200301007387 */ /* 0x0001e80000100800 */
[----:B0-----:R-:W3:Y:S04]  /*191d0*/  LDL.LU R3, [R1+0x48] ;  /* 0x0000480001037983 */ /* 0x001ee80000300800 */
[----:B------:R-:W3:Y:S01]  /*191e0*/  LDL.LU R8, [R1+0xcc] ;  /* 0x0000cc0001087983 */ /* 0x000ee20000300800 */
[----:B------:R-:W-:-:S13]  /*191f0*/  ISETP.GT.U32.AND P4, PT, R2, R5, PT ;  /* 0x000000050200720c */ /* 0x000fda0003f84070 */
[----:B------:R-:W-:Y:S01]  /*19200*/  @!P4 IMAD.IADD R5, R5, 0x1, -R2 ;  /* 0x000000010505c824 */ /* 0x000fe200078e0a02 */
[----:B------:R-:W-:-:S13]  /*19210*/  ISETP.GT.U32.AND P4, PT, R2, R18, PT ;  /* 0x000000120200720c */ /* 0x000fda0003f84070 */
[----:B------:R-:W-:Y:S01]  /*19220*/  @!P4 IMAD.IADD R18, R18, 0x1, -R2 ;  /* 0x000000011212c824 */ /* 0x000fe200078e0a02 */
[----:B----4-:R-:W-:Y:S02]  /*19230*/  ISETP.GE.AND P4, PT, R15, RZ, PT ;  /* 0x000000ff0f00720c */ /* 0x010fe40003f86270 */
[----:B------:R-:W-:-:S13]  /*19240*/  ISETP.GT.U32.AND P6, PT, R2, R12, PT ;  /* 0x0000000c0200720c */ /* 0x000fda0003fc4070 */
[----:B------:R-:W-:-:S05]  /*19250*/  @!P6 IMAD.IADD R12, R12, 0x1, -R2 ;  /* 0x000000010c0ce824 */ /* 0x000fca00078e0a02 */
[----:B------:R-:W-:-:S13]  /*19260*/  ISETP.GT.U32.AND P6, PT, R2, R12, PT ;  /* 0x0000000c0200720c */ /* 0x000fda0003fc4070 */
[----:B------:R-:W-:Y:S01]  /*19270*/  @!P6 IMAD.IADD R12, R12, 0x1, -R2 ;  /* 0x000000010c0ce824 */ /* 0x000fe200078e0a02 */
[----:B------:R-:W-:Y:S01]  /*19280*/  ISETP.GT.U32.AND P6, PT, R2, R10, PT ;  /* 0x0000000a0200720c */ /* 0x000fe20003fc4070 */
[----:B--2---:R-:W-:-:S04]  /*19290*/  IMAD.MOV.U32 R15, RZ, RZ, R17 ;  /* 0x000000ffff0f7224 */ /* 0x004fc800078e0011 */
[----:B------:R-:W-:Y:S02]  /*192a0*/  @!P1 IMAD.MOV R15, RZ, RZ, -R15 ;  /* 0x000000ffff0f9224 */ /* 0x000fe400078e0a0f */
[----:B---3--:R-:W-:-:S05]  /*192b0*/  @!P2 IMAD.MOV R8, RZ, RZ, -R8 ;  /* 0x000000ffff08a224 */ /* 0x008fca00078e0a08 */
[----:B------:R0:W-:Y:S04]  /*192c0*/  STL [R1+0x61c], R8 ;  /* 0x00061c0801007387 */ /* 0x0001e80000100800 */
[----:B0-----:R-:W2:Y:S04]  /*192d0*/  LDL R8, [R1+0x5438] ;  /* 0x0054380001087983 */ /* 0x001ea80000100800 */
[----:B------:R-:W3:Y:S04]  /*192e0*/  LDL.LU R17, [R1+0x44] ;  /* 0x0000440001117983 */ /* 0x000ee80000300800 */
[----:B------:R0:W-:Y:S04]  /*192f0*/  STL [R1+0x618], R15 ;  /* 0x0006180f01007387 */ /* 0x0001e80000100800 */
[----:B0-----:R-:W4:Y:S01]  /*19300*/  LDL.LU R15, [R1+0xbc] ;  /* 0x0000bc00010f7983 */ /* 0x001f220000300800 */
[----:B------:R-:W-:-:S03]  /*19310*/  ISETP.GE.AND P1, PT, R28, RZ, PT ;  /* 0x000000ff1c00720c */ /* 0x000fc60003f26270 */
[----:B------:R-:W3:Y:S01]  /*19320*/  LDL R28, [R1+0x5440] ;  /* 0x00544000011c7983 */ /* 0x000ee20000100800 */
[----:B------:R-:W-:-:S05]  /*19330*/  @!P6 IMAD.IADD R10, R10, 0x1, -R2 ;  /* 0x000000010a0ae824 */ /* 0x000fca00078e0a02 */
[----:B------:R-:W-:-:S13]  /*19340*/  ISETP.GT.U32.AND P6, PT, R2, R10, PT ;  /* 0x0000000a0200720c */ /* 0x000fda0003fc4070 */
[----:B------:R-:W-:Y:S01]  /*19350*/  @!P6 IMAD.IADD R10, R10, 0x1, -R2 ;  /* 0x000000010a0ae824 */ /* 0x000fe200078e0a02 */
[----:B------:R-:W-:-:S13]  /*19360*/  ISETP.GT.U32.AND P6, PT, R2, R26, PT ;  /* 0x0000001a0200720c */ /* 0x000fda0003fc4070 */
[----:B------:R-:W-:-:S05]  /*19370*/  @!P6 IMAD.IADD R26, R26, 0x1, -R2 ;  /* 0x000000011a1ae824 */ /* 0x000fca00078e0a02 */
[----:B------:R-:W-:-:S13]  /*19380*/  ISETP.GT.U32.AND P6, PT, R2, R26, PT ;  /* 0x0000001a0200720c */ /* 0x000fda0003fc4070 */
[----:B------:R-:W-:Y:S01]  /*19390*/  @!P6 IMAD.IADD R26, R26, 0x1, -R2 ;  /* 0x000000011a1ae824 */ /* 0x000fe200078e0a02 */
[----:B------:R-:W-:-:S13]  /*193a0*/  ISETP.GT.U32.AND P6, PT, R2, R27, PT ;  /* 0x0000001b0200720c */ /* 0x000fda0003fc4070 */
[----:B------:R-:W-:-:S05]  /*193b0*/  @!P6 IMAD.IADD R27, R27, 0x1, -R2 ;  /* 0x000000011b1be824 */ /* 0x000fca00078e0a02 */
[C---:B------:R-:W-:Y:S02]  /*193c0*/  ISETP.GT.U32.AND P6, PT, R2.reuse, R27, PT ;  /* 0x0000001b0200720c */ /* 0x040fe40003fc4070 */
[----:B------:R-:W-:-:S11]  /*193d0*/  ISETP.GT.U32.AND P2, PT, R2, R18, PT ;  /* 0x000000120200720c */ /* 0x000fd60003f44070 */
[--C-:B------:R-:W-:Y:S01]  /*193e0*/  @!P6 IMAD.IADD R27, R27, 0x1, -R2.reuse ;  /* 0x000000011b1be824 */ /* 0x100fe200078e0a02 */
[----:B------:R-:W-:Y:S01]  /*193f0*/  ISETP.GT.U32.AND P6, PT, R2, R29, PT ;  /* 0x0000001d0200720c */ /* 0x000fe20003fc4070 */
[----:B------:R-:W-:Y:S01]  /*19400*/  @!P0 IMAD.MOV R25, RZ, RZ, -R25 ;  /* 0x000000ffff198224 */ /* 0x000fe200078e0a19 */
[----:B------:R-:W-:Y:S01]  /*19410*/  ISETP.GE.AND P0, PT, R23, RZ, PT ;  /* 0x000000ff1700720c */ /* 0x000fe20003f06270 */
[----:B------:R-:W-:Y:S01]  /*19420*/  @!P2 IMAD.IADD R18, R18, 0x1, -R2 ;  /* 0x000000011212a824 */ /* 0x000fe200078e0a02 */
[----:B------:R-:W-:-:S09]  /*19430*/  ISETP.GT.U32.AND P2, PT, R2, R24, PT ;  /* 0x000000180200720c */ /* 0x000fd20003f44070 */
[----:B------:R-:W-:-:S05]  /*19440*/  @!P6 IMAD.IADD R29, R29, 0x1, -R2 ;  /* 0x000000011d1de824 */ /* 0x000fca00078e0a02 */
[----:B------:R-:W-:Y:S01]  /*19450*/  ISETP.GT.U32.AND P6, PT, R2, R29, PT ;  /* 0x0000001d0200720c */ /* 0x000fe20003fc4070 */
[----:B------:R-:W-:Y:S01]  /*19460*/  STL [R1+0x614], R25 ;  /* 0x0006141901007387 */ /* 0x000fe20000100800 */
[----:B------:R-:W-:Y:S02]  /*19470*/  @!P1 IMAD.MOV R6, RZ, RZ, -R6 ;  /* 0x000000ffff069224 */ /* 0x000fe400078e0a06 */
[----:B------:R-:W-:Y:S02]  /*19480*/  @!P0 IMAD.MOV R4, RZ, RZ, -R4 ;  /* 0x000000ffff048224 */ /* 0x000fe400078e0a04 */
[----:B------:R-:W-:-:S07]  /*19490*/  @!P2 IMAD.IADD R24, R24, 0x1, -R2 ;  /* 0x000000011818a824 */ /* 0x000fce00078e0a02 */
[----:B------:R-:W-:Y:S01]  /*194a0*/  @!P6 IMAD.IADD R29, R29, 0x1, -R2 ;  /* 0x000000011d1de824 */ /* 0x000fe200078e0a02 */
[----:B--2---:R-:W-:Y:S01]  /*194b0*/  ISETP.GE.AND P1, PT, R8, RZ, PT ;  /* 0x000000ff0800720c */ /* 0x004fe20003f26270 */
[----:B----4-:R-:W-:-:S05]  /*194c0*/  @!P4 IMAD.MOV R15, RZ, RZ, -R15 ;  /* 0x000000ffff0fc224 */ /* 0x010fca00078e0a0f */
[----:B------:R0:W-:Y:S01]  /*194d0*/  STL [R1+0x610], R15 ;  /* 0x0006100f01007387 */ /* 0x0001e20000100800 */
[----:B-----5:R-:W-:-:S03]  /*194e0*/  ISETP.GE.AND P4, PT, R7, RZ, PT ;  /* 0x000000ff0700720c */ /* 0x020fc60003f86270 */
[----:B0-----:R-:W2:Y:S04]  /*194f0*/  LDL R15, [R1+0x5444] ;  /* 0x00544400010f7983 */ /* 0x001ea80000100800 */
[----:B------:R-:W4:Y:S04]  /*19500*/  LDL.LU R25, [R1+0x40] ;  /* 0x0000400001197983 */ /* 0x000f280000300800 */
[----:B------:R0:W-:Y:S04]  /*19510*/  STL [R1+0x5968], R18 ;  /* 0x0059681201007387 */ /* 0x0001e80000100800 */
[----:B------:R-:W5:Y:S04]  /*19520*/  LDL R23, [R1+0x5448] ;  /* 0x0054480001177983 */ /* 0x000f680000100800 */
[----:B0-----:R-:W2:Y:S04]  /*19530*/  LDL R18, [R1+0x543c] ;  /* 0x00543c0001127983 */ /* 0x001ea80000100800 */
[----:B------:R0:W-:Y:S01]  /*19540*/  STL [R1+0x60c], R6 ;  /* 0x00060c0601007387 */ /* 0x0001e20000100800 */
[----:B---3--:R-:W-:-:S03]  /*19550*/  ISETP.GE.AND P2, PT, R28, RZ, PT ;  /* 0x000000ff1c00720c */ /* 0x008fc60003f46270 */
[----:B0-----:R-:W3:Y:S04]  /*19560*/  LDL R6, [R1+0x544c] ;  /* 0x00544c0001067983 */ /* 0x001ee80000100800 */
[----:B------:R-:W3:Y:S04]  /*19570*/  LDL.LU R7, [R1+0x3c] ;  /* 0x00003c0001077983 */ /* 0x000ee80000300800 */
[----:B------:R-:W3:Y:S04]  /*19580*/  LDL.LU R8, [R1+0x5974] ;  /* 0x0059740001087983 */ /* 0x000ee80000300800 */
[----:B------:R0:W-:Y:S04]  /*19590*/  STL [R1+0x608], R4 ;  /* 0x0006080401007387 */ /* 0x0001e80000100800 */
[----:B0-----:R-:W4:Y:S04]  /*195a0*/  LDL.LU R4, [R1+0x38] ;  /* 0x0000380001047983 */ /* 0x001f280000300800 */
[----:B------:R0:W-:Y:S04]  /*195b0*/  STL [R1+0x5964], R29 ;  /* 0x0059641d01007387 */ /* 0x0001e80000100800 */
[----:B------:R-:W4:Y:S04]  /*195c0*/  LDL.LU R28, [R1+0xac] ;  /* 0x0000ac00011c7983 */ /* 0x000f280000300800 */
[----:B0-----:R-:W5:Y:S01]  /*195d0*/  LDL R29, [R1+0x5450] ;  /* 0x00545000011d7983 */ /* 0x001f620000100800 */
[----:B--2---:R-:W-:-:S03]  /*195e0*/  ISETP.GE.AND P0, PT, R18, RZ, PT ;  /* 0x000000ff1200720c */ /* 0x004fc60003f06270 */
[----:B------:R-:W2:Y:S01]  /*195f0*/  LDL R18, [R1+0x5454] ;  /* 0x0054540001127983 */ /* 0x000ea20000100800 */
[----:B---3--:R-:W-:-:S05]  /*19600*/  @!P4 IMAD.MOV R8, RZ, RZ, -R8 ;  /* 0x000000ffff08c224 */ /* 0x008fca00078e0a08 */
[----:B------:R0:W-:Y:S04]  /*19610*/  STL [R1+0x604], R8 ;  /* 0x0006040801007387 */ /* 0x0001e80000100800 */
[----:B0-----:R-:W3:Y:S01]  /*19620*/  LDL.LU R8, [R1+0x34] ;  /* 0x0000340001087983 */ /* 0x001ee20000300800 */
[----:B----4-:R-:W-:-:S05]  /*19630*/  @!P1 IMAD.MOV R28, RZ, RZ, -R28 ;  /* 0x000000ffff1c9224 */ /* 0x010fca00078e0a1c */
[----:B------:R0:W-:Y:S04]  /*19640*/  STL [R1+0x600], R28 ;  /* 0x0006001c01007387 */ /* 0x0001e80000100800 */
[----:B0-----:R-:W4:Y:S01]  /*19650*/  LDL.LU R28, [R1+0x5970] ;  /* 0x00597000011c7983 */ /* 0x001f220000300800 */
[----:B------:R-:W-:Y:S01]  /*19660*/  ISETP.GE.AND P1, PT, R15, RZ, PT ;  /* 0x000000ff0f00720c */ /* 0x000fe20003f26270 */
[----:B------:R-:W-:Y:S02]  /*19670*/  @!P2 IMAD.MOV R21, RZ, RZ, -R21 ;  /* 0x000000ffff15a224 */ /* 0x000fe400078e0a15 */
[----:B------:R-:W2:Y:S01]  /*19680*/  LDL R15, [R1+0x5458] ;  /* 0x00545800010f7983 */ /* 0x000ea20000100800 */
[----:B------:R-:W-:-:S09]  /*19690*/  ISETP.GE.AND P2, PT, R6, RZ, PT ;  /* 0x000000ff0600720c */ /* 0x000fd20003f46270 */
[----:B------:R-:W-:Y:S02]  /*196a0*/  @!P1 IMAD.MOV R9, RZ, RZ, -R9 ;  /* 0x000000ffff099224 */ /* 0x000fe400078e0a09 */
[----:B----4-:R-:W-:Y:S01]  /*196b0*/  @!P0 IMAD.MOV R28, RZ, RZ, -R28 ;  /* 0x000000ffff1c8224 */ /* 0x010fe200078e0a1c */
[----:B-----5:R-:W-:Y:S01]  /*196c0*/  ISETP.GE.AND P0, PT, R23, RZ, PT ;  /* 0x000000ff1700720c */ /* 0x020fe20003f06270 */
[----:B------:R-:W-:-:S03]  /*196d0*/  IMAD.MOV.U32 R23, RZ, RZ, R16 ;  /* 0x000000ffff177224 */ /* 0x000fc600078e0010 */
[----:B------:R0:W-:Y:S04]  /*196e0*/  STL [R1+0x5fc], R28 ;  /* 0x0005fc1c01007387 */ /* 0x0001e80000100800 */
[----:B0-----:R-:W4:Y:S05]  /*196f0*/  LDL R28, [R1+0x545c] ;  /* 0x00545c00011c7983 */ /* 0x001f2a0000100800 */
[----:B------:R-:W-:Y:S01]  /*19700*/  @!P0 IMAD.MOV R23, RZ, RZ, -R23 ;  /* 0x000000ffff178224 */ /* 0x000fe200078e0a17 */
[----:B------:R-:W5:Y:S04]  /*19710*/  LDL.LU R6, [R1+0x30] ;  /* 0x0000300001067983 */ /* 0x000f680000300800 */
[----:B------:R0:W-:Y:S01]  /*19720*/  STL [R1+0x5f8], R21 ;  /* 0x0005f81501007387 */ /* 0x0001e20000100800 */
[----:B--2---:R-:W-:-:S03]  /*19730*/  ISETP.GE.AND P0, PT, R18, RZ, PT ;  /* 0x000000ff1200720c */ /* 0x004fc60003f06270 */
[----:B0-----:R-:W2:Y:S04]  /*19740*/  LDL R21, [R1+0x5460] ;  /* 0x0054600001157983 */ /* 0x001ea80000100800 */
[----:B------:R0:W-:Y:S04]  /*19750*/  STL [R1+0x5f4], R9 ;  /* 0x0005f40901007387 */ /* 0x0001e80000100800 */
[----:B0-----:R-:W2:Y:S04]  /*19760*/  LDL R9, [R1+0x5464] ;  /* 0x0054640001097983 */ /* 0x001ea80000100800 */
[----:B------:R-:W2:Y:S04]  /*19770*/  LDL.LU R16, [R1+0x2c] ;  /* 0x00002c0001107983 */ /* 0x000ea80000300800 */
[----:B------:R0:W-:Y:S04]  /*19780*/  STL [R1+0x5f0], R23 ;  /* 0x0005f01701007387 */ /* 0x0001e80000100800 */
[----:B0-----:R-:W2:Y:S04]  /*19790*/  LDL.LU R23, [R1+0x28] ;  /* 0x0000280001177983 */ /* 0x001ea80000300800 */
[----:B------:R-:W2:Y:S01]  /*197a0*/  LDL.LU R18, [R1+0x90] ;  /* 0x0000900001127983 */ /* 0x000ea20000300800 */
[----:B------:R-:W-:-:S02]  /*197b0*/  ISETP.GT.U32.AND P4, PT, R2, R24, PT ;  /* 0x000000180200720c */ /* 0x000fc40003f84070 */
[----:B------:R-:W-:Y:S01]  /*197c0*/  ISETP.GE.AND P1, PT, R29, RZ, PT ;  /* 0x000000ff1d00720c */ /* 0x000fe20003f26270 */
[----:B------:R-:W-:Y:S01]  /*197d0*/  @!P2 IMAD.MOV R12, RZ, RZ, -R12 ;  /* 0x000000ffff0ca224 */ /* 0x000fe200078e0a0c */
[----:B------:R-:W3:Y:S09]  /*197e0*/  LDL R29, [R1+0x546c] ;  /* 0x00546c00011d7983 */ /* 0x000ef20000100800 */
[----:B------:R-:W-:Y:S01]  /*197f0*/  @!P4 IMAD.IADD R24, R24, 0x1, -R2 ;  /* 0x000000011818c824 */ /* 0x000fe200078e0a02 */
[----:B------:R-:W-:-:S13]  /*19800*/  ISETP.GT.U32.AND P4, PT, R2, R7, PT ;  /* 0x000000070200720c */ /* 0x000fda0003f84070 */
[----:B------:R-:W-:Y:S01]  /*19810*/  @!P4 IMAD.IADD R7, R7, 0x1, -R2 ;  /* 0x000000010707c824 */ /* 0x000fe200078e0a02 */
[----:B------:R-:W-:Y:S02]  /*19820*/  ISETP.GE.AND P4, PT, R15, RZ, PT ;  /* 0x000000ff0f00720c */ /* 0x000fe40003f86270 */
[----:B------:R-:W3:Y:S04]  /*19830*/  LDL R15, [R1+0x5468] ;  /* 0x00546800010f7983 */ /* 0x000ee80000100800 */
[----:B------:R0:W-:Y:S04]  /*19840*/  STL [R1+0x5ec], R12 ;  /* 0x0005ec0c01007387 */ /* 0x0001e80000100800 */
[----:B0-----:R-:W5:Y:S01]  /*19850*/  LDL.LU R12, [R1+0x24] ;  /* 0x00002400010c7983 */ /* 0x001f620000300800 */
[----:B--2---:R-:W-:Y:S01]  /*19860*/  @!P1 IMAD.MOV R18, RZ, RZ, -R18 ;  /* 0x000000ffff129224 */ /* 0x004fe200078e0a12 */
[----:B----4-:R-:W-:-:S04]  /*19870*/  ISETP.GE.AND P1, PT, R28, RZ, PT ;  /* 0x000000ff1c00720c */ /* 0x010fc80003f26270 */
[----:B------:R0:W-:Y:S04]  /*19880*/  STL [R1+0x5e8], R18 ;  /* 0x0005e81201007387 */ /* 0x0001e80000100800 */
[----:B------:R-:W2:Y:S04]  /*19890*/  LDL R28, [R1+0x5470] ;  /* 0x00547000011c7983 */ /* 0x000ea80000100800 */
[----:B0-----:R-:W4:Y:S01]  /*198a0*/  LDL.LU R18, [R1+0x88] ;  /* 0x0000880001127983 */ /* 0x001f220000300800 */
[----:B------:R-:W-:Y:S02]  /*198b0*/  @!P0 IMAD.MOV R22, RZ, RZ, -R22 ;  /* 0x000000ffff168224 */ /* 0x000fe400078e0a16 */
[----:B------:R-:W-:Y:S01]  /*198c0*/  @!P1 IMAD.MOV R10, RZ, RZ, -R10 ;  /* 0x000000ffff0a9224 */ /* 0x000fe200078e0a0a */
[----:B------:R-:W-:-:S02]  /*198d0*/  ISETP.GE.AND P0, PT, R21, RZ, PT ;  /* 0x000000ff1500720c */ /* 0x000fc40003f06270 */
[----:B------:R-:W-:Y:S01]  /*198e0*/  STL [R1+0x5e4], R22 ;  /* 0x0005e41601007387 */ /* 0x000fe20000100800 */
[----:B------:R-:W-:Y:S01]  /*198f0*/  IMAD.MOV.U32 R21, RZ, RZ, R11 ;  /* 0x000000ffff157224 */ /* 0x000fe200078e000b */
[----:B---3--:R-:W-:Y:S02]  /*19900*/  ISETP.GE.AND P1, PT, R15, RZ, PT ;  /* 0x000000ff0f00720c */ /* 0x008fe40003f26270 */
[----:B------:R-:W-:Y:S01]  /*19910*/  ISETP.GT.U32.AND P5, PT, R2, R0, PT ;  /* 0x000000000200720c */ /* 0x000fe20003fa4070 */
[----:B----4-:R-:W-:Y:S01]  /*19920*/  @!P4 IMAD.MOV R18, RZ, RZ, -R18 ;  /* 0x000000ffff12c224 */ /* 0x010fe200078e0a12 */
[----:B------:R-:W-:-:S04]  /*19930*/  ISETP.GE.AND P4, PT, R9, RZ, PT ;  /* 0x000000ff0900720c */ /* 0x000fc80003f86270 */
[----:B------:R0:W-:Y:S04]  /*19940*/  STL [R1+0x5e0], R18 ;  /* 0x0005e01201007387 */ /* 0x0001e80000100800 */
[----:B0-----:R-:W3:Y:S04]  /*19950*/  LDL R18, [R1+0x5474] ;  /* 0x0054740001127983 */ /* 0x001ee80000100800 */
[----:B------:R-:W4:Y:S04]  /*19960*/  LDL.LU R9, [R1+0x20] ;  /* 0x0000200001097983 */ /* 0x000f280000300800 */
[----:B------:R-:W4:Y:S04]  /*19970*/  LDL R22, [R1+0x5478] ;  /* 0x0054780001167983 */ /* 0x000f280000100800 */
[----:B------:R-:W4:Y:S04]  /*19980*/  LDL R11, [R1+0x547c] ;  /* 0x00547c00010b7983 */ /* 0x000f280000100800 */
[----:B------:R0:W-:Y:S04]  /*19990*/  STL [R1+0x5dc], R10 ;  /* 0x0005dc0a01007387 */ /* 0x0001e80000100800 */
[----:B0-----:R-:W4:Y:S04]  /*199a0*/  LDL.LU R10, [R1+0x1c] ;  /* 0x00001c00010a7983 */ /* 0x001f280000300800 */
[----:B------:R-:W4:Y:S01]  /*199b0*/  LDL.LU R15, [R1+0x596c] ;  /* 0x00596c00010f7983 */ /* 0x000f220000300800 */
[----:B------:R-:W-:Y:S01]  /*199c0*/  ISETP.GT.U32.AND P2, PT, R2, R7, PT ;  /* 0x000000070200720c */ /* 0x000fe20003f44070 */
[----:B------:R-:W-:-:S05]  /*199d0*/  @!P5 IMAD.IADD R0, R0, 0x1, -R2 ;  /* 0x000000010000d824 */ /* 0x000fca00078e0a02 */
[----:B------:R-:W-:-:S07]  /*199e0*/  ISETP.GT.U32.AND P5, PT, R2, R0, PT ;  /* 0x000000000200720c */ /* 0x000fce0003fa4070 */
[----:B------:R-:W-:Y:S01]  /*199f0*/  @!P2 IMAD.IADD R7, R7, 0x1, -R2 ;  /* 0x000000010707a824 */ /* 0x000fe200078e0a02 */
[----:B------:R-:W-:Y:S01]  /*19a00*/  ISETP.GT.U32.AND P2, PT, R2, R16, PT ;  /* 0x000000100200720c */ /* 0x000fe20003f44070 */
[----:B------:R-:W-:Y:S01]  /*19a10*/  @!P0 IMAD.MOV R21, RZ, RZ, -R21 ;  /* 0x000000ffff158224 */ /* 0x000fe200078e0a15 */
[----:B------:R-:W-:-:S03]  /*19a20*/  ISETP.GE.AND P0, PT, R29, RZ, PT ;  /* 0x000000ff1d00720c */ /* 0x000fc60003f06270 */
[----:B------:R-:W-:-:S04]  /*19a30*/  @!P5 IMAD.IADD R0, R0, 0x1, -R2 ;  /* 0x000000010000d824 */ /* 0x000fc800078e0a02 */
[----:B------:R-:W-:Y:S01]  /*19a40*/  IMAD.MOV.U32 R29, RZ, RZ, R0 ;  /* 0x000000ffff1d7224 */ /* 0x000fe200078e0000 */
[----:B------:R0:W-:Y:S03]  /*19a50*/  STL [R1+0x5d8], R21 ;  /* 0x0005d81501007387 */ /* 0x0001e60000100800 */
[----:B------:R-:W-:Y:S01]  /*19a60*/  @!P2 IMAD.IADD R16, R16, 0x1, -R2 ;  /* 0x000000011010a824 */ /* 0x000fe200078e0a02 */
[----:B--2---:R-:W-:Y:S01]  /*19a70*/  ISETP.GE.AND P2, PT, R28, RZ, PT ;  /* 0x000000ff1c00720c */ /* 0x004fe20003f46270 */
[----:B------:R-:W-:Y:S01]  /*19a80*/  @!P1 IMAD.MOV R29, RZ, RZ, -R29 ;  /* 0x000000ffff1d9224 */ /* 0x000fe200078e0a1d */
[----:B0-----:R-:W2:Y:S04]  /*19a90*/  LDL.LU R21, [R1+0x18] ;  /* 0x0000180001157983 */ /* 0x001ea80000300800 */
[----:B------:R-:W2:Y:S04]  /*19aa0*/  LDL R0, [R1+0x5480] ;  /* 0x0054800001007983 */ /* 0x000ea80000100800 */
[----:B------:R-:W2:Y:S01]  /*19ab0*/  LDL R28, [R1+0x5484] ;  /* 0x00548400011c7983 */ /* 0x000ea20000100800 */
[----:B---3--:R-:W-:Y:S01]  /*19ac0*/  ISETP.GE.AND P1, PT, R18, RZ, PT ;  /* 0x000000ff1200720c */ /* 0x008fe20003f26270 */
[----:B----4-:R-:W-:-:S05]  /*19ad0*/  @!P4 IMAD.MOV R15, RZ, RZ, -R15 ;  /* 0x000000ffff0fc224 */ /* 0x010fca00078e0a0f */
[----:B------:R0:W-:Y:S04]  /*19ae0*/  STL [R1+0x5d4], R15 ;  /* 0x0005d40f01007387 */ /* 0x0001e80000100800 */
[----:B0-----:R-:W3:Y:S04]  /*19af0*/  LDL.LU R15, [R1+0x14] ;  /* 0x00001400010f7983 */ /* 0x001ee80000300800 */
[----:B------:R0:W-:Y:S02]  /*19b00*/  STL [R1+0x5d0], R29 ;  /* 0x0005d01d01007387 */ /* 0x0001e40000100800 */
[----:B0-----:R-:W-:-:S02]  /*19b10*/  IMAD.MOV.U32 R29, RZ, RZ, R26 ;  /* 0x000000ffff1d7224 */ /* 0x001fc400078e001a */
[----:B------:R-:W4:Y:S04]  /*19b20*/  LDL R26, [R1+0x5488] ;  /* 0x00548800011a7983 */ /* 0x000f280000100800 */
[----:B------:R-:W3:Y:S01]  /*19b30*/  LDL.LU R18, [R1+0x70] ;  /* 0x0000700001127983 */ /* 0x000ee20000300800 */
[C---:B------:R-:W-:Y:S02]  /*19b40*/  ISETP.GT.U32.AND P5, PT, R2.reuse, R13, PT ;  /* 0x0000000d0200720c */ /* 0x040fe40003fa4070 */
[C---:B------:R-:W-:Y:S02]  /*19b50*/  ISETP.GT.U32.AND P3, PT, R2.reuse, R14, PT ;  /* 0x0000000e0200720c */ /* 0x040fe40003f64070 */
[----:B------:R-:W-:Y:S01]  /*19b60*/  ISETP.GT.U32.AND P4, PT, R2, R16, PT ;  /* 0x000000100200720c */ /* 0x000fe20003f84070 */
[----:B------:R-:W-:-:S08]  /*19b70*/  @!P0 IMAD.MOV R29, RZ, RZ, -R29 ;  /* 0x000000ffff1d8224 */ /* 0x000fd000078e0a1d */
[--C-:B------:R-:W-:Y:S02]  /*19b80*/  @!P5 IMAD.IADD R13, R13, 0x1, -R2.reuse ;  /* 0x000000010d0dd824 */ /* 0x100fe400078e0a02 */
[----:B------:R-:W-:-:S03]  /*19b90*/  @!P3 IMAD.IADD R14, R14, 0x1, -R2 ;  /* 0x000000010e0eb824 */ /* 0x000fc600078e0a02 */
[----:B------:R-:W-:Y:S02]  /*19ba0*/  ISETP.GT.U32.AND P5, PT, R2, R13, PT ;  /* 0x0000000d0200720c */ /* 0x000fe40003fa4070 */
[----:B------:R-:W-:Y:S02]  /*19bb0*/  ISETP.GE.AND P0, PT, R22, RZ, PT ;  /* 0x000000ff1600720c */ /* 0x000fe40003f06270 */
[----:B------:R-:W-:Y:S01]  /*19bc0*/  ISETP.GT.U32.AND P3, PT, R2, R14, PT ;  /* 0x0000000e0200720c */ /* 0x000fe20003f64070 */
[----:B------:R-:W-:Y:S01]  /*19bd0*/  @!P4 IMAD.IADD R16, R16, 0x1, -R2 ;  /* 0x000000011010c824 */ /* 0x000fe200078e0a02 */
[----:B------:R-:W-:Y:S01]  /*19be0*/  ISETP.GT.U32.AND P4, PT, R2, R10, PT ;  /* 0x0000000a0200720c */ /* 0x000fe20003f84070 */
[----:B------:R0:W-:Y:S01]  /*19bf0*/  STL [R1+0x5cc], R29 ;  /* 0x0005cc1d01007387 */ /* 0x0001e20000100800 */
[----:B------:R-:W-:-:S03]  /*19c00*/  @!P1 IMAD.MOV R5, RZ, RZ, -R5 ;  /* 0x000000ffff059224 */ /* 0x000fc600078e0a05 */
[----:B------:R-:W5:Y:S02]  /*19c10*/  LDL R22, [R1+0x548c] ;  /* 0x00548c0001167983 */ /* 0x000f640000100800 */
[----:B------:R-:W-:Y:S01]  /*19c20*/  @!P5 IMAD.IADD R13, R13, 0x1, -R2 ;  /* 0x000000010d0dd824 */ /* 0x000fe200078e0a02 */
[----:B--2---:R-:W-:-:S03]  /*19c30*/  ISETP.GE.AND P1, PT, R0, RZ, PT ;  /* 0x000000ff0000720c */ /* 0x004fc60003f26270 */
[----:B------:R-:W-:Y:S02]  /*19c40*/  @!P0 IMAD.MOV R13, RZ, RZ, -R13 ;  /* 0x000000ffff0d8224 */ /* 0x000fe400078e0a0d */
[--C-:B------:R-:W-:Y:S01]  /*19c50*/  @!P3 IMAD.IADD R14, R14, 0x1, -R2.reuse ;  /* 0x000000010e0eb824 */ /* 0x100fe200078e0a02 */
[----:B------:R-:W-:Y:S01]  /*19c60*/  ISETP.GE.AND P0, PT, R28, RZ, PT ;  /* 0x000000ff1c00720c */ /* 0x000fe20003f06270 */
[----:B------:R-:W-:Y:S02]  /*19c70*/  @!P4 IMAD.IADD R10, R10, 0x1, -R2 ;  /* 0x000000010a0ac824 */ /* 0x000fe400078e0a02 */
[----:B------:R-:W-:Y:S02]  /*19c80*/  IMAD.MOV.U32 R28, RZ, RZ, R14 ;  /* 0x000000ffff1c7224 */ /* 0x000fe400078e000e */
[----:B---3--:R-:W-:Y:S01]  /*19c90*/  @!P2 IMAD.MOV R18, RZ, RZ, -R18 ;  /* 0x000000ffff12a224 */ /* 0x008fe200078e0a12 */
[----:B------:R-:W-:Y:S02]  /*19ca0*/  ISETP.GE.AND P2, PT, R11, RZ, PT ;  /* 0x000000ff0b00720c */ /* 0x000fe40003f46270 */
[----:B------:R-:W2:Y:S04]  /*19cb0*/  LDL.LU R11, [R1+0x10] ;  /* 0x00001000010b7983 */ /* 0x000ea80000300800 */
[----:B------:R1:W-:Y:S04]  /*19cc0*/  STL [R1+0x5c8], R18 ;  /* 0x0005c81201007387 */ /* 0x0003e80000100800 */
[----:B0-----:R-:W3:Y:S04]  /*19cd0*/  LDL R29, [R1+0x5490] ;  /* 0x00549000011d7983 */ /* 0x001ee80000100800 */
[----:B------:R0:W-:Y:S01]  /*19ce0*/  STL [R1+0x5c4], R5 ;  /* 0x0005c40501007387 */ /* 0x0001e20000100800 */
[----:B-1----:R-:W-:Y:S01]  /*19cf0*/  IMAD.MOV.U32 R18, RZ, RZ, R27 ;  /* 0x000000ffff127224 */ /* 0x002fe200078e001b */
[----:B----4-:R-:W-:-:S03]  /*19d00*/  ISETP.GE.AND P4, PT, R26, RZ, PT ;  /* 0x000000ff1a00720c */ /* 0x010fc60003f86270 */
[----:B------:R-:W-:Y:S01]  /*19d10*/  @!P2 IMAD.MOV R18, RZ, RZ, -R18 ;  /* 0x000000ffff12a224 */ /* 0x000fe200078e0a12 */
[----:B0-----:R-:W4:Y:S04]  /*19d20*/  LDL.LU R5, [R1+0xc] ;  /* 0x00000c0001057983 */ /* 0x001f280000300800 */
[----:B------:R-:W2:Y:S04]  /*19d30*/  LDL R0, [R1+0x5494] ;  /* 0x0054940001007983 */ /* 0x000ea80000100800 */
[----:B------:R0:W-:Y:S04]  /*19d40*/  STL [R1+0x5c0], R13 ;  /* 0x0005c00d01007387 */ /* 0x0001e80000100800 */
[----:B0-----:R-:W2:Y:S04]  /*19d50*/  LDL.LU R13, [R1+0x8] ;  /* 0x00000800010d7983 */ /* 0x001ea80000300800 */
[----:B------:R-:W2:Y:S04]  /*19d60*/  LDL R27, [R1+0x5498] ;  /* 0x00549800011b7983 */ /* 0x000ea80000100800 */
[----:B------:R-:W2:Y:S04]  /*19d70*/  LDL R26, [R1+0x549c] ;  /* 0x00549c00011a7983 */ /* 0x000ea80000100800 */
[----:B------:R-:W2:Y:S04]  /*19d80*/  LDL.LU R14, [R1+0x4] ;  /* 0x00000400010e7983 */ /* 0x000ea80000300800 */
[----:B------:R0:W-:Y:S04]  /*19d90*/  STL [R1+0x5bc], R18 ;  /* 0x0005bc1201007387 */ /* 0x0001e80000100800 */
[----:B0-----:R-:W2:Y:S01]  /*19da0*/  LDL.LU R18, [R1+0x5968] ;  /* 0x0059680001127983 */ /* 0x001ea20000300800 */
[----:B------:R-:W-:-:S13]  /*19db0*/  ISETP.GT.U32.AND P5, PT, R2, R19, PT ;  /* 0x000000130200720c */ /* 0x000fda0003fa4070 */
[----:B------:R-:W-:-:S05]  /*19dc0*/  @!P5 IMAD.IADD R19, R19, 0x1, -R2 ;  /* 0x000000011313d824 */ /* 0x000fca00078e0a02 */
[----:B------:R-:W-:Y:S01]  /*19dd0*/  ISETP.GT.U32.AND P5, PT, R2, R19, PT ;  /* 0x000000130200720c */ /* 0x000fe20003fa4070 */
[----:B------:R-:W-:Y:S01]  /*19de0*/  @!P1 IMAD.MOV R28, RZ, RZ, -R28 ;  /* 0x000000ffff1c9224 */ /* 0x000fe200078e0a1c */
[----:B-----5:R-:W-:Y:S02]  /*19df0*/  ISETP.GE.AND P1, PT, R22, RZ, PT ;  /* 0x000000ff1600720c */ /* 0x020fe40003f26270 */
[----:B------:R-:W5:Y:S04]  /*19e00*/  LDL R22, [R1+0x54a0] ;  /* 0x0054a00001167983 */ /* 0x000f680000100800 */
[----:B------:R0:W-:Y:S05]  /*19e10*/  STL [R1+0x5b8], R28 ;  /* 0x0005b81c01007387 */ /* 0x0001ea0000100800 */
[----:B------:R-:W-:-:S04]  /*19e20*/  @!P5 IMAD.IADD R19, R19, 0x1, -R2 ;  /* 0x000000011313d824 */ /* 0x000fc800078e0a02 */
[----:B0-----:R-:W-:Y:S02]  /*19e30*/  IMAD.MOV.U32 R28, RZ, RZ, R19 ;  /* 0x000000ffff1c7224 */ /* 0x001fe400078e0013 */
[----:B------:R-:W4:Y:S01]  /*19e40*/  LDL R19, [R1+0x54a4] ;  /* 0x0054a40001137983 */ /* 0x000f220000100800 */
[----:B--2---:R-:W-:Y:S01]  /*19e50*/  @!P0 IMAD.MOV R18, RZ, RZ, -R18 ;  /* 0x000000ffff128224 */ /* 0x004fe200078e0a12 */
[----:B---3--:R-:W-:-:S04]  /*19e60*/  ISETP.GE.AND P0, PT, R29, RZ, PT ;  /* 0x000000ff1d00720c */ /* 0x008fc80003f06270 */
[----:B------:R0:W-:Y:S04]  /*19e70*/  STL [R1+0x5b4], R18 ;  /* 0x0005b41201007387 */ /* 0x0001e80000100800 */
[----:B0-----:R-:W2:Y:S04]  /*19e80*/  LDL.LU R18, [R1] ;  /* 0x0000000001127983 */ /* 0x001ea80000300800 */
[----:B------:R-:W3:Y:S01]  /*19e90*/  LDL.LU R29, [R1+0x5964] ;  /* 0x00596400011d7983 */ /* 0x000ee20000300800 */
[----:B------:R-:W-:-:S05]  /*19ea0*/  @!P4 IMAD.MOV R28, RZ, RZ, -R28 ;  /* 0x000000ffff1cc224 */ /* 0x000fca00078e0a1c */
[----:B------:R3:W-:Y:S01]  /*19eb0*/  STL [R1+0x5b0], R28 ;  /* 0x0005b01c01007387 */ /* 0x0007e20000100800 */
[C---:B------:R-:W-:Y:S02]  /*19ec0*/  ISETP.GT.U32.AND P3, PT, R2.reuse, R20, PT ;  /* 0x000000140200720c */ /* 0x040fe40003f64070 */
[C---:B------:R-:W-:Y:S02]  /*19ed0*/  ISETP.GT.U32.AND P5, PT, R2.reuse, R3, PT ;  /* 0x000000030200720c */ /* 0x040fe40003fa4070 */
[----:B------:R-:W-:-:S09]  /*19ee0*/  ISETP.GT.U32.AND P6, PT, R2, R17, PT ;  /* 0x000000110200720c */ /* 0x000fd20003fc4070 */
[----:B------:R-:W-:-:S05]  /*19ef0*/  @!P3 IMAD.IADD R20, R20, 0x1, -R2 ;  /* 0x000000011414b824 */ /* 0x000fca00078e0a02 */
[C---:B------:R-:W-:Y:S02]  /*19f00*/  ISETP.GT.U32.AND P3, PT, R2.reuse, R20, PT ;  /* 0x000000140200720c */ /* 0x040fe40003f64070 */
[----:B------:R-:W-:Y:S01]  /*19f10*/  ISETP.GT.U32.AND P2, PT, R2, R10, PT ;  /* 0x0000000a0200720c */ /* 0x000fe20003f44070 */
[--C-:B------:R-:W-:Y:S02]  /*19f20*/  @!P5 IMAD.IADD R3, R3, 0x1, -R2.reuse ;  /* 0x000000010303d824 */ /* 0x100fe400078e0a02 */
[----:B---3--:R-:W-:Y:S02]  /*19f30*/  IMAD.MOV.U32 R28, RZ, RZ, R29 ;  /* 0x000000ffff1c7224 */ /* 0x008fe400078e001d */
[----:B------:R-:W3:Y:S06]  /*19f40*/  LDL R29, [R1+0x54a8] ;  /* 0x0054a800011d7983 */ /* 0x000eec0000100800 */
[----:B------:R-:W-:-:S02]  /*19f50*/  @!P3 IMAD.IADD R20, R20, 0x1, -R2 ;  /* 0x000000011414b824 */ /* 0x000fc400078e0a02 */
[----:B------:R-:W-:Y:S01]  /*19f60*/  @!P6 IMAD.IADD R17, R17, 0x1, -R2 ;  /* 0x000000011111e824 */ /* 0x000fe200078e0a02 */
[----:B------:R-:W-:Y:S02]  /*19f70*/  ISETP.GT.U32.AND P5, PT, R2, R3, PT ;  /* 0x000000030200720c */ /* 0x000fe40003fa4070 */
[----:B------:R-:W-:Y:S01]  /*19f80*/  ISETP.GE.AND P4, PT, R0, RZ, PT ;  /* 0x000000ff0000720c */ /* 0x000fe20003f86270 */
[----:B------:R-:W-:Y:S01]  /*19f90*/  IMAD.MOV.U32 R0, RZ, RZ, R20 ;  /* 0x000000ffff007224 */ /* 0x000fe200078e0014 */
[----:B------:R-:W-:Y:S01]  /*19fa0*/  ISETP.GT.U32.AND P6, PT, R2, R17, PT ;  /* 0x000000110200720c */ /* 0x000fe20003fc4070 */
[----:B------:R-:W-:Y:S01]  /*19fb0*/  @!P2 IMAD.IADD R10, R10, 0x1, -R2 ;  /* 0x000000010a0aa824 */ /* 0x000fe200078e0a02 */
[C---:B----4-:R-:W-:Y:S01]  /*19fc0*/  ISETP.GT.U32.AND P2, PT, R2.reuse, R5, PT ;  /* 0x000000050200720c */ /* 0x050fe20003f44070 */
[----:B------:R-:W-:Y:S01]  /*19fd0*/  @!P1 IMAD.MOV R28, RZ, RZ, -R28 ;  /* 0x000000ffff1c9224 */ /* 0x000fe200078e0a1c */
[----:B------:R-:W-:Y:S01]  /*19fe0*/  ISETP.GE.AND P1, PT, R27, RZ, PT ;  /* 0x000000ff1b00720c */ /* 0x000fe20003f26270 */
[----:B------:R-:W-:Y:S01]  /*19ff0*/  @!P0 IMAD.MOV R0, RZ, RZ, -R0 ;  /* 0x000000ffff008224 */ /* 0x000fe200078e0a00 */
[----:B------:R-:W-:Y:S01]  /*1a000*/  ISETP.GT.U32.AND P3, PT, R2, R25, PT ;  /* 0x000000190200720c */ /* 0x000fe20003f64070 */
[----:B------:R-:W4:Y:S01]  /*1a010*/  LDL R20, [R1+0x54ac] ;  /* 0x0054ac0001147983 */ /* 0x000f220000100800 */
[----:B------:R-:W-:Y:S01]  /*1a020*/  ISETP.GE.AND P0, PT, R26, RZ, PT ;  /* 0x000000ff1a00720c */ /* 0x000fe20003f06270 */
[----:B------:R-:W-:-:S02]  /*1a030*/  IMAD.MOV.U32 R26, RZ, RZ, R24 ;  /* 0x000000ffff1a7224 */ /* 0x000fc400078e0018 */
[----:B------:R-:W-:Y:S01]  /*1a040*/  @!P5 IMAD.IADD R3, R3, 0x1, -R2 ;  /* 0x000000010303d824 */ /* 0x000fe200078e0a02 */
[----:B------:R0:W-:Y:S01]  /*1a050*/  STL [R1+0x5ac], R28 ;  /* 0x0005ac1c01007387 */ /* 0x0001e20000100800 */
[----:B------:R-:W-:Y:S02]  /*1a060*/  @!P4 IMAD.MOV R26, RZ, RZ, -R26 ;  /* 0x000000ffff1ac224 */ /* 0x000fe400078e0a1a */
[--C-:B------:R-:W-:Y:S02]  /*1a070*/  @!P6 IMAD.IADD R17, R17, 0x1, -R2.reuse ;  /* 0x000000011111e824 */ /* 0x100fe400078e0a02 */
[--C-:B------:R-:W-:Y:S01]  /*1a080*/  @!P2 IMAD.IADD R5, R5, 0x1, -R2.reuse ;  /* 0x000000010505a824 */ /* 0x100fe200078e0a02 */
[----:B-----5:R-:W-:Y:S01]  /*1a090*/  ISETP.GE.AND P2, PT, R22, RZ, PT ;  /* 0x000000ff1600720c */ /* 0x020fe20003f46270 */
[----:B------:R-:W-:Y:S01]  /*1a0a0*/  @!P1 IMAD.MOV R3, RZ, RZ, -R3 ;  /* 0x000000ffff039224 */ /* 0x000fe200078e0a03 */
[----:B0-----:R-:W5:Y:S04]  /*1a0b0*/  LDL.LU R28, [R1+0x5960] ;  /* 0x00596000011c7983 */ /* 0x001f680000300800 */
[----:B------:R-:W2:Y:S01]  /*1a0c0*/  LDL.LU R27, [R1+0x595c] ;  /* 0x00595c00011b7983 */ /* 0x000ea20000300800 */
[----:B------:R-:W-:-:S03]  /*1a0d0*/  @!P3 IMAD.IADD R25, R25, 0x1, -R2 ;  /* 0x000000011919b824 */ /* 0x000fc600078e0a02 */
[----:B------:R0:W-:Y:S01]  /*1a0e0*/  STL [R1+0x5a8], R0 ;  /* 0x0005a80001007387 */ /* 0x0001e20000100800 */
[----:B------:R-:W-:Y:S01]  /*1a0f0*/  @!P0 IMAD.MOV R17, RZ, RZ, -R17 ;  /* 0x000000ffff118224 */ /* 0x000fe200078e0a11 */
[----:B------:R-:W-:Y:S02]  /*1a100*/  ISETP.GE.AND P1, PT, R19, RZ, PT ;  /* 0x000000ff1300720c */ /* 0x000fe40003f26270 */
[----:B0-----:R-:W2:Y:S04]  /*1a110*/  LDL.LU R0, [R1+0x5958] ;  /* 0x0059580001007983 */ /* 0x001ea80000300800 */
[----:B------:R-:W2:Y:S04]  /*1a120*/  LDL R24, [R1+0x54b4] ;  /* 0x0054b40001187983 */ /* 0x000ea80000100800 */
[----:B------:R-:W5:Y:S04]  /*1a130*/  LDL R22, [R1+0x54b8] ;  /* 0x0054b80001167983 */ /* 0x000f680000100800 */
[----:B------:R0:W-:Y:S01]  /*1a140*/  STL [R1+0x5a4], R26 ;  /* 0x0005a41a01007387 */ /* 0x0001e20000100800 */
[----:B------:R-:W-:-:S03]  /*1a150*/  ISETP.GT.U32.AND P3, PT, R2, R25, PT ;  /* 0x000000190200720c */ /* 0x000fc60003f64070 */
[----:B0-----:R-:W5:Y:S04]  /*1a160*/  LDL.LU R26, [R1+0x5954] ;  /* 0x00595400011a7983 */ /* 0x001f680000300800 */
[----:B------:R0:W-:Y:S04]  /*1a170*/  STL [R1+0x5a0], R3 ;  /* 0x0005a00301007387 */ /* 0x0001e80000100800 */
[----:B0-----:R-:W5:Y:S04]  /*1a180*/  LDL.LU R3, [R1+0x5950] ;  /* 0x0059500001037983 */ /* 0x001f680000300800 */
[----:B------:R-:W5:Y:S04]  /*1a190*/  LDL R19, [R1+0x54bc] ;  /* 0x0054bc0001137983 */ /* 0x000f680000100800 */
[----:B------:R0:W-:Y:S04]  /*1a1a0*/  STL [R1+0x59c], R17 ;  /* 0x00059c1101007387 */ /* 0x0001e80000100800 */
[----:B0-----:R-:W5:Y:S01]  /*1a1b0*/  LDL R17, [R1+0x54c0] ;  /* 0x0054c00001117983 */ /* 0x001f620000100800 */
[----:B------:R-:W-:-:S04]  /*1a1c0*/  @!P3 IMAD.IADD R25, R25, 0x1, -R2 ;  /* 0x000000011919b824 */ /* 0x000fc800078e0a02 */
[----:B------:R-:W-:Y:S01]  /*1a1d0*/  @!P2 IMAD.MOV R25, RZ, RZ, -R25 ;  /* 0x000000ffff19a224 */ /* 0x000fe200078e0a19 */
[----:B---3--:R-:W-:Y:S02]  /*1a1e0*/  ISETP.GE.AND P0, PT, R29, RZ, PT ;  /* 0x000000ff1d00720c */ /* 0x008fe40003f06270 */
[----:B------:R-:W3:Y:S04]  /*1a1f0*/  LDL.LU R29, [R1+0x594c] ;  /* 0x00594c00011d7983 */ /* 0x000ee80000300800 */
[----:B------:R0:W-:Y:S02]  /*1a200*/  STL [R1+0x598], R25 ;  /* 0x0005981901007387 */ /* 0x0001e40000100800 */
[----:B0-----:R-:W-:Y:S02]  /*1a210*/  IMAD.MOV.U32 R25, RZ, RZ, R7 ;  /* 0x000000ffff197224 */ /* 0x001fe400078e0007 */
[----:B------:R-:W3:Y:S01]  /*1a220*/  LDL R7, [R1+0x54cc] ;  /* 0x0054cc0001077983 */ /* 0x000ee20000100800 */
[----:B------:R-:W-:-:S02]  /*1a230*/  ISETP.GT.U32.AND P5, PT, R2, R4, PT ;  /* 0x000000040200720c */ /* 0x000fc40003fa4070 */
[C---:B------:R-:W-:Y:S02]  /*1a240*/  ISETP.GT.U32.AND P6, PT, R2.reuse, R8, PT ;  /* 0x000000080200720c */ /* 0x040fe40003fc4070 */
[C---:B------:R-:W-:Y:S02]  /*1a250*/  ISETP.GT.U32.AND P3, PT, R2.reuse, R6, PT ;  /* 0x000000060200720c */ /* 0x040fe40003f64070 */
[----:B------:R-:W-:-:S07]  /*1a260*/  ISETP.GT.U32.AND P4, PT, R2, R5, PT ;  /* 0x000000050200720c */ /* 0x000fce0003f84070 */
[----:B------:R-:W-:-:S05]  /*1a270*/  @!P5 IMAD.IADD R4, R4, 0x1, -R2 ;  /* 0x000000010404d824 */ /* 0x000fca00078e0a02 */
[----:B------:R-:W-:Y:S01]  /*1a280*/  ISETP.GT.U32.AND P5, PT, R2, R4, PT ;  /* 0x000000040200720c */ /* 0x000fe20003fa4070 */
[--C-:B------:R-:W-:Y:S02]  /*1a290*/  @!P6 IMAD.IADD R8, R8, 0x1, -R2.reuse ;  /* 0x000000010808e824 */ /* 0x100fe400078e0a02 */
[----:B------:R-:W-:-:S03]  /*1a2a0*/  @!P3 IMAD.IADD R6, R6, 0x1, -R2 ;  /* 0x000000010606b824 */ /* 0x000fc600078e0a02 */
[C---:B------:R-:W-:Y:S02]  /*1a2b0*/  ISETP.GT.U32.AND P6, PT, R2.reuse, R8, PT ;  /* 0x000000080200720c */ /* 0x040fe40003fc4070 */
[----:B------:R-:W-:Y:S01]  /*1a2c0*/  ISETP.GT.U32.AND P3, PT, R2, R6, PT ;  /* 0x000000060200720c */ /* 0x000fe20003f64070 */
[--C-:B------:R-:W-:Y:S01]  /*1a2d0*/  @!P4 IMAD.IADD R5, R5, 0x1, -R2.reuse ;  /* 0x000000010505c824 */ /* 0x100fe200078e0a02 */
[----:B----4-:R-:W-:Y:S01]  /*1a2e0*/  ISETP.GE.AND P2, PT, R20, RZ, PT ;  /* 0x000000ff1400720c */ /* 0x010fe20003f46270 */
[----:B------:R-:W-:Y:S01]  /*1a2f0*/  @!P1 IMAD.MOV R25, RZ, RZ, -R25 ;  /* 0x000000ffff199224 */ /* 0x000fe200078e0a19 */
[----:B------:R-:W4:Y:S01]  /*1a300*/  LDL R20, [R1+0x54d0] ;  /* 0x0054d00001147983 */ /* 0x000f220000100800 */
[----:B------:R-:W-:Y:S01]  /*1a310*/  @!P5 IMAD.IADD R4, R4, 0x1, -R2 ;  /* 0x000000010404d824 */ /* 0x000fe200078e0a02 */
[----:B--2---:R-:W-:-:S03]  /*1a320*/  ISETP.GE.AND P1, PT, R24, RZ, PT ;  /* 0x000000ff1800720c */ /* 0x004fc60003f26270 */
[----:B------:R-:W-:Y:S01]  /*1a330*/  @!P0 IMAD.MOV R4, RZ, RZ, -R4 ;  /* 0x000000ffff048224 */ /* 0x000fe200078e0a04 */
[----:B-----5:R-:W-:Y:S01]  /*1a340*/  ISETP.GE.AND P0, PT, R22, RZ, PT ;  /* 0x000000ff1600720c */ /* 0x020fe20003f06270 */
[--C-:B------:R-:W-:Y:S01]  /*1a350*/  @!P6 IMAD.IADD R8, R8, 0x1, -R2.reuse ;  /* 0x000000010808e824 */ /* 0x100fe200078e0a02 */
[----:B------:R0:W-:Y:S01]  /*1a360*/  STL [R1+0x594], R25 ;  /* 0x0005941901007387 */ /* 0x0001e20000100800 */
[----:B------:R-:W-:Y:S01]  /*1a370*/  @!P3 IMAD.IADD R6, R6, 0x1, -R2 ;  /* 0x000000010606b824 */ /* 0x000fe200078e0a02 */
[C---:B------:R-:W-:Y:S01]  /*1a380*/  ISETP.GT.U32.AND P5, PT, R2.reuse, R23, PT ;  /* 0x000000170200720c */ /* 0x040fe20003fa4070 */
[----:B------:R-:W-:Y:S01]  /*1a390*/  @!P2 IMAD.MOV R8, RZ, RZ, -R8 ;  /* 0x000000ffff08a224 */ /* 0x000fe200078e0a08 */
[----:B------:R-:W-:-:S03]  /*1a3a0*/  ISETP.GT.U32.AND P6, PT, R2, R12, PT ;  /* 0x0000000c0200720c */ /* 0x000fc60003fc4070 */
[----:B------:R-:W-:Y:S01]  /*1a3b0*/  @!P1 IMAD.MOV R6, RZ, RZ, -R6 ;  /* 0x000000ffff069224 */ /* 0x000fe200078e0a06 */
[----:B0-----:R-:W2:Y:S04]  /*1a3c0*/  LDL.LU R25, [R1+0x5948] ;  /* 0x0059480001197983 */ /* 0x001ea80000300800 */
[----:B------:R-:W5:Y:S01]  /*1a3d0*/  LDL.LU R24, [R1+0x5944] ;  /* 0x0059440001187983 */ /* 0x000f620000300800 */
[----:B------:R-:W-:-:S03]  /*1a3e0*/  @!P0 IMAD.MOV R16, RZ, RZ, -R16 ;  /* 0x000000ffff108224 */ /* 0x000fc600078e0a10 */
[----:B------:R0:W-:Y:S04]  /*1a3f0*/  STL [R1+0x590], R4 ;  /* 0x0005900401007387 */ /* 0x0001e80000100800 */
[----:B0-----:R-:W2:Y:S04]  /*1a400*/  LDL.LU R4, [R1+0x5940] ;  /* 0x0059400001047983 */ /* 0x001ea80000300800 */
[----:B------:R-:W2:Y:S01]  /*1a410*/  LDL R22, [R1+0x54d4] ;  /* 0x0054d40001167983 */ /* 0x000ea20000100800 */
[--C-:B------:R-:W-:Y:S01]  /*1a420*/  @!P5 IMAD.IADD R23, R23, 0x1, -R2.reuse ;  /* 0x000000011717d824 */ /* 0x100fe200078e0a02 */
[----:B------:R-:W-:Y:S01]  /*1a430*/  ISETP.GE.AND P1, PT, R17, RZ, PT ;  /* 0x000000ff1100720c */ /* 0x000fe20003f26270 */
[----:B------:R-:W-:-:S03]  /*1a440*/  @!P6 IMAD.IADD R12, R12, 0x1, -R2 ;  /* 0x000000010c0ce824 */ /* 0x000fc600078e0a02 */
[C---:B------:R-:W-:Y:S02]  /*1a450*/  ISETP.GT.U32.AND P5, PT, R2.reuse, R23, PT ;  /* 0x000000170200720c */ /* 0x040fe40003fa4070 */
[----:B------:R-:W-:-:S11]  /*1a460*/  ISETP.GT.U32.AND P6, PT, R2, R12, PT ;  /* 0x0000000c0200720c */ /* 0x000fd60003fc4070 */
[--C-:B------:R-:W-:Y:S02]  /*1a470*/  @!P5 IMAD.IADD R23, R23, 0x1, -R2.reuse ;  /* 0x000000011717d824 */ /* 0x100fe400078e0a02 */
[----:B------:R-:W-:Y:S01]  /*1a480*/  @!P6 IMAD.IADD R12, R12, 0x1, -R2 ;  /* 0x000000010c0ce824 */ /* 0x000fe200078e0a02 */
[----:B---3--:R-:W-:-:S13]  /*1a490*/  ISETP.GT.U32.AND P4, PT, R2, R29, PT ;  /* 0x0000001d0200720c */ /* 0x008fda0003f84070 */
[----:B------:R-:W-:Y:S01]  /*1a4a0*/  @!P4 IMAD.IADD R29, R29, 0x1, -R2 ;  /* 0x000000011d1dc824 */ /* 0x000fe200078e0a02 */
[----:B------:R-:W-:Y:S02]  /*1a4b0*/  ISETP.GE.AND P4, PT, R19, RZ, PT ;  /* 0x000000ff1300720c */ /* 0x000fe40003f86270 */
[----:B------:R-:W3:Y:S04]  /*1a4c0*/  LDL R19, [R1+0x54d8] ;  /* 0x0054d80001137983 */ /* 0x000ee80000100800 */
[----:B------:R0:W-:Y:S01]  /*1a4d0*/  STL [R1+0x58c], R8 ;  /* 0x00058c0801007387 */ /* 0x0001e20000100800 */
[----:B------:R-:W-:-:S03]  /*1a4e0*/  ISETP.GE.AND P0, PT, R7, RZ, PT ;  /* 0x000000ff0700720c */ /* 0x000fc60003f06270 */
[----:B0-----:R-:W5:Y:S04]  /*1a4f0*/  LDL.LU R8, [R1+0x593c] ;  /* 0x00593c0001087983 */ /* 0x001f680000300800 */
[----:B------:R0:W-:Y:S04]  /*1a500*/  STL [R1+0x588], R6 ;  /* 0x0005880601007387 */ /* 0x0001e80000100800 */
[----:B0-----:R-:W5:Y:S04]  /*1a510*/  LDL.LU R6, [R1+0x5938] ;  /* 0x0059380001067983 */ /* 0x001f680000300800 */
[----:B------:R-:W5:Y:S04]  /*1a520*/  LDL R17, [R1+0x54dc] ;  /* 0x0054dc0001117983 */ /* 0x000f680000100800 */
[----:B------:R0:W-:Y:S04]  /*1a530*/  STL [R1+0x584], R16 ;  /* 0x0005841001007387 */ /* 0x0001e80000100800 */
[----:B0-----:R-:W5:Y:S04]  /*1a540*/  LDL R16, [R1+0x54e8] ;  /* 0x0054e80001107983 */ /* 0x001f680000100800 */
[----:B------:R-:W5:Y:S01]  /*1a550*/  LDL.LU R7, [R1+0x5934] ;  /* 0x0059340001077983 */ /* 0x000f620000300800 */
[----:B------:R-:W-:-:S05]  /*1a560*/  @!P4 IMAD.MOV R23, RZ, RZ, -R23 ;  /* 0x000000ffff17c224 */ /* 0x000fca00078e0a17 */
[----:B------:R0:W-:Y:S02]  /*1a570*/  STL [R1+0x580], R23 ;  /* 0x0005801701007387 */ /* 0x0001e40000100800 */
[----:B0-----:R-:W-:Y:S02]  /*1a580*/  IMAD.MOV.U32 R23, RZ, RZ, R12 ;  /* 0x000000ffff177224 */ /* 0x001fe400078e000c */
[----:B------:R-:W5:Y:S01]  /*1a590*/  LDL R12, [R1+0x54ec] ;  /* 0x0054ec00010c7983 */ /* 0x000f620000100800 */
[C---:B------:R-:W-:Y:S02]  /*1a5a0*/  ISETP.GT.U32.AND P3, PT, R2.reuse, R9, PT ;  /* 0x000000090200720c */ /* 0x040fe40003f64070 */
[----:B------:R-:W-:-:S11]  /*1a5b0*/  ISETP.GT.U32.AND P5, PT, R2, R21, PT ;  /* 0x000000150200720c */ /* 0x000fd60003fa4070 */
[----:B------:R-:W-:-:S05]  /*1a5c0*/  @!P3 IMAD.IADD R9, R9, 0x1, -R2 ;  /* 0x000000010909b824 */ /* 0x000fca00078e0a02 */
[C---:B------:R-:W-:Y:S02]  /*1a5d0*/  ISETP.GT.U32.AND P3, PT, R2.reuse, R9, PT ;  /* 0x000000090200720c */ /* 0x040fe40003f64070 */
[C---:B------:R-:W-:Y:S02]  /*1a5e0*/  ISETP.GT.U32.AND P6, PT, R2.reuse, R15, PT ;  /* 0x0000000f0200720c */ /* 0x040fe40003fc4070 */
[----:B------:R-:W-:Y:S01]  /*1a5f0*/  ISETP.GT.U32.AND P2, PT, R2, R29, PT ;  /* 0x0000001d0200720c */ /* 0x000fe20003f44070 */
[----:B------:R-:W-:Y:S01]  /*1a600*/  @!P5 IMAD.IADD R21, R21, 0x1, -R2 ;  /* 0x000000011515d824 */ /* 0x000fe200078e0a02 */
[----:B----4-:R-:W-:Y:S01]  /*1a610*/  ISETP.GE.AND P4, PT, R20, RZ, PT ;  /* 0x000000ff1400720c */ /* 0x010fe20003f86270 */
[----:B------:R-:W-:-:S06]  /*1a620*/  @!P1 IMAD.MOV R23, RZ, RZ, -R23 ;  /* 0x000000ffff179224 */ /* 0x000fcc00078e0a17 */
[--C-:B------:R-:W-:Y:S01]  /*1a630*/  @!P3 IMAD.IADD R9, R9, 0x1, -R2.reuse ;  /* 0x000000010909b824 */ /* 0x100fe200078e0a02 */
[C---:B------:R-:W-:Y:S01]  /*1a640*/  ISETP.GT.U32.AND P3, PT, R2.reuse, R11, PT ;  /* 0x0000000b0200720c */ /* 0x040fe20003f64070 */
[--C-:B------:R-:W-:Y:S01]  /*1a650*/  @!P6 IMAD.IADD R15, R15, 0x1, -R2.reuse ;  /* 0x000000010f0fe824 */ /* 0x100fe200078e0a02 */
[----:B------:R-:W-:Y:S01]  /*1a660*/  ISETP.GT.U32.AND P5, PT, R2, R21, PT ;  /* 0x000000150200720c */ /* 0x000fe20003fa4070 */
[----:B------:R-:W-:Y:S01]  /*1a670*/  @!P2 IMAD.IADD R29, R29, 0x1, -R2 ;  /* 0x000000011d1da824 */ /* 0x000fe200078e0a02 */
[----:B--2---:R-:W-:Y:S01]  /*1a680*/  ISETP.GE.AND P1, PT, R22, RZ, PT ;  /* 0x000000ff1600720c */ /* 0x004fe20003f26270 */
[----:B------:R-:W2:Y:S01]  /*1a690*/  LDL R20, [R1+0x54f0] ;  /* 0x0054f00001147983 */ /* 0x000ea20000100800 */
[----:B------:R-:W-:Y:S01]  /*1a6a0*/  ISETP.GT.U32.AND P6, PT, R2, R15, PT ;  /* 0x0000000f0200720c */ /* 0x000fe20003fc4070 */
[----:B------:R-:W-:-:S06]  /*1a6b0*/  @!P0 IMAD.MOV R9, RZ, RZ, -R9 ;  /* 0x000000ffff098224 */ /* 0x000fcc00078e0a09 */
[--C-:B------:R-:W-:Y:S01]  /*1a6c0*/  @!P3 IMAD.IADD R11, R11, 0x1, -R2.reuse ;  /* 0x000000010b0bb824 */ /* 0x100fe200078e0a02 */
[----:B------:R0:W-:Y:S01]  /*1a6d0*/  STL [R1+0x57c], R23 ;  /* 0x00057c1701007387 */ /* 0x0001e20000100800 */
[----:B------:R-:W-:Y:S02]  /*1a6e0*/  @!P5 IMAD.IADD R21, R21, 0x1, -R2 ;  /* 0x000000011515d824 */ /* 0x000fe400078e0a02 */
[----:B------:R-:W-:Y:S01]  /*1a6f0*/  @!P4 IMAD.MOV R10, RZ, RZ, -R10 ;  /* 0x000000ffff0ac224 */ /* 0x000fe200078e0a0a */
[----:B------:R-:W-:Y:S01]  /*1a700*/  ISETP.GT.U32.AND P3, PT, R2, R11, PT ;  /* 0x0000000b0200720c */ /* 0x000fe20003f64070 */
[----:B------:R-:W-:Y:S01]  /*1a710*/  @!P1 IMAD.MOV R21, RZ, RZ, -R21 ;  /* 0x000000ffff159224 */ /* 0x000fe200078e0a15 */
[----:B0-----:R-:W4:Y:S04]  /*1a720*/  LDL.LU R23, [R1+0x5930] ;  /* 0x0059300001177983 */ /* 0x001f280000300800 */
[----:B------:R-:W2:Y:S01]  /*1a730*/  LDL.LU R22, [R1+0x592c] ;  /* 0x00592c0001167983 */ /* 0x000ea20000300800 */
[----:B------:R-:W-:-:S03]  /*1a740*/  @!P6 IMAD.IADD R15, R15, 0x1, -R2 ;  /* 0x000000010f0fe824 */ /* 0x000fc600078e0a02 */
[----:B------:R0:W-:Y:S03]  /*1a750*/  STL [R1+0x578], R9 ;  /* 0x0005780901007387 */ /* 0x0001e60000100800 */
[----:B------:R-:W-:Y:S01]  /*1a760*/  @!P3 IMAD.IADD R11, R11, 0x1, -R2 ;  /* 0x000000010b0bb824 */ /* 0x000fe200078e0a02 */
[----:B0-----:R-:W2:Y:S01]  /*1a770*/  LDL.LU R9, [R1+0x5928] ;  /* 0x0059280001097983 */ /* 0x001ea20000300800 */
[----:B---3--:R-:W-:-:S03]  /*1a780*/  ISETP.GE.AND P0, PT, R19, RZ, PT ;  /* 0x000000ff1300720c */ /* 0x008fc60003f06270 */
[----:B------:R-:W3:Y:S01]  /*1a790*/  LDL R19, [R1+0x54f4] ;  /* 0x0054f40001137983 */ /* 0x000ee20000100800 */
[----:B-----5:R-:W-:Y:S02]  /*1a7a0*/  ISETP.GT.U32.AND P2, PT, R2, R7, PT ;  /* 0x000000070200720c */ /* 0x020fe40003f44070 */
[----:B------:R-:W-:-:S11]  /*1a7b0*/  ISETP.GE.AND P1, PT, R16, RZ, PT ;  /* 0x000000ff1000720c */ /* 0x000fd60003f26270 */
[----:B------:R-:W-:Y:S01]  /*1a7c0*/  @!P2 IMAD.IADD R7, R7, 0x1, -R2 ;  /* 0x000000010707a824 */ /* 0x000fe200078e0a02 */
[----:B------:R-:W-:Y:S02]  /*1a7d0*/  ISETP.GE.AND P2, PT, R17, RZ, PT ;  /* 0x000000ff1100720c */ /* 0x000fe40003f46270 */
[----:B------:R-:W5:Y:S04]  /*1a7e0*/  LDL R17, [R1+0x54f8] ;  /* 0x0054f80001117983 */ /* 0x000f680000100800 */
[----:B------:R0:W-:Y:S04]  /*1a7f0*/  STL [R1+0x574], R10 ;  /* 0x0005740a01007387 */ /* 0x0001e80000100800 */
[----:B0-----:R-:W4:Y:S04]  /*1a800*/  LDL.LU R10, [R1+0x5924] ;  /* 0x00592400010a7983 */ /* 0x001f280000300800 */
[----:B------:R-:W4:Y:S04]  /*1a810*/  LDL R16, [R1+0x54fc] ;  /* 0x0054fc0001107983 */ /* 0x000f280000100800 */
[----:B------:R0:W-:Y:S01]  /*1a820*/  STL [R1+0x570], R21 ;  /* 0x0005701501007387 */ /* 0x0001e20000100800 */
[----:B------:R-:W-:-:S02]  /*1a830*/  @!P2 IMAD.MOV R11, RZ, RZ, -R11 ;  /* 0x000000ffff0ba224 */ /* 0x000fc400078e0a0b */
[----:B0-----:R-:W-:Y:S02]  /*1a840*/  IMAD.MOV.U32 R21, RZ, RZ, R15 ;  /* 0x000000ffff157224 */ /* 0x001fe400078e000f */
[----:B------:R-:W4:Y:S02]  /*1a850*/  LDL R15, [R1+0x5508] ;  /* 0x00550800010f7983 */ /* 0x000f240000100800 */
[----:B------:R-:W-:Y:S01]  /*1a860*/  @!P0 IMAD.MOV R21, RZ, RZ, -R21 ;  /* 0x000000ffff158224 */ /* 0x000fe200078e0a15 */
[----:B------:R-:W-:-:S04]  /*1a870*/  ISETP.GE.AND P0, PT, R12, RZ, PT ;  /* 0x000000ff0c00720c */ /* 0x000fc80003f06270 */
[----:B------:R0:W-:Y:S04]  /*1a880*/  STL [R1+0x56c], R21 ;  /* 0x00056c1501007387 */ /* 0x0001e80000100800 */
[----:B0-----:R-:W4:Y:S04]  /*1a890*/  LDL.LU R21, [R1+0x5920] ;  /* 0x0059200001157983 */ /* 0x001f280000300800 */
[----:B------:R-:W4:Y:S04]  /*1a8a0*/  LDL.LU R12, [R1+0x591c] ;  /* 0x00591c00010c7983 */ /* 0x000f280000300800 */
[----:B------:R0:W-:Y:S04]  /*1a8b0*/  STL [R1+0x568], R11 ;  /* 0x0005680b01007387 */ /* 0x0001e80000100800 */
[----:B0-----:R-:W4:Y:S01]  /*1a8c0*/  LDL.LU R11, [R1+0x5918] ;  /* 0x00591800010b7983 */ /* 0x001f220000300800 */
[----:B------:R-:W-:-:S02]  /*1a8d0*/  ISETP.GT.U32.AND P5, PT, R2, R13, PT ;  /* 0x0000000d0200720c */ /* 0x000fc40003fa4070 */
[C---:B------:R-:W-:Y:S02]  /*1a8e0*/  ISETP.GT.U32.AND P6, PT, R2.reuse, R14, PT ;  /* 0x0000000e0200720c */ /* 0x040fe40003fc4070 */
[C---:B------:R-:W-:Y:S02]  /*1a8f0*/  ISETP.GT.U32.AND P3, PT, R2.reuse, R18, PT ;  /* 0x000000120200720c */ /* 0x040fe40003f64070 */
[----:B------:R-:W-:-:S07]  /*1a900*/  ISETP.GT.U32.AND P4, PT, R2, R7, PT ;  /* 0x000000070200720c */ /* 0x000fce0003f84070 */
[--C-:B------:R-:W-:Y:S02]  /*1a910*/  @!P5 IMAD.IADD R13, R13, 0x1, -R2.reuse ;  /* 0x000000010d0dd824 */ /* 0x100fe400078e0a02 */
[--C-:B------:R-:W-:Y:S02]  /*1a920*/  @!P6 IMAD.IADD R14, R14, 0x1, -R2.reuse ;  /* 0x000000010e0ee824 */ /* 0x100fe400078e0a02 */
[--C-:B------:R-:W-:Y:S01]  /*1a930*/  @!P3 IMAD.IADD R18, R18, 0x1, -R2.reuse ;  /* 0x000000011212b824 */ /* 0x100fe200078e0a02 */
[C---:B------:R-:W-:Y:S02]  /*1a940*/  ISETP.GT.U32.AND P5, PT, R2.reuse, R13, PT ;  /* 0x0000000d0200720c */ /* 0x040fe40003fa4070 */
[----:B------:R-:W-:Y:S02]  /*1a950*/  ISETP.GT.U32.AND P6, PT, R2, R14, PT ;  /* 0x0000000e0200720c */ /* 0x000fe40003fc4070 */
[----:B--2---:R-:W-:Y:S01]  /*1a960*/  ISETP.GE.AND P2, PT, R20, RZ, PT ;  /* 0x000000ff1400720c */ /* 0x004fe20003f46270 */
[----:B------:R-:W-:Y:S01]  /*1a970*/  IMAD.MOV.U32 R20, RZ, RZ, R5 ;  /* 0x000000ffff147224 */ /* 0x000fe200078e0005 */
[----:B------:R-:W-:Y:S01]  /*1a980*/  ISETP.GT.U32.AND P3, PT, R2, R18, PT ;  /* 0x000000120200720c */ /* 0x000fe20003f64070 */
[----:B------:R-:W-:Y:S01]  /*1a990*/  @!P4 IMAD.IADD R7, R7, 0x1, -R2 ;  /* 0x000000010707c824 */ /* 0x000fe200078e0a02 */
[----:B------:R-:W2:Y:S01]  /*1a9a0*/  LDL R5, [R1+0x5510] ;  /* 0x0055100001057983 */ /* 0x000ea20000100800 */
[----:B------:R-:W-:-:S04]  /*1a9b0*/  @!P1 IMAD.MOV R20, RZ, RZ, -R20 ;  /* 0x000000ffff149224 */ /* 0x000fc800078e0a14 */
[--C-:B------:R-:W-:Y:S02]  /*1a9c0*/  @!P5 IMAD.IADD R13, R13, 0x1, -R2.reuse ;  /* 0x000000010d0dd824 */ /* 0x100fe400078e0a02 */
[--C-:B------:R-:W-:Y:S02]  /*1a9d0*/  @!P6 IMAD.IADD R14, R14, 0x1, -R2.reuse ;  /* 0x000000010e0ee824 */ /* 0x100fe400078e0a02 */
[----:B------:R-:W-:Y:S01]  /*1a9e0*/  @!P0 IMAD.MOV R13, RZ, RZ, -R13 ;  /* 0x000000ffff0d8224 */ /* 0x000fe200078e0a0d */
[----:B------:R0:W-:Y:S01]  /*1a9f0*/  STL [R1+0x564], R20 ;  /* 0x0005641401007387 */ /* 0x0001e20000100800 */
[----:B------:R-:W-:Y:S02]  /*1aa00*/  @!P3 IMAD.IADD R18, R18, 0x1, -R2 ;  /* 0x000000011212b824 */ /* 0x000fe400078e0a02 */
[----:B------:R-:W-:Y:S01]  /*1aa10*/  @!P2 IMAD.MOV R14, RZ, RZ, -R14 ;  /* 0x000000ffff0ea224 */ /* 0x000fe200078e0a0e */
[----:B0-----:R-:W2:Y:S01]  /*1aa20*/  LDL.LU R20, [R1+0x5914] ;  /* 0x0059140001147983 */ /* 0x001ea20000300800 */
[----:B---3--:R-:W-:-:S03]  /*1aa30*/  ISETP.GE.AND P1, PT, R19, RZ, PT ;  /* 0x000000ff1300720c */ /* 0x008fc60003f26270 */
[----:B------:R-:W3:Y:S04]  /*1aa40*/  LDL.LU R19, [R1+0x5910] ;  /* 0x0059100001137983 */ /* 0x000ee80000300800 */
[----:B------:R0:W-:Y:S06]  /*1aa50*/  STL [R1+0x560], R13 ;  /* 0x0005600d01007387 */ /* 0x0001ec0000100800 */
[----:B------:R-:W-:Y:S01]  /*1aa60*/  @!P1 IMAD.MOV R18, RZ, RZ, -R18 ;  /* 0x000000ffff129224 */ /* 0x000fe200078e0a12 */
[----:B0-----:R-:W3:Y:S01]  /*1aa70*/  LDL.LU R13, [R1+0x590c] ;  /* 0x00590c00010d7983 */ /* 0x001ee20000300800 */
[----:B-----5:R-:W-:-:S03]  /*1aa80*/  ISETP.GE.AND P0, PT, R17, RZ, PT ;  /* 0x000000ff1100720c */ /* 0x020fc60003f06270 */
[----:B------:R-:W5:Y:S01]  /*1aa90*/  LDL R17, [R1+0x5514] ;  /* 0x0055140001117983 */ /* 0x000f620000100800 */
[----:B----4-:R-:W-:Y:S01]  /*1aaa0*/  ISETP.GE.AND P1, PT, R15, RZ, PT ;  /* 0x000000ff0f00720c */ /* 0x010fe20003f26270 */
[----:B------:R-:W-:Y:S01]  /*1aab0*/  IMAD.MOV.U32 R15, RZ, RZ, R29 ;  /* 0x000000ffff0f7224 */ /* 0x000fe200078e001d */
[----:B------:R-:W-:-:S13]  /*1aac0*/  ISETP.GT.U32.AND P4, PT, R2, R11, PT ;  /* 0x0000000b0200720c */ /* 0x000fda0003f84070 */
[----:B------:R-:W-:Y:S01]  /*1aad0*/  @!P4 IMAD.IADD R11, R11, 0x1, -R2 ;  /* 0x000000010b0bc824 */ /* 0x000fe200078e0a02 */
[----:B------:R-:W-:Y:S02]  /*1aae0*/  ISETP.GE.AND P4, PT, R16, RZ, PT ;  /* 0x000000ff1000720c */ /* 0x000fe40003f86270 */
[----:B------:R-:W4:Y:S04]  /*1aaf0*/  LDL.LU R16, [R1+0x5908] ;  /* 0x0059080001107983 */ /* 0x000f280000300800 */
[----:B------:R0:W-:Y:S04]  /*1ab00*/  STL [R1+0x55c], R14 ;  /* 0x00055c0e01007387 */ /* 0x0001e80000100800 */
[----:B0-----:R-:W3:Y:S04]  /*1ab10*/  LDL.LU R14, [R1+0x5904] ;  /* 0x00590400010e7983 */ /* 0x001ee80000300800 */
[----:B------:R0:W-:Y:S04]  /*1ab20*/  STL [R1+0x558], R18 ;  /* 0x0005581201007387 */ /* 0x0001e80000100800 */
[----:B------:R-:W3:Y:S01]  /*1ab30*/  LDL R29, [R1+0x550c] ;  /* 0x00550c00011d7983 */ /* 0x000ee20000100800 */
[----:B------:R-:W-:-:S02]  /*1ab40*/  ISETP.GT.U32.AND P5, PT, R2, R3, PT ;  /* 0x000000030200720c */ /* 0x000fc40003fa4070 */
[C---:B------:R-:W-:Y:S02]  /*1ab50*/  ISETP.GT.U32.AND P3, PT, R2.reuse, R6, PT ;  /* 0x000000060200720c */ /* 0x040fe40003f64070 */
[----:B------:R-:W-:-:S09]  /*1ab60*/  ISETP.GT.U32.AND P6, PT, R2, R4, PT ;  /* 0x000000040200720c */ /* 0x000fd20003fc4070 */
[----:B------:R-:W-:-:S05]  /*1ab70*/  @!P5 IMAD.IADD R3, R3, 0x1, -R2 ;  /* 0x000000010303d824 */ /* 0x000fca00078e0a02 */
[----:B------:R-:W-:Y:S01]  /*1ab80*/  ISETP.GT.U32.AND P5, PT, R2, R3, PT ;  /* 0x000000030200720c */ /* 0x000fe20003fa4070 */
[--C-:B------:R-:W-:Y:S02]  /*1ab90*/  @!P3 IMAD.IADD R6, R6, 0x1, -R2.reuse ;  /* 0x000000010606b824 */ /* 0x100fe400078e0a02 */
[----:B------:R-:W-:-:S03]  /*1aba0*/  @!P6 IMAD.IADD R4, R4, 0x1, -R2 ;  /* 0x000000010404e824 */ /* 0x000fc600078e0a02 */
[C---:B------:R-:W-:Y:S01]  /*1abb0*/  ISETP.GT.U32.AND P3, PT, R2.reuse, R6, PT ;  /* 0x000000060200720c */ /* 0x040fe20003f64070 */
[----:B------:R-:W-:Y:S01]  /*1abc0*/  @!P0 IMAD.MOV R15, RZ, RZ, -R15 ;  /* 0x000000ffff0f8224 */ /* 0x000fe200078e0a0f */
[----:B------:R-:W-:-:S05]  /*1abd0*/  ISETP.GT.U32.AND P6, PT, R2, R4, PT ;  /* 0x000000040200720c */ /* 0x000fca0003fc4070 */
[----:B------:R-:W-:-:S04]  /*1abe0*/  @!P5 IMAD.IADD R3, R3, 0x1, -R2 ;  /* 0x000000010303d824 */ /* 0x000fc800078e0a02 */
[----:B0-----:R-:W-:Y:S02]  /*1abf0*/  IMAD.MOV.U32 R18, RZ, RZ, R3 ;  /* 0x000000ffff127224 */ /* 0x001fe400078e0003 */
[----:B------:R-:W4:Y:S01]  /*1ac00*/  LDL R3, [R1+0x5520] ;  /* 0x0055200001037983 */ /* 0x000f220000100800 */
[----:B------:R-:W-:-:S03]  /*1ac10*/  @!P3 IMAD.IADD R6, R6, 0x1, -R2 ;  /* 0x000000010606b824 */ /* 0x000fc600078e0a02 */
[----:B------:R0:W-:Y:S01]  /*1ac20*/  STL [R1+0x554], R15 ;  /* 0x0005540f01007387 */ /* 0x0001e20000100800 */
[----:B------:R-:W-:Y:S01]  /*1ac30*/  @!P4 IMAD.MOV R18, RZ, RZ, -R18 ;  /* 0x000000ffff12c224 */ /* 0x000fe200078e0a12 */
[----:B--2---:R-:W-:Y:S01]  /*1ac40*/  ISETP.GE.AND P4, PT, R5, RZ, PT ;  /* 0x000000ff0500720c */ /* 0x004fe20003f86270 */
[----:B------:R-:W-:Y:S01]  /*1ac50*/  IMAD.MOV.U32 R5, RZ, RZ, R6 ;  /* 0x000000ffff057224 */ /* 0x000fe200078e0006 */
[----:B0-----:R-:W2:Y:S01]  /*1ac60*/  LDL.LU R15, [R1+0x5900] ;  /* 0x00590000010f7983 */ /* 0x001ea20000300800 */
[----:B------:R-:W-:Y:S01]  /*1ac70*/  @!P6 IMAD.IADD R4, R4, 0x1, -R2 ;  /* 0x000000010404e824 */ /* 0x000fe200078e0a02 */
[----:B---3--:R-:W-:Y:S02]  /*1ac80*/  ISETP.GE.AND P0, PT, R29, RZ, PT ;  /* 0x000000ff1d00720c */ /* 0x008fe40003f06270 */
[----:B------:R-:W3:Y:S04]  /*1ac90*/  LDL R29, [R1+0x5530] ;  /* 0x00553000011d7983 */ /* 0x000ee80000100800 */
[----:B------:R0:W-:Y:S04]  /*1aca0*/  STL [R1+0x550], R18 ;  /* 0x0005501201007387 */ /* 0x0001e80000100800 */
[----:B------:R-:W3:Y:S01]  /*1acb0*/  LDL R6, [R1+0x5518] ;  /* 0x0055180001067983 */ /* 0x000ee20000100800 */
[----:B0-----:R-:W-:-:S03]  /*1acc0*/  IMAD.MOV.U32 R18, RZ, RZ, R4 ;  /* 0x000000ffff127224 */ /* 0x001fc600078e0004 */
[----:B------:R-:W4:Y:S01]  /*1acd0*/  LDL R4, [R1+0x551c] ;  /* 0x00551c0001047983 */ /* 0x000f220000100800 */
[C---:B------:R-:W-:Y:S02]  /*1ace0*/  ISETP.GT.U32.AND P5, PT, R2.reuse, R8, PT ;  /* 0x000000080200720c */ /* 0x040fe40003fa4070 */
[C---:B------:R-:W-:Y:S02]  /*1acf0*/  ISETP.GT.U32.AND P6, PT, R2.reuse, R9, PT ;  /* 0x000000090200720c */ /* 0x040fe40003fc4070 */
[----:B------:R-:W-:-:S09]  /*1ad00*/  ISETP.GT.U32.AND P2, PT, R2, R11, PT ;  /* 0x0000000b0200720c */ /* 0x000fd20003f44070 */
[--C-:B------:R-:W-:Y:S02]  /*1ad10*/  @!P5 IMAD.IADD R8, R8, 0x1, -R2.reuse ;  /* 0x000000010808d824 */ /* 0x100fe400078e0a02 */
[----:B------:R-:W-:-:S03]  /*1ad20*/  @!P6 IMAD.IADD R9, R9, 0x1, -R2 ;  /* 0x000000010909e824 */ /* 0x000fc600078e0a02 */
[C---:B------:R-:W-:Y:S01]  /*1ad30*/  ISETP.GT.U32.AND P5, PT, R2.reuse, R8, PT ;  /* 0x000000080200720c */ /* 0x040fe20003fa4070 */
[----:B------:R-:W-:Y:S01]  /*1ad40*/  @!P2 IMAD.IADD R11, R11, 0x1, -R2 ;  /* 0x000000010b0ba824 */ /* 0x000fe200078e0a02 */
[C---:B------:R-:W-:Y:S01]  /*1ad50*/  ISETP.GT.U32.AND P6, PT, R2.reuse, R9, PT ;  /* 0x000000090200720c */ /* 0x040fe20003fc4070 */
[----:B------:R-:W-:Y:S01]  /*1ad60*/  @!P1 IMAD.MOV R18, RZ, RZ, -R18 ;  /* 0x000000ffff129224 */ /* 0x000fe200078e0a12 */
[----:B-----5:R-:W-:Y:S01]  /*1ad70*/  ISETP.GE.AND P1, PT, R17, RZ, PT ;  /* 0x000000ff1100720c */ /* 0x020fe20003f26270 */
[----:B------:R-:W-:Y:S01]  /*1ad80*/  @!P0 IMAD.MOV R5, RZ, RZ, -R5 ;  /* 0x000000ffff058224 */ /* 0x000fe200078e0a05 */
[----:B--2---:R-:W-:-:S07]  /*1ad90*/  ISETP.GT.U32.AND P2, PT, R2, R15, PT ;  /* 0x0000000f0200720c */ /* 0x004fce0003f44070 */
[--C-:B------:R-:W-:Y:S01]  /*1ada0*/  @!P5 IMAD.IADD R8, R8, 0x1, -R2.reuse ;  /* 0x000000010808d824 */ /* 0x100fe200078e0a02 */
[----:B------:R0:W-:Y:S01]  /*1adb0*/  STL [R1+0x54c], R18 ;  /* 0x00054c1201007387 */ /* 0x0001e20000100800 */
[----:B------:R-:W-:Y:S02]  /*1adc0*/  @!P4 IMAD.MOV R7, RZ, RZ, -R7 ;  /* 0x000000ffff07c224 */ /* 0x000fe400078e0a07 */
[--C-:B------:R-:W-:Y:S01]  /*1add0*/  @!P6 IMAD.IADD R9, R9, 0x1, -R2.reuse ;  /* 0x000000010909e824 */ /* 0x100fe200078e0a02 */
[----:B0-----:R-:W2:Y:S01]  /*1ade0*/  LDL.LU R18, [R1+0x58fc] ;  /* 0x0058fc0001127983 */ /* 0x001ea20000300800 */
[----:B------:R-:W-:-:S03]  /*1adf0*/  @!P2 IMAD.IADD R15, R15, 0x1, -R2 ;  /* 0x000000010f0fa824 */ /* 0x000fc600078e0a02 */
[----:B------:R-:W5:Y:S04]  /*1ae00*/  LDL.LU R17, [R1+0x58f8] ;  /* 0x0058f80001117983 */ /* 0x000f680000300800 */
[----:B------:R0:W-:Y:S04]  /*1ae10*/  STL [R1+0x548], R5 ;  /* 0x0005480501007387 */ /* 0x0001e80000100800 */
[----:B0-----:R-:W2:Y:S01]  /*1ae20*/  LDL.LU R5, [R1+0x58f4] ;  /* 0x0058f40001057983 */ /* 0x001ea20000300800 */
[----:B------:R-:W-:-:S13]  /*1ae30*/  ISETP.GT.U32.AND P3, PT, R2, R10, PT ;  /* 0x0000000a0200720c */ /* 0x000fda0003f64070 */
[----:B------:R-:W-:-:S05]  /*1ae40*/  @!P3 IMAD.IADD R10, R10, 0x1, -R2 ;  /* 0x000000010a0ab824 */ /* 0x000fca00078e0a02 */
[----:B------:R-:W-:-:S13]  /*1ae50*/  ISETP.GT.U32.AND P3, PT, R2, R10, PT ;  /* 0x0000000a0200720c */ /* 0x000fda0003f64070 */
[----:B------:R-:W-:Y:S01]  /*1ae60*/  @!P3 IMAD.IADD R10, R10, 0x1, -R2 ;  /* 0x000000010a0ab824 */ /* 0x000fe200078e0a02 */
[----:B---3--:R-:W-:Y:S01]  /*1ae70*/  ISETP.GE.AND P0, PT, R6, RZ, PT ;  /* 0x000000ff0600720c */ /* 0x008fe20003f06270 */
[----:B------:R-:W-:Y:S02]  /*1ae80*/  IMAD.MOV.U32 R6, RZ, RZ, R8 ;  /* 0x000000ffff067224 */ /* 0x000fe400078e0008 */
[----:B------:R-:W3:Y:S02]  /*1ae90*/  LDL R8, [R1+0x5534] ;  /* 0x0055340001087983 */ /* 0x000ee40000100800 */
[----:B------:R-:W-:Y:S01]  /*1aea0*/  @!P1 IMAD.MOV R6, RZ, RZ, -R6 ;  /* 0x000000ffff069224 */ /* 0x000fe200078e0a06 */
[----:B----4-:R-:W-:Y:S02]  /*1aeb0*/  ISETP.GE.AND P2, PT, R4, RZ, PT ;  /* 0x000000ff0400720c */ /* 0x010fe40003f46270 */
[----:B------:R-:W4:Y:S01]  /*1aec0*/  LDL R4, [R1+0x5538] ;  /* 0x0055380001047983 */ /* 0x000f220000100800 */
[----:B------:R-:W-:Y:S01]  /*1aed0*/  ISETP.GE.AND P1, PT, R3, RZ, PT ;  /* 0x000000ff0300720c */ /* 0x000fe20003f26270 */
[----:B------:R-:W-:-:S02]  /*1aee0*/  IMAD.MOV.U32 R3, RZ, RZ, R9 ;  /* 0x000000ffff037224 */ /* 0x000fc400078e0009 */
[----:B------:R0:W-:Y:S04]  /*1aef0*/  STL [R1+0x544], R7 ;  /* 0x0005440701007387 */ /* 0x0001e80000100800 */
[----:B0-----:R-:W2:Y:S04]  /*1af00*/  LDL R7, [R1+0x553c] ;  /* 0x00553c0001077983 */ /* 0x001ea80000100800 */
[----:B------:R0:W-:Y:S04]  /*1af10*/  STL [R1+0x540], R6 ;  /* 0x0005400601007387 */ /* 0x0001e80000100800 */
[----:B------:R-:W2:Y:S01]  /*1af20*/  LDL R9, [R1+0x552c] ;  /* 0x00552c0001097983 */ /* 0x000ea20000100800 */
[----:B------:R-:W-:-:S02]  /*1af30*/  @!P0 IMAD.MOV R3, RZ, RZ, -R3 ;  /* 0x000000ffff038224 */ /* 0x000fc400078e0a03 */
[----:B0-----:R-:W-:-:S03]  /*1af40*/  IMAD.MOV.U32 R6, RZ, RZ, R10 ;  /* 0x000000ffff067224 */ /* 0x001fc600078e000a */
[----:B------:R0:W-:Y:S01]  /*1af50*/  STL [R1+0x53c], R3 ;  /* 0x00053c0301007387 */ /* 0x0001e20000100800 */
[----:B------:R-:W-:Y:S01]  /*1af60*/  @!P2 IMAD.MOV R6, RZ, RZ, -R6 ;  /* 0x000000ffff06a224 */ /* 0x000fe200078e0a06 */
[----:B------:R-:W-:Y:S02]  /*1af70*/  ISETP.GE.AND P2, PT, R29, RZ, PT ;  /* 0x000000ff1d00720c */ /* 0x000fe40003f46270 */
[----:B------:R-:W4:Y:S04]  /*1af80*/  LDL R29, [R1+0x5544] ;  /* 0x00554400011d7983 */ /* 0x000f280000100800 */
[----:B0-----:R-:W5:Y:S01]  /*1af90*/  LDL R3, [R1+0x5540] ;  /* 0x0055400001037983 */ /* 0x001f620000100800 */
[----:B------:R-:W-:-:S13]  /*1afa0*/  ISETP.GT.U32.AND P5, PT, R2, R12, PT ;  /* 0x0000000c0200720c */ /* 0x000fda0003fa4070 */
[----:B------:R-:W-:-:S05]  /*1afb0*/  @!P5 IMAD.IADD R12, R12, 0x1, -R2 ;  /* 0x000000010c0cd824 */ /* 0x000fca00078e0a02 */
[C---:B------:R-:W-:Y:S01]  /*1afc0*/  ISETP.GT.U32.AND P5, PT, R2.reuse, R12, PT ;  /* 0x0000000c0200720c */ /* 0x040fe20003fa4070 */
[----:B------:R0:W-:Y:S01]  /*1afd0*/  STL [R1+0x538], R6 ;  /* 0x0005380601007387 */ /* 0x0001e20000100800 */
[C---:B------:R-:W-:Y:S02]  /*1afe0*/  ISETP.GT.U32.AND P6, PT, R2.reuse, R13, PT ;  /* 0x0000000d0200720c */ /* 0x040fe40003fc4070 */
[----:B------:R-:W-:-:S09]  /*1aff0*/  ISETP.GT.U32.AND P3, PT, R2, R14, PT ;  /* 0x0000000e0200720c */ /* 0x000fd20003f64070 */
[----:B------:R-:W-:-:S04]  /*1b000*/  @!P5 IMAD.IADD R12, R12, 0x1, -R2 ;  /* 0x000000010c0cd824 */ /* 0x000fc800078e0a02 */
[----:B0-----:R-:W-:Y:S01]  /*1b010*/  IMAD.MOV.U32 R6, RZ, RZ, R12 ;  /* 0x000000ffff067224 */ /* 0x001fe200078e000c */
[----:B------:R-:W-:Y:S01]  /*1b020*/  ISETP.GT.U32.AND P4, PT, R2, R15, PT ;  /* 0x0000000f0200720c */ /* 0x000fe20003f84070 */
[--C-:B------:R-:W-:Y:S02]  /*1b030*/  @!P6 IMAD.IADD R13, R13, 0x1, -R2.reuse ;  /* 0x000000010d0de824 */ /* 0x100fe400078e0a02 */
[----:B------:R-:W-:-:S03]  /*1b040*/  @!P3 IMAD.IADD R14, R14, 0x1, -R2 ;  /* 0x000000010e0eb824 */ /* 0x000fc600078e0a02 */
[C---:B------:R-:W-:Y:S02]  /*1b050*/  ISETP.GT.U32.AND P6, PT, R2.reuse, R13, PT ;  /* 0x0000000d0200720c */ /* 0x040fe40003fc4070 */
[----:B------:R-:W-:-:S05]  /*1b060*/  ISETP.GT.U32.AND P3, PT, R2, R14, PT ;  /* 0x0000000e0200720c */ /* 0x000fca0003f64070 */
[----:B------:R-:W-:Y:S01]  /*1b070*/  @!P4 IMAD.IADD R15, R15, 0x1, -R2 ;  /* 0x000000010f0fc824 */ /* 0x000fe200078e0a02 */
[----:B------:R-:W-:-:S05]  /*1b080*/  ISETP.GT.U32.AND P4, PT, R2, R19, PT ;  /* 0x000000130200720c */ /* 0x000fca0003f84070 */
[--C-:B------:R-:W-:Y:S02]  /*1b090*/  @!P6 IMAD.IADD R13, R13, 0x1, -R2.reuse ;  /* 0x000000010d0de824 */ /* 0x100fe400078e0a02 */
[----:B------:R-:W-:-:S06]  /*1b0a0*/  @!P3 IMAD.IADD R14, R14, 0x1, -R2 ;  /* 0x000000010e0eb824 */ /* 0x000fcc00078e0a02 */
[----:B------:R-:W-:Y:S02]  /*1b0b0*/  @!P4 IMAD.IADD R19, R19, 0x1, -R2 ;  /* 0x000000011313c824 */ /* 0x000fe400078e0a02 */
[----:B------:R-:W-:Y:S01]  /*1b0c0*/  IMAD.MOV.U32 R10, RZ, RZ, R15 ;  /* 0x000000ffff0a7224 */ /* 0x000fe200078e000f */
[----:B--2---:R-:W-:Y:S01]  /*1b0d0*/  ISETP.GE.AND P0, PT, R9, RZ, PT ;  /* 0x000000ff0900720c */ /* 0x004fe20003f06270 */
[----:B------:R-:W-:-:S04]  /*1b0e0*/  IMAD.MOV.U32 R9, RZ, RZ, R11 ;  /* 0x000000ffff097224 */ /* 0x000fc800078e000b */
[----:B------:R-:W-:Y:S01]  /*1b0f0*/  @!P1 IMAD.MOV R9, RZ, RZ, -R9 ;  /* 0x000000ffff099224 */ /* 0x000fe200078e0a09 */
[----:B---3--:R-:W-:-:S04]  /*1b100*/  ISETP.GE.AND P1, PT, R8, RZ, PT ;  /* 0x000000ff0800720c */ /* 0x008fc80003f26270 */
[----:B------:R-:W-:Y:S03]  /*1b110*/  STL [R1+0x534], R9 ;  /* 0x0005340901007387 */ /* 0x000fe60000100800 */
[----:B------:R-:W-:Y:S01]  /*1b120*/  @!P0 IMAD.MOV R6, RZ, RZ, -R6 ;  /* 0x000000ffff068224 */ /* 0x000fe200078e0a06 */
[----:B------:R-:W2:Y:S01]  /*1b130*/  LDL R8, [R1+0x554c] ;  /* 0x00554c0001087983 */ /* 0x000ea20000100800 */
[----:B----4-:R-:W-:-:S03]  /*1b140*/  ISETP.GE.AND P0, PT, R4, RZ, PT ;  /* 0x000000ff0400720c */ /* 0x010fc60003f06270 */
[----:B------:R-:W3:Y:S04]  /*1b150*/  LDL R4, [R1+0x5550] ;  /* 0x0055500001047983 */ /* 0x000ee80000100800 */
[----:B------:R0:W-:Y:S04]  /*1b160*/  STL [R1+0x530], R6 ;  /* 0x0005300601007387 */ /* 0x0001e80000100800 */
[----:B0-----:R-:W4:Y:S01]  /*1b170*/  LDL R6, [R1+0x5554] ;  /* 0x0055540001067983 */ /* 0x001f220000100800 */
[----:B------:R-:W-:Y:S01]  /*1b180*/  IMAD.MOV.U32 R9, RZ, RZ, R13 ;  /* 0x000000ffff097224 */ /* 0x000fe200078e000d */
[----:B------:R-:W-:Y:S01]  /*1b190*/  ISETP.GE.AND P4, PT, R7, RZ, PT ;  /* 0x000000ff0700720c */ /* 0x000fe20003f86270 */
[----:B------:R-:W-:-:S02]  /*1b1a0*/  IMAD.MOV.U32 R7, RZ, RZ, R14 ;  /* 0x000000ffff077224 */ /* 0x000fc400078e000e */
[----:B------:R-:W-:Y:S02]  /*1b1b0*/  @!P2 IMAD.MOV R9, RZ, RZ, -R9 ;  /* 0x000000ffff09a224 */ /* 0x000fe400078e0a09 */
[----:B------:R-:W-:Y:S01]  /*1b1c0*/  @!P1 IMAD.MOV R7, RZ, RZ, -R7 ;  /* 0x000000ffff079224 */ /* 0x000fe200078e0a07 */
[----:B-----5:R-:W-:Y:S02]  /*1b1d0*/  ISETP.GE.AND P1, PT, R3, RZ, PT ;  /* 0x000000ff0300720c */ /* 0x020fe40003f26270 */
[----:B------:R-:W-:Y:S01]  /*1b1e0*/  STL [R1+0x52c], R9 ;  /* 0x00052c0901007387 */ /* 0x000fe20000100800 */
[----:B------:R-:W-:Y:S01]  /*1b1f0*/  @!P0 IMAD.MOV R10, RZ, RZ, -R10 ;  /* 0x000000ffff0a8224 */ /* 0x000fe200078e0a0a */
[----:B------:R-:W-:Y:S02]  /*1b200*/  ISETP.GE.AND P0, PT, R29, RZ, PT ;  /* 0x000000ff1d00720c */ /* 0x000fe40003f06270 */
[----:B------:R0:W-:Y:S04]  /*1b210*/  STL [R1+0x528], R7 ;  /* 0x0005280701007387 */ /* 0x0001e80000100800 */
[----:B0-----:R-:W5:Y:S04]  /*1b220*/  LDL R7, [R1+0x555c] ;  /* 0x00555c0001077983 */ /* 0x001f680000100800 */
[----:B------:R-:W5:Y:S04]  /*1b230*/  LDL.LU R3, [R1+0x25c] ;  /* 0x00025c0001037983 */ /* 0x000f680000300800 */
[----:B------:R-:W5:Y:S01]  /*1b240*/  LDL.LU R29, [R1+0x260] ;  /* 0x00026000011d7983 */ /* 0x000f620000300800 */
[----:B------:R-:W-:-:S02]  /*1b250*/  ISETP.GT.U32.AND P5, PT, R2, R16, PT ;  /* 0x000000100200720c */ /* 0x000fc40003fa4070 */
[----:B------:R-:W-:-:S11]  /*1b260*/  ISETP.GT.U32.AND P6, PT, R2, R17, PT ;  /* 0x000000110200720c */ /* 0x000fd60003fc4070 */
[--C-:B------:R-:W-:Y:S02]  /*1b270*/  @!P5 IMAD.IADD R16, R16, 0x1, -R2.reuse ;  /* 0x000000011010d824 */ /* 0x100fe400078e0a02 */
[----:B------:R-:W-:-:S03]  /*1b280*/  @!P6 IMAD.IADD R17, R17, 0x1, -R2 ;  /* 0x000000011111e824 */ /* 0x000fc600078e0a02 */
[C---:B------:R-:W-:Y:S02]  /*1b290*/  ISETP.GT.U32.AND P5, PT, R2.reuse, R16, PT ;  /* 0x000000100200720c */ /* 0x040fe40003fa4070 */
[C---:B------:R-:W-:Y:S02]  /*1b2a0*/  ISETP.GT.U32.AND P6, PT, R2.reuse, R17, PT ;  /* 0x000000110200720c */ /* 0x040fe40003fc4070 */
[----:B------:R-:W-:-:S09]  /*1b2b0*/  ISETP.GT.U32.AND P3, PT, R2, R18, PT ;  /* 0x000000120200720c */ /* 0x000fd20003f64070 */
[--C-:B------:R-:W-:Y:S01]  /*1b2c0*/  @!P5 IMAD.IADD R16, R16, 0x1, -R2.reuse ;  /* 0x000000011010d824 */ /* 0x100fe200078e0a02 */
[C---:B------:R-:W-:Y:S01]  /*1b2d0*/  ISETP.GT.U32.AND P5, PT, R2.reuse, R20, PT ;  /* 0x000000140200720c */ /* 0x040fe20003fa4070 */
[--C-:B------:R-:W-:Y:S01]  /*1b2e0*/  @!P6 IMAD.IADD R17, R17, 0x1, -R2.reuse ;  /* 0x000000011111e824 */ /* 0x100fe200078e0a02 */
[----:B------:R-:W-:Y:S01]  /*1b2f0*/  ISETP.GT.U32.AND P6, PT, R2, R21, PT ;  /* 0x000000150200720c */ /* 0x000fe20003fc4070 */
[----:B------:R-:W-:-:S05]  /*1b300*/  @!P3 IMAD.IADD R18, R18, 0x1, -R2 ;  /* 0x000000011212b824 */ /* 0x000fca00078e0a02 */
[----:B------:R-:W-:-:S05]  /*1b310*/  ISETP.GT.U32.AND P3, PT, R2, R18, PT ;  /* 0x000000120200720c */ /* 0x000fca0003f64070 */
[--C-:B------:R-:W-:Y:S01]  /*1b320*/  @!P5 IMAD.IADD R20, R20, 0x1, -R2.reuse ;  /* 0x000000011414d824 */ /* 0x100fe200078e0a02 */
[----:B------:R-:W-:Y:S01]  /*1b330*/  ISETP.GT.U32.AND P5, PT, R2, R19, PT ;  /* 0x000000130200720c */ /* 0x000fe20003fa4070 */
[----:B------:R-:W-:-:S03]  /*1b340*/  @!P6 IMAD.IADD R21, R21, 0x1, -R2 ;  /* 0x000000011515e824 */ /* 0x000fc600078e0a02 */
[C---:B------:R-:W-:Y:S01]  /*1b350*/  ISETP.GT.U32.AND P2, PT, R2.reuse, R20, PT ;  /* 0x000000140200720c */ /* 0x040fe20003f44070 */
[----:B------:R-:W-:Y:S01]  /*1b360*/  IMAD.MOV.U32 R9, RZ, RZ, R16 ;  /* 0x000000ffff097224 */ /* 0x000fe200078e0010 */
[----:B------:R-:W-:Y:S01]  /*1b370*/  ISETP.GT.U32.AND P6, PT, R2, R21, PT ;  /* 0x000000150200720c */ /* 0x000fe20003fc4070 */
[----:B------:R-:W-:Y:S02]  /*1b380*/  @!P3 IMAD.IADD R18, R18, 0x1, -R2 ;  /* 0x000000011212b824 */ /* 0x000fe400078e0a02 */
[----:B------:R-:W-:Y:S01]  /*1b390*/  @!P4 IMAD.MOV R9, RZ, RZ, -R9 ;  /* 0x000000ffff09c224 */ /* 0x000fe200078e0a09 */
[----:B------:R-:W-:-:S03]  /*1b3a0*/  ISETP.GE.AND P4, PT, R5, RZ, PT ;  /* 0x000000ff0500720c */ /* 0x000fc60003f86270 */
[----:B------:R-:W-:-:S04]  /*1b3b0*/  @!P5 IMAD.IADD R19, R19, 0x1, -R2 ;  /* 0x000000011313d824 */ /* 0x000fc800078e0a02 */
[--C-:B------:R-:W-:Y:S01]  /*1b3c0*/  @!P2 IMAD.IADD R20, R20, 0x1, -R2.reuse ;  /* 0x000000011414a824 */ /* 0x100fe200078e0a02 */
[----:B------:R-:W-:Y:S01]  /*1b3d0*/  STL [R1+0x524], R10 ;  /* 0x0005240a01007387 */ /* 0x000fe20000100800 */
[----:B------:R-:W-:-:S03]  /*1b3e0*/  @!P6 IMAD.IADD R21, R21, 0x1, -R2 ;  /* 0x000000011515e824 */ /* 0x000fc600078e0a02 */
[----:B------:R-:W5:Y:S04]  /*1b3f0*/  LDL.LU R5, [R1+0x254] ;  /* 0x0002540001057983 */ /* 0x000f680000300800 */
[----:B------:R-:W-:Y:S01]  /*1b400*/  STL [R1+0x520], R9 ;  /* 0x0005200901007387 */ /* 0x000fe20000100800 */
[----:B--2---:R-:W-:Y:S01]  /*1b410*/  ISETP.GE.AND P5, PT, R8, RZ, PT ;  /* 0x000000ff0800720c */ /* 0x004fe20003fa6270 */
[----:B------:R-:W-:Y:S01]  /*1b420*/  IMAD.MOV.U32 R8, RZ, RZ, R17 ;  /* 0x000000ffff087224 */ /* 0x000fe200078e0011 */
[----:B---3--:R-:W-:Y:S01]  /*1b430*/  ISETP.GE.AND P2, PT, R4, RZ, PT ;  /* 0x000000ff0400720c */ /* 0x008fe20003f46270 */
[----:B------:R-:W-:Y:S02]  /*1b440*/  IMAD.MOV.U32 R4, RZ, RZ, R18 ;  /* 0x000000ffff047224 */ /* 0x000fe400078e0012 */
[----:B------:R-:W-:-:S02]  /*1b450*/  @!P1 IMAD.MOV R8, RZ, RZ, -R8 ;  /* 0x000000ffff089224 */ /* 0x000fc400078e0a08 */
[----:B------:R-:W-:-:S03]  /*1b460*/  @!P0 IMAD.MOV R4, RZ, RZ, -R4 ;  /* 0x000000ffff048224 */ /* 0x000fc600078e0a04 */
[----:B------:R0:W-:Y:S04]  /*1b470*/  STL [R1+0x51c], R8 ;  /* 0x00051c0801007387 */ /* 0x0001e80000100800 */
[----:B------:R1:W-:Y:S01]  /*1b480*/  STL [R1+0x518], R4 ;  /* 0x0005180401007387 */ /* 0x0003e20000100800 */
[----:B----4-:R-:W-:Y:S01]  /*1b490*/  ISETP.GE.AND P1, PT, R6, RZ, PT ;  /* 0x000000ff0600720c */ /* 0x010fe20003f26270 */
[----:B------:R-:W-:Y:S02]  /*1b4a0*/  IMAD.MOV.U32 R6, RZ, RZ, R20 ;  /* 0x000000ffff067224 */ /* 0x000fe400078e0014 */
[----:B0-----:R-:W-:Y:S02]  /*1b4b0*/  IMAD.MOV.U32 R8, RZ, RZ, R19 ;  /* 0x000000ffff087224 */ /* 0x001fe400078e0013 */
[----:B-1----:R-:W-:-:S02]  /*1b4c0*/  IMAD.MOV.U32 R4, RZ, RZ, R21 ;  /* 0x000000ffff047224 */ /* 0x002fc400078e0015 */
[----:B------:R-:W-:Y:S02]  /*1b4d0*/  @!P4 IMAD.MOV R8, RZ, RZ, -R8 ;  /* 0x000000ffff08c224 */ /* 0x000fe400078e0a08 */
[----:B------:R-:W-:Y:S02]  /*1b4e0*/  @!P5 IMAD.MOV R6, RZ, RZ, -R6 ;  /* 0x000000ffff06d224 */ /* 0x000fe400078e0a06 */
[----:B------:R-:W-:Y:S01]  /*1b4f0*/  @!P2 IMAD.MOV R4, RZ, RZ, -R4 ;  /* 0x000000ffff04a224 */ /* 0x000fe200078e0a04 */
[----:B------:R0:W-:Y:S04]  /*1b500*/  STL [R1+0x514], R8 ;  /* 0x0005140801007387 */ /* 0x0001e80000100800 */
[----:B------:R1:W-:Y:S04]  /*1b510*/  STL [R1+0x510], R6 ;  /* 0x0005100601007387 */ /* 0x0003e80000100800 */
[----:B------:R2:W-:Y:S04]  /*1b520*/  STL [R1+0x50c], R4 ;  /* 0x00050c0401007387 */ /* 0x0005e80000100800 */
[----:B------:R-:W3:Y:S04]  /*1b530*/  LDL R13, [R1+0x5560] ;  /* 0x00556000010d7983 */ /* 0x000ee80000100800 */
[----:B------:R-:W4:Y:S01]  /*1b540*/  LDL R11, [R1+0x5564] ;  /* 0x00556400010b7983 */ /* 0x000f220000100800 */
[----:B------:R-:W-:-:S03]  /*1b550*/  ISETP.GT.U32.AND P0, PT, R2, R23, PT ;  /* 0x000000170200720c */ /* 0x000fc60003f04070 */
[----:B0-----:R-:W4:Y:S01]  /*1b560*/  LDL R8, [R1+0x556c] ;  /* 0x00556c0001087983 */ /* 0x001f220000100800 */
[----:B-----5:R-:W-:-:S09]  /*1b570*/  IABS R9, R29 ;  /* 0x0000001d00097213 */ /* 0x020fd20000000000 */
[--C-:B------:R-:W-:Y:S01]  /*1b580*/  @!P0 IMAD.IADD R23, R23, 0x1, -R2.reuse ;  /* 0x0000000117178824 */ /* 0x100fe200078e0a02 */
[----:B------:R-:W-:Y:S02]  /*1b590*/  ISETP.GE.AND P0, PT, R29, RZ, PT ;  /* 0x000000ff1d00720c */ /* 0x000fe40003f06270 */
[----:B------:R-:W5:Y:S01]  /*1b5a0*/  LDL R29, [R1+0x5570] ;  /* 0x00557000011d7983 */ /* 0x000f620000100800 */
[C---:B------:R-:W-:Y:S02]  /*1b5b0*/  ISETP.GT.U32.AND P3, PT, R2.reuse, R22, PT ;  /* 0x000000160200720c */ /* 0x040fe40003f64070 */
[C---:B------:R-:W-:Y:S01]  /*1b5c0*/  ISETP.GT.U32.AND P6, PT, R2.reuse, R24, PT ;  /* 0x000000180200720c */ /* 0x040fe20003fc4070 */
[----:B------:R-:W5:Y:S01]  /*1b5d0*/  LDL.LU R12, [R1+0x258] ;  /* 0x00025800010c7983 */ /* 0x000f620000300800 */
[----:B------:R-:W-:Y:S02]  /*1b5e0*/  ISETP.GT.U32.AND P5, PT, R2, R25, PT ;  /* 0x000000190200720c */ /* 0x000fe40003fa4070 */
[----:B------:R-:W-:Y:S01]  /*1b5f0*/  ISETP.GE.AND P2, PT, R3, RZ, PT ;  /* 0x000000ff0300720c */ /* 0x000fe20003f46270 */
[----:B------:R-:W5:Y:S06]  /*1b600*/  LDL.LU R16, [R1+0x264] ;  /* 0x0002640001107983 */ /* 0x000f6c0000300800 */
[----:B------:R-:W-:-:S05]  /*1b610*/  @!P3 IMAD.IADD R22, R22, 0x1, -R2 ;  /* 0x000000011616b824 */ /* 0x000fca00078e0a02 */
[----:B------:R-:W-:Y:S01]  /*1b620*/  ISETP.GT.U32.AND P3, PT, R2, R22, PT ;  /* 0x000000160200720c */ /* 0x000fe20003f64070 */
[--C-:B------:R-:W-:Y:S01]  /*1b630*/  @!P6 IMAD.IADD R24, R24, 0x1, -R2.reuse ;  /* 0x000000011818e824 */ /* 0x100fe200078e0a02 */
[----:B------:R-:W-:Y:S01]  /*1b640*/  IABS R10, R3 ;  /* 0x00000003000a7213 */ /* 0x000fe20000000000 */
[----:B------:R-:W-:Y:S01]  /*1b650*/  @!P5 IMAD.IADD R25, R25, 0x1, -R2 ;  /* 0x000000011919d824 */ /* 0x000fe200078e0a02 */
[----:B------:R-:W-:-:S09]  /*1b660*/  ISETP.GT.U32.AND P6, PT, R2, R23, PT ;  /* 0x000000170200720c */ /* 0x000fd20003fc4070 */
[----:B------:R-:W-:Y:S01]  /*1b670*/  @!P3 IMAD.IADD R22, R22, 0x1, -R2 ;  /* 0x000000011616b824 */ /* 0x000fe200078e0a02 */
[----:B------:R-:W-:-:S03]  /*1b680*/  ISETP.GT.U32.AND P3, PT, R2, R26, PT ;  /* 0x0000001a0200720c */ /* 0x000fc60003f64070 */
[----:B------:R-:W-:-:S04]  /*1b690*/  IMAD.MOV.U32 R3, RZ, RZ, R22 ;  /* 0x000000ffff037224 */ /* 0x000fc800078e0016 */
[----:B------:R-:W-:Y:S01]  /*1b6a0*/  @!P1 IMAD.MOV R3, RZ, RZ, -R3 ;  /* 0x000000ffff039224 */ /* 0x000fe200078e0a03 */
[----:B------:R-:W-:-:S05]  /*1b6b0*/  ISETP.GT.U32.AND P1, PT, R2, R25, PT ;  /* 0x000000190200720c */ /* 0x000fca0003f24070 */
[--C-:B------:R-:W-:Y:S01]  /*1b6c0*/  @!P3 IMAD.IADD R26, R26, 0x1, -R2.reuse ;  /* 0x000000011a1ab824 */ /* 0x100fe200078e0a02 */
[----:B------:R-:W-:Y:S01]  /*1b6d0*/  ISETP.GT.U32.AND P5, PT, R2, R24, PT ;  /* 0x000000180200720c */ /* 0x000fe20003fa4070 */
[----:B------:R-:W-:-:S03]  /*1b6e0*/  @!P6 IMAD.IADD R23, R23, 0x1, -R2 ;  /* 0x000000011717e824 */ /* 0x000fc600078e0a02 */
[C---:B------:R-:W-:Y:S02]  /*1b6f0*/  ISETP.GT.U32.AND P3, PT, R2.reuse, R26, PT ;  /* 0x0000001a0200720c */ /* 0x040fe40003f64070 */
[----:B-1----:R-:W-:Y:S01]  /*1b700*/  IABS R6, R5 ;  /* 0x0000000500067213 */ /* 0x002fe20000000000 */
[----:B------:R0:W-:Y:S01]  /*1b710*/  STL [R1+0x508], R3 ;  /* 0x0005080301007387 */ /* 0x0001e20000100800 */
[----:B------:R-:W-:Y:S02]  /*1b720*/  ISETP.GT.U32.AND P6, PT, R2, R27, PT ;  /* 0x0000001b0200720c */ /* 0x000fe40003fc4070 */
[----:B------:R-:W-:Y:S01]  /*1b730*/  ISETP.GE.AND P4, PT, R7, RZ, PT ;  /* 0x000000ff0700720c */ /* 0x000fe20003f86270 */
[----:B------:R-:W-:Y:S01]  /*1b740*/  @!P1 IMAD.IADD R25, R25, 0x1, -R2 ;  /* 0x0000000119199824 */ /* 0x000fe200078e0a02 */
[----:B------:R-:W5:Y:S01]  /*1b750*/  LDL.LU R17, [R1+0x268] ;  /* 0x0002680001117983 */ /* 0x000f620000300800 */
[----:B--2---:R-:W-:-:S04]  /*1b760*/  IMAD.HI.U32 R4, R0, R9, RZ ;  /* 0x0000000900047227 */ /* 0x004fc800078e00ff */
[----:B0-----:R-:W-:-:S04]  /*1b770*/  IMAD.HI.U32 R3, R0, R6, RZ ;  /* 0x0000000600037227 */ /* 0x001fc800078e00ff */
[----:B------:R-:W-:Y:S02]  /*1b780*/  IMAD.MOV R3, RZ, RZ, -R3 ;  /* 0x000000ffff037224 */ /* 0x000fe400078e0a03 */
[----:B------:R-:W-:Y:S02]  /*1b790*/  IMAD.MOV R4, RZ, RZ, -R4 ;  /* 0x000000ffff047224 */ /* 0x000fe400078e0a04 */
[----:B------:R-:W-:Y:S02]  /*1b7a0*/  @!P5 IMAD.IADD R24, R24, 0x1, -R2 ;  /* 0x000000011818d824 */ /* 0x000fe400078e0a02 */
[----:B------:R-:W-:Y:S02]  /*1b7b0*/  IMAD R6, R2, R3, R6 ;  /* 0x0000000302067224 */ /* 0x000fe400078e0206 */
[----:B------:R-:W-:Y:S02]  /*1b7c0*/  @!P3 IMAD.IADD R26, R26, 0x1, -R2 ;  /* 0x000000011a1ab824 */ /* 0x000fe400078e0a02 */
[----:B------:R-:W-:-:S02]  /*1b7d0*/  IMAD.MOV.U32 R3, RZ, RZ, R23 ;  /* 0x000000ffff037224 */ /* 0x000fc400078e0017 */
[----:B------:R-:W-:Y:S02]  /*1b7e0*/  IMAD R9, R2, R4, R9 ;  /* 0x0000000402097224 */ /* 0x000fe400078e0209 */
[----:B------:R-:W-:Y:S02]  /*1b7f0*/  @!P6 IMAD.IADD R27, R27, 0x1, -R2 ;  /* 0x000000011b1be824 */ /* 0x000fe400078e0a02 */
[----:B------:R-:W-:Y:S02]  /*1b800*/  IMAD.MOV.U32 R4, RZ, RZ, R24 ;  /* 0x000000ffff047224 */ /* 0x000fe400078e0018 */
[----:B------:R-:W-:-:S05]  /*1b810*/  @!P4 IMAD.MOV R3, RZ, RZ, -R3 ;  /* 0x000000ffff03c224 */ /* 0x000fca00078e0a03 */
[----:B------:R0:W-:Y:S02]  /*1b820*/  STL [R1+0x44c], R3 ;  /* 0x00044c0301007387 */ /* 0x0001e40000100800 */
[----:B0-----:R-:W-:Y:S01]  /*1b830*/  IMAD.MOV.U32 R3, RZ, RZ, R25 ;  /* 0x000000ffff037224 */ /* 0x001fe200078e0019 */
[----:B------:R-:W-:-:S13]  /*1b840*/  ISETP.GT.U32.AND P5, PT, R2, R28, PT ;  /* 0x0000001c0200720c */ /* 0x000fda0003fa4070 */
[----:B------:R-:W-:Y:S01]  /*1b850*/  @!P5 IMAD.IADD R28, R28, 0x1, -R2 ;  /* 0x000000011c1cd824 */ /* 0x000fe200078e0a02 */
[----:B---3--:R-:W-:Y:S02]  /*1b860*/  ISETP.GE.AND P1, PT, R13, RZ, PT ;  /* 0x000000ff0d00720c */ /* 0x008fe40003f26270 */
[----:B----4-:R-:W-:Y:S02]  /*1b870*/  ISETP.GE.AND P3, PT, R11, RZ, PT ;  /* 0x000000ff0b00720c */ /* 0x010fe40003f66270 */
[----:B------:R-:W-:-:S09]  /*1b880*/  ISETP.GE.AND P6, PT, R8, RZ, PT ;  /* 0x000000ff0800720c */ /* 0x000fd20003fc6270 */
[----:B------:R-:W-:-:S05]  /*1b890*/  @!P1 IMAD.MOV R4, RZ, RZ, -R4 ;  /* 0x000000ffff049224 */ /* 0x000fca00078e0a04 */
[----:B------:R0:W-:Y:S01]  /*1b8a0*/  STL [R1+0x42c], R4 ;  /* 0x00042c0401007387 */ /* 0x0001e20000100800 */
[----:B------:R-:W-:Y:S01]  /*1b8b0*/  @!P3 IMAD.MOV R3, RZ, RZ, -R3 ;  /* 0x000000ffff03b224 */ /* 0x000fe200078e0a03 */
[----:B-----5:R-:W-:Y:S01]  /*1b8c0*/  ISETP.GE.AND P3, PT, R29, RZ, PT ;  /* 0x000000ff1d00720c */ /* 0x020fe20003f66270 */
[----:B0-----:R-:W-:-:S03]  /*1b8d0*/  IMAD.MOV.U32 R4, RZ, RZ, R26 ;  /* 0x000000ffff047224 */ /* 0x001fc600078e001a */
[----:B------:R0:W-:Y:S01]  /*1b8e0*/  STL [R1+0x3f8], R3 ;  /* 0x0003f80301007387 */ /* 0x0001e20000100800 */
[----:B------:R-:W-:-:S03]  /*1b8f0*/  @!P6 IMAD.MOV R4, RZ, RZ, -R4 ;  /* 0x000000ffff04e224 */ /* 0x000fc600078e0a04 */
[----:B------:R-:W2:Y:S04]  /*1b900*/  LDL.LU R15, [R1+0x26c] ;  /* 0x00026c00010f7983 */ /* 0x000ea80000300800 */
[----:B------:R-:W3:Y:S04]  /*1b910*/  LDL.LU R29, [R1+0x270] ;  /* 0x00027000011d7983 */ /* 0x000ee80000300800 */
[----:B------:R1:W-:Y:S04]  /*1b920*/  STL [R1+0x3f4], R4 ;  /* 0x0003f40401007387 */ /* 0x0003e80000100800 */
[----:B------:R-:W4:Y:S01]  /*1b930*/  LDL R13, [R1+0x5574] ;  /* 0x00557400010d7983 */ /* 0x000f220000100800 */
[----:B------:R-:W-:-:S13]  /*1b940*/  ISETP.GT.U32.AND P1, PT, R2, R28, PT ;  /* 0x0000001c0200720c */ /* 0x000fda0003f24070 */
[----:B------:R-:W-:Y:S01]  /*1b950*/  @!P1 IMAD.IADD R28, R28, 0x1, -R2 ;  /* 0x000000011c1c9824 */ /* 0x000fe200078e0a02 */
[----:B------:R-:W-:Y:S02]  /*1b960*/  ISETP.GE.AND P1, PT, R5, RZ, PT ;  /* 0x000000ff0500720c */ /* 0x000fe40003f26270 */
[----:B------:R-:W5:Y:S01]  /*1b970*/  LDL.LU R5, [R1+0x274] ;  /* 0x0002740001057983 */ /* 0x000f620000300800 */
[----:B------:R-:W-:Y:S01]  /*1b980*/  IMAD.HI.U32 R7, R0, R10, RZ ;  /* 0x0000000a00077227 */ /* 0x000fe200078e00ff */
[----:B------:R-:W-:Y:S02]  /*1b990*/  ISETP.GT.U32.AND P5, PT, R2, R27, PT ;  /* 0x0000001b0200720c */ /* 0x000fe40003fa4070 */
[----:B------:R-:W3:Y:S01]  /*1b9a0*/  LDL.LU R19, [R1+0x278] ;  /* 0x0002780001137983 */ /* 0x000ee20000300800 */
[----:B------:R-:W-:-:S04]  /*1b9b0*/  IMAD.MOV R7, RZ, RZ, -R7 ;  /* 0x000000ffff077224 */ /* 0x000fc800078e0a07 */
[----:B------:R-:W-:-:S05]  /*1b9c0*/  IMAD R10, R2, R7, R10 ;  /* 0x00000007020a7224 */ /* 0x000fca00078e020a */
[C---:B------:R-:W-:Y:S02]  /*1b9d0*/  ISETP.GT.U32.AND P4, PT, R2.reuse, R10, PT ;  /* 0x0000000a0200720c */ /* 0x040fe40003f84070 */
[----:B0-----:R-:W-:Y:S02]  /*1b9e0*/  IABS R3, R12 ;  /* 0x0000000c00037213 */ /* 0x001fe40000000000 */
[----:B------:R-:W-:Y:S01]  /*1b9f0*/  ISETP.GT.U32.AND P6, PT, R2, R9, PT ;  /* 0x000000090200720c */ /* 0x000fe20003fc4070 */
[----:B------:R-:W-:Y:S02]  /*1ba00*/  @!P5 IMAD.IADD R27, R27, 0x1, -R2 ;  /* 0x000000011b1bd824 */ /* 0x000fe400078e0a02 */
[----:B------:R-:W-:-:S06]  /*1ba10*/  IMAD.HI.U32 R11, R0, R3, RZ ;  /* 0x00000003000b7227 */ /* 0x000fcc00078e00ff */
[----:B------:R-:W-:Y:S01]  /*1ba20*/  @!P4 IMAD.IADD R10, R10, 0x1, -R2 ;  /* 0x000000010a0ac824 */ /* 0x000fe200078e0a02 */
[----:B------:R-:W-:-:S04]  /*1ba30*/  ISETP.GT.U32.AND P5, PT, R2, R6, PT ;  /* 0x000000060200720c */ /* 0x000fc80003fa4070 */
[C---:B------:R-:W-:Y:S01]  /*1ba40*/  ISETP.GT.U32.AND P4, PT, R2.reuse, R10, PT ;  /* 0x0000000a0200720c */ /* 0x040fe20003f84070 */
[----:B------:R-:W-:Y:S01]  /*1ba50*/  IMAD.MOV R11, RZ, RZ, -R11 ;  /* 0x000000ffff0b7224 */ /* 0x000fe200078e0a0b */
[----:B------:R-:W-:Y:S01]  /*1ba60*/  IABS R7, R17 ;  /* 0x0000001100077213 */ /* 0x000fe20000000000 */
[----:B------:R-:W-:Y:S02]  /*1ba70*/  IMAD.MOV.U32 R14, RZ, RZ, R27 ;  /* 0x000000ffff0e7224 */ /* 0x000fe400078e001b */
[----:B------:R-:W-:Y:S01]  /*1ba80*/  IMAD R11, R2, R11, R3 ;  /* 0x0000000b020b7224 */ /* 0x000fe200078e0203 */
[----:B------:R-:W-:Y:S01]  /*1ba90*/  IABS R8, R16 ;  /* 0x0000001000087213 */ /* 0x000fe20000000000 */
[----:B------:R-:W-:Y:S02]  /*1baa0*/  @!P6 IMAD.IADD R9, R9, 0x1, -R2 ;  /* 0x000000010909e824 */ /* 0x000fe400078e0a02 */
[----:B------:R-:W-:Y:S01]  /*1bab0*/  @!P3 IMAD.MOV R14, RZ, RZ, -R14 ;  /* 0x000000ffff0eb224 */ /* 0x000fe200078e0a0e */
[----:B------:R-:W-:Y:S01]  /*1bac0*/  ISETP.GE.AND P3, PT, R12, RZ, PT ;  /* 0x000000ff0c00720c */ /* 0x000fe20003f66270 */
[----:B------:R-:W-:Y:S01]  /*1bad0*/  IMAD.HI.U32 R12, R0, R7, RZ ;  /* 0x00000007000c7227 */ /* 0x000fe200078e00ff */
[----:B------:R-:W-:-:S03]  /*1bae0*/  ISETP.GT.U32.AND P6, PT, R2, R9, PT ;  /* 0x000000090200720c */ /* 0x000fc60003fc4070 */
[--C-:B------:R-:W-:Y:S01]  /*1baf0*/  @!P4 IMAD.IADD R10, R10, 0x1, -R2.reuse ;  /* 0x000000010a0ac824 */ /* 0x100fe200078e0a02 */
[----:B------:R-:W-:Y:S01]  /*1bb00*/  ISETP.GT.U32.AND P4, PT, R2, R11, PT ;  /* 0x0000000b0200720c */ /* 0x000fe20003f84070 */
[----:B-1----:R-:W-:Y:S01]  /*1bb10*/  IMAD.HI.U32 R4, R0, R8, RZ ;  /* 0x0000000800047227 */ /* 0x002fe200078e00ff */
[----:B------:R0:W-:Y:S03]  /*1bb20*/  STL [R1+0x3f0], R14 ;  /* 0x0003f00e01007387 */ /* 0x0001e60000100800 */
[----:B------:R-:W-:Y:S01]  /*1bb30*/  @!P5 IMAD.IADD R6, R6, 0x1, -R2 ;  /* 0x000000010606d824 */ /* 0x000fe200078e0a02 */
[----:B------:R-:W5:Y:S01]  /*1bb40*/  LDL.LU R18, [R1+0x27c] ;  /* 0x00027c0001127983 */ /* 0x000f620000300800 */
[----:B------:R-:W-:Y:S02]  /*1bb50*/  IMAD.MOV R12, RZ, RZ, -R12 ;  /* 0x000000ffff0c7224 */ /* 0x000fe400078e0a0c */
[----:B------:R-:W-:Y:S01]  /*1bb60*/  IMAD.MOV R4, RZ, RZ, -R4 ;  /* 0x000000ffff047224 */ /* 0x000fe200078e0a04 */
[C---:B------:R-:W-:Y:S01]  /*1bb70*/  ISETP.GT.U32.AND P5, PT, R2.reuse, R6, PT ;  /* 0x000000060200720c */ /* 0x040fe20003fa4070 */
[----:B------:R-:W-:-:S02]  /*1bb80*/  IMAD R7, R2, R12, R7 ;  /* 0x0000000c02077224 */ /* 0x000fc400078e0207 */
[C---:B------:R-:W-:Y:S02]  /*1bb90*/  IMAD R8, R2.reuse, R4, R8 ;  /* 0x0000000402087224 */ /* 0x040fe400078e0208 */
[--C-:B------:R-:W-:Y:S01]  /*1bba0*/  @!P4 IMAD.IADD R11, R11, 0x1, -R2.reuse ;  /* 0x000000010b0bc824 */ /* 0x100fe200078e0a02 */
[C---:B------:R-:W-:Y:S01]  /*1bbb0*/  ISETP.GT.U32.AND P4, PT, R2.reuse, R7, PT ;  /* 0x000000070200720c */ /* 0x040fe20003f84070 */
[----:B------:R-:W-:Y:S01]  /*1bbc0*/  @!P6 IMAD.IADD R9, R9, 0x1, -R2 ;  /* 0x000000010909e824 */ /* 0x000fe200078e0a02 */
[----:B------:R-:W-:-:S05]  /*1bbd0*/  ISETP.GT.U32.AND P6, PT, R2, R8, PT ;  /* 0x000000080200720c */ /* 0x000fca0003fc4070 */
[----:B------:R-:W-:-:S06]  /*1bbe0*/  @!P5 IMAD.IADD R6, R6, 0x1, -R2 ;  /* 0x000000010606d824 */ /* 0x000fcc00078e0a02 */
[--C-:B------:R-:W-:Y:S01]  /*1bbf0*/  @!P4 IMAD.IADD R7, R7, 0x1, -R2.reuse ;  /* 0x000000010707c824 */ /* 0x100fe200078e0a02 */
[----:B------:R-:W-:Y:S01]  /*1bc00*/  ISETP.GT.U32.AND P4, PT, R2, R11, PT ;  /* 0x0000000b0200720c */ /* 0x000fe20003f84070 */
[----:B------:R-:W-:Y:S01]  /*1bc10*/  @!P6 IMAD.IADD R8, R8, 0x1, -R2 ;  /* 0x000000010808e824 */ /* 0x000fe200078e0a02 */
[----:B------:R-:W-:Y:S01]  /*1bc20*/  ISETP.GE.AND P6, PT, R16, RZ, PT ;  /* 0x000000ff1000720c */ /* 0x000fe20003fc6270 */
[----:B------:R-:W-:Y:S02]  /*1bc30*/  IMAD.MOV.U32 R16, RZ, RZ, R28 ;  /* 0x000000ffff107224 */ /* 0x000fe400078e001c */
[----:B------:R-:W-:Y:S02]  /*1bc40*/  @!P2 IMAD.MOV R10, RZ, RZ, -R10 ;  /* 0x000000ffff0aa224 */ /* 0x000fe400078e0a0a */
[----:B------:R-:W-:Y:S02]  /*1bc50*/  @!P0 IMAD.MOV R9, RZ, RZ, -R9 ;  /* 0x000000ffff098224 */ /* 0x000fe400078e0a09 */
[----:B------:R-:W-:-:S04]  /*1bc60*/  @!P1 IMAD.MOV R6, RZ, RZ, -R6 ;  /* 0x000000ffff069224 */ /* 0x000fc800078e0a06 */
[----:B------:R-:W-:Y:S01]  /*1bc70*/  @!P4 IMAD.IADD R11, R11, 0x1, -R2 ;  /* 0x000000010b0bc824 */ /* 0x000fe200078e0a02 */
[----:B--2---:R-:W-:Y:S02]  /*1bc80*/  IABS R3, R15 ;  /* 0x0000000f00037213 */ /* 0x004fe40000000000 */
[----:B----4-:R-:W-:-:S03]  /*1bc90*/  ISETP.GE.AND P5, PT, R13, RZ, PT ;  /* 0x000000ff0d00720c */ /* 0x010fc60003fa6270 */
[----:B0-----:R-:W-:-:S04]  /*1bca0*/  IMAD.HI.U32 R14, R0, R3, RZ ;  /* 0x00000003000e7227 */ /* 0x001fc800078e00ff */
[----:B------:R-:W-:-:S04]  /*1bcb0*/  IMAD.MOV R14, RZ, RZ, -R14 ;  /* 0x000000ffff0e7224 */ /* 0x000fc800078e0a0e */
[C---:B------:R-:W-:Y:S02]  /*1bcc0*/  IMAD R3, R2.reuse, R14, R3 ;  /* 0x0000000e02037224 */ /* 0x040fe400078e0203 */
[----:B------:R-:W-:Y:S01]  /*1bcd0*/  @!P5 IMAD.MOV R16, RZ, RZ, -R16 ;  /* 0x000000ffff10d224 */ /* 0x000fe200078e0a10 */
[----:B------:R-:W-:-:S04]  /*1bce0*/  ISETP.GT.U32.AND P5, PT, R2, R8, PT ;  /* 0x000000080200720c */ /* 0x000fc80003fa4070 */
[----:B------:R0:W-:Y:S01]  /*1bcf0*/  STL [R1+0x3e8], R16 ;  /* 0x0003e81001007387 */ /* 0x0001e20000100800 */
[----:B------:R-:W-:-:S03]  /*1bd00*/  ISETP.GT.U32.AND P0, PT, R2, R3, PT ;  /* 0x000000030200720c */ /* 0x000fc60003f04070 */
[----:B0-----:R-:W2:Y:S04]  /*1bd10*/  LDL.LU R16, [R1+0x280] ;  /* 0x0002800001107983 */ /* 0x001ea80000300800 */
[----:B------:R-:W-:Y:S04]  /*1bd20*/  STL [R1+0x3e4], R10 ;  /* 0x0003e40a01007387 */ /* 0x000fe80000100800 */
[----:B------:R-:W-:Y:S04]  /*1bd30*/  STL [R1+0x3e0], R9 ;  /* 0x0003e00901007387 */ /* 0x000fe80000100800 */
[----:B------:R0:W-:Y:S01]  /*1bd40*/  STL [R1+0x3ac], R6 ;  /* 0x0003ac0601007387 */ /* 0x0001e20000100800 */
[----:B------:R-:W-:-:S02]  /*1bd50*/  @!P5 IMAD.IADD R8, R8, 0x1, -R2 ;  /* 0x000000010808d824 */ /* 0x000fc400078e0a02 */
[----:B0-----:R-:W-:-:S04]  /*1bd60*/  IMAD.MOV.U32 R6, RZ, RZ, R11 ;  /* 0x000000ffff067224 */ /* 0x001fc800078e000b */
[----:B------:R-:W-:Y:S01]  /*1bd70*/  @!P3 IMAD.MOV R6, RZ, RZ, -R6 ;  /* 0x000000ffff06b224 */ /* 0x000fe200078e0a06 */
[----:B------:R-:W-:Y:S01]  /*1bd80*/  ISETP.GE.AND P5, PT, R15, RZ, PT ;  /* 0x000000ff0f00720c */ /* 0x000fe20003fa6270 */
[----:B------:R-:W-:-:S03]  /*1bd90*/  @!P0 IMAD.IADD R3, R3, 0x1, -R2 ;  /* 0x0000000103038824 */ /* 0x000fc600078e0a02 */
[----:B------:R-:W-:Y:S01]  /*1bda0*/  STL [R1+0x4c0], R6 ;  /* 0x0004c00601007387 */ /* 0x000fe20000100800 */
[----:B---3--:R-:W-:-:S03]  /*1bdb0*/  IABS R4, R29 ;  /* 0x0000001d00047213 */ /* 0x008fc60000000000 */
[----:B------:R-:W3:Y:S01]  /*1bdc0*/  LDL.LU R15, [R1+0x28c] ;  /* 0x00028c00010f7983 */ /* 0x000ee20000300800 */
[----:B------:R-:W-:-:S03]  /*1bdd0*/  ISETP.GE.AND P0, PT, R29, RZ, PT ;  /* 0x000000ff1d00720c */ /* 0x000fc60003f06270 */
[----:B------:R-:W4:Y:S01]  /*1bde0*/  LDL.LU R29, [R1+0x284] ;  /* 0x00028400011d7983 */ /* 0x000f220000300800 */
[----:B------:R-:W-:-:S04]  /*1bdf0*/  IMAD.HI.U32 R12, R0, R4, RZ ;  /* 0x00000004000c7227 */ /* 0x000fc800078e00ff */
[----:B------:R-:W-:-:S04]  /*1be00*/  IMAD.MOV R12, RZ, RZ, -R12 ;  /* 0x000000ffff0c7224 */ /* 0x000fc800078e0a0c */
[----:B------:R-:W-:-:S05]  /*1be10*/  IMAD R4, R2, R12, R4 ;  /* 0x0000000c02047224 */ /* 0x000fca00078e0204 */
[----:B------:R-:W-:Y:S02]  /*1be20*/  ISETP.GT.U32.AND P4, PT, R2, R4, PT ;  /* 0x000000040200720c */ /* 0x000fe40003f84070 */
[----:B-----5:R-:W-:-:S11]  /*1be30*/  IABS R13, R5 ;  /* 0x00000005000d7213 */ /* 0x020fd60000000000 */
[----:B------:R-:W-:Y:S01]  /*1be40*/  @!P4 IMAD.IADD R4, R4, 0x1, -R2 ;  /* 0x000000010404c824 */ /* 0x000fe200078e0a02 */
[----:B------:R-:W-:Y:S02]  /*1be50*/  ISETP.GE.AND P4, PT, R5, RZ, PT ;  /* 0x000000ff0500720c */ /* 0x000fe40003f86270 */
[----:B------:R-:W5:Y:S01]  /*1be60*/  LDL.LU R5, [R1+0x288] ;  /* 0x0002880001057983 */ /* 0x000f620000300800 */
[----:B------:R-:W-:Y:S01]  /*1be70*/  IMAD.HI.U32 R14, R0, R13, RZ ;  /* 0x0000000d000e7227 */ /* 0x000fe200078e00ff */
[C---:B------:R-:W-:Y:S02]  /*1be80*/  ISETP.GT.U32.AND P2, PT, R2.reuse, R7, PT ;  /* 0x000000070200720c */ /* 0x040fe40003f44070 */
[C---:B------:R-:W-:Y:S01]  /*1be90*/  ISETP.GT.U32.AND P3, PT, R2.reuse, R3, PT ;  /* 0x000000030200720c */ /* 0x040fe20003f64070 */
[----:B------:R-:W-:Y:S01]  /*1bea0*/  IMAD.MOV R14, RZ, RZ, -R14 ;  /* 0x000000ffff0e7224 */ /* 0x000fe200078e0a0e */
[----:B------:R-:W-:Y:S01]  /*1beb0*/  IABS R12, R19 ;  /* 0x00000013000c7213 */ /* 0x000fe20000000000 */
[----:B------:R-:W-:Y:S01]  /*1bec0*/  IMAD.MOV.U32 R10, RZ, RZ, R8 ;  /* 0x000000ffff0a7224 */ /* 0x000fe200078e0008 */
[----:B------:R-:W-:Y:S01]  /*1bed0*/  ISETP.GE.AND P1, PT, R17, RZ, PT ;  /* 0x000000ff1100720c */ /* 0x000fe20003f26270 */
[----:B------:R-:W-:Y:S01]  /*1bee0*/  IMAD R9, R2, R14, R13 ;  /* 0x0000000e02097224 */ /* 0x000fe200078e020d */
[----:B------:R-:W5:Y:S01]  /*1bef0*/  LDL.LU R17, [R1+0x290] ;  /* 0x0002900001117983 */ /* 0x000f620000300800 */
[----:B------:R-:W-:-:S04]  /*1bf00*/  IMAD.HI.U32 R13, R0, R12, RZ ;  /* 0x0000000c000d7227 */ /* 0x000fc800078e00ff */
[----:B------:R-:W-:Y:S02]  /*1bf10*/  IMAD.MOV R13, RZ, RZ, -R13 ;  /* 0x000000ffff0d7224 */ /* 0x000fe400078e0a0d */
[----:B------:R-:W-:Y:S02]  /*1bf20*/  @!P6 IMAD.MOV R10, RZ, RZ, -R10 ;  /* 0x000000ffff0ae224 */ /* 0x000fe400078e0a0a */
[--C-:B------:R-:W-:Y:S02]  /*1bf30*/  @!P2 IMAD.IADD R7, R7, 0x1, -R2.reuse ;  /* 0x000000010707a824 */ /* 0x100fe400078e0a02 */
[----:B------:R-:W-:Y:S01]  /*1bf40*/  @!P3 IMAD.IADD R3, R3, 0x1, -R2 ;  /* 0x000000010303b824 */ /* 0x000fe200078e0a02 */
[----:B------:R0:W-:Y:S01]  /*1bf50*/  STL [R1+0x4f4], R10 ;  /* 0x0004f40a01007387 */ /* 0x0001e20000100800 */
[----:B------:R-:W-:Y:S02]  /*1bf60*/  IMAD R13, R2, R13, R12 ;  /* 0x0000000d020d7224 */ /* 0x000fe400078e020c */
[----:B------:R-:W-:-:S04]  /*1bf70*/  IMAD.MOV.U32 R12, RZ, RZ, R7 ;  /* 0x000000ffff0c7224 */ /* 0x000fc800078e0007 */
[----:B------:R-:W-:Y:S02]  /*1bf80*/  @!P1 IMAD.MOV R12, RZ, RZ, -R12 ;  /* 0x000000ffff0c9224 */ /* 0x000fe400078e0a0c */
[----:B0-----:R-:W-:-:S04]  /*1bf90*/  IMAD.MOV.U32 R10, RZ, RZ, R3 ;  /* 0x000000ffff0a7224 */ /* 0x001fc800078e0003 */
[----:B------:R-:W-:Y:S01]  /*1bfa0*/  @!P5 IMAD.MOV R10, RZ, RZ, -R10 ;  /* 0x000000ffff0ad224 */ /* 0x000fe200078e0a0a */
[----:B------:R-:W-:Y:S01]  /*1bfb0*/  STL [R1+0x500], R12 ;  /* 0x0005000c01007387 */ /* 0x000fe20000100800 */
[----:B------:R-:W-:Y:S02]  /*1bfc0*/  IABS R6, R18 ;  /* 0x0000001200067213 */ /* 0x000fe40000000000 */
[----:B------:R-:W-:Y:S01]  /*1bfd0*/  ISETP.GE.AND P5, PT, R18, RZ, PT ;  /* 0x000000ff1200720c */ /* 0x000fe20003fa6270 */
[----:B------:R-:W-:Y:S04]  /*1bfe0*/  STL [R1+0x504], R10 ;  /* 0x0005040a01007387 */ /* 0x000fe80000100800 */
[----:B------:R-:W5:Y:S01]  /*1bff0*/  LDL.LU R18, [R1+0x294] ;  /* 0x0002940001127983 */ /* 0x000f620000300800 */
[----:B------:R-:W-:Y:S01]  /*1c000*/  ISETP.GT.U32.AND P2, PT, R2, R9, PT ;  /* 0x000000090200720c */ /* 0x000fe20003f44070 */
[----:B------:R-:W-:-:S12]  /*1c010*/  IMAD.HI.U32 R8, R0, R6, RZ ;  /* 0x0000000600087227 */ /* 0x000fd800078e00ff */
[----:B------:R-:W-:Y:S01]  /*1c020*/  @!P2 IMAD.IADD R9, R9, 0x1, -R2 ;  /* 0x000000010909a824 */ /* 0x000fe200078e0a02 */
[----:B------:R-:W-:-:S04]  /*1c030*/  ISETP.GT.U32.AND P2, PT, R2, R4, PT ;  /* 0x000000040200720c */ /* 0x000fc80003f44070 */
[C---:B------:R-:W-:Y:S01]  /*1c040*/  ISETP.GT.U32.AND P6, PT, R2.reuse, R9, PT ;  /* 0x000000090200720c */ /* 0x040fe20003fc4070 */
[----:B------:R-:W-:Y:S01]  /*1c050*/  IMAD.MOV R7, RZ, RZ, -R8 ;  /* 0x000000ffff077224 */ /* 0x000fe200078e0a08 */
[----:B------:R-:W-:-:S03]  /*1c060*/  ISETP.GT.U32.AND P3, PT, R2, R13, PT ;  /* 0x0000000d0200720c */ /* 0x000fc60003f64070 */
[----:B------:R-:W-:-:S04]  /*1c070*/  IMAD R6, R2, R7, R6 ;  /* 0x0000000702067224 */ /* 0x000fc800078e0206 */
[----:B------:R-:W-:-:S04]  /*1c080*/  @!P2 IMAD.IADD R4, R4, 0x1, -R2 ;  /* 0x000000010404a824 */ /* 0x000fc800078e0a02 */
[----:B------:R-:W-:Y:S01]  /*1c090*/  @!P6 IMAD.IADD R9, R9, 0x1, -R2 ;  /* 0x000000010909e824 */ /* 0x000fe200078e0a02 */
[----:B------:R-:W-:Y:S01]  /*1c0a0*/  ISETP.GT.U32.AND P6, PT, R2, R6, PT ;  /* 0x000000060200720c */ /* 0x000fe20003fc4070 */
[----:B------:R-:W-:-:S04]  /*1c0b0*/  IMAD.MOV.U32 R14, RZ, RZ, R4 ;  /* 0x000000ffff0e7224 */ /* 0x000fc800078e0004 */
[----:B------:R-:W-:Y:S02]  /*1c0c0*/  @!P0 IMAD.MOV R14, RZ, RZ, -R14 ;  /* 0x000000ffff0e8224 */ /* 0x000fe400078e0a0e */
[----:B------:R-:W-:-:S06]  /*1c0d0*/  @!P3 IMAD.IADD R13, R13, 0x1, -R2 ;  /* 0x000000010d0db824 */ /* 0x000fcc00078e0a02 */
[----:B------:R-:W-:-:S05]  /*1c0e0*/  @!P6 IMAD.IADD R6, R6, 0x1, -R2 ;  /* 0x000000010606e824 */ /* 0x000fca00078e0a02 */
[C---:B------:R-:W-:Y:S02]  /*1c0f0*/  ISETP.GT.U32.AND P0, PT, R2.reuse, R6, PT ;  /* 0x000000060200720c */ /* 0x040fe40003f04070 */
[----:B------:R-:W-:-:S11]  /*1c100*/  ISETP.GT.U32.AND P6, PT, R2, R13, PT ;  /* 0x0000000d0200720c */ /* 0x000fd60003fc4070 */
[--C-:B------:R-:W-:Y:S01]  /*1c110*/  @!P0 IMAD.IADD R6, R6, 0x1, -R2.reuse ;  /* 0x0000000106068824 */ /* 0x100fe200078e0a02 */
[----:B------:R-:W-:Y:S01]  /*1c120*/  ISETP.GE.AND P1, PT, R19, RZ, PT ;  /* 0x000000ff1300720c */ /* 0x000fe20003f26270 */
[----:B------:R-:W-:Y:S02]  /*1c130*/  @!P6 IMAD.IADD R13, R13, 0x1, -R2 ;  /* 0x000000010d0de824 */ /* 0x000fe400078e0a02 */
[----:B------:R-:W-:-:S10]  /*1c140*/  @!P5 IMAD.MOV R6, RZ, RZ, -R6 ;  /* 0x000000ffff06d224 */ /* 0x000fd400078e0a06 */
[----:B------:R-:W-:Y:S01]  /*1c150*/  @!P1 IMAD.MOV R13, RZ, RZ, -R13 ;  /* 0x000000ffff0d9224 */ /* 0x000fe200078e0a0d */
[----:B--2---:R-:W-:Y:S02]  /*1c160*/  IABS R11, R16 ;  /* 0x00000010000b7213 */ /* 0x004fe40000000000 */
[----:B------:R-:W-:Y:S02]  /*1c170*/  ISETP.GE.AND P2, PT, R16, RZ, PT ;  /* 0x000000ff1000720c */ /* 0x000fe40003f46270 */
[----:B------:R-:W2:Y:S01]  /*1c180*/  LDL.LU R16, [R1+0x298] ;  /* 0x0002980001107983 */ /* 0x000ea20000300800 */
[----:B------:R-:W-:-:S03]  /*1c190*/  IMAD.HI.U32 R3, R0, R11, RZ ;  /* 0x0000000b00037227 */ /* 0x000fc600078e00ff */
[----:B------:R0:W-:Y:S01]  /*1c1a0*/  STL [R1+0x4fc], R14 ;  /* 0x0004fc0e01007387 */ /* 0x0001e20000100800 */
[----:B------:R-:W-:-:S04]  /*1c1b0*/  IMAD.MOV R3, RZ, RZ, -R3 ;  /* 0x000000ffff037224 */ /* 0x000fc800078e0a03 */
[----:B------:R-:W-:Y:S02]  /*1c1c0*/  IMAD R11, R2, R3, R11 ;  /* 0x00000003020b7224 */ /* 0x000fe400078e020b */
[----:B0-----:R-:W-:-:S04]  /*1c1d0*/  IMAD.MOV.U32 R14, RZ, RZ, R9 ;  /* 0x000000ffff0e7224 */ /* 0x001fc800078e0009 */
[----:B------:R-:W-:Y:S01]  /*1c1e0*/  @!P4 IMAD.MOV R14, RZ, RZ, -R14 ;  /* 0x000000ffff0ec224 */ /* 0x000fe200078e0a0e */
[----:B---3--:R-:W-:Y:S02]  /*1c1f0*/  ISETP.GE.AND P3, PT, R15, RZ, PT ;  /* 0x000000ff0f00720c */ /* 0x008fe40003f66270 */
[----:B------:R-:W-:Y:S02]  /*1c200*/  IABS R10, R15 ;  /* 0x0000000f000a7213 */ /* 0x000fe40000000000 */
[----:B------:R-:W3:Y:S01]  /*1c210*/  LDL.LU R15, [R1+0x29c] ;  /* 0x00029c00010f7983 */ /* 0x000ee20000300800 */
[----:B----4-:R-:W-:-:S05]  /*1c220*/  IABS R7, R29 ;  /* 0x0000001d00077213 */ /* 0x010fca0000000000 */
[----:B------:R-:W-:Y:S01]  /*1c230*/  IMAD.HI.U32 R4, R0, R7, RZ ;  /* 0x0000000700047227 */ /* 0x000fe200078e00ff */
[----:B------:R-:W-:-:S03]  /*1c240*/  ISETP.GT.U32.AND P4, PT, R2, R11, PT ;  /* 0x0000000b0200720c */ /* 0x000fc60003f84070 */
[----:B------:R-:W-:-:S04]  /*1c250*/  IMAD.MOV R4, RZ, RZ, -R4 ;  /* 0x000000ffff047224 */ /* 0x000fc800078e0a04 */
[----:B------:R-:W-:-:S05]  /*1c260*/  IMAD R7, R2, R4, R7 ;  /* 0x0000000402077224 */ /* 0x000fca00078e0207 */
[----:B------:R-:W-:Y:S01]  /*1c270*/  ISETP.GT.U32.AND P0, PT, R2, R7, PT ;  /* 0x000000070200720c */ /* 0x000fe20003f04070 */
[----:B------:R-:W-:Y:S01]  /*1c280*/  @!P4 IMAD.IADD R11, R11, 0x1, -R2 ;  /* 0x000000010b0bc824 */ /* 0x000fe200078e0a02 */
[----:B------:R0:W-:Y:S01]  /*1c290*/  STL [R1+0x4f8], R14 ;  /* 0x0004f80e01007387 */ /* 0x0001e20000100800 */
[----:B------:R-:W-:-:S03]  /*1c2a0*/  ISETP.GE.AND P4, PT, R29, RZ, PT ;  /* 0x000000ff1d00720c */ /* 0x000fc60003f86270 */
[----:B------:R-:W4:Y:S07]  /*1c2b0*/  LDL.LU R29, [R1+0x2a0] ;  /* 0x0002a000011d7983 */ /* 0x000f2e0000300800 */
[----:B------:R-:W-:-:S05]  /*1c2c0*/  @!P0 IMAD.IADD R7, R7, 0x1, -R2 ;  /* 0x0000000107078824 */ /* 0x000fca00078e0a02 */
[----:B------:R-:W-:Y:S01]  /*1c2d0*/  ISETP.GT.U32.AND P0, PT, R2, R7, PT ;  /* 0x000000070200720c */ /* 0x000fe20003f04070 */
[----:B------:R3:W-:Y:S01]  /*1c2e0*/  STL [R1+0x4ec], R13 ;  /* 0x0004ec0d01007387 */ /* 0x0007e20000100800 */
[----:B-----5:R-:W-:-:S03]  /*1c2f0*/  IABS R3, R5 ;  /* 0x0000000500037213 */ /* 0x020fc60000000000 */
[----:B------:R-:W5:Y:S04]  /*1c300*/  LDL.LU R19, [R1+0x2a4] ;  /* 0x0002a40001137983 */ /* 0x000f680000300800 */
[----:B------:R1:W-:Y:S04]  /*1c310*/  STL [R1+0x4f0], R6 ;  /* 0x0004f00601007387 */ /* 0x0003e80000100800 */
[----:B------:R-:W-:Y:S01]  /*1c320*/  @!P0 IMAD.IADD R7, R7, 0x1, -R2 ;  /* 0x0000000107078824 */ /* 0x000fe200078e0a02 */
[----:B------:R-:W-:Y:S02]  /*1c330*/  ISETP.GE.AND P0, PT, R5, RZ, PT ;  /* 0x000000ff0500720c */ /* 0x000fe40003f06270 */
[----:B------:R-:W5:Y:S01]  /*1c340*/  LDL.LU R5, [R1+0x2a8] ;  /* 0x0002a80001057983 */ /* 0x000f620000300800 */
[----:B------:R-:W-:-:S04]  /*1c350*/  IMAD.HI.U32 R12, R0, R10, RZ ;  /* 0x0000000a000c7227 */ /* 0x000fc800078e00ff */
[----:B------:R-:W-:-:S04]  /*1c360*/  IMAD.MOV R9, RZ, RZ, -R12 ;  /* 0x000000ffff097224 */ /* 0x000fc800078e0a0c */
[----:B------:R-:W-:-:S05]  /*1c370*/  IMAD R10, R2, R9, R10 ;  /* 0x00000009020a7224 */ /* 0x000fca00078e020a */
[----:B------:R-:W-:Y:S02]  /*1c380*/  ISETP.GT.U32.AND P6, PT, R2, R10, PT ;  /* 0x0000000a0200720c */ /* 0x000fe40003fc4070 */
[----:B------:R-:W-:-:S05]  /*1c390*/  IABS R8, R17 ;  /* 0x0000001100087213 */ /* 0x000fca0000000000 */
[----:B------:R-:W-:Y:S01]  /*1c3a0*/  IMAD.HI.U32 R4, R0, R8, RZ ;  /* 0x0000000800047227 */ /* 0x000fe200078e00ff */
[----:B------:R-:W-:-:S03]  /*1c3b0*/  IABS R9, R18 ;  /* 0x0000001200097213 */ /* 0x000fc60000000000 */
[----:B------:R-:W-:Y:S02]  /*1c3c0*/  IMAD.MOV R4, RZ, RZ, -R4 ;  /* 0x000000ffff047224 */ /* 0x000fe400078e0a04 */
[----:B------:R-:W-:Y:S02]  /*1c3d0*/  @!P6 IMAD.IADD R10, R10, 0x1, -R2 ;  /* 0x000000010a0ae824 */ /* 0x000fe400078e0a02 */
[----:B------:R-:W-:-:S03]  /*1c3e0*/  IMAD.HI.U32 R12, R0, R3, RZ ;  /* 0x00000003000c7227 */ /* 0x000fc600078e00ff */
[C---:B------:R-:W-:Y:S01]  /*1c3f0*/  ISETP.GT.U32.AND P1, PT, R2.reuse, R10, PT ;  /* 0x0000000a0200720c */ /* 0x040fe20003f24070 */
[----:B------:R-:W-:Y:S02]  /*1c400*/  IMAD R8, R2, R4, R8 ;  /* 0x0000000402087224 */ /* 0x000fe400078e0208 */
[----:B------:R-:W-:Y:S01]  /*1c410*/  IMAD.HI.U32 R4, R0, R9, RZ ;  /* 0x0000000900047227 */ /* 0x000fe200078e00ff */
[----:B------:R-:W-:-:S03]  /*1c420*/  ISETP.GT.U32.AND P6, PT, R2, R11, PT ;  /* 0x0000000b0200720c */ /* 0x000fc60003fc4070 */
[----:B------:R-:W-:Y:S02]  /*1c430*/  IMAD.MOV R12, RZ, RZ, -R12 ;  /* 0x000000ffff0c7224 */ /* 0x000fe400078e0a0c */
[----:B------:R-:W-:Y:S02]  /*1c440*/  IMAD.MOV R4, RZ, RZ, -R4 ;  /* 0x000000ffff047224 */ /* 0x000fe400078e0a04 */
[C---:B------:R-:W-:Y:S02]  /*1c450*/  IMAD R3, R2.reuse, R12, R3 ;  /* 0x0000000c02037224 */ /* 0x040fe400078e0203 */
[----:B------:R-:W-:Y:S02]  /*1c460*/  IMAD R9, R2, R4, R9 ;  /* 0x0000000402097224 */ /* 0x000fe400078e0209 */
[--C-:B------:R-:W-:Y:S01]  /*1c470*/  @!P1 IMAD.IADD R10, R10, 0x1, -R2.reuse ;  /* 0x000000010a0a9824 */ /* 0x100fe200078e0a02 */
[C---:B------:R-:W-:Y:S02]  /*1c480*/  ISETP.GT.U32.AND P5, PT, R2.reuse, R3, PT ;  /* 0x000000030200720c */ /* 0x040fe40003fa4070 */
[C---:B------:R-:W-:Y:S01]  /*1c490*/  ISETP.GT.U32.AND P1, PT, R2.reuse, R9, PT ;  /* 0x000000090200720c */ /* 0x040fe20003f24070 */
[----:B------:R-:W-:Y:S01]  /*1c4a0*/  @!P6 IMAD.IADD R11, R11, 0x1, -R2 ;  /* 0x000000010b0be824 */ /* 0x000fe200078e0a02 */
[----:B------:R-:W-:-:S03]  /*1c4b0*/  ISETP.GT.U32.AND P6, PT, R2, R8, PT ;  /* 0x000000080200720c */ /* 0x000fc60003fc4070 */
[----:B------:R-:W-:-:S06]  /*1c4c0*/  @!P2 IMAD.MOV R11, RZ, RZ, -R11 ;  /* 0x000000ffff0ba224 */ /* 0x000fcc00078e0a0b */
[--C-:B------:R-:W-:Y:S02]  /*1c4d0*/  @!P5 IMAD.IADD R3, R3, 0x1, -R2.reuse ;  /* 0x000000010303d824 */ /* 0x100fe400078e0a02 */
[--C-:B------:R-:W-:Y:S02]  /*1c4e0*/  @!P1 IMAD.IADD R9, R9, 0x1, -R2.reuse ;  /* 0x0000000109099824 */ /* 0x100fe400078e0a02 */
[----:B------:R-:W-:Y:S01]  /*1c4f0*/  @!P6 IMAD.IADD R8, R8, 0x1, -R2 ;  /* 0x000000010808e824 */ /* 0x000fe200078e0a02 */
[C---:B------:R-:W-:Y:S02]  /*1c500*/  ISETP.GT.U32.AND P6, PT, R2.reuse, R3, PT ;  /* 0x000000030200720c */ /* 0x040fe40003fc4070 */
[----:B------:R-:W-:Y:S02]  /*1c510*/  ISETP.GT.U32.AND P2, PT, R2, R9, PT ;  /* 0x000000090200720c */ /* 0x000fe40003f44070 */
[----:B------:R-:W-:Y:S02]  /*1c520*/  ISETP.GE.AND P5, PT, R17, RZ, PT ;  /* 0x000000ff1100720c */ /* 0x000fe40003fa6270 */
[----:B------:R-:W5:Y:S01]  /*1c530*/  LDL.LU R17, [R1+0x2ac] ;  /* 0x0002ac0001117983 */ /* 0x000f620000300800 */
[----:B------:R-:W-:-:S02]  /*1c540*/  @!P3 IMAD.MOV R10, RZ, RZ, -R10 ;  /* 0x000000ffff0ab224 */ /* 0x000fc400078e0a0a */
[----:B------:R-:W-:Y:S01]  /*1c550*/  @!P4 IMAD.MOV R7, RZ, RZ, -R7 ;  /* 0x000000ffff07c224 */ /* 0x000fe200078e0a07 */
[----:B------:R-:W-:Y:S03]  /*1c560*/  STL [R1+0x4d8], R11 ;  /* 0x0004d80b01007387 */ /* 0x000fe60000100800 */
[--C-:B------:R-:W-:Y:S01]  /*1c570*/  @!P6 IMAD.IADD R3, R3, 0x1, -R2.reuse ;  /* 0x000000010303e824 */ /* 0x100fe200078e0a02 */
[----:B------:R-:W-:Y:S01]  /*1c580*/  STL [R1+0x4e4], R10 ;  /* 0x0004e40a01007387 */ /* 0x000fe20000100800 */
[----:B------:R-:W-:-:S03]  /*1c590*/  @!P2 IMAD.IADD R9, R9, 0x1, -R2 ;  /* 0x000000010909a824 */ /* 0x000fc600078e0a02 */
[----:B------:R5:W-:Y:S01]  /*1c5a0*/  STL [R1+0x4e8], R7 ;  /* 0x0004e80701007387 */ /* 0x000be20000100800 */
[----:B------:R-:W-:Y:S02]  /*1c5b0*/  ISETP.GT.U32.AND P1, PT, R2, R8, PT ;  /* 0x000000080200720c */ /* 0x000fe40003f24070 */
[----:B------:R-:W-:-:S11]  /*1c5c0*/  ISETP.GE.AND P3, PT, R18, RZ, PT ;  /* 0x000000ff1200720c */ /* 0x000fd60003f66270 */
[----:B------:R-:W-:Y:S02]  /*1c5d0*/  @!P1 IMAD.IADD R8, R8, 0x1, -R2 ;  /* 0x0000000108089824 */ /* 0x000fe400078e0a02 */
[----:B------:R-:W-:Y:S02]  /*1c5e0*/  IMAD.MOV.U32 R20, RZ, RZ, R3 ;  /* 0x000000ffff147224 */ /* 0x000fe400078e0003 */
[----:B0-----:R-:W-:Y:S02]  /*1c5f0*/  IMAD.MOV.U32 R14, RZ, RZ, R8 ;  /* 0x000000ffff0e7224 */ /* 0x001fe400078e0008 */
[----:B------:R-:W-:Y:S02]  /*1c600*/  @!P0 IMAD.MOV R20, RZ, RZ, -R20 ;  /* 0x000000ffff148224 */ /* 0x000fe400078e0a14 */
[----:B------:R-:W-:Y:S02]  /*1c610*/  @!P5 IMAD.MOV R14, RZ, RZ, -R14 ;  /* 0x000000ffff0ed224 */ /* 0x000fe400078e0a0e */
[----:B------:R-:W-:Y:S01]  /*1c620*/  @!P3 IMAD.MOV R9, RZ, RZ, -R9 ;  /* 0x000000ffff09b224 */ /* 0x000fe200078e0a09 */
[----:B--2---:R-:W-:-:S02]  /*1c630*/  IABS R12, R16 ;  /* 0x00000010000c7213 */ /* 0x004fc40000000000 */
[----:B------:R-:W-:Y:S02]  /*1c640*/  ISETP.GE.AND P6, PT, R16, RZ, PT ;  /* 0x000000ff1000720c */ /* 0x000fe40003fc6270 */
[----:B------:R-:W2:Y:S01]  /*1c650*/  LDL.LU R16, [R1+0x2b0] ;  /* 0x0002b00001107983 */ /* 0x000ea20000300800 */
[----:B------:R-:W-:-:S04]  /*1c660*/  IMAD.HI.U32 R4, R0, R12, RZ ;  /* 0x0000000c00047227 */ /* 0x000fc800078e00ff */
[----:B------:R-:W-:-:S04]  /*1c670*/  IMAD.MOV R4, RZ, RZ, -R4 ;  /* 0x000000ffff047224 */ /* 0x000fc800078e0a04 */
[----:B------:R-:W-:-:S05]  /*1c680*/  IMAD R12, R2, R4, R12 ;  /* 0x00000004020c7224 */ /* 0x000fca00078e020c */
[----:B------:R-:W-:Y:S02]  /*1c690*/  ISETP.GT.U32.AND P4, PT, R2, R12, PT ;  /* 0x0000000c0200720c */ /* 0x000fe40003f84070 */
[----:B---3--:R-:W-:Y:S02]  /*1c6a0*/  IABS R13, R15 ;  /* 0x0000000f000d7213 */ /* 0x008fe40000000000 */
[----:B------:R-:W-:Y:S02]  /*1c6b0*/  ISETP.GE.AND P2, PT, R15, RZ, PT ;  /* 0x000000ff0f00720c */ /* 0x000fe40003f46270 */
[----:B------:R-:W3:Y:S01]  /*1c6c0*/  LDL.LU R15, [R1+0x2b4] ;  /* 0x0002b400010f7983 */ /* 0x000ee20000300800 */
[----:B-1----:R-:W-:-:S03]  /*1c6d0*/  IMAD.HI.U32 R6, R0, R13, RZ ;  /* 0x0000000d00067227 */ /* 0x002fc600078e00ff */
[----:B------:R-:W3:Y:S01]  /*1c6e0*/  LDL.LU R18, [R1+0x2b8] ;  /* 0x0002b80001127983 */ /* 0x000ee20000300800 */
[----:B------:R-:W-:-:S04]  /*1c6f0*/  IMAD.MOV R6, RZ, RZ, -R6 ;  /* 0x000000ffff067224 */ /* 0x000fc800078e0a06 */
[----:B------:R-:W-:-:S05]  /*1c700*/  IMAD R13, R2, R6, R13 ;  /* 0x00000006020d7224 */ /* 0x000fca00078e020d */
[----:B------:R-:W-:Y:S01]  /*1c710*/  ISETP.GT.U32.AND P1, PT, R2, R13, PT ;  /* 0x0000000d0200720c */ /* 0x000fe20003f24070 */
[--C-:B------:R-:W-:Y:S01]  /*1c720*/  @!P4 IMAD.IADD R12, R12, 0x1, -R2.reuse ;  /* 0x000000010c0cc824 */ /* 0x100fe200078e0a02 */
[----:B----4-:R-:W-:Y:S02]  /*1c730*/  IABS R4, R29 ;  /* 0x0000001d00047213 */ /* 0x010fe40000000000 */
[----:B------:R-:W-:Y:S02]  /*1c740*/  ISETP.GE.AND P4, PT, R29, RZ, PT ;  /* 0x000000ff1d00720c */ /* 0x000fe40003f86270 */
[----:B------:R-:W4:Y:S07]  /*1c750*/  LDL.LU R29, [R1+0x2bc] ;  /* 0x0002bc00011d7983 */ /* 0x000f2e0000300800 */
[----:B------:R-:W-:-:S05]  /*1c760*/  @!P1 IMAD.IADD R13, R13, 0x1, -R2 ;  /* 0x000000010d0d9824 */ /* 0x000fca00078e0a02 */
[----:B------:R-:W-:Y:S01]  /*1c770*/  ISETP.GT.U32.AND P1, PT, R2, R13, PT ;  /* 0x0000000d0200720c */ /* 0x000fe20003f24070 */
[----:B------:R-:W-:Y:S04]  /*1c780*/  STL [R1+0x4e0], R20 ;  /* 0x0004e01401007387 */ /* 0x000fe80000100800 */
[----:B------:R0:W-:Y:S04]  /*1c790*/  STL [R1+0x4dc], R14 ;  /* 0x0004dc0e01007387 */ /* 0x0001e80000100800 */
[----:B------:R1:W-:Y:S04]  /*1c7a0*/  STL [R1+0x4d4], R9 ;  /* 0x0004d40901007387 */ /* 0x0003e80000100800 */
[----:B------:R-:W-:Y:S01]  /*1c7b0*/  @!P1 IMAD.IADD R13, R13, 0x1, -R2 ;  /* 0x000000010d0d9824 */ /* 0x000fe200078e0a02 */
[----:B-----5:R-:W-:-:S02]  /*1c7c0*/  IABS R7, R5 ;  /* 0x0000000500077213 */ /* 0x020fc40000000000 */
[----:B------:R-:W-:Y:S02]  /*1c7d0*/  ISETP.GE.AND P1, PT, R5, RZ, PT ;  /* 0x000000ff0500720c */ /* 0x000fe40003f26270 */
[----:B------:R-:W5:Y:S01]  /*1c7e0*/  LDL.LU R5, [R1+0x2c0] ;  /* 0x0002c00001057983 */ /* 0x000f620000300800 */
[----:B------:R-:W-:Y:S01]  /*1c7f0*/  IABS R11, R19 ;  /* 0x00000013000b7213 */ /* 0x000fe20000000000 */
[----:B------:R-:W-:Y:S01]  /*1c800*/  IMAD.HI.U32 R6, R0, R4, RZ ;  /* 0x0000000400067227 */ /* 0x000fe200078e00ff */
[----:B------:R-:W-:-:S03]  /*1c810*/  ISETP.GT.U32.AND P0, PT, R2, R12, PT ;  /* 0x0000000c0200720c */ /* 0x000fc60003f04070 */
[----:B------:R-:W-:Y:S02]  /*1c820*/  IMAD.MOV R6, RZ, RZ, -R6 ;  /* 0x000000ffff067224 */ /* 0x000fe400078e0a06 */
[----:B------:R-:W-:-:S04]  /*1c830*/  IMAD.HI.U32 R10, R0, R11, RZ ;  /* 0x0000000b000a7227 */ /* 0x000fc800078e00ff */
[----:B------:R-:W-:Y:S02]  /*1c840*/  IMAD R4, R2, R6, R4 ;  /* 0x0000000602047224 */ /* 0x000fe400078e0204 */
[----:B------:R-:W-:-:S03]  /*1c850*/  IMAD.MOV R8, RZ, RZ, -R10 ;  /* 0x000000ffff087224 */ /* 0x000fc600078e0a0a */
[C---:B------:R-:W-:Y:S01]  /*1c860*/  ISETP.GT.U32.AND P5, PT, R2.reuse, R4, PT ;  /* 0x000000040200720c */ /* 0x040fe20003fa4070 */
[----:B------:R-:W-:Y:S02]  /*1c870*/  IMAD R11, R2, R8, R11 ;  /* 0x00000008020b7224 */ /* 0x000fe400078e020b */
[----:B------:R-:W-:-:S04]  /*1c880*/  IMAD.HI.U32 R3, R0, R7, RZ ;  /* 0x0000000700037227 */ /* 0x000fc800078e00ff */
[----:B------:R-:W-:Y:S01]  /*1c890*/  @!P0 IMAD.IADD R12, R12, 0x1, -R2 ;  /* 0x000000010c0c8824 */ /* 0x000fe200078e0a02 */
[----:B------:R-:W-:Y:S01]  /*1c8a0*/  ISETP.GT.U32.AND P0, PT, R2, R11, PT ;  /* 0x0000000b0200720c */ /* 0x000fe20003f04070 */
[----:B------:R-:W-:-:S04]  /*1c8b0*/  IMAD.MOV R3, RZ, RZ, -R3 ;  /* 0x000000ffff037224 */ /* 0x000fc800078e0a03 */
[----:B------:R-:W-:Y:S02]  /*1c8c0*/  IMAD R7, R2, R3, R7 ;  /* 0x0000000302077224 */ /* 0x000fe400078e0207 */
[----:B------:R-:W-:-:S03]  /*1c8d0*/  @!P5 IMAD.IADD R4, R4, 0x1, -R2 ;  /* 0x000000010404d824 */ /* 0x000fc600078e0a02 */
[----:B------:R-:W-:-:S03]  /*1c8e0*/  ISETP.GT.U32.AND P5, PT, R2, R7, PT ;  /* 0x000000070200720c */ /* 0x000fc60003fa4070 */
[----:B------:R-:W-:Y:S01]  /*1c8f0*/  @!P0 IMAD.IADD R11, R11, 0x1, -R2 ;  /* 0x000000010b0b8824 */ /* 0x000fe200078e0a02 */
[----:B------:R-:W-:Y:S02]  /*1c900*/  ISETP.GT.U32.AND P0, PT, R2, R4, PT ;  /* 0x000000040200720c */ /* 0x000fe40003f04070 */
[----:B------:R-:W-:Y:S01]  /*1c910*/  ISETP.GE.AND P3, PT, R19, RZ, PT ;  /* 0x000000ff1300720c */ /* 0x000fe20003f66270 */
[----:B------:R-:W-:Y:S02]  /*1c920*/  IMAD.MOV.U32 R19, RZ, RZ, R12 ;  /* 0x000000ffff137224 */ /* 0x000fe400078e000c */
[----:B------:R-:W-:Y:S02]  /*1c930*/  @!P2 IMAD.MOV R13, RZ, RZ, -R13 ;  /* 0x000000ffff0da224 */ /* 0x000fe400078e0a0d */
[----:B------:R-:W-:Y:S02]  /*1c940*/  @!P6 IMAD.MOV R19, RZ, RZ, -R19 ;  /* 0x000000ffff13e224 */ /* 0x000fe400078e0a13 */
[----:B------:R-:W-:-:S03]  /*1c950*/  @!P5 IMAD.IADD R7, R7, 0x1, -R2 ;  /* 0x000000010707d824 */ /* 0x000fc600078e0a02 */
[----:B------:R-:W-:Y:S01]  /*1c960*/  STL [R1+0x4d0], R19 ;  /* 0x0004d01301007387 */ /* 0x000fe20000100800 */
[----:B------:R-:W-:Y:S01]  /*1c970*/  @!P0 IMAD.IADD R4, R4, 0x1, -R2 ;  /* 0x0000000104048824 */ /* 0x000fe200078e0a02 */
[----:B------:R-:W-:-:S05]  /*1c980*/  IABS R6, R17 ;  /* 0x0000001100067213 */ /* 0x000fca0000000000 */
[----:B------:R-:W-:-:S04]  /*1c990*/  IMAD.HI.U32 R8, R0, R6, RZ ;  /* 0x0000000600087227 */ /* 0x000fc800078e00ff */
[----:B------:R-:W-:Y:S01]  /*1c9a0*/  IMAD.MOV R8, RZ, RZ, -R8 ;  /* 0x000000ffff087224 */ /* 0x000fe200078e0a08 */
[----:B------:R-:W-:Y:S01]  /*1c9b0*/  ISETP.GE.AND P0, PT, R17, RZ, PT ;  /* 0x000000ff1100720c */ /* 0x000fe20003f06270 */
[----:B------:R0:W-:Y:S02]  /*1c9c0*/  STL [R1+0x4cc], R13 ;  /* 0x0004cc0d01007387 */ /* 0x0001e40000100800 */
[C---:B------:R-:W-:Y:S01]  /*1c9d0*/  IMAD R6, R2.reuse, R8, R6 ;  /* 0x0000000802067224 */ /* 0x040fe200078e0206 */
[C---:B------:R-:W-:Y:S01]  /*1c9e0*/  ISETP.GT.U32.AND P5, PT, R2.reuse, R7, PT ;  /* 0x000000070200720c */ /* 0x040fe20003fa4070 */
[----:B------:R-:W5:Y:S01]  /*1c9f0*/  LDL.LU R17, [R1+0x2c4] ;  /* 0x0002c40001117983 */ /* 0x000f620000300800 */
[C---:B------:R-:W-:Y:S02]  /*1ca00*/  ISETP.GT.U32.AND P6, PT, R2.reuse, R11, PT ;  /* 0x0000000b0200720c */ /* 0x040fe40003fc4070 */
[----:B------:R-:W-:Y:S01]  /*1ca10*/  ISETP.GT.U32.AND P2, PT, R2, R6, PT ;  /* 0x000000060200720c */ /* 0x000fe20003f44070 */
[----:B------:R-:W-:-:S08]  /*1ca20*/  @!P4 IMAD.MOV R4, RZ, RZ, -R4 ;  /* 0x000000ffff04c224 */ /* 0x000fd000078e0a04 */
[--C-:B------:R-:W-:Y:S02]  /*1ca30*/  @!P5 IMAD.IADD R7, R7, 0x1, -R2.reuse ;  /* 0x000000010707d824 */ /* 0x100fe400078e0a02 */
[--C-:B------:R-:W-:Y:S02]  /*1ca40*/  @!P6 IMAD.IADD R11, R11, 0x1, -R2.reuse ;  /* 0x000000010b0be824 */ /* 0x100fe400078e0a02 */
[----:B------:R-:W-:-:S05]  /*1ca50*/  @!P2 IMAD.IADD R6, R6, 0x1, -R2 ;  /* 0x000000010606a824 */ /* 0x000fca00078e0a02 */
[----:B------:R-:W-:Y:S01]  /*1ca60*/  ISETP.GT.U32.AND P2, PT, R2, R6, PT ;  /* 0x000000060200720c */ /* 0x000fe20003f44070 */
[----:B------:R-:W-:-:S12]  /*1ca70*/  @!P1 IMAD.MOV R7, RZ, RZ, -R7 ;  /* 0x000000ffff079224 */ /* 0x000fd800078e0a07 */
[----:B------:R-:W-:Y:S01]  /*1ca80*/  @!P2 IMAD.IADD R6, R6, 0x1, -R2 ;  /* 0x000000010606a824 */ /* 0x000fe200078e0a02 */
[----:B--2---:R-:W-:-:S05]  /*1ca90*/  IABS R8, R16 ;  /* 0x0000001000087213 */ /* 0x004fca0000000000 */
[----:B0-----:R-:W-:-:S04]  /*1caa0*/  IMAD.HI.U32 R14, R0, R8, RZ ;  /* 0x00000008000e7227 */ /* 0x001fc800078e00ff */
[----:B------:R-:W-:-:S04]  /*1cab0*/  IMAD.MOV R14, RZ, RZ, -R14 ;  /* 0x000000ffff0e7224 */ /* 0x000fc800078e0a0e */
[----:B------:R-:W-:Y:S01]  /*1cac0*/  IMAD R8, R2, R14, R8 ;  /* 0x0000000e02087224 */ /* 0x000fe200078e0208 */
[----:B---3--:R-:W-:-:S05]  /*1cad0*/  IABS R3, R15 ;  /* 0x0000000f00037213 */ /* 0x008fca0000000000 */
[----:B------:R-:W-:-:S04]  /*1cae0*/  IMAD.HI.U32 R12, R0, R3, RZ ;  /* 0x00000003000c7227 */ /* 0x000fc800078e00ff */
[----:B------:R-:W-:-:S04]  /*1caf0*/  IMAD.MOV R12, RZ, RZ, -R12 ;  /* 0x000000ffff0c7224 */ /* 0x000fc800078e0a0c */
[----:B------:R-:W-:Y:S01]  /*1cb00*/  IMAD R3, R2, R12, R3 ;  /* 0x0000000c02037224 */ /* 0x000fe200078e0203 */
[----:B-1----:R-:W-:-:S04]  /*1cb10*/  IABS R9, R18 ;  /* 0x0000001200097213 */ /* 0x002fc80000000000 */
[C---:B------:R-:W-:Y:S02]  /*1cb20*/  ISETP.GT.U32.AND P5, PT, R2.reuse, R3, PT ;  /* 0x000000030200720c */ /* 0x040fe40003fa4070 */
[----:B------:R-:W-:Y:S02]  /*1cb30*/  ISETP.GT.U32.AND P6, PT, R2, R8, PT ;  /* 0x000000080200720c */ /* 0x000fe40003fc4070 */
[----:B------:R-:W-:Y:S02]  /*1cb40*/  ISETP.GE.AND P4, PT, R16, RZ, PT ;  /* 0x000000ff1000720c */ /* 0x000fe40003f86270 */
[----:B------:R-:W2:Y:S01]  /*1cb50*/  LDL.LU R16, [R1+0x2c8] ;  /* 0x0002c80001107983 */ /* 0x000ea20000300800 */
[----:B----4-:R-:W-:Y:S01]  /*1cb60*/  IABS R10, R29 ;  /* 0x0000001d000a7213 */ /* 0x010fe20000000000 */
[----:B------:R-:W-:-:S04]  /*1cb70*/  IMAD.HI.U32 R13, R0, R9, RZ ;  /* 0x00000009000d7227 */ /* 0x000fc800078e00ff */
[----:B------:R-:W-:Y:S02]  /*1cb80*/  IMAD.MOV R13, RZ, RZ, -R13 ;  /* 0x000000ffff0d7224 */ /* 0x000fe400078e0a0d */
[----:B------:R-:W-:Y:S02]  /*1cb90*/  IMAD.MOV.U32 R14, RZ, RZ, R11 ;  /* 0x000000ffff0e7224 */ /* 0x000fe400078e000b */
[--C-:B------:R-:W-:Y:S02]  /*1cba0*/  @!P5 IMAD.IADD R3, R3, 0x1, -R2.reuse ;  /* 0x000000010303d824 */ /* 0x100fe400078e0a02 */
[----:B------:R-:W-:Y:S01]  /*1cbb0*/  IMAD.HI.U32 R12, R0, R10, RZ ;  /* 0x0000000a000c7227 */ /* 0x000fe200078e00ff */
[----:B------:R5:W-:Y:S03]  /*1cbc0*/  STL [R1+0x4c8], R4 ;  /* 0x0004c80401007387 */ /* 0x000be60000100800 */
[----:B------:R-:W-:Y:S01]  /*1cbd0*/  @!P6 IMAD.IADD R8, R8, 0x1, -R2 ;  /* 0x000000010808e824 */ /* 0x000fe200078e0a02 */
[----:B------:R-:W-:Y:S01]  /*1cbe0*/  ISETP.GE.AND P6, PT, R15, RZ, PT ;  /* 0x000000ff0f00720c */ /* 0x000fe20003fc6270 */
[C---:B------:R-:W-:Y:S01]  /*1cbf0*/  IMAD R9, R2.reuse, R13, R9 ;  /* 0x0000000d02097224 */ /* 0x040fe200078e0209 */
[----:B------:R-:W3:Y:S01]  /*1cc00*/  LDL.LU R15, [R1+0x2cc] ;  /* 0x0002cc00010f7983 */ /* 0x000ee20000300800 */
[----:B------:R-:W-:Y:S01]  /*1cc10*/  @!P3 IMAD.MOV R14, RZ, RZ, -R14 ;  /* 0x000000ffff0eb224 */ /* 0x000fe200078e0a0e */
[C---:B------:R-:W-:Y:S01]  /*1cc20*/  ISETP.GT.U32.AND P3, PT, R2.reuse, R3, PT ;  /* 0x000000030200720c */ /* 0x040fe20003f64070 */
[----:B------:R-:W-:Y:S01]  /*1cc30*/  IMAD.MOV R12, RZ, RZ, -R12 ;  /* 0x000000ffff0c7224 */ /* 0x000fe200078e0a0c */
[----:B------:R-:W-:-:S03]  /*1cc40*/  ISETP.GT.U32.AND P2, PT, R2, R9, PT ;  /* 0x000000090200720c */ /* 0x000fc60003f44070 */
[----:B------:R-:W-:Y:S02]  /*1cc50*/  IMAD R10, R2, R12, R10 ;  /* 0x0000000c020a7224 */ /* 0x000fe400078e020a */
[----:B------:R-:W-:Y:S01]  /*1cc60*/  IMAD.MOV.U32 R12, RZ, RZ, R6 ;  /* 0x000000ffff0c7224 */ /* 0x000fe200078e0006 */
[----:B------:R-:W-:Y:S03]  /*1cc70*/  STL [R1+0x4c4], R14 ;  /* 0x0004c40e01007387 */ /* 0x000fe60000100800 */
[----:B------:R-:W-:Y:S01]  /*1cc80*/  @!P0 IMAD.MOV R12, RZ, RZ, -R12 ;  /* 0x000000ffff0c8224 */ /* 0x000fe200078e0a0c */
[----:B------:R0:W-:Y:S01]  /*1cc90*/  STL [R1+0x4a4], R7 ;  /* 0x0004a40701007387 */ /* 0x0001e20000100800 */
[--C-:B------:R-:W-:Y:S01]  /*1cca0*/  @!P3 IMAD.IADD R3, R3, 0x1, -R2.reuse ;  /* 0x000000010303b824 */ /* 0x100fe200078e0a02 */
[----:B------:R-:W-:Y:S02]  /*1ccb0*/  ISETP.GE.AND P3, PT, R29, RZ, PT ;  /* 0x000000ff1d00720c */ /* 0x000fe40003f66270 */
[----:B------:R-:W-:Y:S01]  /*1ccc0*/  STL [R1+0x4b4], R12 ;  /* 0x0004b40c01007387 */ /* 0x000fe20000100800 */
[----:B------:R-:W-:Y:S01]  /*1ccd0*/  ISETP.GE.AND P1, PT, R18, RZ, PT ;  /* 0x000000ff1200720c */ /* 0x000fe20003f26270 */
[----:B------:R-:W-:-:S02]  /*1cce0*/  @!P2 IMAD.IADD R9, R9, 0x1, -R2 ;  /* 0x000000010909a824 */ /* 0x000fc400078e0a02 */
[----:B------:R-:W4:Y:S01]  /*1ccf0*/  LDL.LU R29, [R1+0x2d0] ;  /* 0x0002d000011d7983 */ /* 0x000f220000300800 */
[----:B-----5:R-:W-:-:S03]  /*1cd00*/  IABS R4, R5 ;  /* 0x0000000500047213 */ /* 0x020fc60000000000 */
[----:B------:R-:W5:Y:S01]  /*1cd10*/  LDL.LU R19, [R1+0x2d4] ;  /* 0x0002d40001137983 */ /* 0x000f620000300800 */
[----:B------:R-:W-:-:S03]  /*1cd20*/  ISETP.GE.AND P2, PT, R5, RZ, PT ;  /* 0x000000ff0500720c */ /* 0x000fc60003f46270 */
[----:B------:R-:W4:Y:S04]  /*1cd30*/  LDL.LU R18, [R1+0x2d8] ;  /* 0x0002d80001127983 */ /* 0x000f280000300800 */
[----:B------:R-:W4:Y:S01]  /*1cd40*/  LDL.LU R5, [R1+0x2dc] ;  /* 0x0002dc0001057983 */ /* 0x000f220000300800 */
[----:B------:R-:W-:Y:S01]  /*1cd50*/  ISETP.GT.U32.AND P5, PT, R2, R8, PT ;  /* 0x000000080200720c */ /* 0x000fe20003fa4070 */
[----:B------:R-:W-:-:S04]  /*1cd60*/  IMAD.HI.U32 R11, R0, R4, RZ ;  /* 0x00000004000b7227 */ /* 0x000fc800078e00ff */
[----:B------:R-:W-:Y:S01]  /*1cd70*/  IMAD.MOV R11, RZ, RZ, -R11 ;  /* 0x000000ffff0b7224 */ /* 0x000fe200078e0a0b */
[----:B------:R-:W-:-:S03]  /*1cd80*/  ISETP.GT.U32.AND P0, PT, R2, R10, PT ;  /* 0x0000000a0200720c */ /* 0x000fc60003f04070 */
[----:B------:R-:W-:-:S04]  /*1cd90*/  IMAD R4, R2, R11, R4 ;  /* 0x0000000b02047224 */ /* 0x000fc800078e0204 */
[----:B------:R-:W-:Y:S01]  /*1cda0*/  @!P5 IMAD.IADD R8, R8, 0x1, -R2 ;  /* 0x000000010808d824 */ /* 0x000fe200078e0a02 */
[----:B------:R-:W-:-:S05]  /*1cdb0*/  ISETP.GT.U32.AND P5, PT, R2, R4, PT ;  /* 0x000000040200720c */ /* 0x000fca0003fa4070 */
[----:B------:R-:W-:-:S08]  /*1cdc0*/  @!P0 IMAD.IADD R10, R10, 0x1, -R2 ;  /* 0x000000010a0a8824 */ /* 0x000fd000078e0a02 */
[----:B------:R-:W-:Y:S01]  /*1cdd0*/  @!P5 IMAD.IADD R4, R4, 0x1, -R2 ;  /* 0x000000010404d824 */ /* 0x000fe200078e0a02 */
[C---:B------:R-:W-:Y:S01]  /*1cde0*/  ISETP.GT.U32.AND P5, PT, R2.reuse, R10, PT ;  /* 0x0000000a0200720c */ /* 0x040fe20003fa4070 */
[----:B------:R-:W-:Y:S01]  /*1cdf0*/  @!P4 IMAD.MOV R8, RZ, RZ, -R8 ;  /* 0x000000ffff08c224 */ /* 0x000fe200078e0a08 */
[C---:B------:R-:W-:Y:S01]  /*1ce00*/  ISETP.GT.U32.AND P0, PT, R2.reuse, R9, PT ;  /* 0x000000090200720c */ /* 0x040fe20003f04070 */
[----:B------:R-:W-:Y:S01]  /*1ce10*/  @!P6 IMAD.MOV R3, RZ, RZ, -R3 ;  /* 0x000000ffff03e224 */ /* 0x000fe200078e0a03 */
[----:B------:R-:W-:Y:S02]  /*1ce20*/  ISETP.GT.U32.AND P4, PT, R2, R4, PT ;  /* 0x000000040200720c */ /* 0x000fe40003f84070 */
[----:B------:R-:W-:Y:S07]  /*1ce30*/  STL [R1+0x4b8], R8 ;  /* 0x0004b80801007387 */ /* 0x000fee0000100800 */
[----:B------:R-:W-:Y:S01]  /*1ce40*/  @!P5 IMAD.IADD R10, R10, 0x1, -R2 ;  /* 0x000000010a0ad824 */ /* 0x000fe200078e0a02 */
[----:B0-----:R-:W-:-:S05]  /*1ce50*/  IABS R7, R17 ;  /* 0x0000001100077213 */ /* 0x001fca0000000000 */
[----:B------:R-:W-:-:S04]  /*1ce60*/  IMAD.HI.U32 R11, R0, R7, RZ ;  /* 0x00000007000b7227 */ /* 0x000fc800078e00ff */
[----:B------:R-:W-:-:S04]  /*1ce70*/  IMAD.MOV R11, RZ, RZ, -R11 ;  /* 0x000000ffff0b7224 */ /* 0x000fc800078e0a0b */
[----:B------:R-:W-:-:S05]  /*1ce80*/  IMAD R7, R2, R11, R7 ;  /* 0x0000000b02077224 */ /* 0x000fca00078e0207 */
[----:B------:R-:W-:Y:S01]  /*1ce90*/  ISETP.GT.U32.AND P5, PT, R2, R7, PT ;  /* 0x000000070200720c */ /* 0x000fe20003fa4070 */
[----:B------:R0:W-:Y:S01]  /*1cea0*/  STL [R1+0x4bc], R3 ;  /* 0x0004bc0301007387 */ /* 0x0001e20000100800 */
[--C-:B------:R-:W-:Y:S01]  /*1ceb0*/  @!P0 IMAD.IADD R9, R9, 0x1, -R2.reuse ;  /* 0x0000000109098824 */ /* 0x100fe200078e0a02 */
[----:B------:R-:W-:Y:S01]  /*1cec0*/  ISETP.GE.AND P6, PT, R17, RZ, PT ;  /* 0x000000ff1100720c */ /* 0x000fe20003fc6270 */
[--C-:B------:R-:W-:Y:S01]  /*1ced0*/  @!P4 IMAD.IADD R4, R4, 0x1, -R2.reuse ;  /* 0x000000010404c824 */ /* 0x100fe200078e0a02 */
[----:B------:R-:W4:Y:S08]  /*1cee0*/  LDL.LU R17, [R1+0x2e0] ;  /* 0x0002e00001117983 */ /* 0x000f300000300800 */
[----:B------:R-:W-:-:S05]  /*1cef0*/  @!P5 IMAD.IADD R7, R7, 0x1, -R2 ;  /* 0x000000010707d824 */ /* 0x000fca00078e0a02 */
[----:B------:R-:W-:Y:S01]  /*1cf00*/  ISETP.GT.U32.AND P5, PT, R2, R7, PT ;  /* 0x000000070200720c */ /* 0x000fe20003fa4070 */
[----:B------:R-:W-:Y:S02]  /*1cf10*/  @!P3 IMAD.MOV R10, RZ, RZ, -R10 ;  /* 0x000000ffff0ab224 */ /* 0x000fe400078e0a0a */
[----:B------:R-:W-:-:S10]  /*1cf20*/  @!P2 IMAD.MOV R4, RZ, RZ, -R4 ;  /* 0x000000ffff04a224 */ /* 0x000fd400078e0a04 */
[----:B------:R-:W-:Y:S01]  /*1cf30*/  @!P5 IMAD.IADD R7, R7, 0x1, -R2 ;  /* 0x000000010707d824 */ /* 0x000fe200078e0a02 */
[----:B--2---:R-:W-:-:S05]  /*1cf40*/  IABS R6, R16 ;  /* 0x0000001000067213 */ /* 0x004fca0000000000 */
[----:B0-----:R-:W-:Y:S01]  /*1cf50*/  IMAD.HI.U32 R3, R0, R6, RZ ;  /* 0x0000000600037227 */ /* 0x001fe200078e00ff */
[----:B------:R-:W-:Y:S02]  /*1cf60*/  ISETP.GE.AND P0, PT, R16, RZ, PT ;  /* 0x000000ff1000720c */ /* 0x000fe40003f06270 */
[----:B------:R-:W2:Y:S01]  /*1cf70*/  LDL.LU R16, [R1+0x2e4] ;  /* 0x0002e40001107983 */ /* 0x000ea20000300800 */
[----:B------:R-:W-:-:S04]  /*1cf80*/  IMAD.MOV R3, RZ, RZ, -R3 ;  /* 0x000000ffff037224 */ /* 0x000fc800078e0a03 */
[----:B------:R-:W-:Y:S01]  /*1cf90*/  IMAD R6, R2, R3, R6 ;  /* 0x0000000302067224 */ /* 0x000fe200078e0206 */
[----:B---3--:R-:W-:Y:S02]  /*1cfa0*/  IABS R12, R15 ;  /* 0x0000000f000c7213 */ /* 0x008fe40000000000 */
[----:B------:R-:W-:Y:S01]  /*1cfb0*/  ISETP.GE.AND P4, PT, R15, RZ, PT ;  /* 0x000000ff0f00720c */ /* 0x000fe20003f86270 */
[----:B------:R-:W-:Y:S02]  /*1cfc0*/  IMAD.MOV.U32 R15, RZ, RZ, R9 ;  /* 0x000000ffff0f7224 */ /* 0x000fe400078e0009 */
[----:B------:R-:W-:-:S04]  /*1cfd0*/  IMAD.HI.U32 R8, R0, R12, RZ ;  /* 0x0000000c00087227 */ /* 0x000fc800078e00ff */
[----:B------:R-:W-:Y:S01]  /*1cfe0*/  @!P1 IMAD.MOV R15, RZ, RZ, -R15 ;  /* 0x000000ffff0f9224 */ /* 0x000fe200078e0a0f */
[----:B------:R-:W-:Y:S01]  /*1cff0*/  ISETP.GT.U32.AND P1, PT, R2, R6, PT ;  /* 0x000000060200720c */ /* 0x000fe20003f24070 */
[----:B------:R-:W-:-:S04]  /*1d000*/  IMAD.MOV R8, RZ, RZ, -R8 ;  /* 0x000000ffff087224 */ /* 0x000fc800078e0a08 */
[----:B------:R-:W-:Y:S01]  /*1d010*/  IMAD R12, R2, R8, R12 ;  /* 0x00000008020c7224 */ /* 0x000fe200078e020c */
[----:B------:R0:W-:Y:S01]  /*1d020*/  STL [R1+0x4b0], R15 ;  /* 0x0004b00f01007387 */ /* 0x0001e20000100800 */
[----:B-----5:R-:W-:-:S06]  /*1d030*/  IABS R8, R19 ;  /* 0x0000001300087213 */ /* 0x020fcc0000000000 */
[----:B------:R-:W-:Y:S02]  /*1d040*/  @!P1 IMAD.IADD R6, R6, 0x1, -R2 ;  /* 0x0000000106069824 */ /* 0x000fe400078e0a02 */
[----:B0-----:R-:W-:Y:S01]  /*1d050*/  IMAD.MOV.U32 R15, RZ, RZ, R7 ;  /* 0x000000ffff0f7224 */ /* 0x001fe200078e0007 */
[----:B----4-:R-:W-:Y:S01]  /*1d060*/  IABS R11, R18 ;  /* 0x00000012000b7213 */ /* 0x010fe20000000000 */
[----:B------:R-:W-:Y:S01]  /*1d070*/  IMAD.HI.U32 R9, R0, R8, RZ ;  /* 0x0000000800097227 */ /* 0x000fe200078e00ff */
[----:B------:R-:W-:Y:S01]  /*1d080*/  IABS R3, R5 ;  /* 0x0000000500037213 */ /* 0x000fe20000000000 */
[----:B------:R0:W-:Y:S01]  /*1d090*/  STL [R1+0x4ac], R10 ;  /* 0x0004ac0a01007387 */ /* 0x0001e20000100800 */
[----:B------:R-:W-:Y:S01]  /*1d0a0*/  ISETP.GT.U32.AND P1, PT, R2, R6, PT ;  /* 0x000000060200720c */ /* 0x000fe20003f24070 */
[----:B------:R-:W-:Y:S02]  /*1d0b0*/  @!P6 IMAD.MOV R15, RZ, RZ, -R15 ;  /* 0x000000ffff0fe224 */ /* 0x000fe400078e0a0f */
[----:B------:R-:W-:Y:S01]  /*1d0c0*/  STL [R1+0x4a8], R4 ;  /* 0x0004a80401007387 */ /* 0x000fe20000100800 */
[----:B0-----:R-:W-:-:S02]  /*1d0d0*/  IMAD.MOV.U32 R10, RZ, RZ, R3 ;  /* 0x000000ffff0a7224 */ /* 0x001fc400078e0003 */
[----:B------:R-:W-:Y:S02]  /*1d0e0*/  IMAD.MOV R3, RZ, RZ, -R9 ;  /* 0x000000ffff037224 */ /* 0x000fe400078e0a09 */
[----:B------:R-:W-:Y:S01]  /*1d0f0*/  IMAD.HI.U32 R9, R0, R11, RZ ;  /* 0x0000000b00097227 */ /* 0x000fe200078e00ff */
[----:B------:R0:W-:Y:S01]  /*1d100*/  STL [R1+0x480], R15 ;  /* 0x0004800f01007387 */ /* 0x0001e20000100800 */
[----:B------:R-:W-:Y:S02]  /*1d110*/  IABS R13, R29 ;  /* 0x0000001d000d7213 */ /* 0x000fe40000000000 */
[----:B------:R-:W-:Y:S01]  /*1d120*/  IMAD.MOV R9, RZ, RZ, -R9 ;  /* 0x000000ffff097224 */ /* 0x000fe200078e0a09 */
[----:B------:R-:W-:-:S03]  /*1d130*/  ISETP.GE.AND P2, PT, R29, RZ, PT ;  /* 0x000000ff1d00720c */ /* 0x000fc60003f46270 */
[----:B------:R-:W-:Y:S01]  /*1d140*/  IMAD R11, R2, R9, R11 ;  /* 0x00000009020b7224 */ /* 0x000fe200078e020b */
[----:B0-----:R-:W3:Y:S04]  /*1d150*/  LDL.LU R15, [R1+0x2e8] ;  /* 0x0002e800010f7983 */ /* 0x001ee80000300800 */
[----:B------:R-:W4:Y:S01]  /*1d160*/  LDL.LU R29, [R1+0x2ec] ;  /* 0x0002ec00011d7983 */ /* 0x000f220000300800 */
[----:B------:R-:W-:Y:S01]  /*1d170*/  @!P1 IMAD.IADD R6, R6, 0x1, -R2 ;  /* 0x0000000106069824 */ /* 0x000fe200078e0a02 */
[----:B------:R-:W-:-:S03]  /*1d180*/  ISETP.GT.U32.AND P1, PT, R2, R11, PT ;  /* 0x0000000b0200720c */ /* 0x000fc60003f24070 */
[----:B------:R-:W-:-:S04]  /*1d190*/  IMAD.MOV.U32 R9, RZ, RZ, R6 ;  /* 0x000000ffff097224 */ /* 0x000fc800078e0006 */
[----:B------:R-:W-:-:S05]  /*1d1a0*/  @!P0 IMAD.MOV R9, RZ, RZ, -R9 ;  /* 0x000000ffff098224 */ /* 0x000fca00078e0a09 */
[----:B------:R0:W-:Y:S01]  /*1d1b0*/  STL [R1+0x48c], R9 ;  /* 0x00048c0901007387 */ /* 0x0001e20000100800 */
[----:B------:R-:W-:Y:S01]  /*1d1c0*/  @!P1 IMAD.IADD R11, R11, 0x1, -R2 ;  /* 0x000000010b0b9824 */ /* 0x000fe200078e0a02 */
[----:B------:R-:W-:Y:S02]  /*1d1d0*/  ISETP.GE.AND P1, PT, R5, RZ, PT ;  /* 0x000000ff0500720c */ /* 0x000fe40003f26270 */
[----:B------:R-:W5:Y:S01]  /*1d1e0*/  LDL.LU R5, [R1+0x300] ;  /* 0x0003000001057983 */ /* 0x000f620000300800 */
[----:B------:R-:W-:-:S04]  /*1d1f0*/  IMAD.HI.U32 R14, R0, R13, RZ ;  /* 0x0000000d000e7227 */ /* 0x000fc800078e00ff */
[----:B------:R-:W-:Y:S01]  /*1d200*/  IMAD.MOV R14, RZ, RZ, -R14 ;  /* 0x000000ffff0e7224 */ /* 0x000fe200078e0a0e */
[----:B------:R-:W-:-:S03]  /*1d210*/  ISETP.GT.U32.AND P3, PT, R2, R12, PT ;  /* 0x0000000c0200720c */ /* 0x000fc60003f64070 */
[----:B------:R-:W-:-:S05]  /*1d220*/  IMAD R4, R2, R14, R13 ;  /* 0x0000000e02047224 */ /* 0x000fca00078e020d */
[C---:B------:R-:W-:Y:S01]  /*1d230*/  ISETP.GT.U32.AND P5, PT, R2.reuse, R4, PT ;  /* 0x000000040200720c */ /* 0x040fe20003fa4070 */
[----:B------:R-:W-:-:S04]  /*1d240*/  IMAD R3, R2, R3, R8 ;  /* 0x0000000302037224 */ /* 0x000fc800078e0208 */
[----:B------:R-:W-:Y:S01]  /*1d250*/  @!P3 IMAD.IADD R12, R12, 0x1, -R2 ;  /* 0x000000010c0cb824 */ /* 0x000fe200078e0a02 */
[----:B------:R-:W-:-:S04]  /*1d260*/  ISETP.GT.U32.AND P6, PT, R2, R3, PT ;  /* 0x000000030200720c */ /* 0x000fc80003fc4070 */
[----:B------:R-:W-:-:S03]  /*1d270*/  ISETP.GT.U32.AND P3, PT, R2, R12, PT ;  /* 0x0000000c0200720c */ /* 0x000fc60003f64070 */
[----:B------:R-:W-:Y:S02]  /*1d280*/  @!P5 IMAD.IADD R4, R4, 0x1, -R2 ;  /* 0x000000010404d824 */ /* 0x000fe400078e0a02 */
[----:B------:R-:W-:-:S03]  /*1d290*/  IMAD.HI.U32 R8, R0, R10, RZ ;  /* 0x0000000a00087227 */ /* 0x000fc600078e00ff */
[----:B------:R-:W-:Y:S01]  /*1d2a0*/  ISETP.GT.U32.AND P5, PT, R2, R4, PT ;  /* 0x000000040200720c */ /* 0x000fe20003fa4070 */
[----:B------:R-:W-:-:S04]  /*1d2b0*/  IMAD.MOV R8, RZ, RZ, -R8 ;  /* 0x000000ffff087224 */ /* 0x000fc800078e0a08 */
[----:B------:R-:W-:Y:S02]  /*1d2c0*/  @!P3 IMAD.IADD R12, R12, 0x1, -R2 ;  /* 0x000000010c0cb824 */ /* 0x000fe400078e0a02 */
[C---:B------:R-:W-:Y:S02]  /*1d2d0*/  IMAD R10, R2.reuse, R8, R10 ;  /* 0x00000008020a7224 */ /* 0x040fe400078e020a */
[----:B------:R-:W-:Y:S02]  /*1d2e0*/  @!P6 IMAD.IADD R3, R3, 0x1, -R2 ;  /* 0x000000010303e824 */ /* 0x000fe400078e0a02 */
[----:B------:R-:W-:Y:S01]  /*1d2f0*/  @!P4 IMAD.MOV R12, RZ, RZ, -R12 ;  /* 0x000000ffff0cc224 */ /* 0x000fe200078e0a0c */
[----:B------:R-:W-:Y:S01]  /*1d300*/  ISETP.GT.U32.AND P3, PT, R2, R10, PT ;  /* 0x0000000a0200720c */ /* 0x000fe20003f64070 */
[----:B------:R-:W-:Y:S01]  /*1d310*/  @!P5 IMAD.IADD R4, R4, 0x1, -R2 ;  /* 0x000000010404d824 */ /* 0x000fe200078e0a02 */
[----:B------:R-:W-:Y:S02]  /*1d320*/  ISETP.GT.U32.AND P6, PT, R2, R3, PT ;  /* 0x000000030200720c */ /* 0x000fe40003fc4070 */
[----:B------:R-:W-:Y:S01]  /*1d330*/  ISETP.GE.AND P0, PT, R19, RZ, PT ;  /* 0x000000ff1300720c */ /* 0x000fe20003f06270 */
[----:B------:R-:W-:Y:S01]  /*1d340*/  STL [R1+0x490], R12 ;  /* 0x0004900c01007387 */ /* 0x000fe20000100800 */
[----:B------:R-:W-:Y:S01]  /*1d350*/  @!P2 IMAD.MOV R4, RZ, RZ, -R4 ;  /* 0x000000ffff04a224 */ /* 0x000fe200078e0a04 */
[----:B------:R-:W-:-:S02]  /*1d360*/  IABS R8, R17 ;  /* 0x0000001100087213 */ /* 0x000fc40000000000 */
[----:B------:R-:W3:Y:S01]  /*1d370*/  LDL.LU R19, [R1+0x2f0] ;  /* 0x0002f00001137983 */ /* 0x000ee20000300800 */
[----:B------:R-:W-:-:S03]  /*1d380*/  ISETP.GE.AND P5, PT, R18, RZ, PT ;  /* 0x000000ff1200720c */ /* 0x000fc60003fa6270 */
[----:B------:R-:W3:Y:S01]  /*1d390*/  LDL.LU R22, [R1+0x2f4] ;  /* 0x0002f40001167983 */ /* 0x000ee20000300800 */
[----:B0-----:R-:W-:-:S03]  /*1d3a0*/  IMAD.HI.U32 R9, R0, R8, RZ ;  /* 0x0000000800097227 */ /* 0x001fc600078e00ff */
[----:B------:R4:W-:Y:S04]  /*1d3b0*/  STL [R1+0x498], R4 ;  /* 0x0004980401007387 */ /* 0x0009e80000100800 */
[----:B------:R-:W3:Y:S01]  /*1d3c0*/  LDL.LU R18, [R1+0x2f8] ;  /* 0x0002f80001127983 */ /* 0x000ee20000300800 */
[----:B------:R-:W-:Y:S02]  /*1d3d0*/  IMAD.MOV R9, RZ, RZ, -R9 ;  /* 0x000000ffff097224 */ /* 0x000fe400078e0a09 */
[--C-:B------:R-:W-:Y:S01]  /*1d3e0*/  @!P3 IMAD.IADD R10, R10, 0x1, -R2.reuse ;  /* 0x000000010a0ab824 */ /* 0x100fe200078e0a02 */
[C---:B------:R-:W-:Y:S01]  /*1d3f0*/  ISETP.GT.U32.AND P3, PT, R2.reuse, R11, PT ;  /* 0x0000000b0200720c */ /* 0x040fe20003f64070 */
[----:B------:R-:W-:Y:S01]  /*1d400*/  @!P6 IMAD.IADD R3, R3, 0x1, -R2 ;  /* 0x000000010303e824 */ /* 0x000fe200078e0a02 */
[----:B------:R-:W-:Y:S01]  /*1d410*/  ISETP.GE.AND P2, PT, R17, RZ, PT ;  /* 0x000000ff1100720c */ /* 0x000fe20003f46270 */
[C---:B------:R-:W-:Y:S01]  /*1d420*/  IMAD R8, R2.reuse, R9, R8 ;  /* 0x0000000902087224 */ /* 0x040fe200078e0208 */
[----:B------:R-:W3:Y:S04]  /*1d430*/  LDL.LU R17, [R1+0x2fc] ;  /* 0x0002fc0001117983 */ /* 0x000ee80000300800 */
[----:B------:R-:W-:-:S05]  /*1d440*/  ISETP.GT.U32.AND P6, PT, R2, R8, PT ;  /* 0x000000080200720c */ /* 0x000fca0003fc4070 */
[----:B------:R-:W-:-:S04]  /*1d450*/  @!P3 IMAD.IADD R11, R11, 0x1, -R2 ;  /* 0x000000010b0bb824 */ /* 0x000fc800078e0a02 */
[----:B------:R-:W-:Y:S01]  /*1d460*/  @!P5 IMAD.MOV R11, RZ, RZ, -R11 ;  /* 0x000000ffff0bd224 */ /* 0x000fe200078e0a0b */
[----:B------:R-:W-:-:S03]  /*1d470*/  ISETP.GT.U32.AND P4, PT, R2, R10, PT ;  /* 0x0000000a0200720c */ /* 0x000fc60003f84070 */
[----:B------:R-:W-:-:S10]  /*1d480*/  @!P6 IMAD.IADD R8, R8, 0x1, -R2 ;  /* 0x000000010808e824 */ /* 0x000fd400078e0a02 */
[----:B------:R-:W-:-:S04]  /*1d490*/  @!P4 IMAD.IADD R10, R10, 0x1, -R2 ;  /* 0x000000010a0ac824 */ /* 0x000fc800078e0a02 */
[----:B------:R-:W-:-:S04]  /*1d4a0*/  IMAD.MOV.U32 R13, RZ, RZ, R10 ;  /* 0x000000ffff0d7224 */ /* 0x000fc800078e000a */
[----:B------:R-:W-:Y:S01]  /*1d4b0*/  @!P1 IMAD.MOV R13, RZ, RZ, -R13 ;  /* 0x000000ffff0d9224 */ /* 0x000fe200078e0a0d */
[----:B--2---:R-:W-:-:S05]  /*1d4c0*/  IABS R7, R16 ;  /* 0x0000001000077213 */ /* 0x004fca0000000000 */
[----:B------:R-:W-:-:S04]  /*1d4d0*/  IMAD.HI.U32 R6, R0, R7, RZ ;  /* 0x0000000700067227 */ /* 0x000fc800078e00ff */
[----:B------:R-:W-:-:S04]  /*1d4e0*/  IMAD.MOV R6, RZ, RZ, -R6 ;  /* 0x000000ffff067224 */ /* 0x000fc800078e0a06 */
[----:B------:R-:W-:Y:S02]  /*1d4f0*/  IMAD R7, R2, R6, R7 ;  /* 0x0000000602077224 */ /* 0x000fe400078e0207 */
[----:B------:R-:W-:-:S04]  /*1d500*/  IMAD.MOV.U32 R6, RZ, RZ, R3 ;  /* 0x000000ffff067224 */ /* 0x000fc800078e0003 */
[----:B------:R-:W-:Y:S01]  /*1d510*/  @!P0 IMAD.MOV R6, RZ, RZ, -R6 ;  /* 0x000000ffff068224 */ /* 0x000fe200078e0a06 */
[----:B------:R-:W-:-:S04]  /*1d520*/  ISETP.GT.U32.AND P0, PT, R2, R7, PT ;  /* 0x000000070200720c */ /* 0x000fc80003f04070 */
[----:B------:R-:W-:Y:S04]  /*1d530*/  STL [R1+0x4a0], R6 ;  /* 0x0004a00601007387 */ /* 0x000fe80000100800 */
[----:B------:R-:W-:Y:S05]  /*1d540*/  STL [R1+0x49c], R11 ;  /* 0x00049c0b01007387 */ /* 0x000fea0000100800 */
[----:B------:R-:W-:Y:S01]  /*1d550*/  @!P0 IMAD.IADD R7, R7, 0x1, -R2 ;  /* 0x0000000107078824 */ /* 0x000fe200078e0a02 */
[----:B------:R-:W-:-:S04]  /*1d560*/  ISETP.GT.U32.AND P0, PT, R2, R8, PT ;  /* 0x000000080200720c */ /* 0x000fc80003f04070 */
[----:B------:R-:W-:Y:S02]  /*1d570*/  ISETP.GT.U32.AND P5, PT, R2, R7, PT ;  /* 0x000000070200720c */ /* 0x000fe40003fa4070 */
[----:B------:R-:W-:-:S07]  /*1d580*/  ISETP.GE.AND P3, PT, R16, RZ, PT ;  /* 0x000000ff1000720c */ /* 0x000fce0003f66270 */
[----:B------:R-:W-:-:S04]  /*1d590*/  @!P0 IMAD.IADD R8, R8, 0x1, -R2 ;  /* 0x0000000108088824 */ /* 0x000fc800078e0a02 */
[----:B------:R-:W-:Y:S02]  /*1d5a0*/  @!P5 IMAD.IADD R7, R7, 0x1, -R2 ;  /* 0x000000010707d824 */ /* 0x000fe400078e0a02 */
[----:B------:R-:W-:Y:S01]  /*1d5b0*/  IMAD.MOV.U32 R20, RZ, RZ, R8 ;  /* 0x000000ffff147224 */ /* 0x000fe200078e0008 */
[----:B----4-:R-:W-:Y:S02]  /*1d5c0*/  IABS R4, R29 ;  /* 0x0000001d00047213 */ /* 0x010fe40000000000 */
[----:B------:R-:W-:Y:S02]  /*1d5d0*/  ISETP.GE.AND P6, PT, R29, RZ, PT ;  /* 0x000000ff1d00720c */ /* 0x000fe40003fc6270 */
[----:B------:R-:W2:Y:S01]  /*1d5e0*/  LDL.LU R29, [R1+0x304] ;  /* 0x00030400011d7983 */ /* 0x000ea20000300800 */
[----:B------:R-:W-:-:S03]  /*1d5f0*/  @!P2 IMAD.MOV R20, RZ, RZ, -R20 ;  /* 0x000000ffff14a224 */ /* 0x000fc600078e0a14 */
[----:B------:R-:W-:Y:S01]  /*1d600*/  STL [R1+0x494], R13 ;  /* 0x0004940d01007387 */ /* 0x000fe20000100800 */
[----:B-----5:R-:W-:Y:S02]  /*1d610*/  IABS R3, R5 ;  /* 0x0000000500037213 */ /* 0x020fe40000000000 */
[----:B------:R-:W-:Y:S01]  /*1d620*/  ISETP.GE.AND P1, PT, R5, RZ, PT ;  /* 0x000000ff0500720c */ /* 0x000fe20003f26270 */
[----:B------:R-:W-:-:S04]  /*1d630*/  IMAD.MOV.U32 R5, RZ, RZ, R7 ;  /* 0x000000ffff057224 */ /* 0x000fc800078e0007 */
[----:B------:R-:W-:Y:S01]  /*1d640*/  @!P3 IMAD.MOV R5, RZ, RZ, -R5 ;  /* 0x000000ffff05b224 */ /* 0x000fe200078e0a05 */
[----:B------:R-:W-:Y:S04]  /*1d650*/  STL [R1+0x488], R20 ;  /* 0x0004881401007387 */ /* 0x000fe80000100800 */
[----:B------:R0:W-:Y:S04]  /*1d660*/  STL [R1+0x484], R5 ;  /* 0x0004840501007387 */ /* 0x0001e80000100800 */
[----:B0-----:R-:W4:Y:S01]  /*1d670*/  LDL.LU R5, [R1+0x308] ;  /* 0x0003080001057983 */ /* 0x001f220000300800 */
[----:B---3--:R-:W-:Y:S01]  /*1d680*/  IABS R9, R15 ;  /* 0x0000000f00097213 */ /* 0x008fe20000000000 */
[C---:B------:R-:W-:Y:S01]  /*1d690*/  IMAD.HI.U32 R6, R0.reuse, R4, RZ ;  /* 0x0000000400067227 */ /* 0x040fe200078e00ff */
[----:B------:R-:W-:Y:S01]  /*1d6a0*/  ISETP.GE.AND P4, PT, R15, RZ, PT ;  /* 0x000000ff0f00720c */ /* 0x000fe20003f86270 */
[----:B------:R-:W3:Y:S02]  /*1d6b0*/  LDL.LU R21, [R1+0x30c] ;  /* 0x00030c0001157983 */ /* 0x000ee40000300800 */
[----:B------:R-:W-:-:S02]  /*1d6c0*/  IMAD.HI.U32 R12, R0, R9, RZ ;  /* 0x00000009000c7227 */ /* 0x000fc400078e00ff */
[----:B------:R-:W5:Y:S02]  /*1d6d0*/  LDL.LU R20, [R1+0x310] ;  /* 0x0003100001147983 */ /* 0x000f640000300800 */
[----:B------:R-:W-:Y:S02]  /*1d6e0*/  IMAD.MOV R12, RZ, RZ, -R12 ;  /* 0x000000ffff0c7224 */ /* 0x000fe400078e0a0c */
[----:B------:R-:W-:Y:S02]  /*1d6f0*/  IMAD.MOV R10, RZ, RZ, -R6 ;  /* 0x000000ffff0a7224 */ /* 0x000fe400078e0a06 */
[C---:B------:R-:W-:Y:S02]  /*1d700*/  IMAD R6, R2.reuse, R12, R9 ;  /* 0x0000000c02067224 */ /* 0x040fe400078e0209 */
[----:B------:R-:W-:-:S03]  /*1d710*/  IMAD R4, R2, R10, R4 ;  /* 0x0000000a02047224 */ /* 0x000fc600078e0204 */
[----:B------:R-:W-:Y:S01]  /*1d720*/  ISETP.GT.U32.AND P0, PT, R2, R6, PT ;  /* 0x000000060200720c */ /* 0x000fe20003f04070 */
[----:B------:R-:W-:Y:S01]  /*1d730*/  IMAD.HI.U32 R13, R0, R3, RZ ;  /* 0x00000003000d7227 */ /* 0x000fe200078e00ff */
[----:B------:R-:W-:-:S03]  /*1d740*/  ISETP.GT.U32.AND P5, PT, R2, R4, PT ;  /* 0x000000040200720c */ /* 0x000fc60003fa4070 */
[----:B------:R-:W-:-:S04]  /*1d750*/  IMAD.MOV R13, RZ, RZ, -R13 ;  /* 0x000000ffff0d7224 */ /* 0x000fc800078e0a0d */
[----:B------:R-:W-:-:S04]  /*1d760*/  IMAD R3, R2, R13, R3 ;  /* 0x0000000d02037224 */ /* 0x000fc800078e0203 */
[--C-:B------:R-:W-:Y:S01]  /*1d770*/  @!P0 IMAD.IADD R6, R6, 0x1, -R2.reuse ;  /* 0x0000000106068824 */ /* 0x100fe200078e0a02 */
[----:B------:R-:W-:Y:S01]  /*1d780*/  ISETP.GT.U32.AND P0, PT, R2, R3, PT ;  /* 0x000000030200720c */ /* 0x000fe20003f04070 */
[----:B------:R-:W-:Y:S01]  /*1d790*/  @!P5 IMAD.IADD R4, R4, 0x1, -R2 ;  /* 0x000000010404d824 */ /* 0x000fe200078e0a02 */
[----:B------:R-:W-:Y:S02]  /*1d7a0*/  IABS R10, R22 ;  /* 0x00000016000a7213 */ /* 0x000fe40000000000 */
[C---:B------:R-:W-:Y:S02]  /*1d7b0*/  ISETP.GT.U32.AND P2, PT, R2.reuse, R6, PT ;  /* 0x000000060200720c */ /* 0x040fe40003f44070 */
[----:B------:R-:W-:Y:S01]  /*1d7c0*/  ISETP.GT.U32.AND P5, PT, R2, R4, PT ;  /* 0x000000040200720c */ /* 0x000fe20003fa4070 */
[----:B------:R-:W-:Y:S01]  /*1d7d0*/  IMAD.HI.U32 R14, R0, R10, RZ ;  /* 0x0000000a000e7227 */ /* 0x000fe200078e00ff */
[----:B------:R-:W-:-:S03]  /*1d7e0*/  IABS R11, R18 ;  /* 0x00000012000b7213 */ /* 0x000fc60000000000 */
[----:B------:R-:W-:Y:S02]  /*1d7f0*/  IMAD.MOV R14, RZ, RZ, -R14 ;  /* 0x000000ffff0e7224 */ /* 0x000fe400078e0a0e */
[----:B------:R-:W-:Y:S01]  /*1d800*/  IMAD.HI.U32 R15, R0, R11, RZ ;  /* 0x0000000b000f7227 */ /* 0x000fe200078e00ff */
[----:B------:R-:W-:-:S03]  /*1d810*/  IABS R12, R17 ;  /* 0x00000011000c7213 */ /* 0x000fc60000000000 */
[----:B------:R-:W-:Y:S02]  /*1d820*/  @!P0 IMAD.IADD R3, R3, 0x1, -R2 ;  /* 0x0000000103038824 */ /* 0x000fe400078e0a02 */
[----:B------:R-:W-:Y:S02]  /*1d830*/  IMAD.MOV R15, RZ, RZ, -R15 ;  /* 0x000000ffff0f7224 */ /* 0x000fe400078e0a0f */
[----:B------:R-:W-:Y:S02]  /*1d840*/  IMAD R10, R2, R14, R10 ;  /* 0x0000000e020a7224 */ /* 0x000fe400078e020a */
[--C-:B------:R-:W-:Y:S01]  /*1d850*/  @!P2 IMAD.IADD R6, R6, 0x1, -R2.reuse ;  /* 0x000000010606a824 */ /* 0x100fe200078e0a02 */
[----:B------:R-:W-:Y:S01]  /*1d860*/  IABS R9, R19 ;  /* 0x0000001300097213 */ /* 0x000fe20000000000 */
[----:B------:R-:W-:Y:S01]  /*1d870*/  IMAD R11, R2, R15, R11 ;  /* 0x0000000f020b7224 */ /* 0x000fe200078e020b */
[----:B------:R-:W-:Y:S01]  /*1d880*/  ISETP.GE.AND P3, PT, R19, RZ, PT ;  /* 0x000000ff1300720c */ /* 0x000fe20003f66270 */
[----:B------:R-:W-:Y:S01]  /*1d890*/  @!P5 IMAD.IADD R4, R4, 0x1, -R2 ;  /* 0x000000010404d824 */ /* 0x000fe200078e0a02 */
[C---:B------:R-:W-:Y:S01]  /*1d8a0*/  ISETP.GT.U32.AND P0, PT, R2.reuse, R3, PT ;  /* 0x000000030200720c */ /* 0x040fe20003f04070 */
[----:B------:R-:W-:Y:S01]  /*1d8b0*/  IMAD.MOV.U32 R19, RZ, RZ, R6 ;  /* 0x000000ffff137224 */ /* 0x000fe200078e0006 */
[----:B------:R-:W-:Y:S01]  /*1d8c0*/  ISETP.GT.U32.AND P5, PT, R2, R10, PT ;  /* 0x0000000a0200720c */ /* 0x000fe20003fa4070 */
[----:B------:R-:W-:-:S04]  /*1d8d0*/  IMAD.HI.U32 R16, R0, R12, RZ ;  /* 0x0000000c00107227 */ /* 0x000fc800078e00ff */
[----:B------:R-:W-:Y:S01]  /*1d8e0*/  @!P4 IMAD.MOV R19, RZ, RZ, -R19 ;  /* 0x000000ffff13c224 */ /* 0x000fe200078e0a13 */
[----:B------:R-:W-:Y:S01]  /*1d8f0*/  ISETP.GT.U32.AND P4, PT, R2, R11, PT ;  /* 0x0000000b0200720c */ /* 0x000fe20003f84070 */
[----:B------:R-:W-:-:S04]  /*1d900*/  IMAD.MOV R16, RZ, RZ, -R16 ;  /* 0x000000ffff107224 */ /* 0x000fc800078e0a10 */
[----:B------:R-:W-:Y:S02]  /*1d910*/  IMAD R12, R2, R16, R12 ;  /* 0x00000010020c7224 */ /* 0x000fe400078e020c */
[--C-:B------:R-:W-:Y:S02]  /*1d920*/  @!P0 IMAD.IADD R3, R3, 0x1, -R2.reuse ;  /* 0x0000000103038824 */ /* 0x100fe400078e0a02 */
[----:B------:R-:W-:Y:S01]  /*1d930*/  @!P5 IMAD.IADD R10, R10, 0x1, -R2 ;  /* 0x000000010a0ad824 */ /* 0x000fe200078e0a02 */
[C---:B------:R-:W-:Y:S01]  /*1d940*/  ISETP.GT.U32.AND P0, PT, R2.reuse, R12, PT ;  /* 0x0000000c0200720c */ /* 0x040fe20003f04070 */
[----:B------:R-:W-:Y:S02]  /*1d950*/  IMAD.MOV.U32 R7, RZ, RZ, R4 ;  /* 0x000000ffff077224 */ /* 0x000fe400078e0004 */
[--C-:B------:R-:W-:Y:S01]  /*1d960*/  @!P4 IMAD.IADD R11, R11, 0x1, -R2.reuse ;  /* 0x000000010b0bc824 */ /* 0x100fe200078e0a02 */
[----:B------:R-:W-:Y:S01]  /*1d970*/  ISETP.GT.U32.AND P4, PT, R2, R10, PT ;  /* 0x0000000a0200720c */ /* 0x000fe20003f84070 */
[----:B------:R-:W-:Y:S01]  /*1d980*/  @!P6 IMAD.MOV R7, RZ, RZ, -R7 ;  /* 0x000000ffff07e224 */ /* 0x000fe200078e0a07 */
[----:B------:R0:W-:Y:S07]  /*1d990*/  STL [R1+0x47c], R19 ;  /* 0x00047c1301007387 */ /* 0x0001ee0000100800 */
[--C-:B------:R-:W-:Y:S01]  /*1d9a0*/  @!P0 IMAD.IADD R12, R12, 0x1, -R2.reuse ;  /* 0x000000010c0c8824 */ /* 0x100fe200078e0a02 */
[----:B0-----:R-:W5:Y:S04]  /*1d9b0*/  LDL.LU R19, [R1+0x314] ;  /* 0x0003140001137983 */ /* 0x001f680000300800 */
[----:B------:R0:W-:Y:S01]  /*1d9c0*/  STL [R1+0x478], R7 ;  /* 0x0004780701007387 */ /* 0x0001e20000100800 */
[----:B------:R-:W-:-:S02]  /*1d9d0*/  @!P4 IMAD.IADD R10, R10, 0x1, -R2 ;  /* 0x000000010a0ac824 */ /* 0x000fc400078e0a02 */
[----:B0-----:R-:W-:-:S04]  /*1d9e0*/  IMAD.MOV.U32 R7, RZ, RZ, R3 ;  /* 0x000000ffff077224 */ /* 0x001fc800078e0003 */
[----:B------:R-:W-:Y:S01]  /*1d9f0*/  @!P1 IMAD.MOV R7, RZ, RZ, -R7 ;  /* 0x000000ffff079224 */ /* 0x000fe200078e0a07 */
[----:B------:R-:W-:-:S04]  /*1da00*/  ISETP.GT.U32.AND P1, PT, R2, R12, PT ;  /* 0x0000000c0200720c */ /* 0x000fc80003f24070 */
[----:B------:R-:W-:Y:S09]  /*1da10*/  STL [R1+0x474], R7 ;  /* 0x0004740701007387 */ /* 0x000ff20000100800 */
[----:B------:R-:W-:Y:S01]  /*1da20*/  @!P1 IMAD.IADD R12, R12, 0x1, -R2 ;  /* 0x000000010c0c9824 */ /* 0x000fe200078e0a02 */
[----:B--2---:R-:W-:-:S05]  /*1da30*/  IABS R8, R29 ;  /* 0x0000001d00087213 */ /* 0x004fca0000000000 */
[----:B------:R-:W-:-:S04]  /*1da40*/  IMAD.HI.U32 R4, R0, R8, RZ ;  /* 0x0000000800047227 */ /* 0x000fc800078e00ff */
[----:B------:R-:W-:-:S04]  /*1da50*/  IMAD.MOV R4, RZ, RZ, -R4 ;  /* 0x000000ffff047224 */ /* 0x000fc800078e0a04 */
[----:B------:R-:W-:-:S05]  /*1da60*/  IMAD R8, R2, R4, R8 ;  /* 0x0000000402087224 */ /* 0x000fca00078e0208 */
[----:B------:R-:W-:Y:S02]  /*1da70*/  ISETP.GT.U32.AND P4, PT, R2, R8, PT ;  /* 0x000000080200720c */ /* 0x000fe40003f84070 */
[----:B------:R-:W-:Y:S02]  /*1da80*/  ISETP.GE.AND P1, PT, R29, RZ, PT ;  /* 0x000000ff1d00720c */ /* 0x000fe40003f26270 */
[----:B------:R-:W2:Y:S09]  /*1da90*/  LDL.LU R29, [R1+0x31c] ;  /* 0x00031c00011d7983 */ /* 0x000eb20000300800 */
[----:B------:R-:W-:Y:S01]  /*1daa0*/  @!P4 IMAD.IADD R8, R8, 0x1, -R2 ;  /* 0x000000010808c824 */ /* 0x000fe200078e0a02 */
[----:B----4-:R-:W-:-:S02]  /*1dab0*/  IABS R6, R5 ;  /* 0x0000000500067213 */ /* 0x010fc40000000000 */
[----:B------:R-:W-:Y:S02]  /*1dac0*/  ISETP.GE.AND P4, PT, R5, RZ, PT ;  /* 0x000000ff0500720c */ /* 0x000fe40003f86270 */
[----:B------:R-:W4:Y:S01]  /*1dad0*/  LDL.LU R5, [R1+0x320] ;  /* 0x0003200001057983 */ /* 0x000f220000300800 */
[----:B------:R-:W-:-:S04]  /*1dae0*/  IMAD.HI.U32 R13, R0, R9, RZ ;  /* 0x00000009000d7227 */ /* 0x000fc800078e00ff */
[----:B------:R-:W-:-:S04]  /*1daf0*/  IMAD.MOV R13, RZ, RZ, -R13 ;  /* 0x000000ffff0d7224 */ /* 0x000fc800078e0a0d */
[----:B------:R-:W-:-:S05]  /*1db00*/  IMAD R9, R2, R13, R9 ;  /* 0x0000000d02097224 */ /* 0x000fca00078e0209 */
[----:B------:R-:W-:Y:S01]  /*1db10*/  ISETP.GT.U32.AND P2, PT, R2, R9, PT ;  /* 0x000000090200720c */ /* 0x000fe20003f44070 */
[----:B------:R-:W-:Y:S01]  /*1db20*/  IMAD.HI.U32 R3, R0, R6, RZ ;  /* 0x0000000600037227 */ /* 0x000fe200078e00ff */
[----:B------:R-:W-:-:S03]  /*1db30*/  ISETP.GT.U32.AND P0, PT, R2, R11, PT ;  /* 0x0000000b0200720c */ /* 0x000fc60003f04070 */
[----:B------:R-:W-:-:S08]  /*1db40*/  IMAD.MOV R3, RZ, RZ, -R3 ;  /* 0x000000ffff037224 */ /* 0x000fd000078e0a03 */
[----:B------:R-:W-:-:S05]  /*1db50*/  @!P2 IMAD.IADD R9, R9, 0x1, -R2 ;  /* 0x000000010909a824 */ /* 0x000fca00078e0a02 */
[C---:B------:R-:W-:Y:S01]  /*1db60*/  ISETP.GT.U32.AND P5, PT, R2.reuse, R9, PT ;  /* 0x000000090200720c */ /* 0x040fe20003fa4070 */
[----:B------:R-:W-:Y:S02]  /*1db70*/  IMAD R6, R2, R3, R6 ;  /* 0x0000000302067224 */ /* 0x000fe400078e0206 */
[----:B------:R-:W-:-:S03]  /*1db80*/  @!P0 IMAD.IADD R11, R11, 0x1, -R2 ;  /* 0x000000010b0b8824 */ /* 0x000fc600078e0a02 */
[----:B------:R-:W-:-:S07]  /*1db90*/  ISETP.GT.U32.AND P0, PT, R2, R6, PT ;  /* 0x000000060200720c */ /* 0x000fce0003f04070 */
[----:B------:R-:W-:-:S04]  /*1dba0*/  @!P5 IMAD.IADD R9, R9, 0x1, -R2 ;  /* 0x000000010909d824 */ /* 0x000fc800078e0a02 */
[----:B------:R-:W-:Y:S01]  /*1dbb0*/  IMAD.MOV.U32 R15, RZ, RZ, R9 ;  /* 0x000000ffff0f7224 */ /* 0x000fe200078e0009 */
[----:B---3--:R-:W-:Y:S01]  /*1dbc0*/  IABS R4, R21 ;  /* 0x0000001500047213 */ /* 0x008fe20000000000 */
[----:B------:R-:W-:Y:S02]  /*1dbd0*/  @!P0 IMAD.IADD R6, R6, 0x1, -R2 ;  /* 0x0000000106068824 */ /* 0x000fe400078e0a02 */
[----:B------:R-:W-:Y:S01]  /*1dbe0*/  @!P3 IMAD.MOV R15, RZ, RZ, -R15 ;  /* 0x000000ffff0fb224 */ /* 0x000fe200078e0a0f */
[----:B------:R-:W-:Y:S02]  /*1dbf0*/  ISETP.GE.AND P2, PT, R18, RZ, PT ;  /* 0x000000ff1200720c */ /* 0x000fe40003f46270 */
[----:B------:R-:W3:Y:S01]  /*1dc00*/  LDL.LU R18, [R1+0x318] ;  /* 0x0003180001127983 */ /* 0x000ee20000300800 */
[----:B------:R-:W-:Y:S01]  /*1dc10*/  ISETP.GE.AND P6, PT, R22, RZ, PT ;  /* 0x000000ff1600720c */ /* 0x000fe20003fc6270 */
[----:B------:R-:W-:Y:S01]  /*1dc20*/  IMAD.HI.U32 R14, R0, R4, RZ ;  /* 0x00000004000e7227 */ /* 0x000fe200078e00ff */
[----:B------:R-:W-:Y:S01]  /*1dc30*/  ISETP.GE.AND P5, PT, R17, RZ, PT ;  /* 0x000000ff1100720c */ /* 0x000fe20003fa6270 */
[----:B------:R-:W-:Y:S01]  /*1dc40*/  STL [R1+0x470], R15 ;  /* 0x0004700f01007387 */ /* 0x000fe20000100800 */
[----:B------:R-:W-:-:S03]  /*1dc50*/  ISETP.GT.U32.AND P0, PT, R2, R6, PT ;  /* 0x000000060200720c */ /* 0x000fc60003f04070 */
[----:B------:R-:W3:Y:S01]  /*1dc60*/  LDL.LU R23, [R1+0x324] ;  /* 0x0003240001177983 */ /* 0x000ee20000300800 */
[----:B------:R-:W-:Y:S01]  /*1dc70*/  IMAD.MOV R14, RZ, RZ, -R14 ;  /* 0x000000ffff0e7224 */ /* 0x000fe200078e0a0e */
[C---:B------:R-:W-:Y:S02]  /*1dc80*/  ISETP.GT.U32.AND P3, PT, R2.reuse, R8, PT ;  /* 0x000000080200720c */ /* 0x040fe40003f64070 */
[----:B------:R-:W3:Y:S01]  /*1dc90*/  LDL.LU R17, [R1+0x328] ;  /* 0x0003280001117983 */ /* 0x000ee20000300800 */
[----:B------:R-:W-:Y:S02]  /*1dca0*/  IMAD R4, R2, R14, R4 ;  /* 0x0000000e02047224 */ /* 0x000fe400078e0204 */
[----:B------:R-:W-:-:S03]  /*1dcb0*/  @!P6 IMAD.MOV R10, RZ, RZ, -R10 ;  /* 0x000000ffff0ae224 */ /* 0x000fc600078e0a0a */
[----:B------:R-:W-:Y:S01]  /*1dcc0*/  ISETP.GT.U32.AND P6, PT, R2, R4, PT ;  /* 0x000000040200720c */ /* 0x000fe20003fc4070 */
[--C-:B------:R-:W-:Y:S01]  /*1dcd0*/  @!P0 IMAD.IADD R6, R6, 0x1, -R2.reuse ;  /* 0x0000000106068824 */ /* 0x100fe200078e0a02 */
[----:B------:R0:W-:Y:S01]  /*1dce0*/  STL [R1+0x46c], R10 ;  /* 0x00046c0a01007387 */ /* 0x0001e20000100800 */
[----:B------:R-:W-:Y:S02]  /*1dcf0*/  @!P2 IMAD.MOV R11, RZ, RZ, -R11 ;  /* 0x000000ffff0ba224 */ /* 0x000fe400078e0a0b */
[----:B------:R-:W-:Y:S02]  /*1dd00*/  @!P3 IMAD.IADD R8, R8, 0x1, -R2 ;  /* 0x000000010808b824 */ /* 0x000fe400078e0a02 */
[----:B------:R-:W-:Y:S02]  /*1dd10*/  @!P5 IMAD.MOV R12, RZ, RZ, -R12 ;  /* 0x000000ffff0cd224 */ /* 0x000fe400078e0a0c */
[----:B------:R-:W-:Y:S02]  /*1dd20*/  @!P1 IMAD.MOV R8, RZ, RZ, -R8 ;  /* 0x000000ffff089224 */ /* 0x000fe400078e0a08 */
[----:B0-----:R-:W-:Y:S01]  /*1dd30*/  IMAD.MOV.U32 R10, RZ, RZ, R6 ;  /* 0x000000ffff0a7224 */ /* 0x001fe200078e0006 */
[----:B------:R-:W-:Y:S03]  /*1dd40*/  STL [R1+0x468], R11 ;  /* 0x0004680b01007387 */ /* 0x000fe60000100800 */
[----:B------:R-:W-:Y:S01]  /*1dd50*/  @!P4 IMAD.MOV R10, RZ, RZ, -R10 ;  /* 0x000000ffff0ac224 */ /* 0x000fe200078e0a0a */
[----:B------:R0:W-:Y:S01]  /*1dd60*/  STL [R1+0x45c], R12 ;  /* 0x00045c0c01007387 */ /* 0x0001e20000100800 */
[----:B------:R-:W-:-:S03]  /*1dd70*/  @!P6 IMAD.IADD R4, R4, 0x1, -R2 ;  /* 0x000000010404e824 */ /* 0x000fc600078e0a02 */
[----:B------:R-:W-:Y:S04]  /*1dd80*/  STL [R1+0x460], R8 ;  /* 0x0004600801007387 */ /* 0x000fe80000100800 */
[----:B------:R1:W-:Y:S01]  /*1dd90*/  STL [R1+0x464], R10 ;  /* 0x0004640a01007387 */ /* 0x0003e20000100800 */
[----:B------:R-:W-:Y:S02]  /*1dda0*/  ISETP.GE.AND P2, PT, R21, RZ, PT ;  /* 0x000000ff1500720c */ /* 0x000fe40003f46270 */
[----:B--2---:R-:W-:Y:S02]  /*1ddb0*/  ISETP.GE.AND P6, PT, R29, RZ, PT ;  /* 0x000000ff1d00720c */ /* 0x004fe40003fc6270 */
[----:B0-----:R-:W-:Y:S02]  /*1ddc0*/  IABS R12, R29 ;  /* 0x0000001d000c7213 */ /* 0x001fe40000000000 */
[----:B------:R-:W2:Y:S01]  /*1ddd0*/  LDL.LU R29, [R1+0x32c] ;  /* 0x00032c00011d7983 */ /* 0x000ea20000300800 */
[----:B----4-:R-:W-:-:S02]  /*1dde0*/  ISETP.GE.AND P4, PT, R5, RZ, PT ;  /* 0x000000ff0500720c */ /* 0x010fc40003f86270 */
[----:B------:R-:W-:Y:S02]  /*1ddf0*/  IABS R6, R5 ;  /* 0x0000000500067213 */ /* 0x000fe40000000000 */
[----:B------:R-:W4:Y:S04]  /*1de00*/  LDL.LU R5, [R1+0x330] ;  /* 0x0003300001057983 */ /* 0x000f280000300800 */
[----:B------:R-:W4:Y:S04]  /*1de10*/  LDL.LU R22, [R1+0x334] ;  /* 0x0003340001167983 */ /* 0x000f280000300800 */
[----:B------:R-:W4:Y:S01]  /*1de20*/  LDL.LU R21, [R1+0x338] ;  /* 0x0003380001157983 */ /* 0x000f220000300800 */
[----:B-----5:R-:W-:-:S05]  /*1de30*/  IABS R3, R20 ;  /* 0x0000001400037213 */ /* 0x020fca0000000000 */
[----:B------:R-:W-:-:S04]  /*1de40*/  IMAD.HI.U32 R13, R0, R3, RZ ;  /* 0x00000003000d7227 */ /* 0x000fc800078e00ff */
[----:B------:R-:W-:-:S04]  /*1de50*/  IMAD.MOV R13, RZ, RZ, -R13 ;  /* 0x000000ffff0d7224 */ /* 0x000fc800078e0a0d */
[----:B------:R-:W-:Y:S01]  /*1de60*/  IMAD R3, R2, R13, R3 ;  /* 0x0000000d02037224 */ /* 0x000fe200078e0203 */
[----:B------:R-:W-:-:S04]  /*1de70*/  IABS R7, R19 ;  /* 0x0000001300077213 */ /* 0x000fc80000000000 */
[----:B------:R-:W-:Y:S01]  /*1de80*/  ISETP.GT.U32.AND P0, PT, R2, R3, PT ;  /* 0x000000030200720c */ /* 0x000fe20003f04070 */
[----:B------:R-:W-:Y:S01]  /*1de90*/  IMAD.HI.U32 R9, R0, R7, RZ ;  /* 0x0000000700097227 */ /* 0x000fe200078e00ff */
[----:B------:R-:W-:-:S03]  /*1dea0*/  ISETP.GT.U32.AND P1, PT, R2, R4, PT ;  /* 0x000000040200720c */ /* 0x000fc60003f24070 */
[----:B------:R-:W-:-:S04]  /*1deb0*/  IMAD.MOV R9, RZ, RZ, -R9 ;  /* 0x000000ffff097224 */ /* 0x000fc800078e0a09 */
[----:B------:R-:W-:-:S04]  /*1dec0*/  IMAD R11, R2, R9, R7 ;  /* 0x00000009020b7224 */ /* 0x000fc800078e0207 */
[--C-:B------:R-:W-:Y:S02]  /*1ded0*/  @!P0 IMAD.IADD R3, R3, 0x1, -R2.reuse ;  /* 0x0000000103038824 */ /* 0x100fe400078e0a02 */
[----:B------:R-:W-:Y:S01]  /*1dee0*/  @!P1 IMAD.IADD R4, R4, 0x1, -R2 ;  /* 0x0000000104049824 */ /* 0x000fe200078e0a02 */
[----:B------:R-:W-:Y:S01]  /*1def0*/  ISETP.GT.U32.AND P1, PT, R2, R11, PT ;  /* 0x0000000b0200720c */ /* 0x000fe20003f24070 */
[----:B-1----:R-:W-:Y:S01]  /*1df00*/  IMAD.HI.U32 R10, R0, R12, RZ ;  /* 0x0000000c000a7227 */ /* 0x002fe200078e00ff */
[----:B------:R-:W-:-:S03]  /*1df10*/  ISETP.GT.U32.AND P0, PT, R2, R3, PT ;  /* 0x000000030200720c */ /* 0x000fc60003f04070 */
[----:B------:R-:W-:Y:S01]  /*1df20*/  IMAD.MOV R10, RZ, RZ, -R10 ;  /* 0x000000ffff0a7224 */ /* 0x000fe200078e0a0a */
[----:B------:R-:W-:Y:S01]  /*1df30*/  ISETP.GE.AND P5, PT, R20, RZ, PT ;  /* 0x000000ff1400720c */ /* 0x000fe20003fa6270 */
[----:B------:R-:W-:-:S04]  /*1df40*/  IMAD.HI.U32 R15, R0, R6, RZ ;  /* 0x00000006000f7227 */ /* 0x000fc800078e00ff */
[C---:B------:R-:W-:Y:S02]  /*1df50*/  IMAD R12, R2.reuse, R10, R12 ;  /* 0x0000000a020c7224 */ /* 0x040fe400078e020c */
[----:B------:R-:W-:Y:S01]  /*1df60*/  IMAD.MOV R15, RZ, RZ, -R15 ;  /* 0x000000ffff0f7224 */ /* 0x000fe200078e0a0f */
[----:B---3--:R-:W-:Y:S01]  /*1df70*/  IABS R9, R18 ;  /* 0x0000001200097213 */ /* 0x008fe20000000000 */
[--C-:B------:R-:W-:Y:S01]  /*1df80*/  @!P0 IMAD.IADD R3, R3, 0x1, -R2.reuse ;  /* 0x0000000103038824 */ /* 0x100fe200078e0a02 */
[C---:B------:R-:W-:Y:S01]  /*1df90*/  ISETP.GT.U32.AND P0, PT, R2.reuse, R12, PT ;  /* 0x0000000c0200720c */ /* 0x040fe20003f04070 */
[----:B------:R-:W-:Y:S02]  /*1dfa0*/  @!P1 IMAD.IADD R11, R11, 0x1, -R2 ;  /* 0x000000010b0b9824 */ /* 0x000fe400078e0a02 */
[C---:B------:R-:W-:Y:S02]  /*1dfb0*/  IMAD R6, R2.reuse, R15, R6 ;  /* 0x0000000f02067224 */ /* 0x040fe400078e0206 */
[----:B------:R-:W-:Y:S01]  /*1dfc0*/  @!P2 IMAD.MOV R4, RZ, RZ, -R4 ;  /* 0x000000ffff04a224 */ /* 0x000fe200078e0a04 */
[----:B------:R-:W-:Y:S01]  /*1dfd0*/  IABS R8, R17 ;  /* 0x0000001100087213 */ /* 0x000fe20000000000 */
[----:B------:R-:W-:Y:S01]  /*1dfe0*/  IMAD.MOV.U32 R15, RZ, RZ, R3 ;  /* 0x000000ffff0f7224 */ /* 0x000fe200078e0003 */
[----:B------:R-:W-:Y:S01]  /*1dff0*/  ISETP.GT.U32.AND P2, PT, R2, R11, PT ;  /* 0x0000000b0200720c */ /* 0x000fe20003f44070 */
[----:B------:R-:W-:-:S04]  /*1e000*/  IMAD.HI.U32 R14, R0, R9, RZ ;  /* 0x00000009000e7227 */ /* 0x000fc800078e00ff */
[----:B------:R-:W-:Y:S01]  /*1e010*/  @!P5 IMAD.MOV R15, RZ, RZ, -R15 ;  /* 0x000000ffff0fd224 */ /* 0x000fe200078e0a0f */
[----:B------:R-:W-:Y:S01]  /*1e020*/  ISETP.GT.U32.AND P5, PT, R2, R6, PT ;  /* 0x000000060200720c */ /* 0x000fe20003fa4070 */
[----:B------:R-:W-:-:S04]  /*1e030*/  IMAD.HI.U32 R10, R0, R8, RZ ;  /* 0x00000008000a7227 */ /* 0x000fc800078e00ff */
[----:B------:R-:W-:Y:S01]  /*1e040*/  IMAD.MOV R14, RZ, RZ, -R14 ;  /* 0x000000ffff0e7224 */ /* 0x000fe200078e0a0e */
[----:B------:R-:W-:Y:S01]  /*1e050*/  IABS R7, R23 ;  /* 0x0000001700077213 */ /* 0x000fe20000000000 */
[----:B------:R-:W-:Y:S02]  /*1e060*/  IMAD.MOV R10, RZ, RZ, -R10 ;  /* 0x000000ffff0a7224 */ /* 0x000fe400078e0a0a */
[----:B------:R-:W-:Y:S02]  /*1e070*/  IMAD R9, R2, R14, R9 ;  /* 0x0000000e02097224 */ /* 0x000fe400078e0209 */
[----:B------:R-:W-:Y:S02]  /*1e080*/  @!P0 IMAD.IADD R12, R12, 0x1, -R2 ;  /* 0x000000010c0c8824 */ /* 0x000fe400078e0a02 */
[C---:B------:R-:W-:Y:S02]  /*1e090*/  IMAD R8, R2.reuse, R10, R8 ;  /* 0x0000000a02087224 */ /* 0x040fe400078e0208 */
[----:B------:R-:W-:Y:S01]  /*1e0a0*/  @!P2 IMAD.IADD R11, R11, 0x1, -R2 ;  /* 0x000000010b0ba824 */ /* 0x000fe200078e0a02 */
[----:B------:R-:W-:Y:S01]  /*1e0b0*/  ISETP.GT.U32.AND P0, PT, R2, R12, PT ;  /* 0x0000000c0200720c */ /* 0x000fe20003f04070 */
[----:B------:R-:W-:Y:S01]  /*1e0c0*/  IMAD.HI.U32 R13, R0, R7, RZ ;  /* 0x00000007000d7227 */ /* 0x000fe200078e00ff */
[----:B------:R-:W-:-:S03]  /*1e0d0*/  ISETP.GT.U32.AND P2, PT, R2, R9, PT ;  /* 0x000000090200720c */ /* 0x000fc60003f44070 */
[----:B------:R-:W-:Y:S01]  /*1e0e0*/  @!P5 IMAD.IADD R6, R6, 0x1, -R2 ;  /* 0x000000010606d824 */ /* 0x000fe200078e0a02 */
[----:B------:R-:W-:Y:S01]  /*1e0f0*/  ISETP.GT.U32.AND P5, PT, R2, R8, PT ;  /* 0x000000080200720c */ /* 0x000fe20003fa4070 */
[----:B------:R-:W-:-:S04]  /*1e100*/  IMAD.MOV R13, RZ, RZ, -R13 ;  /* 0x000000ffff0d7224 */ /* 0x000fc800078e0a0d */
[----:B------:R-:W-:Y:S01]  /*1e110*/  IMAD R7, R2, R13, R7 ;  /* 0x0000000d02077224 */ /* 0x000fe200078e0207 */
[----:B------:R-:W-:Y:S01]  /*1e120*/  STL [R1+0x458], R4 ;  /* 0x0004580401007387 */ /* 0x000fe20000100800 */
[--C-:B------:R-:W-:Y:S02]  /*1e130*/  @!P0 IMAD.IADD R12, R12, 0x1, -R2.reuse ;  /* 0x000000010c0c8824 */ /* 0x100fe400078e0a02 */
[--C-:B------:R-:W-:Y:S01]  /*1e140*/  @!P2 IMAD.IADD R9, R9, 0x1, -R2.reuse ;  /* 0x000000010909a824 */ /* 0x100fe200078e0a02 */
[----:B------:R-:W-:Y:S01]  /*1e150*/  ISETP.GT.U32.AND P0, PT, R2, R7, PT ;  /* 0x000000070200720c */ /* 0x000fe20003f04070 */
[----:B------:R-:W3:Y:S01]  /*1e160*/  LDL.LU R20, [R1+0x33c] ;  /* 0x00033c0001147983 */ /* 0x000ee20000300800 */
[----:B------:R-:W-:Y:S01]  /*1e170*/  ISETP.GE.AND P3, PT, R19, RZ, PT ;  /* 0x000000ff1300720c */ /* 0x000fe20003f66270 */
[----:B------:R-:W-:Y:S01]  /*1e180*/  @!P5 IMAD.IADD R8, R8, 0x1, -R2 ;  /* 0x000000010808d824 */ /* 0x000fe200078e0a02 */
[----:B------:R-:W-:Y:S01]  /*1e190*/  ISETP.GE.AND P1, PT, R18, RZ, PT ;  /* 0x000000ff1200720c */ /* 0x000fe20003f26270 */
[----:B------:R-:W5:Y:S01]  /*1e1a0*/  LDL.LU R19, [R1+0x340] ;  /* 0x0003400001137983 */ /* 0x000f620000300800 */
[----:B------:R-:W-:-:S03]  /*1e1b0*/  ISETP.GT.U32.AND P5, PT, R2, R9, PT ;  /* 0x000000090200720c */ /* 0x000fc60003fa4070 */
[----:B------:R-:W3:Y:S04]  /*1e1c0*/  LDL.LU R18, [R1+0x344] ;  /* 0x0003440001127983 */ /* 0x000ee80000300800 */
[----:B------:R0:W-:Y:S01]  /*1e1d0*/  STL [R1+0x454], R15 ;  /* 0x0004540f01007387 */ /* 0x0001e20000100800 */
[----:B------:R-:W-:Y:S01]  /*1e1e0*/  @!P0 IMAD.IADD R7, R7, 0x1, -R2 ;  /* 0x0000000107078824 */ /* 0x000fe200078e0a02 */
[----:B------:R-:W-:-:S04]  /*1e1f0*/  ISETP.GT.U32.AND P0, PT, R2, R6, PT ;  /* 0x000000060200720c */ /* 0x000fc80003f04070 */
[----:B------:R-:W-:Y:S02]  /*1e200*/  @!P5 IMAD.IADD R9, R9, 0x1, -R2 ;  /* 0x000000010909d824 */ /* 0x000fe400078e0a02 */
[----:B------:R-:W-:-:S07]  /*1e210*/  IMAD.MOV.U32 R24, RZ, RZ, R11 ;  /* 0x000000ffff187224 */ /* 0x000fce00078e000b */
[----:B------:R-:W-:Y:S02]  /*1e220*/  @!P0 IMAD.IADD R6, R6, 0x1, -R2 ;  /* 0x0000000106068824 */ /* 0x000fe400078e0a02 */
[----:B------:R-:W-:-:S05]  /*1e230*/  @!P3 IMAD.MOV R24, RZ, RZ, -R24 ;  /* 0x000000ffff18b224 */ /* 0x000fca00078e0a18 */
[----:B------:R-:W-:Y:S01]  /*1e240*/  STL [R1+0x450], R24 ;  /* 0x0004501801007387 */ /* 0x000fe20000100800 */
[----:B--2---:R-:W-:-:S05]  /*1e250*/  IABS R14, R29 ;  /* 0x0000001d000e7213 */ /* 0x004fca0000000000 */
[----:B------:R-:W-:Y:S01]  /*1e260*/  IMAD.MOV.U32 R3, RZ, RZ, R14 ;  /* 0x000000ffff037224 */ /* 0x000fe200078e000e */
[----:B----4-:R-:W-:-:S05]  /*1e270*/  IABS R13, R22 ;  /* 0x00000016000d7213 */ /* 0x010fca0000000000 */
[----:B0-----:R-:W-:Y:S01]  /*1e280*/  IMAD.HI.U32 R15, R0, R13, RZ ;  /* 0x0000000d000f7227 */ /* 0x001fe200078e00ff */
[----:B------:R-:W-:-:S03]  /*1e290*/  IABS R10, R5 ;  /* 0x00000005000a7213 */ /* 0x000fc60000000000 */
[----:B------:R-:W-:Y:S02]  /*1e2a0*/  IMAD.MOV R15, RZ, RZ, -R15 ;  /* 0x000000ffff0f7224 */ /* 0x000fe400078e0a0f */
[----:B------:R-:W-:-:S04]  /*1e2b0*/  IMAD.HI.U32 R14, R0, R3, RZ ;  /* 0x00000003000e7227 */ /* 0x000fc800078e00ff */
[----:B------:R-:W-:Y:S02]  /*1e2c0*/  IMAD R13, R2, R15, R13 ;  /* 0x0000000f020d7224 */ /* 0x000fe400078e020d */
[----:B------:R-:W-:Y:S01]  /*1e2d0*/  IMAD.HI.U32 R16, R0, R10, RZ ;  /* 0x0000000a00107227 */ /* 0x000fe200078e00ff */
[----:B------:R-:W-:Y:S02]  /*1e2e0*/  IABS R4, R21 ;  /* 0x0000001500047213 */ /* 0x000fe40000000000 */
[C---:B------:R-:W-:Y:S01]  /*1e2f0*/  ISETP.GT.U32.AND P5, PT, R2.reuse, R13, PT ;  /* 0x0000000d0200720c */ /* 0x040fe20003fa4070 */
[----:B------:R-:W-:Y:S02]  /*1e300*/  IMAD.MOV R14, RZ, RZ, -R14 ;  /* 0x000000ffff0e7224 */ /* 0x000fe400078e0a0e */
[----:B------:R-:W-:Y:S02]  /*1e310*/  IMAD.MOV R16, RZ, RZ, -R16 ;  /* 0x000000ffff107224 */ /* 0x000fe400078e0a10 */
[----:B------:R-:W-:-:S02]  /*1e320*/  IMAD R3, R2, R14, R3 ;  /* 0x0000000e02037224 */ /* 0x000fc400078e0203 */
[----:B------:R-:W-:-:S04]  /*1e330*/  IMAD.HI.U32 R14, R0, R4, RZ ;  /* 0x00000004000e7227 */ /* 0x000fc800078e00ff */
[----:B------:R-:W-:Y:S02]  /*1e340*/  IMAD R10, R2, R16, R10 ;  /* 0x00000010020a7224 */ /* 0x000fe400078e020a */
[----:B------:R-:W-:-:S03]  /*1e350*/  IMAD.MOV R14, RZ, RZ, -R14 ;  /* 0x000000ffff0e7224 */ /* 0x000fc600078e0a0e */
[C---:B------:R-:W-:Y:S01]  /*1e360*/  ISETP.GT.U32.AND P0, PT, R2.reuse, R10, PT ;  /* 0x0000000a0200720c */ /* 0x040fe20003f04070 */
[----:B------:R-:W-:Y:S02]  /*1e370*/  IMAD R14, R2, R14, R4 ;  /* 0x0000000e020e7224 */ /* 0x000fe400078e0204 */
[----:B------:R-:W-:Y:S01]  /*1e380*/  @!P5 IMAD.IADD R13, R13, 0x1, -R2 ;  /* 0x000000010d0dd824 */ /* 0x000fe200078e0a02 */
[----:B------:R-:W-:Y:S01]  /*1e390*/  ISETP.GE.AND P5, PT, R5, RZ, PT ;  /* 0x000000ff0500720c */ /* 0x000fe20003fa6270 */
[----:B------:R-:W-:Y:S02]  /*1e3a0*/  IMAD.MOV.U32 R4, RZ, RZ, R12 ;  /* 0x000000ffff047224 */ /* 0x000fe400078e000c */
[----:B------:R-:W-:Y:S02]  /*1e3b0*/  IMAD.MOV.U32 R5, RZ, RZ, R6 ;  /* 0x000000ffff057224 */ /* 0x000fe400078e0006 */
[----:B------:R-:W-:Y:S02]  /*1e3c0*/  @!P6 IMAD.MOV R4, RZ, RZ, -R4 ;  /* 0x000000ffff04e224 */ /* 0x000fe400078e0a04 */
[----:B------:R-:W-:-:S02]  /*1e3d0*/  @!P4 IMAD.MOV R5, RZ, RZ, -R5 ;  /* 0x000000ffff05c224 */ /* 0x000fc400078e0a05 */
[----:B------:R-:W-:Y:S01]  /*1e3e0*/  @!P0 IMAD.IADD R10, R10, 0x1, -R2 ;  /* 0x000000010a0a8824 */ /* 0x000fe200078e0a02 */
[----:B------:R-:W-:Y:S01]  /*1e3f0*/  STL [R1+0x448], R4 ;  /* 0x0004480401007387 */ /* 0x000fe20000100800 */
[----:B------:R-:W-:-:S03]  /*1e400*/  ISETP.GE.AND P0, PT, R29, RZ, PT ;  /* 0x000000ff1d00720c */ /* 0x000fc60003f06270 */
[----:B------:R0:W-:Y:S04]  /*1e410*/  STL [R1+0x444], R5 ;  /* 0x0004440501007387 */ /* 0x0001e80000100800 */
[----:B------:R-:W2:Y:S01]  /*1e420*/  LDL.LU R29, [R1+0x358] ;  /* 0x00035800011d7983 */ /* 0x000ea20000300800 */
[C---:B------:R-:W-:Y:S02]  /*1e430*/  ISETP.GT.U32.AND P2, PT, R2.reuse, R3, PT ;  /* 0x000000030200720c */ /* 0x040fe40003f44070 */
[----:B------:R-:W-:-:S11]  /*1e440*/  ISETP.GT.U32.AND P3, PT, R2, R7, PT ;  /* 0x000000070200720c */ /* 0x000fd60003f64070 */
[--C-:B------:R-:W-:Y:S02]  /*1e450*/  @!P2 IMAD.IADD R3, R3, 0x1, -R2.reuse ;  /* 0x000000010303a824 */ /* 0x100fe400078e0a02 */
[----:B------:R-:W-:Y:S01]  /*1e460*/  @!P3 IMAD.IADD R7, R7, 0x1, -R2 ;  /* 0x000000010707b824 */ /* 0x000fe200078e0a02 */
[----:B------:R-:W-:Y:S02]  /*1e470*/  ISETP.GE.AND P3, PT, R23, RZ, PT ;  /* 0x000000ff1700720c */ /* 0x000fe40003f66270 */
[----:B------:R-:W-:Y:S01]  /*1e480*/  ISETP.GT.U32.AND P2, PT, R2, R3, PT ;  /* 0x000000030200720c */ /* 0x000fe20003f44070 */
[----:B0-----:R-:W-:Y:S02]  /*1e490*/  IMAD.MOV.U32 R5, RZ, RZ, R7 ;  /* 0x000000ffff057224 */ /* 0x001fe400078e0007 */
[----:B------:R-:W-:-:S08]  /*1e4a0*/  @!P1 IMAD.MOV R9, RZ, RZ, -R9 ;  /* 0x000000ffff099224 */ /* 0x000fd000078e0a09 */
[----:B------:R-:W-:Y:S02]  /*1e4b0*/  @!P3 IMAD.MOV R5, RZ, RZ, -R5 ;  /* 0x000000ffff05b224 */ /* 0x000fe400078e0a05 */
[----:B------:R-:W-:Y:S01]  /*1e4c0*/  @!P2 IMAD.IADD R3, R3, 0x1, -R2 ;  /* 0x000000010303a824 */ /* 0x000fe200078e0a02 */
[----:B------:R-:W-:Y:S02]  /*1e4d0*/  ISETP.GE.AND P2, PT, R17, RZ, PT ;  /* 0x000000ff1100720c */ /* 0x000fe40003f46270 */
[----:B------:R-:W4:Y:S04]  /*1e4e0*/  LDL.LU R17, [R1+0x348] ;  /* 0x0003480001117983 */ /* 0x000f280000300800 */
[----:B------:R-:W-:Y:S04]  /*1e4f0*/  STL [R1+0x440], R9 ;  /* 0x0004400901007387 */ /* 0x000fe80000100800 */
[----:B------:R0:W-:Y:S04]  /*1e500*/  STL [R1+0x43c], R5 ;  /* 0x00043c0501007387 */ /* 0x0001e80000100800 */
[----:B0-----:R-:W4:Y:S01]  /*1e510*/  LDL.LU R5, [R1+0x34c] ;  /* 0x00034c0001057983 */ /* 0x001f220000300800 */
[----:B------:R-:W-:-:S02]  /*1e520*/  ISETP.GT.U32.AND P6, PT, R2, R8, PT ;  /* 0x000000080200720c */ /* 0x000fc40003fc4070 */
[----:B---3--:R-:W-:-:S11]  /*1e530*/  IABS R11, R20 ;  /* 0x00000014000b7213 */ /* 0x008fd60000000000 */
[----:B------:R-:W-:Y:S01]  /*1e540*/  @!P6 IMAD.IADD R8, R8, 0x1, -R2 ;  /* 0x000000010808e824 */ /* 0x000fe200078e0a02 */
[----:B------:R-:W-:Y:S01]  /*1e550*/  ISETP.GT.U32.AND P6, PT, R2, R14, PT ;  /* 0x0000000e0200720c */ /* 0x000fe20003fc4070 */
[----:B------:R-:W-:Y:S01]  /*1e560*/  IMAD.HI.U32 R16, R0, R11, RZ ;  /* 0x0000000b00107227 */ /* 0x000fe200078e00ff */
[C---:B------:R-:W-:Y:S02]  /*1e570*/  ISETP.GT.U32.AND P4, PT, R2.reuse, R10, PT ;  /* 0x0000000a0200720c */ /* 0x040fe40003f84070 */
[----:B------:R-:W-:Y:S01]  /*1e580*/  ISETP.GT.U32.AND P1, PT, R2, R13, PT ;  /* 0x0000000d0200720c */ /* 0x000fe20003f24070 */
[----:B------:R-:W-:Y:S02]  /*1e590*/  IMAD.MOV R16, RZ, RZ, -R16 ;  /* 0x000000ffff107224 */ /* 0x000fe400078e0a10 */
[----:B------:R-:W-:-:S06]  /*1e5a0*/  IMAD.MOV.U32 R6, RZ, RZ, R8 ;  /* 0x000000ffff067224 */ /* 0x000fcc00078e0008 */
[----:B------:R-:W-:Y:S02]  /*1e5b0*/  @!P6 IMAD.IADD R14, R14, 0x1, -R2 ;  /* 0x000000010e0ee824 */ /* 0x000fe400078e0a02 */
[----:B------:R-:W-:-:S03]  /*1e5c0*/  IMAD R11, R2, R16, R11 ;  /* 0x00000010020b7224 */ /* 0x000fc600078e020b */
[----:B------:R-:W-:Y:S01]  /*1e5d0*/  ISETP.GT.U32.AND P3, PT, R2, R14, PT ;  /* 0x0000000e0200720c */ /* 0x000fe20003f64070 */
[----:B------:R-:W-:Y:S01]  /*1e5e0*/  @!P2 IMAD.MOV R6, RZ, RZ, -R6 ;  /* 0x000000ffff06a224 */ /* 0x000fe200078e0a06 */
[----:B------:R-:W-:Y:S01]  /*1e5f0*/  ISETP.GE.AND P2, PT, R22, RZ, PT ;  /* 0x000000ff1600720c */ /* 0x000fe20003f46270 */
[----:B------:R-:W-:Y:S01]  /*1e600*/  @!P0 IMAD.MOV R3, RZ, RZ, -R3 ;  /* 0x000000ffff038224 */ /* 0x000fe200078e0a03 */
[----:B------:R-:W-:Y:S01]  /*1e610*/  ISETP.GT.U32.AND P6, PT, R2, R11, PT ;  /* 0x0000000b0200720c */ /* 0x000fe20003fc4070 */
[--C-:B------:R-:W-:Y:S02]  /*1e620*/  @!P4 IMAD.IADD R10, R10, 0x1, -R2.reuse ;  /* 0x000000010a0ac824 */ /* 0x100fe400078e0a02 */
[----:B------:R-:W-:Y:S01]  /*1e630*/  @!P1 IMAD.IADD R13, R13, 0x1, -R2 ;  /* 0x000000010d0d9824 */ /* 0x000fe200078e0a02 */
[----:B------:R0:W-:Y:S01]  /*1e640*/  STL [R1+0x438], R6 ;  /* 0x0004380601007387 */ /* 0x0001e20000100800 */
[----:B-----5:R-:W-:-:S03]  /*1e650*/  IABS R4, R19 ;  /* 0x0000001300047213 */ /* 0x020fc60000000000 */
[----:B------:R1:W-:Y:S01]  /*1e660*/  STL [R1+0x434], R3 ;  /* 0x0004340301007387 */ /* 0x0003e20000100800 */
[----:B------:R-:W-:Y:S01]  /*1e670*/  @!P3 IMAD.IADD R14, R14, 0x1, -R2 ;  /* 0x000000010e0eb824 */ /* 0x000fe200078e0a02 */
[----:B------:R-:W-:Y:S02]  /*1e680*/  ISETP.GE.AND P3, PT, R19, RZ, PT ;  /* 0x000000ff1300720c */ /* 0x000fe40003f66270 */
[----:B------:R-:W3:Y:S01]  /*1e690*/  LDL.LU R19, [R1+0x350] ;  /* 0x0003500001137983 */ /* 0x000ee20000300800 */
[----:B0-----:R-:W-:Y:S02]  /*1e6a0*/  IMAD.MOV.U32 R6, RZ, RZ, R10 ;  /* 0x000000ffff067224 */ /* 0x001fe400078e000a */
[----:B-1----:R-:W-:Y:S02]  /*1e6b0*/  IMAD.MOV.U32 R3, RZ, RZ, R13 ;  /* 0x000000ffff037224 */ /* 0x002fe400078e000d */
[----:B------:R-:W-:Y:S02]  /*1e6c0*/  @!P5 IMAD.MOV R6, RZ, RZ, -R6 ;  /* 0x000000ffff06d224 */ /* 0x000fe400078e0a06 */
[----:B------:R-:W-:Y:S01]  /*1e6d0*/  @!P2 IMAD.MOV R3, RZ, RZ, -R3 ;  /* 0x000000ffff03a224 */ /* 0x000fe200078e0a03 */
[----:B------:R-:W-:Y:S01]  /*1e6e0*/  IABS R12, R18 ;  /* 0x00000012000c7213 */ /* 0x000fe20000000000 */
[----:B------:R-:W-:Y:S01]  /*1e6f0*/  @!P6 IMAD.IADD R11, R11, 0x1, -R2 ;  /* 0x000000010b0be824 */ /* 0x000fe200078e0a02 */
[----:B------:R-:W-:Y:S01]  /*1e700*/  STL [R1+0x430], R6 ;  /* 0x0004300601007387 */ /* 0x000fe20000100800 */
[----:B------:R-:W-:-:S03]  /*1e710*/  ISETP.GE.AND P6, PT, R18, RZ, PT ;  /* 0x000000ff1200720c */ /* 0x000fc60003fc6270 */
[----:B------:R0:W-:Y:S04]  /*1e720*/  STL [R1+0x394], R3 ;  /* 0x0003940301007387 */ /* 0x0001e80000100800 */
[----:B------:R-:W5:Y:S01]  /*1e730*/  LDL.LU R18, [R1+0x354] ;  /* 0x0003540001127983 */ /* 0x000f620000300800 */
[----:B------:R-:W-:Y:S01]  /*1e740*/  ISETP.GE.AND P4, PT, R21, RZ, PT ;  /* 0x000000ff1500720c */ /* 0x000fe20003f86270 */
[----:B------:R-:W-:Y:S02]  /*1e750*/  IMAD.MOV.U32 R8, RZ, RZ, R14 ;  /* 0x000000ffff087224 */ /* 0x000fe400078e000e */
[----:B------:R-:W-:-:S04]  /*1e760*/  IMAD.HI.U32 R15, R0, R4, RZ ;  /* 0x00000004000f7227 */ /* 0x000fc800078e00ff */
[----:B------:R-:W-:-:S06]  /*1e770*/  IMAD.MOV R15, RZ, RZ, -R15 ;  /* 0x000000ffff0f7224 */ /* 0x000fcc00078e0a0f */
[----:B------:R-:W-:Y:S02]  /*1e780*/  @!P4 IMAD.MOV R8, RZ, RZ, -R8 ;  /* 0x000000ffff08c224 */ /* 0x000fe400078e0a08 */
[----:B------:R-:W-:-:S05]  /*1e790*/  IMAD R4, R2, R15, R4 ;  /* 0x0000000f02047224 */ /* 0x000fca00078e0204 */
[----:B------:R-:W-:-:S13]  /*1e7a0*/  ISETP.GT.U32.AND P0, PT, R2, R4, PT ;  /* 0x000000040200720c */ /* 0x000fda0003f04070 */
[----:B------:R-:W-:Y:S01]  /*1e7b0*/  @!P0 IMAD.IADD R4, R4, 0x1, -R2 ;  /* 0x0000000104048824 */ /* 0x000fe200078e0a02 */
[----:B--2---:R-:W-:Y:S02]  /*1e7c0*/  ISETP.GE.AND P2, PT, R29, RZ, PT ;  /* 0x000000ff1d00720c */ /* 0x004fe40003f46270 */
[----:B0-----:R-:W-:Y:S02]  /*1e7d0*/  IABS R3, R29 ;  /* 0x0000001d00037213 */ /* 0x001fe40000000000 */
[----:B------:R-:W2:Y:S04]  /*1e7e0*/  LDL.LU R29, [R1+0x35c] ;  /* 0x00035c00011d7983 */ /* 0x000ea80000300800 */
[----:B------:R-:W-:Y:S04]  /*1e7f0*/  STL [R1+0x38c], R8 ;  /* 0x00038c0801007387 */ /* 0x000fe80000100800 */
[----:B------:R-:W2:Y:S01]  /*1e800*/  LDL.LU R21, [R1+0x360] ;  /* 0x0003600001157983 */ /* 0x000ea20000300800 */
[----:B------:R-:W-:-:S02]  /*1e810*/  ISETP.GT.U32.AND P0, PT, R2, R11, PT ;  /* 0x0000000b0200720c */ /* 0x000fc40003f04070 */
[----:B------:R-:W-:Y:S02]  /*1e820*/  ISETP.GT.U32.AND P5, PT, R2, R4, PT ;  /* 0x000000040200720c */ /* 0x000fe40003fa4070 */
[----:B------:R-:W-:Y:S02]  /*1e830*/  ISETP.GE.AND P1, PT, R20, RZ, PT ;  /* 0x000000ff1400720c */ /* 0x000fe40003f26270 */
[----:B------:R-:W2:Y:S07]  /*1e840*/  LDL.LU R20, [R1+0x364] ;  /* 0x0003640001147983 */ /* 0x000eae0000300800 */
[----:B------:R-:W-:-:S02]  /*1e850*/  @!P0 IMAD.IADD R11, R11, 0x1, -R2 ;  /* 0x000000010b0b8824 */ /* 0x000fc400078e0a02 */
[----:B------:R-:W-:Y:S02]  /*1e860*/  @!P5 IMAD.IADD R4, R4, 0x1, -R2 ;  /* 0x000000010404d824 */ /* 0x000fe400078e0a02 */
[----:B------:R-:W-:-:S04]  /*1e870*/  IMAD.MOV.U32 R10, RZ, RZ, R11 ;  /* 0x000000ffff0a7224 */ /* 0x000fc800078e000b */
[----:B------:R-:W-:-:S05]  /*1e880*/  @!P1 IMAD.MOV R10, RZ, RZ, -R10 ;  /* 0x000000ffff0a9224 */ /* 0x000fca00078e0a0a */
[----:B------:R-:W-:Y:S01]  /*1e890*/  STL [R1+0x420], R10 ;  /* 0x0004200a01007387 */ /* 0x000fe20000100800 */
[----:B----4-:R-:W-:Y:S02]  /*1e8a0*/  IABS R13, R5 ;  /* 0x00000005000d7213 */ /* 0x010fe40000000000 */
[----:B------:R-:W-:Y:S01]  /*1e8b0*/  ISETP.GE.AND P5, PT, R5, RZ, PT ;  /* 0x000000ff0500720c */ /* 0x000fe20003fa6270 */
[----:B------:R-:W-:-:S04]  /*1e8c0*/  IMAD.MOV.U32 R5, RZ, RZ, R4 ;  /* 0x000000ffff057224 */ /* 0x000fc800078e0004 */
[----:B------:R-:W-:-:S05]  /*1e8d0*/  @!P3 IMAD.MOV R5, RZ, RZ, -R5 ;  /* 0x000000ffff05b224 */ /* 0x000fca00078e0a05 */
[----:B------:R0:W-:Y:S04]  /*1e8e0*/  STL [R1+0x428], R5 ;  /* 0x0004280501007387 */ /* 0x0001e80000100800 */
[----:B0-----:R-:W4:Y:S01]  /*1e8f0*/  LDL.LU R5, [R1+0x368] ;  /* 0x0003680001057983 */ /* 0x001f220000300800 */
[----:B------:R-:W-:Y:S02]  /*1e900*/  IABS R6, R17 ;  /* 0x0000001100067213 */ /* 0x000fe40000000000 */
[----:B------:R-:W-:Y:S02]  /*1e910*/  ISETP.GE.AND P0, PT, R17, RZ, PT ;  /* 0x000000ff1100720c */ /* 0x000fe40003f06270 */
[----:B------:R-:W4:Y:S01]  /*1e920*/  LDL.LU R17, [R1+0x36c] ;  /* 0x00036c0001117983 */ /* 0x000f220000300800 */
[----:B------:R-:W-:-:S04]  /*1e930*/  IMAD.HI.U32 R7, R0, R12, RZ ;  /* 0x0000000c00077227 */ /* 0x000fc800078e00ff */
[----:B------:R-:W-:-:S04]  /*1e940*/  IMAD.MOV R7, RZ, RZ, -R7 ;  /* 0x000000ffff077224 */ /* 0x000fc800078e0a07 */
[----:B------:R-:W-:-:S05]  /*1e950*/  IMAD R7, R2, R7, R12 ;  /* 0x0000000702077224 */ /* 0x000fca00078e020c */
[----:B------:R-:W-:Y:S01]  /*1e960*/  ISETP.GT.U32.AND P4, PT, R2, R7, PT ;  /* 0x000000070200720c */ /* 0x000fe20003f84070 */
[----:B------:R-:W-:Y:S02]  /*1e970*/  IMAD.MOV.U32 R14, RZ, RZ, R6 ;  /* 0x000000ffff0e7224 */ /* 0x000fe400078e0006 */
[----:B------:R-:W-:-:S04]  /*1e980*/  IMAD.HI.U32 R9, R0, R3, RZ ;  /* 0x0000000300097227 */ /* 0x000fc800078e00ff */
[----:B------:R-:W-:-:S04]  /*1e990*/  IMAD.HI.U32 R8, R0, R14, RZ ;  /* 0x0000000e00087227 */ /* 0x000fc800078e00ff */
[----:B------:R-:W-:Y:S02]  /*1e9a0*/  IMAD.MOV R9, RZ, RZ, -R9 ;  /* 0x000000ffff097224 */ /* 0x000fe400078e0a09 */
[----:B------:R-:W-:Y:S02]  /*1e9b0*/  IMAD.MOV R8, RZ, RZ, -R8 ;  /* 0x000000ffff087224 */ /* 0x000fe400078e0a08 */
[----:B------:R-:W-:Y:S02]  /*1e9c0*/  @!P4 IMAD.IADD R7, R7, 0x1, -R2 ;  /* 0x000000010707c824 */ /* 0x000fe400078e0a02 */
[C---:B------:R-:W-:Y:S02]  /*1e9d0*/  IMAD R3, R2.reuse, R9, R3 ;  /* 0x0000000902037224 */ /* 0x040fe400078e0203 */
[C---:B------:R-:W-:Y:S01]  /*1e9e0*/  IMAD R14, R2.reuse, R8, R14 ;  /* 0x00000008020e7224 */ /* 0x040fe200078e020e */
[----:B------:R-:W-:Y:S01]  /*1e9f0*/  ISETP.GT.U32.AND P4, PT, R2, R7, PT ;  /* 0x000000070200720c */ /* 0x000fe20003f84070 */
[----:B------:R-:W-:Y:S01]  /*1ea00*/  IMAD.HI.U32 R6, R0, R13, RZ ;  /* 0x0000000d00067227 */ /* 0x000fe200078e00ff */
[----:B------:R-:W-:-:S02]  /*1ea10*/  ISETP.GT.U32.AND P1, PT, R2, R3, PT ;  /* 0x000000030200720c */ /* 0x000fc40003f24070 */
[----:B------:R-:W-:Y:S01]  /*1ea20*/  ISETP.GT.U32.AND P3, PT, R2, R14, PT ;  /* 0x0000000e0200720c */ /* 0x000fe20003f64070 */
[----:B------:R-:W-:Y:S01]  /*1ea30*/  IMAD.MOV R6, RZ, RZ, -R6 ;  /* 0x000000ffff067224 */ /* 0x000fe200078e0a06 */
[----:B---3--:R-:W-:-:S03]  /*1ea40*/  IABS R12, R19 ;  /* 0x00000013000c7213 */ /* 0x008fc60000000000 */
[----:B------:R-:W-:Y:S02]  /*1ea50*/  IMAD R13, R2, R6, R13 ;  /* 0x00000006020d7224 */ /* 0x000fe400078e020d */
[----:B------:R-:W-:-:S04]  /*1ea60*/  IMAD.HI.U32 R6, R0, R12, RZ ;  /* 0x0000000c00067227 */ /* 0x000fc800078e00ff */
[--C-:B------:R-:W-:Y:S01]  /*1ea70*/  @!P4 IMAD.IADD R7, R7, 0x1, -R2.reuse ;  /* 0x000000010707c824 */ /* 0x100fe200078e0a02 */
[----:B------:R-:W-:Y:S01]  /*1ea80*/  ISETP.GT.U32.AND P4, PT, R2, R13, PT ;  /* 0x0000000d0200720c */ /* 0x000fe20003f84070 */
[--C-:B------:R-:W-:Y:S01]  /*1ea90*/  @!P1 IMAD.IADD R3, R3, 0x1, -R2.reuse ;  /* 0x0000000103039824 */ /* 0x100fe200078e0a02 */
[----:B-----5:R-:W-:Y:S01]  /*1eaa0*/  IABS R11, R18 ;  /* 0x00000012000b7213 */ /* 0x020fe20000000000 */
[----:B------:R-:W-:Y:S02]  /*1eab0*/  @!P3 IMAD.IADD R14, R14, 0x1, -R2 ;  /* 0x000000010e0eb824 */ /* 0x000fe400078e0a02 */
[----:B------:R-:W-:Y:S02]  /*1eac0*/  IMAD.MOV.U32 R8, RZ, RZ, R7 ;  /* 0x000000ffff087224 */ /* 0x000fe400078e0007 */
[----:B------:R-:W-:Y:S01]  /*1ead0*/  IMAD.MOV R4, RZ, RZ, -R6 ;  /* 0x000000ffff047224 */ /* 0x000fe200078e0a06 */
[C---:B------:R-:W-:Y:S01]  /*1eae0*/  ISETP.GT.U32.AND P3, PT, R2.reuse, R3, PT ;  /* 0x000000030200720c */ /* 0x040fe20003f64070 */
[----:B------:R-:W-:Y:S01]  /*1eaf0*/  @!P6 IMAD.MOV R8, RZ, RZ, -R8 ;  /* 0x000000ffff08e224 */ /* 0x000fe200078e0a08 */
[C---:B------:R-:W-:Y:S01]  /*1eb00*/  ISETP.GT.U32.AND P6, PT, R2.reuse, R14, PT ;  /* 0x0000000e0200720c */ /* 0x040fe20003fc4070 */
[----:B------:R-:W-:-:S02]  /*1eb10*/  IMAD R12, R2, R4, R12 ;  /* 0x00000004020c7224 */ /* 0x000fc400078e020c */
[----:B------:R-:W-:-:S04]  /*1eb20*/  IMAD.HI.U32 R6, R0, R11, RZ ;  /* 0x0000000b00067227 */ /* 0x000fc800078e00ff */
[----:B------:R-:W-:Y:S02]  /*1eb30*/  IMAD.MOV R6, RZ, RZ, -R6 ;  /* 0x000000ffff067224 */ /* 0x000fe400078e0a06 */
[--C-:B------:R-:W-:Y:S02]  /*1eb40*/  @!P4 IMAD.IADD R13, R13, 0x1, -R2.reuse ;  /* 0x000000010d0dc824 */ /* 0x100fe400078e0a02 */
[C---:B------:R-:W-:Y:S02]  /*1eb50*/  IMAD R11, R2.reuse, R6, R11 ;  /* 0x00000006020b7224 */ /* 0x040fe400078e020b */
[--C-:B------:R-:W-:Y:S01]  /*1eb60*/  @!P3 IMAD.IADD R3, R3, 0x1, -R2.reuse ;  /* 0x000000010303b824 */ /* 0x100fe200078e0a02 */
[----:B------:R-:W-:Y:S01]  /*1eb70*/  ISETP.GT.U32.AND P4, PT, R2, R13, PT ;  /* 0x0000000d0200720c */ /* 0x000fe20003f84070 */
[--C-:B------:R-:W-:Y:S01]  /*1eb80*/  @!P6 IMAD.IADD R14, R14, 0x1, -R2.reuse ;  /* 0x000000010e0ee824 */ /* 0x100fe200078e0a02 */
[----:B------:R-:W-:Y:S01]  /*1eb90*/  ISETP.GT.U32.AND P3, PT, R2, R11, PT ;  /* 0x0000000b0200720c */ /* 0x000fe20003f64070 */
[----:B------:R0:W-:Y:S10]  /*1eba0*/  STL [R1+0x424], R8 ;  /* 0x0004240801007387 */ /* 0x0001f40000100800 */
[--C-:B------:R-:W-:Y:S01]  /*1ebb0*/  @!P4 IMAD.IADD R13, R13, 0x1, -R2.reuse ;  /* 0x000000010d0dc824 */ /* 0x100fe200078e0a02 */
[----:B------:R-:W-:Y:S01]  /*1ebc0*/  ISETP.GE.AND P4, PT, R19, RZ, PT ;  /* 0x000000ff1300720c */ /* 0x000fe20003f86270 */
[----:B------:R-:W-:Y:S01]  /*1ebd0*/  @!P3 IMAD.IADD R11, R11, 0x1, -R2 ;  /* 0x000000010b0bb824 */ /* 0x000fe200078e0a02 */
[----:B------:R-:W-:Y:S01]  /*1ebe0*/  ISETP.GE.AND P3, PT, R18, RZ, PT ;  /* 0x000000ff1200720c */ /* 0x000fe20003f66270 */
[----:B------:R-:W3:Y:S04]  /*1ebf0*/  LDL.LU R19, [R1+0x370] ;  /* 0x0003700001137983 */ /* 0x000ee80000300800 */
[----:B------:R-:W5:Y:S01]  /*1ec00*/  LDL.LU R18, [R1+0x374] ;  /* 0x0003740001127983 */ /* 0x000f620000300800 */
[----:B------:R-:W-:-:S02]  /*1ec10*/  ISETP.GT.U32.AND P1, PT, R2, R12, PT ;  /* 0x0000000c0200720c */ /* 0x000fc40003f24070 */
[----:B--2---:R-:W-:-:S05]  /*1ec20*/  IABS R9, R29 ;  /* 0x0000001d00097213 */ /* 0x004fca0000000000 */
[----:B------:R-:W-:-:S04]  /*1ec30*/  IMAD.HI.U32 R4, R0, R9, RZ ;  /* 0x0000000900047227 */ /* 0x000fc800078e00ff */
[----:B------:R-:W-:-:S04]  /*1ec40*/  IMAD.MOV R4, RZ, RZ, -R4 ;  /* 0x000000ffff047224 */ /* 0x000fc800078e0a04 */
[----:B------:R-:W-:-:S05]  /*1ec50*/  IMAD R9, R2, R4, R9 ;  /* 0x0000000402097224 */ /* 0x000fca00078e0209 */
[----:B------:R-:W-:-:S13]  /*1ec60*/  ISETP.GT.U32.AND P6, PT, R2, R9, PT ;  /* 0x000000090200720c */ /* 0x000fda0003fc4070 */
[--C-:B------:R-:W-:Y:S01]  /*1ec70*/  @!P6 IMAD.IADD R9, R9, 0x1, -R2.reuse ;  /* 0x000000010909e824 */ /* 0x100fe200078e0a02 */
[----:B------:R-:W-:Y:S02]  /*1ec80*/  ISETP.GE.AND P6, PT, R29, RZ, PT ;  /* 0x000000ff1d00720c */ /* 0x000fe40003fc6270 */
[----:B------:R-:W2:Y:S01]  /*1ec90*/  LDL.LU R29, [R1+0x378] ;  /* 0x00037800011d7983 */ /* 0x000ea20000300800 */
[----:B------:R-:W-:Y:S01]  /*1eca0*/  @!P1 IMAD.IADD R12, R12, 0x1, -R2 ;  /* 0x000000010c0c9824 */ /* 0x000fe200078e0a02 */
[----:B------:R-:W-:-:S04]  /*1ecb0*/  IABS R10, R21 ;  /* 0x00000015000a7213 */ /* 0x000fc80000000000 */
[----:B------:R-:W-:Y:S01]  /*1ecc0*/  ISETP.GT.U32.AND P1, PT, R2, R12, PT ;  /* 0x0000000c0200720c */ /* 0x000fe20003f24070 */
[----:B------:R-:W-:-:S04]  /*1ecd0*/  IMAD.HI.U32 R4, R0, R10, RZ ;  /* 0x0000000a00047227 */ /* 0x000fc800078e00ff */
[----:B------:R-:W-:-:S04]  /*1ece0*/  IMAD.MOV R4, RZ, RZ, -R4 ;  /* 0x000000ffff047224 */ /* 0x000fc800078e0a04 */
[----:B------:R-:W-:-:S04]  /*1ecf0*/  IMAD R10, R2, R4, R10 ;  /* 0x00000004020a7224 */ /* 0x000fc800078e020a */
[----:B------:R-:W-:Y:S01]  /*1ed00*/  @!P1 IMAD.IADD R12, R12, 0x1, -R2 ;  /* 0x000000010c0c9824 */ /* 0x000fe200078e0a02 */
[----:B------:R-:W-:Y:S01]  /*1ed10*/  ISETP.GT.U32.AND P1, PT, R2, R10, PT ;  /* 0x0000000a0200720c */ /* 0x000fe20003f24070 */
[----:B------:R-:W-:Y:S02]  /*1ed20*/  @!P0 IMAD.MOV R14, RZ, RZ, -R14 ;  /* 0x000000ffff0e8224 */ /* 0x000fe400078e0a0e */
[----:B------:R-:W-:-:S10]  /*1ed30*/  IMAD.MOV.U32 R15, RZ, RZ, R3 ;  /* 0x000000ffff0f7224 */ /* 0x000fd400078e0003 */
[----:B------:R-:W-:-:S05]  /*1ed40*/  @!P1 IMAD.IADD R10, R10, 0x1, -R2 ;  /* 0x000000010a0a9824 */ /* 0x000fca00078e0a02 */
[----:B------:R-:W-:Y:S01]  /*1ed50*/  ISETP.GT.U32.AND P0, PT, R2, R10, PT ;  /* 0x0000000a0200720c */ /* 0x000fe20003f04070 */
[----:B------:R-:W-:Y:S02]  /*1ed60*/  @!P2 IMAD.MOV R15, RZ, RZ, -R15 ;  /* 0x000000ffff0fa224 */ /* 0x000fe400078e0a0f */
[----:B------:R-:W-:Y:S02]  /*1ed70*/  @!P5 IMAD.MOV R13, RZ, RZ, -R13 ;  /* 0x000000ffff0dd224 */ /* 0x000fe400078e0a0d */
[----:B------:R-:W-:Y:S01]  /*1ed80*/  @!P4 IMAD.MOV R12, RZ, RZ, -R12 ;  /* 0x000000ffff0cc224 */ /* 0x000fe200078e0a0c */
[----:B------:R-:W-:Y:S01]  /*1ed90*/  STL [R1+0x41c], R15 ;  /* 0x00041c0f01007387 */ /* 0x000fe20000100800 */
[----:B----4-:R-:W-:-:S03]  /*1eda0*/  IABS R4, R5 ;  /* 0x0000000500047213 */ /* 0x010fc60000000000 */
[----:B------:R-:W-:Y:S03]  /*1edb0*/  STL [R1+0x3fc], R14 ;  /* 0x0003fc0e01007387 */ /* 0x000fe60000100800 */
[----:B------:R-:W-:Y:S01]  /*1edc0*/  @!P0 IMAD.IADD R10, R10, 0x1, -R2 ;  /* 0x000000010a0a8824 */ /* 0x000fe200078e0a02 */
[----:B------:R1:W-:Y:S01]  /*1edd0*/  STL [R1+0x40c], R13 ;  /* 0x00040c0d01007387 */ /* 0x0003e20000100800 */
[----:B------:R-:W-:-:S03]  /*1ede0*/  ISETP.GE.AND P0, PT, R5, RZ, PT ;  /* 0x000000ff0500720c */ /* 0x000fc60003f06270 */
[----:B------:R-:W-:Y:S04]  /*1edf0*/  STL [R1+0x418], R12 ;  /* 0x0004180c01007387 */ /* 0x000fe80000100800 */
[----:B------:R-:W4:Y:S01]  /*1ee00*/  LDL.LU R5, [R1+0x37c] ;  /* 0x00037c0001057983 */ /* 0x000f220000300800 */
[----:B0-----:R-:W-:-:S05]  /*1ee10*/  IABS R8, R20 ;  /* 0x0000001400087213 */ /* 0x001fca0000000000 */
[----:B------:R-:W-:-:S04]  /*1ee20*/  IMAD.HI.U32 R6, R0, R8, RZ ;  /* 0x0000000800067227 */ /* 0x000fc800078e00ff */
[----:B------:R-:W-:Y:S01]  /*1ee30*/  IMAD.MOV R6, RZ, RZ, -R6 ;  /* 0x000000ffff067224 */ /* 0x000fe200078e0a06 */
[----:B------:R-:W-:-:S03]  /*1ee40*/  ISETP.GT.U32.AND P1, PT, R2, R11, PT ;  /* 0x0000000b0200720c */ /* 0x000fc60003f24070 */
[C---:B------:R-:W-:Y:S01]  /*1ee50*/  IMAD R8, R2.reuse, R6, R8 ;  /* 0x0000000602087224 */ /* 0x040fe200078e0208 */
[----:B------:R-:W-:Y:S01]  /*1ee60*/  ISETP.GT.U32.AND P2, PT, R2, R9, PT ;  /* 0x000000090200720c */ /* 0x000fe20003f44070 */
[----:B------:R-:W-:-:S03]  /*1ee70*/  IMAD.HI.U32 R6, R0, R4, RZ ;  /* 0x0000000400067227 */ /* 0x000fc600078e00ff */
[----:B------:R-:W-:Y:S01]  /*1ee80*/  ISETP.GT.U32.AND P4, PT, R2, R8, PT ;  /* 0x000000080200720c */ /* 0x000fe20003f84070 */
[----:B------:R-:W-:Y:S01]  /*1ee90*/  IMAD.MOV R6, RZ, RZ, -R6 ;  /* 0x000000ffff067224 */ /* 0x000fe200078e0a06 */
[----:B------:R-:W-:-:S03]  /*1eea0*/  IABS R7, R17 ;  /* 0x0000001100077213 */ /* 0x000fc60000000000 */
[----:B------:R-:W-:Y:S02]  /*1eeb0*/  @!P1 IMAD.IADD R11, R11, 0x1, -R2 ;  /* 0x000000010b0b9824 */ /* 0x000fe400078e0a02 */
[----:B------:R-:W-:Y:S02]  /*1eec0*/  IMAD R4, R2, R6, R4 ;  /* 0x0000000602047224 */ /* 0x000fe400078e0204 */
[----:B------:R-:W-:-:S04]  /*1eed0*/  IMAD.HI.U32 R3, R0, R7, RZ ;  /* 0x0000000700037227 */ /* 0x000fc800078e00ff */
[--C-:B------:R-:W-:Y:S02]  /*1eee0*/  @!P4 IMAD.IADD R8, R8, 0x1, -R2.reuse ;  /* 0x000000010808c824 */ /* 0x100fe400078e0a02 */
[----:B-1----:R-:W-:Y:S02]  /*1eef0*/  IMAD.MOV.U32 R13, RZ, RZ, R11 ;  /* 0x000000ffff0d7224 */ /* 0x002fe400078e000b */
[----:B------:R-:W-:Y:S01]  /*1ef00*/  @!P2 IMAD.IADD R9, R9, 0x1, -R2 ;  /* 0x000000010909a824 */ /* 0x000fe200078e0a02 */
[C---:B------:R-:W-:Y:S01]  /*1ef10*/  ISETP.GT.U32.AND P2, PT, R2.reuse, R4, PT ;  /* 0x000000040200720c */ /* 0x040fe20003f44070 */
[----:B------:R-:W-:Y:S02]  /*1ef20*/  IMAD.MOV R3, RZ, RZ, -R3 ;  /* 0x000000ffff037224 */ /* 0x000fe400078e0a03 */
[----:B------:R-:W-:Y:S01]  /*1ef30*/  @!P3 IMAD.MOV R13, RZ, RZ, -R13 ;  /* 0x000000ffff0db224 */ /* 0x000fe200078e0a0d */
[C---:B------:R-:W-:Y:S01]  /*1ef40*/  ISETP.GT.U32.AND P3, PT, R2.reuse, R8, PT ;  /* 0x000000080200720c */ /* 0x040fe20003f64070 */
[----:B------:R-:W-:Y:S01]  /*1ef50*/  IMAD R7, R2, R3, R7 ;  /* 0x0000000302077224 */ /* 0x000fe200078e0207 */
[----:B------:R-:W-:-:S02]  /*1ef60*/  ISETP.GE.AND P5, PT, R21, RZ, PT ;  /* 0x000000ff1500720c */ /* 0x000fc40003fa6270 */
[----:B------:R-:W-:Y:S02]  /*1ef70*/  ISETP.GE.AND P1, PT, R20, RZ, PT ;  /* 0x000000ff1400720c */ /* 0x000fe40003f26270 */
[----:B------:R-:W-:Y:S01]  /*1ef80*/  ISETP.GT.U32.AND P4, PT, R2, R7, PT ;  /* 0x000000070200720c */ /* 0x000fe20003f84070 */
[----:B------:R0:W-:Y:S02]  /*1ef90*/  STL [R1+0x414], R13 ;  /* 0x0004140d01007387 */ /* 0x0001e40000100800 */
[--C-:B------:R-:W-:Y:S01]  /*1efa0*/  @!P2 IMAD.IADD R4, R4, 0x1, -R2.reuse ;  /* 0x000000010404a824 */ /* 0x100fe200078e0a02 */
[----:B------:R-:W-:Y:S02]  /*1efb0*/  ISETP.GE.AND P2, PT, R17, RZ, PT ;  /* 0x000000ff1100720c */ /* 0x000fe40003f46270 */
[----:B------:R-:W4:Y:S01]  /*1efc0*/  LDL.LU R17, [R1+0x380] ;  /* 0x0003800001117983 */ /* 0x000f220000300800 */
[----:B------:R-:W-:-:S03]  /*1efd0*/  @!P3 IMAD.IADD R8, R8, 0x1, -R2 ;  /* 0x000000010808b824 */ /* 0x000fc600078e0a02 */
[----:B------:R-:W4:Y:S01]  /*1efe0*/  LDL.LU R28, [R1+0x384] ;  /* 0x00038400011c7983 */ /* 0x000f220000300800 */
[----:B0-----:R-:W-:Y:S02]  /*1eff0*/  IMAD.MOV.U32 R13, RZ, RZ, R8 ;  /* 0x000000ffff0d7224 */ /* 0x001fe400078e0008 */
[----:B------:R-:W-:Y:S01]  /*1f000*/  @!P6 IMAD.MOV R9, RZ, RZ, -R9 ;  /* 0x000000ffff09e224 */ /* 0x000fe200078e0a09 */
[----:B------:R-:W4:Y:S01]  /*1f010*/  LDL.LU R27, [R1+0x388] ;  /* 0x00038800011b7983 */ /* 0x000f220000300800 */
[----:B------:R-:W-:Y:S01]  /*1f020*/  @!P4 IMAD.IADD R7, R7, 0x1, -R2 ;  /* 0x000000010707c824 */ /* 0x000fe200078e0a02 */
[----:B------:R-:W-:Y:S01]  /*1f030*/  ISETP.GT.U32.AND P4, PT, R2, R4, PT ;  /* 0x000000040200720c */ /* 0x000fe20003f84070 */
[----:B------:R-:W-:Y:S02]  /*1f040*/  @!P5 IMAD.MOV R10, RZ, RZ, -R10 ;  /* 0x000000ffff0ad224 */ /* 0x000fe400078e0a0a */
[----:B------:R-:W-:Y:S01]  /*1f050*/  @!P1 IMAD.MOV R13, RZ, RZ, -R13 ;  /* 0x000000ffff0d9224 */ /* 0x000fe200078e0a0d */
[----:B------:R0:W-:Y:S04]  /*1f060*/  STL [R1+0x410], R9 ;  /* 0x0004100901007387 */ /* 0x0001e80000100800 */
[----:B------:R-:W-:Y:S04]  /*1f070*/  STL [R1+0x400], R10 ;  /* 0x0004000a01007387 */ /* 0x000fe80000100800 */
[----:B------:R1:W-:Y:S04]  /*1f080*/  STL [R1+0x404], R13 ;  /* 0x0004040d01007387 */ /* 0x0003e80000100800 */
[----:B------:R-:W4:Y:S01]  /*1f090*/  LDL.LU R26, [R1+0x39c] ;  /* 0x00039c00011a7983 */ /* 0x000f220000300800 */
[----:B------:R-:W-:-:S03]  /*1f0a0*/  @!P4 IMAD.IADD R4, R4, 0x1, -R2 ;  /* 0x000000010404c824 */ /* 0x000fc600078e0a02 */
[----:B------:R-:W4:Y:S01]  /*1f0b0*/  LDL.LU R23, [R1+0x3a0] ;  /* 0x0003a00001177983 */ /* 0x000f220000300800 */
[----:B------:R-:W-:-:S05]  /*1f0c0*/  @!P0 IMAD.MOV R4, RZ, RZ, -R4 ;  /* 0x000000ffff048224 */ /* 0x000fca00078e0a04 */
[----:B------:R0:W-:Y:S04]  /*1f0d0*/  STL [R1+0x408], R4 ;  /* 0x0004080401007387 */ /* 0x0001e80000100800 */
[----:B------:R-:W4:Y:S04]  /*1f0e0*/  LDL.LU R25, [R1+0x3a4] ;  /* 0x0003a40001197983 */ /* 0x000f280000300800 */
[----:B------:R-:W4:Y:S04]  /*1f0f0*/  LDL.LU R22, [R1+0x3a8] ;  /* 0x0003a80001167983 */ /* 0x000f280000300800 */
[----:B------:R-:W4:Y:S01]  /*1f100*/  LDL.LU R21, [R1+0x3b0] ;  /* 0x0003b00001157983 */ /* 0x000f220000300800 */
[----:B---3--:R-:W-:-:S05]  /*1f110*/  IABS R16, R19 ;  /* 0x0000001300107213 */ /* 0x008fca0000000000 */
[----:B------:R-:W-:-:S04]  /*1f120*/  IMAD.HI.U32 R11, R0, R16, RZ ;  /* 0x00000010000b7227 */ /* 0x000fc800078e00ff */
[----:B------:R-:W-:-:S04]  /*1f130*/  IMAD.MOV R11, RZ, RZ, -R11 ;  /* 0x000000ffff0b7224 */ /* 0x000fc800078e0a0b */
[----:B------:R-:W-:-:S05]  /*1f140*/  IMAD R16, R2, R11, R16 ;  /* 0x0000000b02107224 */ /* 0x000fca00078e0210 */
[----:B------:R-:W-:Y:S02]  /*1f150*/  ISETP.GT.U32.AND P3, PT, R2, R16, PT ;  /* 0x000000100200720c */ /* 0x000fe40003f64070 */
[----:B--2---:R-:W-:Y:S02]  /*1f160*/  IABS R3, R29 ;  /* 0x0000001d00037213 */ /* 0x004fe40000000000 */
[----:B------:R-:W-:Y:S02]  /*1f170*/  ISETP.GE.AND P0, PT, R29, RZ, PT ;  /* 0x000000ff1d00720c */ /* 0x000fe40003f06270 */
[----:B------:R-:W2:Y:S07]  /*1f180*/  LDL.LU R29, [R1+0x3b8] ;  /* 0x0003b800011d7983 */ /* 0x000eae0000300800 */
[----:B------:R-:W-:-:S05]  /*1f190*/  @!P3 IMAD.IADD R16, R16, 0x1, -R2 ;  /* 0x000000011010b824 */ /* 0x000fca00078e0a02 */
[----:B------:R-:W-:-:S13]  /*1f1a0*/  ISETP.GT.U32.AND P3, PT, R2, R16, PT ;  /* 0x000000100200720c */ /* 0x000fda0003f64070 */
[----:B------:R-:W-:Y:S01]  /*1f1b0*/  @!P3 IMAD.IADD R16, R16, 0x1, -R2 ;  /* 0x000000011010b824 */ /* 0x000fe200078e0a02 */
[----:B-----5:R-:W-:-:S05]  /*1f1c0*/  IABS R6, R18 ;  /* 0x0000001200067213 */ /* 0x020fca0000000000 */
[----:B------:R-:W-:Y:S01]  /*1f1d0*/  IMAD.HI.U32 R12, R0, R6, RZ ;  /* 0x00000006000c7227 */ /* 0x000fe200078e00ff */
[----:B----4-:R-:W-:Y:S02]  /*1f1e0*/  IABS R15, R5 ;  /* 0x00000005000f7213 */ /* 0x010fe40000000000 */
[----:B------:R-:W-:Y:S02]  /*1f1f0*/  ISETP.GE.AND P3, PT, R5, RZ, PT ;  /* 0x000000ff0500720c */ /* 0x000fe40003f66270 */
[----:B------:R-:W3:Y:S01]  /*1f200*/  LDL.LU R5, [R1+0x3c0] ;  /* 0x0003c00001057983 */ /* 0x000ee20000300800 */
[----:B------:R-:W-:-:S04]  /*1f210*/  IMAD.MOV R12, RZ, RZ, -R12 ;  /* 0x000000ffff0c7224 */ /* 0x000fc800078e0a0c */
[C---:B------:R-:W-:Y:S01]  /*1f220*/  IMAD R6, R2.reuse, R12, R6 ;  /* 0x0000000c02067224 */ /* 0x040fe200078e0206 */
[----:B------:R-:W-:-:S04]  /*1f230*/  ISETP.GT.U32.AND P6, PT, R2, R7, PT ;  /* 0x000000070200720c */ /* 0x000fc80003fc4070 */
[----:B------:R-:W-:Y:S01]  /*1f240*/  ISETP.GT.U32.AND P4, PT, R2, R6, PT ;  /* 0x000000060200720c */ /* 0x000fe20003f84070 */
[----:B0-----:R-:W-:-:S04]  /*1f250*/  IMAD.HI.U32 R9, R0, R3, RZ ;  /* 0x0000000300097227 */ /* 0x001fc800078e00ff */
[----:B------:R-:W-:-:S04]  /*1f260*/  IMAD.MOV R9, RZ, RZ, -R9 ;  /* 0x000000ffff097224 */ /* 0x000fc800078e0a09 */
[----:B------:R-:W-:-:S04]  /*1f270*/  IMAD R3, R2, R9, R3 ;  /* 0x0000000902037224 */ /* 0x000fc800078e0203 */
[--C-:B------:R-:W-:Y:S02]  /*1f280*/  @!P4 IMAD.IADD R6, R6, 0x1, -R2.reuse ;  /* 0x000000010606c824 */ /* 0x100fe400078e0a02 */
[----:B------:R-:W-:Y:S01]  /*1f290*/  @!P6 IMAD.IADD R7, R7, 0x1, -R2 ;  /* 0x000000010707e824 */ /* 0x000fe200078e0a02 */
[----:B------:R-:W-:Y:S01]  /*1f2a0*/  ISETP.GT.U32.AND P6, PT, R2, R3, PT ;  /* 0x000000030200720c */ /* 0x000fe20003fc4070 */
[----:B------:R-:W-:Y:S01]  /*1f2b0*/  IMAD.HI.U32 R8, R0, R15, RZ ;  /* 0x0000000f00087227 */ /* 0x000fe200078e00ff */
[----:B------:R-:W-:-:S03]  /*1f2c0*/  ISETP.GT.U32.AND P4, PT, R2, R6, PT ;  /* 0x000000060200720c */ /* 0x000fc60003f84070 */
[----:B------:R-:W-:-:S04]  /*1f2d0*/  IMAD.MOV R8, RZ, RZ, -R8 ;  /* 0x000000ffff087224 */ /* 0x000fc800078e0a08 */
[----:B------:R-:W-:-:S04]  /*1f2e0*/  IMAD R15, R2, R8, R15 ;  /* 0x00000008020f7224 */ /* 0x000fc800078e020f */
[--C-:B------:R-:W-:Y:S02]  /*1f2f0*/  @!P6 IMAD.IADD R3, R3, 0x1, -R2.reuse ;  /* 0x000000010303e824 */ /* 0x100fe400078e0a02 */
[----:B------:R-:W-:Y:S01]  /*1f300*/  @!P4 IMAD.IADD R6, R6, 0x1, -R2 ;  /* 0x000000010606c824 */ /* 0x000fe200078e0a02 */
[----:B------:R-:W-:Y:S02]  /*1f310*/  ISETP.GT.U32.AND P4, PT, R2, R15, PT ;  /* 0x0000000f0200720c */ /* 0x000fe40003f84070 */
[----:B------:R-:W-:Y:S02]  /*1f320*/  IABS R14, R17 ;  /* 0x00000011000e7213 */ /* 0x000fe40000000000 */
[----:B-1----:R-:W-:-:S03]  /*1f330*/  IABS R13, R28 ;  /* 0x0000001c000d7213 */ /* 0x002fc60000000000 */
[----:B------:R-:W-:Y:S01]  /*1f340*/  IMAD.HI.U32 R4, R0, R14, RZ ;  /* 0x0000000e00047227 */ /* 0x000fe200078e00ff */
[----:B------:R-:W-:-:S03]  /*1f350*/  ISETP.GT.U32.AND P6, PT, R2, R3, PT ;  /* 0x000000030200720c */ /* 0x000fc60003fc4070 */
[----:B------:R-:W-:-:S04]  /*1f360*/  IMAD.HI.U32 R9, R0, R13, RZ ;  /* 0x0000000d00097227 */ /* 0x000fc800078e00ff */
[----:B------:R-:W-:Y:S02]  /*1f370*/  IMAD.MOV R4, RZ, RZ, -R4 ;  /* 0x000000ffff047224 */ /* 0x000fe400078e0a04 */
[----:B------:R-:W-:Y:S02]  /*1f380*/  IMAD.MOV R9, RZ, RZ, -R9 ;  /* 0x000000ffff097224 */ /* 0x000fe400078e0a09 */
[C---:B------:R-:W-:Y:S02]  /*1f390*/  IMAD R14, R2.reuse, R4, R14 ;  /* 0x00000004020e7224 */ /* 0x040fe400078e020e */
[C---:B------:R-:W-:Y:S01]  /*1f3a0*/  IMAD R13, R2.reuse, R9, R13 ;  /* 0x00000009020d7224 */ /* 0x040fe200078e020d */
[----:B------:R-:W-:Y:S01]  /*1f3b0*/  IABS R12, R27 ;  /* 0x0000001b000c7213 */ /* 0x000fe20000000000 */
[--C-:B------:R-:W-:Y:S01]  /*1f3c0*/  @!P4 IMAD.IADD R15, R15, 0x1, -R2.reuse ;  /* 0x000000010f0fc824 */ /* 0x100fe200078e0a02 */
[----:B------:R-:W-:Y:S02]  /*1f3d0*/  IABS R4, R26 ;  /* 0x0000001a00047213 */ /* 0x000fe40000000000 */
[----:B------:R-:W-:Y:S01]  /*1f3e0*/  ISETP.GT.U32.AND P4, PT, R2, R13, PT ;  /* 0x0000000d0200720c */ /* 0x000fe20003f84070 */
[----:B------:R-:W-:-:S02]  /*1f3f0*/  @!P6 IMAD.IADD R3, R3, 0x1, -R2 ;  /* 0x000000010303e824 */ /* 0x000fc400078e0a02 */
[----:B------:R-:W-:Y:S01]  /*1f400*/  IMAD.HI.U32 R9, R0, R4, RZ ;  /* 0x0000000400097227 */ /* 0x000fe200078e00ff */
[----:B------:R-:W-:Y:S02]  /*1f410*/  ISETP.GE.AND P1, PT, R18, RZ, PT ;  /* 0x000000ff1200720c */ /* 0x000fe40003f26270 */
[----:B------:R-:W-:Y:S01]  /*1f420*/  ISETP.GT.U32.AND P6, PT, R2, R14, PT ;  /* 0x0000000e0200720c */ /* 0x000fe20003fc4070 */
[----:B------:R-:W-:-:S04]  /*1f430*/  IMAD.HI.U32 R8, R0, R12, RZ ;  /* 0x0000000c00087227 */ /* 0x000fc800078e00ff */
[----:B------:R-:W-:Y:S02]  /*1f440*/  IMAD.MOV R9, RZ, RZ, -R9 ;  /* 0x000000ffff097224 */ /* 0x000fe400078e0a09 */
[----:B------:R-:W-:Y:S02]  /*1f450*/  IMAD.MOV R8, RZ, RZ, -R8 ;  /* 0x000000ffff087224 */ /* 0x000fe400078e0a08 */
[C---:B------:R-:W-:Y:S01]  /*1f460*/  IMAD R4, R2.reuse, R9, R4 ;  /* 0x0000000902047224 */ /* 0x040fe200078e0204 */
[----:B------:R-:W-:Y:S01]  /*1f470*/  IABS R10, R22 ;  /* 0x00000016000a7213 */ /* 0x000fe20000000000 */
[C---:B------:R-:W-:Y:S02]  /*1f480*/  IMAD R12, R2.reuse, R8, R12 ;  /* 0x00000008020c7224 */ /* 0x040fe400078e020c */
[--C-:B------:R-:W-:Y:S01]  /*1f490*/  @!P4 IMAD.IADD R13, R13, 0x1, -R2.reuse ;  /* 0x000000010d0dc824 */ /* 0x100fe200078e0a02 */
[----:B------:R-:W-:Y:S01]  /*1f4a0*/  ISETP.GT.U32.AND P4, PT, R2, R4, PT ;  /* 0x000000040200720c */ /* 0x000fe20003f84070 */
[----:B------:R-:W-:Y:S01]  /*1f4b0*/  @!P6 IMAD.IADD R14, R14, 0x1, -R2 ;  /* 0x000000010e0ee824 */ /* 0x000fe200078e0a02 */
[C---:B------:R-:W-:Y:S01]  /*1f4c0*/  ISETP.GT.U32.AND P6, PT, R2.reuse, R12, PT ;  /* 0x0000000c0200720c */ /* 0x040fe20003fc4070 */
[----:B------:R-:W-:Y:S01]  /*1f4d0*/  @!P1 IMAD.MOV R6, RZ, RZ, -R6 ;  /* 0x000000ffff069224 */ /* 0x000fe200078e0a06 */
[----:B------:R-:W-:Y:S01]  /*1f4e0*/  ISETP.GT.U32.AND P1, PT, R2, R13, PT ;  /* 0x0000000d0200720c */ /* 0x000fe20003f24070 */
[----:B------:R-:W-:Y:S01]  /*1f4f0*/  IMAD.HI.U32 R18, R0, R10, RZ ;  /* 0x0000000a00127227 */ /* 0x000fe200078e00ff */
[----:B------:R-:W-:-:S03]  /*1f500*/  ISETP.GE.AND P5, PT, R19, RZ, PT ;  /* 0x000000ff1300720c */ /* 0x000fc60003fa6270 */
[----:B------:R-:W-:Y:S01]  /*1f510*/  IMAD.MOV R18, RZ, RZ, -R18 ;  /* 0x000000ffff127224 */ /* 0x000fe200078e0a12 */
[----:B------:R-:W-:Y:S02]  /*1f520*/  IABS R11, R23 ;  /* 0x00000017000b7213 */ /* 0x000fe40000000000 */
[----:B------:R-:W-:Y:S01]  /*1f530*/  IABS R8, R25 ;  /* 0x0000001900087213 */ /* 0x000fe20000000000 */
[----:B------:R-:W-:Y:S01]  /*1f540*/  IMAD R10, R2, R18, R10 ;  /* 0x00000012020a7224 */ /* 0x000fe200078e020a */
[----:B------:R-:W-:Y:S01]  /*1f550*/  IABS R9, R21 ;  /* 0x0000001500097213 */ /* 0x000fe20000000000 */
[----:B------:R-:W-:Y:S02]  /*1f560*/  @!P4 IMAD.IADD R4, R4, 0x1, -R2 ;  /* 0x000000010404c824 */ /* 0x000fe400078e0a02 */
[----:B------:R-:W-:Y:S01]  /*1f570*/  @!P2 IMAD.MOV R7, RZ, RZ, -R7 ;  /* 0x000000ffff07a224 */ /* 0x000fe200078e0a07 */
[----:B------:R-:W-:Y:S01]  /*1f580*/  ISETP.GT.U32.AND P2, PT, R2, R15, PT ;  /* 0x0000000f0200720c */ /* 0x000fe20003f44070 */
[----:B------:R-:W-:Y:S01]  /*1f590*/  IMAD.HI.U32 R20, R0, R11, RZ ;  /* 0x0000000b00147227 */ /* 0x000fe200078e00ff */
[----:B------:R-:W-:-:S03]  /*1f5a0*/  ISETP.GT.U32.AND P4, PT, R2, R14, PT ;  /* 0x0000000e0200720c */ /* 0x000fc60003f84070 */
[--C-:B------:R-:W-:Y:S01]  /*1f5b0*/  @!P6 IMAD.IADD R12, R12, 0x1, -R2.reuse ;  /* 0x000000010c0ce824 */ /* 0x100fe200078e0a02 */
[----:B------:R-:W-:Y:S01]  /*1f5c0*/  ISETP.GE.AND P6, PT, R17, RZ, PT ;  /* 0x000000ff1100720c */ /* 0x000fe20003fc6270 */
[----:B------:R-:W-:Y:S01]  /*1f5d0*/  @!P0 IMAD.MOV R3, RZ, RZ, -R3 ;  /* 0x000000ffff038224 */ /* 0x000fe200078e0a03 */
[C---:B------:R-:W-:Y:S01]  /*1f5e0*/  ISETP.GT.U32.AND P0, PT, R2.reuse, R4, PT ;  /* 0x000000040200720c */ /* 0x040fe20003f04070 */
[----:B------:R-:W-:Y:S01]  /*1f5f0*/  @!P1 IMAD.IADD R13, R13, 0x1, -R2 ;  /* 0x000000010d0d9824 */ /* 0x000fe200078e0a02 */
[----:B------:R-:W-:Y:S01]  /*1f600*/  ISETP.GT.U32.AND P1, PT, R2, R10, PT ;  /* 0x0000000a0200720c */ /* 0x000fe20003f24070 */
[----:B------:R-:W-:-:S04]  /*1f610*/  IMAD.HI.U32 R19, R0, R8, RZ ;  /* 0x0000000800137227 */ /* 0x000fc800078e00ff */
[----:B------:R-:W-:-:S04]  /*1f620*/  IMAD.HI.U32 R17, R0, R9, RZ ;  /* 0x0000000900117227 */ /* 0x000fc800078e00ff */
[----:B------:R-:W-:Y:S02]  /*1f630*/  IMAD.MOV R20, RZ, RZ, -R20 ;  /* 0x000000ffff147224 */ /* 0x000fe400078e0a14 */
[----:B------:R-:W-:Y:S01]  /*1f640*/  @!P5 IMAD.MOV R16, RZ, RZ, -R16 ;  /* 0x000000ffff10d224 */ /* 0x000fe200078e0a10 */
[C---:B------:R-:W-:Y:S01]  /*1f650*/  ISETP.GT.U32.AND P5, PT, R2.reuse, R12, PT ;  /* 0x0000000c0200720c */ /* 0x040fe20003fa4070 */
[----:B------:R-:W-:Y:S02]  /*1f660*/  IMAD.MOV R19, RZ, RZ, -R19 ;  /* 0x000000ffff137224 */ /* 0x000fe400078e0a13 */
[----:B------:R-:W-:Y:S01]  /*1f670*/  IMAD.MOV R17, RZ, RZ, -R17 ;  /* 0x000000ffff117224 */ /* 0x000fe200078e0a11 */
[----:B------:R2:W-:Y:S01]  /*1f680*/  STL [R1+0x3ec], R7 ;  /* 0x0003ec0701007387 */ /* 0x0005e20000100800 */
[C---:B------:R-:W-:Y:S02]  /*1f690*/  IMAD R11, R2.reuse, R20, R11 ;  /* 0x00000014020b7224 */ /* 0x040fe400078e020b */
[C---:B------:R-:W-:Y:S01]  /*1f6a0*/  IMAD R8, R2.reuse, R19, R8 ;  /* 0x0000001302087224 */ /* 0x040fe200078e0208 */
[----:B------:R0:W-:Y:S01]  /*1f6b0*/  STL [R1+0x368], R16 ;  /* 0x0003681001007387 */ /* 0x0001e20000100800 */
[----:B------:R-:W-:-:S02]  /*1f6c0*/  IMAD R9, R2, R17, R9 ;  /* 0x0000001102097224 */ /* 0x000fc400078e0209 */
[--C-:B------:R-:W-:Y:S01]  /*1f6d0*/  @!P2 IMAD.IADD R15, R15, 0x1, -R2.reuse ;  /* 0x000000010f0fa824 */ /* 0x100fe200078e0a02 */
[----:B------:R-:W4:Y:S01]  /*1f6e0*/  LDL.LU R24, [R1+0x3d4] ;  /* 0x0003d40001187983 */ /* 0x000f220000300800 */
[----:B------:R-:W-:Y:S01]  /*1f6f0*/  ISETP.GT.U32.AND P2, PT, R2, R11, PT ;  /* 0x0000000b0200720c */ /* 0x000fe20003f44070 */
[--C-:B------:R-:W-:Y:S01]  /*1f700*/  @!P4 IMAD.IADD R14, R14, 0x1, -R2.reuse ;  /* 0x000000010e0ec824 */ /* 0x100fe200078e0a02 */
[----:B------:R-:W-:Y:S01]  /*1f710*/  ISETP.GT.U32.AND P4, PT, R2, R8, PT ;  /* 0x000000080200720c */ /* 0x000fe20003f84070 */
[----:B------:R3:W-:Y:S01]  /*1f720*/  STL [R1+0x364], R6 ;  /* 0x0003640601007387 */ /* 0x0007e20000100800 */
[--C-:B------:R-:W-:Y:S01]  /*1f730*/  @!P0 IMAD.IADD R4, R4, 0x1, -R2.reuse ;  /* 0x0000000104048824 */ /* 0x100fe200078e0a02 */
[----:B------:R-:W-:Y:S01]  /*1f740*/  ISETP.GT.U32.AND P0, PT, R2, R9, PT ;  /* 0x000000090200720c */ /* 0x000fe20003f04070 */
[--C-:B------:R-:W-:Y:S01]  /*1f750*/  @!P1 IMAD.IADD R10, R10, 0x1, -R2.reuse ;  /* 0x000000010a0a9824 */ /* 0x100fe200078e0a02 */
[----:B------:R1:W-:Y:S01]  /*1f760*/  STL [R1+0x360], R3 ;  /* 0x0003600301007387 */ /* 0x0003e20000100800 */
[----:B------:R-:W-:Y:S01]  /*1f770*/  ISETP.GE.AND P1, PT, R23, RZ, PT ;  /* 0x000000ff1700720c */ /* 0x000fe20003f26270 */
[----:B------:R-:W-:-:S02]  /*1f780*/  @!P5 IMAD.IADD R12, R12, 0x1, -R2 ;  /* 0x000000010c0cd824 */ /* 0x000fc400078e0a02 */
[----:B------:R-:W5:Y:S01]  /*1f790*/  LDL.LU R23, [R1+0x3d8] ;  /* 0x0003d80001177983 */ /* 0x000f620000300800 */
[----:B------:R-:W-:Y:S01]  /*1f7a0*/  ISETP.GE.AND P5, PT, R28, RZ, PT ;  /* 0x000000ff1c00720c */ /* 0x000fe20003fa6270 */
[--C-:B------:R-:W-:Y:S01]  /*1f7b0*/  @!P2 IMAD.IADD R11, R11, 0x1, -R2.reuse ;  /* 0x000000010b0ba824 */ /* 0x100fe200078e0a02 */
[----:B------:R-:W-:Y:S01]  /*1f7c0*/  ISETP.GE.AND P2, PT, R27, RZ, PT ;  /* 0x000000ff1b00720c */ /* 0x000fe20003f46270 */
[--C-:B------:R-:W-:Y:S01]  /*1f7d0*/  @!P4 IMAD.IADD R8, R8, 0x1, -R2.reuse ;  /* 0x000000010808c824 */ /* 0x100fe200078e0a02 */
[----:B------:R-:W-:Y:S02]  /*1f7e0*/  ISETP.GE.AND P4, PT, R26, RZ, PT ;  /* 0x000000ff1a00720c */ /* 0x000fe40003f86270 */
[----:B------:R-:W-:Y:S02]  /*1f7f0*/  @!P0 IMAD.IADD R9, R9, 0x1, -R2 ;  /* 0x0000000109098824 */ /* 0x000fe400078e0a02 */
[----:B------:R-:W-:Y:S01]  /*1f800*/  @!P3 IMAD.MOV R15, RZ, RZ, -R15 ;  /* 0x000000ffff0fb224 */ /* 0x000fe200078e0a0f */
[----:B------:R-:W-:-:S04]  /*1f810*/  ISETP.GT.U32.AND P3, PT, R2, R8, PT ;  /* 0x000000080200720c */ /* 0x000fc80003f64070 */
[----:B------:R-:W-:Y:S01]  /*1f820*/  @!P5 IMAD.MOV R13, RZ, RZ, -R13 ;  /* 0x000000ffff0dd224 */ /* 0x000fe200078e0a0d */
[----:B------:R-:W-:Y:S01]  /*1f830*/  ISETP.GT.U32.AND P5, PT, R2, R9, PT ;  /* 0x000000090200720c */ /* 0x000fe20003fa4070 */
[----:B------:R-:W-:Y:S02]  /*1f840*/  @!P6 IMAD.MOV R14, RZ, RZ, -R14 ;  /* 0x000000ffff0ee224 */ /* 0x000fe400078e0a0e */
[----:B------:R-:W-:Y:S01]  /*1f850*/  @!P2 IMAD.MOV R12, RZ, RZ, -R12 ;  /* 0x000000ffff0ca224 */ /* 0x000fe200078e0a0c */
[----:B------:R-:W-:Y:S01]  /*1f860*/  STL [R1+0x35c], R15 ;  /* 0x00035c0f01007387 */ /* 0x000fe20000100800 */
[----:B------:R-:W-:-:S03]  /*1f870*/  @!P4 IMAD.MOV R4, RZ, RZ, -R4 ;  /* 0x000000ffff04c224 */ /* 0x000fc600078e0a04 */
[----:B------:R-:W-:Y:S01]  /*1f880*/  STL [R1+0x354], R14 ;  /* 0x0003540e01007387 */ /* 0x000fe20000100800 */
[--C-:B------:R-:W-:Y:S01]  /*1f890*/  @!P3 IMAD.IADD R8, R8, 0x1, -R2.reuse ;  /* 0x000000010808b824 */ /* 0x100fe200078e0a02 */
[----:B------:R-:W-:Y:S02]  /*1f8a0*/  ISETP.GE.AND P3, PT, R22, RZ, PT ;  /* 0x000000ff1600720c */ /* 0x000fe40003f66270 */
[----:B------:R0:W-:Y:S01]  /*1f8b0*/  STL [R1+0x350], R13 ;  /* 0x0003500d01007387 */ /* 0x0001e20000100800 */
[----:B------:R-:W-:-:S03]  /*1f8c0*/  @!P5 IMAD.IADD R9, R9, 0x1, -R2 ;  /* 0x000000010909d824 */ /* 0x000fc600078e0a02 */
[----:B------:R-:W-:Y:S04]  /*1f8d0*/  STL [R1+0x3bc], R12 ;  /* 0x0003bc0c01007387 */ /* 0x000fe80000100800 */
[----:B------:R5:W-:Y:S04]  /*1f8e0*/  STL [R1+0x3c4], R4 ;  /* 0x0003c40401007387 */ /* 0x000be80000100800 */
[----:B------:R-:W5:Y:S01]  /*1f8f0*/  LDL.LU R22, [R1+0x808] ;  /* 0x0008080001167983 */ /* 0x000f620000300800 */
[----:B--2---:R-:W-:Y:S02]  /*1f900*/  IABS R7, R29 ;  /* 0x0000001d00077213 */ /* 0x004fe40000000000 */
[----:B------:R-:W-:-:S02]  /*1f910*/  ISETP.GE.AND P5, PT, R29, RZ, PT ;  /* 0x000000ff1d00720c */ /* 0x000fc40003fa6270 */
[----:B------:R-:W2:Y:S01]  /*1f920*/  LDL.LU R29, [R1+0x814] ;  /* 0x00081400011d7983 */ /* 0x000ea20000300800 */
[----:B0-----:R-:W-:-:S04]  /*1f930*/  IMAD.HI.U32 R16, R0, R7, RZ ;  /* 0x0000000700107227 */ /* 0x001fc800078e00ff */
[----:B------:R-:W-:-:S04]  /*1f940*/  IMAD.MOV R16, RZ, RZ, -R16 ;  /* 0x000000ffff107224 */ /* 0x000fc800078e0a10 */
[----:B------:R-:W-:-:S05]  /*1f950*/  IMAD R7, R2, R16, R7 ;  /* 0x0000001002077224 */ /* 0x000fca00078e0207 */
[----:B------:R-:W-:-:S13]  /*1f960*/  ISETP.GT.U32.AND P2, PT, R2, R7, PT ;  /* 0x000000070200720c */ /* 0x000fda0003f44070 */
[----:B------:R-:W-:Y:S01]  /*1f970*/  @!P2 IMAD.IADD R7, R7, 0x1, -R2 ;  /* 0x000000010707a824 */ /* 0x000fe200078e0a02 */
[----:B---3--:R-:W-:Y:S02]  /*1f980*/  IABS R6, R5 ;  /* 0x0000000500067213 */ /* 0x008fe40000000000 */
[----:B------:R-:W-:Y:S02]  /*1f990*/  ISETP.GE.AND P2, PT, R5, RZ, PT ;  /* 0x000000ff0500720c */ /* 0x000fe40003f46270 */
[----:B------:R-:W3:Y:S01]  /*1f9a0*/  LDL.LU R5, [R1+0x81c] ;  /* 0x00081c0001057983 */ /* 0x000ee20000300800 */
[----:B------:R-:W-:-:S13]  /*1f9b0*/  ISETP.GT.U32.AND P6, PT, R2, R10, PT ;  /* 0x0000000a0200720c */ /* 0x000fda0003fc4070 */
[----:B------:R-:W-:Y:S01]  /*1f9c0*/  @!P6 IMAD.IADD R10, R10, 0x1, -R2 ;  /* 0x000000010a0ae824 */ /* 0x000fe200078e0a02 */
[----:B------:R-:W-:Y:S02]  /*1f9d0*/  ISETP.GE.AND P6, PT, R21, RZ, PT ;  /* 0x000000ff1500720c */ /* 0x000fe40003fc6270 */
[----:B------:R-:W3:Y:S01]  /*1f9e0*/  LDL.LU R21, [R1+0x7fc] ;  /* 0x0007fc0001157983 */ /* 0x000ee20000300800 */
[----:B------:R-:W-:Y:S02]  /*1f9f0*/  ISETP.GT.U32.AND P0, PT, R2, R11, PT ;  /* 0x0000000b0200720c */ /* 0x000fe40003f04070 */
[----:B------:R-:W-:Y:S01]  /*1fa00*/  ISETP.GE.AND P4, PT, R25, RZ, PT ;  /* 0x000000ff1900720c */ /* 0x000fe20003f86270 */
[----:B-1----:R-:W-:-:S04]  /*1fa10*/  IMAD.HI.U32 R3, R0, R6, RZ ;  /* 0x0000000600037227 */ /* 0x002fc800078e00ff */
[----:B------:R-:W-:Y:S02]  /*1fa20*/  IMAD.MOV.U32 R13, RZ, RZ, R8 ;  /* 0x000000ffff0d7224 */ /* 0x000fe400078e0008 */
[----:B------:R-:W-:-:S04]  /*1fa30*/  IMAD.MOV R3, RZ, RZ, -R3 ;  /* 0x000000ffff037224 */ /* 0x000fc800078e0a03 */
[----:B------:R-:W-:Y:S02]  /*1fa40*/  @!P0 IMAD.IADD R11, R11, 0x1, -R2 ;  /* 0x000000010b0b8824 */ /* 0x000fe400078e0a02 */
[----:B------:R-:W-:Y:S02]  /*1fa50*/  @!P4 IMAD.MOV R13, RZ, RZ, -R13 ;  /* 0x000000ffff0dc224 */ /* 0x000fe400078e0a0d */
[----:B------:R-:W-:Y:S02]  /*1fa60*/  @!P1 IMAD.MOV R11, RZ, RZ, -R11 ;  /* 0x000000ffff0b9224 */ /* 0x000fe400078e0a0b */
[----:B------:R-:W-:Y:S02]  /*1fa70*/  @!P3 IMAD.MOV R10, RZ, RZ, -R10 ;  /* 0x000000ffff0ab224 */ /* 0x000fe400078e0a0a */
[----:B------:R-:W-:Y:S01]  /*1fa80*/  IMAD R6, R2, R3, R6 ;  /* 0x0000000302067224 */ /* 0x000fe200078e0206 */
[----:B------:R0:W-:Y:S01]  /*1fa90*/  STL [R1+0x3c8], R11 ;  /* 0x0003c80b01007387 */ /* 0x0001e20000100800 */
[----:B------:R-:W-:-:S03]  /*1faa0*/  @!P6 IMAD.MOV R9, RZ, RZ, -R9 ;  /* 0x000000ffff09e224 */ /* 0x000fc600078e0a09 */
[----:B------:R-:W-:Y:S01]  /*1fab0*/  STL [R1+0x3cc], R13 ;  /* 0x0003cc0d01007387 */ /* 0x000fe20000100800 */
[----:B------:R-:W-:-:S03]  /*1fac0*/  ISETP.GT.U32.AND P0, PT, R2, R6, PT ;  /* 0x000000060200720c */ /* 0x000fc60003f04070 */
[----:B------:R-:W-:Y:S10]  /*1fad0*/  STL [R1+0x3d0], R10 ;  /* 0x0003d00a01007387 */ /* 0x000ff40000100800 */
[----:B------:R-:W-:Y:S01]  /*1fae0*/  @!P0 IMAD.IADD R6, R6, 0x1, -R2 ;  /* 0x0000000106068824 */ /* 0x000fe200078e0a02 */
[----:B------:R-:W-:-:S04]  /*1faf0*/  ISETP.GT.U32.AND P0, PT, R2, R7, PT ;  /* 0x000000070200720c */ /* 0x000fc80003f04070 */
[----:B------:R-:W-:-:S09]  /*1fb00*/  ISETP.GT.U32.AND P4, PT, R2, R6, PT ;  /* 0x000000060200720c */ /* 0x000fd20003f84070 */
[----:B------:R-:W-:-:S04]  /*1fb10*/  @!P0 IMAD.IADD R7, R7, 0x1, -R2 ;  /* 0x0000000107078824 */ /* 0x000fc800078e0a02 */
[----:B------:R-:W-:Y:S02]  /*1fb20*/  @!P5 IMAD.MOV R7, RZ, RZ, -R7 ;  /* 0x000000ffff07d224 */ /* 0x000fe400078e0a07 */
[----:B------:R-:W-:Y:S01]  /*1fb30*/  @!P4 IMAD.IADD R6, R6, 0x1, -R2 ;  /* 0x000000010606c824 */ /* 0x000fe200078e0a02 */
[----:B----4-:R-:W-:Y:S02]  /*1fb40*/  IABS R3, R24 ;  /* 0x0000001800037213 */ /* 0x010fe40000000000 */
[----:B------:R-:W-:Y:S02]  /*1fb50*/  ISETP.GE.AND P3, PT, R24, RZ, PT ;  /* 0x000000ff1800720c */ /* 0x000fe40003f66270 */
[----:B------:R-:W4:Y:S04]  /*1fb60*/  LDL.LU R24, [R1+0x800] ;  /* 0x0008000001187983 */ /* 0x000f280000300800 */
[----:B------:R1:W-:Y:S01]  /*1fb70*/  STL [R1+0x3dc], R9 ;  /* 0x0003dc0901007387 */ /* 0x0003e20000100800 */
[----:B-----5:R-:W-:-:S02]  /*1fb80*/  IABS R4, R23 ;  /* 0x0000001700047213 */ /* 0x020fc40000000000 */
[----:B------:R-:W-:Y:S02]  /*1fb90*/  ISETP.GE.AND P6, PT, R23, RZ, PT ;  /* 0x000000ff1700720c */ /* 0x000fe40003fc6270 */
[----:B------:R-:W5:Y:S01]  /*1fba0*/  LDL.LU R23, [R1+0x80c] ;  /* 0x00080c0001177983 */ /* 0x000f620000300800 */
[----:B------:R-:W-:-:S04]  /*1fbb0*/  IMAD.HI.U32 R8, R0, R4, RZ ;  /* 0x0000000400087227 */ /* 0x000fc800078e00ff */
[----:B------:R-:W-:Y:S01]  /*1fbc0*/  IMAD.MOV R8, RZ, RZ, -R8 ;  /* 0x000000ffff087224 */ /* 0x000fe200078e0a08 */
[----:B------:R3:W-:Y:S03]  /*1fbd0*/  STL [R1+0x3d8], R7 ;  /* 0x0003d80701007387 */ /* 0x0007e60000100800 */
[----:B------:R-:W-:Y:S01]  /*1fbe0*/  IMAD R4, R2, R8, R4 ;  /* 0x0000000802047224 */ /* 0x000fe200078e0204 */
[----:B--2---:R-:W-:Y:S02]  /*1fbf0*/  ISETP.GE.AND P4, PT, R29, RZ, PT ;  /* 0x000000ff1d00720c */ /* 0x004fe40003f86270 */
[----:B------:R-:W-:Y:S02]  /*1fc00*/  IABS R8, R29 ;  /* 0x0000001d00087213 */ /* 0x000fe40000000000 */
[----:B------:R-:W2:Y:S04]  /*1fc10*/  LDL.LU R29, [R1+0x810] ;  /* 0x00081000011d7983 */ /* 0x000ea80000300800 */
[----:B------:R-:W2:Y:S01]  /*1fc20*/  LDL.LU R27, [R1+0x82c] ;  /* 0x00082c00011b7983 */ /* 0x000ea20000300800 */
[----:B0-----:R-:W-:-:S04]  /*1fc30*/  IMAD.MOV.U32 R11, RZ, RZ, R6 ;  /* 0x000000ffff0b7224 */ /* 0x001fc800078e0006 */
[----:B------:R-:W-:Y:S01]  /*1fc40*/  @!P2 IMAD.MOV R11, RZ, RZ, -R11 ;  /* 0x000000ffff0ba224 */ /* 0x000fe200078e0a0b */
[----:B-1----:R-:W-:Y:S02]  /*1fc50*/  IABS R9, R22 ;  /* 0x0000001600097213 */ /* 0x002fe40000000000 */
[----:B------:R-:W-:Y:S02]  /*1fc60*/  ISETP.GE.AND P0, PT, R22, RZ, PT ;  /* 0x000000ff1600720c */ /* 0x000fe40003f06270 */
[----:B------:R0:W-:Y:S04]  /*1fc70*/  STL [R1+0x3d4], R11 ;  /* 0x0003d40b01007387 */ /* 0x0001e80000100800 */
[----:B------:R-:W2:Y:S01]  /*1fc80*/  LDL.LU R22, [R1+0x830] ;  /* 0x0008300001167983 */ /* 0x000ea20000300800 */
[----:B------:R-:W-:-:S04]  /*1fc90*/  IMAD.HI.U32 R12, R0, R3, RZ ;  /* 0x00000003000c7227 */ /* 0x000fc800078e00ff */
[----:B------:R-:W-:-:S04]  /*1fca0*/  IMAD.MOV R12, RZ, RZ, -R12 ;  /* 0x000000ffff0c7224 */ /* 0x000fc800078e0a0c */
[----:B------:R-:W-:-:S05]  /*1fcb0*/  IMAD R3, R2, R12, R3 ;  /* 0x0000000c02037224 */ /* 0x000fca00078e0203 */
[C---:B------:R-:W-:Y:S02]  /*1fcc0*/  ISETP.GT.U32.AND P1, PT, R2.reuse, R3, PT ;  /* 0x000000030200720c */ /* 0x040fe40003f24070 */
[----:B---3--:R-:W-:Y:S02]  /*1fcd0*/  IABS R7, R5 ;  /* 0x0000000500077213 */ /* 0x008fe40000000000 */
[----:B------:R-:W-:Y:S02]  /*1fce0*/  ISETP.GE.AND P2, PT, R5, RZ, PT ;  /* 0x000000ff0500720c */ /* 0x000fe40003f46270 */
[----:B------:R-:W3:Y:S07]  /*1fcf0*/  LDL.LU R5, [R1+0x834] ;  /* 0x0008340001057983 */ /* 0x000eee0000300800 */
[----:B------:R-:W-:Y:S01]  /*1fd00*/  @!P1 IMAD.IADD R3, R3, 0x1, -R2 ;  /* 0x0000000103039824 */ /* 0x000fe200078e0a02 */
[----:B------:R-:W-:Y:S01]  /*1fd10*/  ISETP.GT.U32.AND P1, PT, R2, R4, PT ;  /* 0x000000040200720c */ /* 0x000fe20003f24070 */
[----:B------:R-:W-:-:S03]  /*1fd20*/  IMAD.HI.U32 R10, R0, R9, RZ ;  /* 0x00000009000a7227 */ /* 0x000fc600078e00ff */
[----:B------:R-:W-:Y:S01]  /*1fd30*/  ISETP.GT.U32.AND P5, PT, R2, R3, PT ;  /* 0x000000030200720c */ /* 0x000fe20003fa4070 */
[----:B------:R-:W-:-:S04]  /*1fd40*/  IMAD.MOV R10, RZ, RZ, -R10 ;  /* 0x000000ffff0a7224 */ /* 0x000fc800078e0a0a */
[----:B------:R-:W-:-:S04]  /*1fd50*/  IMAD R9, R2, R10, R9 ;  /* 0x0000000a02097224 */ /* 0x000fc800078e0209 */
[----:B------:R-:W-:-:S04]  /*1fd60*/  @!P1 IMAD.IADD R4, R4, 0x1, -R2 ;  /* 0x0000000104049824 */ /* 0x000fc800078e0a02 */
[----:B------:R-:W-:Y:S01]  /*1fd70*/  @!P5 IMAD.IADD R3, R3, 0x1, -R2 ;  /* 0x000000010303d824 */ /* 0x000fe200078e0a02 */
[C---:B------:R-:W-:Y:S02]  /*1fd80*/  ISETP.GT.U32.AND P5, PT, R2.reuse, R9, PT ;  /* 0x000000090200720c */ /* 0x040fe40003fa4070 */
[----:B------:R-:W-:Y:S01]  /*1fd90*/  ISETP.GT.U32.AND P1, PT, R2, R4, PT ;  /* 0x000000040200720c */ /* 0x000fe20003f24070 */
[----:B------:R-:W-:-:S10]  /*1fda0*/  IMAD.MOV.U32 R16, RZ, RZ, R3 ;  /* 0x000000ffff107224 */ /* 0x000fd400078e0003 */
[--C-:B------:R-:W-:Y:S02]  /*1fdb0*/  @!P5 IMAD.IADD R9, R9, 0x1, -R2.reuse ;  /* 0x000000010909d824 */ /* 0x100fe400078e0a02 */
[----:B------:R-:W-:-:S03]  /*1fdc0*/  @!P1 IMAD.IADD R4, R4, 0x1, -R2 ;  /* 0x0000000104049824 */ /* 0x000fc600078e0a02 */
[----:B------:R-:W-:Y:S01]  /*1fdd0*/  ISETP.GT.U32.AND P5, PT, R2, R9, PT ;  /* 0x000000090200720c */ /* 0x000fe20003fa4070 */
[----:B------:R-:W-:Y:S02]  /*1fde0*/  IMAD.MOV.U32 R15, RZ, RZ, R4 ;  /* 0x000000ffff0f7224 */ /* 0x000fe400078e0004 */
[----:B------:R-:W-:Y:S02]  /*1fdf0*/  @!P3 IMAD.MOV R16, RZ, RZ, -R16 ;  /* 0x000000ffff10b224 */ /* 0x000fe400078e0a10 */
[----:B------:R-:W-:Y:S01]  /*1fe00*/  @!P6 IMAD.MOV R15, RZ, RZ, -R15 ;  /* 0x000000ffff0fe224 */ /* 0x000fe200078e0a0f */
[----:B------:R-:W-:Y:S02]  /*1fe10*/  IABS R6, R21 ;  /* 0x0000001500067213 */ /* 0x000fe40000000000 */
[----:B------:R-:W-:Y:S04]  /*1fe20*/  STL [R1+0x3c0], R16 ;  /* 0x0003c01001007387 */ /* 0x000fe80000100800 */
[----:B------:R2:W-:Y:S01]  /*1fe30*/  STL [R1+0x3b0], R15 ;  /* 0x0003b00f01007387 */ /* 0x0005e20000100800 */
[----:B------:R-:W-:Y:S01]  /*1fe40*/  @!P5 IMAD.IADD R9, R9, 0x1, -R2 ;  /* 0x000000010909d824 */ /* 0x000fe200078e0a02 */
[----:B------:R-:W-:-:S02]  /*1fe50*/  ISETP.GE.AND P5, PT, R21, RZ, PT ;  /* 0x000000ff1500720c */ /* 0x000fc40003fa6270 */
[----:B------:R-:W3:Y:S04]  /*1fe60*/  LDL.LU R26, [R1+0x850] ;  /* 0x00085000011a7983 */ /* 0x000ee80000300800 */
[----:B------:R-:W3:Y:S01]  /*1fe70*/  LDL.LU R21, [R1+0x858] ;  /* 0x0008580001157983 */ /* 0x000ee20000300800 */
[----:B0-----:R-:W-:-:S04]  /*1fe80*/  IMAD.HI.U32 R11, R0, R8, RZ ;  /* 0x00000008000b7227 */ /* 0x001fc800078e00ff */
[----:B------:R-:W-:Y:S02]  /*1fe90*/  IMAD.MOV R11, RZ, RZ, -R11 ;  /* 0x000000ffff0b7224 */ /* 0x000fe400078e0a0b */
[----:B------:R-:W-:-:S04]  /*1fea0*/  IMAD.HI.U32 R14, R0, R7, RZ ;  /* 0x00000007000e7227 */ /* 0x000fc800078e00ff */
[----:B------:R-:W-:Y:S02]  /*1feb0*/  IMAD R8, R2, R11, R8 ;  /* 0x0000000b02087224 */ /* 0x000fe400078e0208 */
[----:B------:R-:W-:-:S03]  /*1fec0*/  IMAD.MOV R14, RZ, RZ, -R14 ;  /* 0x000000ffff0e7224 */ /* 0x000fc600078e0a0e */
[C---:B------:R-:W-:Y:S01]  /*1fed0*/  ISETP.GT.U32.AND P1, PT, R2.reuse, R8, PT ;  /* 0x000000080200720c */ /* 0x040fe20003f24070 */
[----:B------:R-:W-:-:S05]  /*1fee0*/  IMAD R7, R2, R14, R7 ;  /* 0x0000000e02077224 */ /* 0x000fca00078e0207 */
[----:B------:R-:W-:Y:S01]  /*1fef0*/  ISETP.GT.U32.AND P3, PT, R2, R7, PT ;  /* 0x000000070200720c */ /* 0x000fe20003f64070 */
[----:B------:R-:W-:-:S04]  /*1ff00*/  IMAD.HI.U32 R13, R0, R6, RZ ;  /* 0x00000006000d7227 */ /* 0x000fc800078e00ff */
[----:B------:R-:W-:Y:S02]  /*1ff10*/  IMAD.MOV R13, RZ, RZ, -R13 ;  /* 0x000000ffff0d7224 */ /* 0x000fe400078e0a0d */
[----:B------:R-:W-:Y:S02]  /*1ff20*/  @!P1 IMAD.IADD R8, R8, 0x1, -R2 ;  /* 0x0000000108089824 */ /* 0x000fe400078e0a02 */
[----:B------:R-:W-:-:S04]  /*1ff30*/  IMAD R6, R2, R13, R6 ;  /* 0x0000000d02067224 */ /* 0x000fc800078e0206 */
[----:B------:R-:W-:Y:S01]  /*1ff40*/  @!P3 IMAD.IADD R7, R7, 0x1, -R2 ;  /* 0x000000010707b824 */ /* 0x000fe200078e0a02 */
[----:B------:R-:W-:-:S13]  /*1ff50*/  ISETP.GT.U32.AND P3, PT, R2, R8, PT ;  /* 0x000000080200720c */ /* 0x000fda0003f64070 */
[----:B------:R-:W-:Y:S01]  /*1ff60*/  @!P3 IMAD.IADD R8, R8, 0x1, -R2 ;  /* 0x000000010808b824 */ /* 0x000fe200078e0a02 */
[----:B----4-:R-:W-:-:S05]  /*1ff70*/  IABS R10, R24 ;  /* 0x00000018000a7213 */ /* 0x010fca0000000000 */
[----:B------:R-:W-:Y:S01]  /*1ff80*/  IMAD.HI.U32 R12, R0, R10, RZ ;  /* 0x0000000a000c7227 */ /* 0x000fe200078e00ff */
[----:B-----5:R-:W-:-:S03]  /*1ff90*/  IABS R11, R23 ;  /* 0x00000017000b7213 */ /* 0x020fc60000000000 */
[----:B------:R-:W-:Y:S02]  /*1ffa0*/  IMAD.MOV R13, RZ, RZ, -R12 ;  /* 0x000000ffff0d7224 */ /* 0x000fe400078e0a0c */
[----:B------:R-:W-:-:S04]  /*1ffb0*/  IMAD.HI.U32 R12, R0, R11, RZ ;  /* 0x0000000b000c7227 */ /* 0x000fc800078e00ff */
[----:B------:R-:W-:-:S04]  /*1ffc0*/  IMAD.MOV R12, RZ, RZ, -R12 ;  /* 0x000000ffff0c7224 */ /* 0x000fc800078e0a0c */
[----:B------:R-:W-:-:S05]  /*1ffd0*/  IMAD R4, R2, R12, R11 ;  /* 0x0000000c02047224 */ /* 0x000fca00078e020b */
[C---:B------:R-:W-:Y:S01]  /*1ffe0*/  ISETP.GT.U32.AND P3, PT, R2.reuse, R4, PT ;  /* 0x000000040200720c */ /* 0x040fe20003f64070 */
[----:B------:R-:W-:Y:S02]  /*1fff0*/  IMAD R3, R2, R13, R10 ;  /* 0x0000000d02037224 */ /* 0x000fe400078e020a */
[----:B------:R-:W-:-:S04]  /*20000*/  IMAD.MOV.U32 R10, RZ, RZ, R9 ;  /* 0x000000ffff0a7224 */ /* 0x000fc800078e0009 */
[----:B------:R-:W-:-:S05]  /*20010*/  @!P0 IMAD.MOV R10, RZ, RZ, -R10 ;  /* 0x000000ffff0a8224 */ /* 0x000fca00078e0a0a */
[----:B------:R-:W-:Y:S01]  /*20020*/  STL [R1+0x3b8], R10 ;  /* 0x0003b80a01007387 */ /* 0x000fe20000100800 */
[----:B------:R-:W-:Y:S01]  /*20030*/  @!P3 IMAD.IADD R4, R4, 0x1, -R2 ;  /* 0x000000010404b824 */ /* 0x000fe200078e0a02 */
[----:B--2---:R-:W-:Y:S02]  /*20040*/  IABS R15, R29 ;  /* 0x0000001d000f7213 */ /* 0x004fe40000000000 */
[----:B------:R-:W-:Y:S02]  /*20050*/  ISETP.GE.AND P3, PT, R29, RZ, PT ;  /* 0x000000ff1d00720c */ /* 0x000fe40003f66270 */
[----:B------:R-:W2:Y:S01]  /*20060*/  LDL.LU R29, [R1+0x86c] ;  /* 0x00086c00011d7983 */ /* 0x000ea20000300800 */
[C---:B------:R-:W-:Y:S02]  /*20070*/  ISETP.GT.U32.AND P1, PT, R2.reuse, R3, PT ;  /* 0x000000030200720c */ /* 0x040fe40003f24070 */
[----:B------:R-:W-:Y:S01]  /*20080*/  ISETP.GT.U32.AND P6, PT, R2, R6, PT ;  /* 0x000000060200720c */ /* 0x000fe20003fc4070 */
[----:B------:R-:W-:-:S10]  /*20090*/  IMAD.MOV.U32 R16, RZ, RZ, R8 ;  /* 0x000000ffff107224 */ /* 0x000fd400078e0008 */
[--C-:B------:R-:W-:Y:S02]  /*200a0*/  @!P1 IMAD.IADD R3, R3, 0x1, -R2.reuse ;  /* 0x0000000103039824 */ /* 0x100fe400078e0a02 */
[----:B------:R-:W-:Y:S01]  /*200b0*/  @!P6 IMAD.IADD R6, R6, 0x1, -R2 ;  /* 0x000000010606e824 */ /* 0x000fe200078e0a02 */
[C---:B------:R-:W-:Y:S02]  /*200c0*/  ISETP.GT.U32.AND P6, PT, R2.reuse, R7, PT ;  /* 0x000000070200720c */ /* 0x040fe40003fc4070 */
[----:B------:R-:W-:Y:S01]  /*200d0*/  ISETP.GT.U32.AND P0, PT, R2, R3, PT ;  /* 0x000000030200720c */ /* 0x000fe20003f04070 */
[----:B------:R-:W-:-:S05]  /*200e0*/  @!P4 IMAD.MOV R16, RZ, RZ, -R16 ;  /* 0x000000ffff10c224 */ /* 0x000fca00078e0a10 */
[----:B------:R-:W-:Y:S04]  /*200f0*/  STL [R1+0x348], R16 ;  /* 0x0003481001007387 */ /* 0x000fe80000100800 */
[----:B------:R-:W4:Y:S01]  /*20100*/  LDL.LU R25, [R1+0x870] ;  /* 0x0008700001197983 */ /* 0x000f220000300800 */
[--C-:B------:R-:W-:Y:S02]  /*20110*/  @!P6 IMAD.IADD R7, R7, 0x1, -R2.reuse ;  /* 0x000000010707e824 */ /* 0x100fe400078e0a02 */
[----:B------:R-:W-:Y:S01]  /*20120*/  @!P0 IMAD.IADD R3, R3, 0x1, -R2 ;  /* 0x0000000103038824 */ /* 0x000fe200078e0a02 */
[----:B------:R-:W-:Y:S02]  /*20130*/  ISETP.GE.AND P0, PT, R23, RZ, PT ;  /* 0x000000ff1700720c */ /* 0x000fe40003f06270 */
[----:B------:R-:W-:Y:S01]  /*20140*/  ISETP.GE.AND P6, PT, R24, RZ, PT ;  /* 0x000000ff1800720c */ /* 0x000fe20003fc6270 */
[----:B------:R-:W5:Y:S01]  /*20150*/  LDL.LU R23, [R1+0x874] ;  /* 0x0008740001177983 */ /* 0x000f620000300800 */
[----:B------:R-:W-:-:S03]  /*20160*/  ISETP.GT.U32.AND P1, PT, R2, R6, PT ;  /* 0x000000060200720c */ /* 0x000fc60003f24070 */
[----:B------:R-:W5:Y:S01]  /*20170*/  LDL.LU R24, [R1+0x880] ;  /* 0x0008800001187983 */ /* 0x000f620000300800 */
[----:B------:R-:W-:-:S04]  /*20180*/  IMAD.HI.U32 R9, R0, R15, RZ ;  /* 0x0000000f00097227 */ /* 0x000fc800078e00ff */
[----:B------:R-:W-:-:S04]  /*20190*/  IMAD.MOV R9, RZ, RZ, -R9 ;  /* 0x000000ffff097224 */ /* 0x000fc800078e0a09 */
[----:B------:R-:W-:Y:S02]  /*201a0*/  IMAD R15, R2, R9, R15 ;  /* 0x00000009020f7224 */ /* 0x000fe400078e020f */
[----:B------:R-:W-:Y:S01]  /*201b0*/  @!P1 IMAD.IADD R6, R6, 0x1, -R2 ;  /* 0x0000000106069824 */ /* 0x000fe200078e0a02 */
[----:B------:R-:W-:Y:S02]  /*201c0*/  IABS R14, R27 ;  /* 0x0000001b000e7213 */ /* 0x000fe40000000000 */
[----:B------:R-:W-:-:S03]  /*201d0*/  ISETP.GT.U32.AND P1, PT, R2, R15, PT ;  /* 0x0000000f0200720c */ /* 0x000fc60003f24070 */
[----:B------:R-:W-:-:S04]  /*201e0*/  IMAD.HI.U32 R11, R0, R14, RZ ;  /* 0x0000000e000b7227 */ /* 0x000fc800078e00ff */
[----:B------:R-:W-:Y:S02]  /*201f0*/  IMAD.MOV R11, RZ, RZ, -R11 ;  /* 0x000000ffff0b7224 */ /* 0x000fe400078e0a0b */
[----:B------:R-:W-:Y:S02]  /*20200*/  @!P2 IMAD.MOV R7, RZ, RZ, -R7 ;  /* 0x000000ffff07a224 */ /* 0x000fe400078e0a07 */
[C---:B------:R-:W-:Y:S02]  /*20210*/  IMAD R14, R2.reuse, R11, R14 ;  /* 0x0000000b020e7224 */ /* 0x040fe400078e020e */
[----:B------:R-:W-:Y:S01]  /*20220*/  @!P1 IMAD.IADD R15, R15, 0x1, -R2 ;  /* 0x000000010f0f9824 */ /* 0x000fe200078e0a02 */
[----:B------:R0:W-:Y:S02]  /*20230*/  STL [R1+0x39c], R7 ;  /* 0x00039c0701007387 */ /* 0x0001e40000100800 */
[C---:B------:R-:W-:Y:S02]  /*20240*/  ISETP.GT.U32.AND P2, PT, R2.reuse, R14, PT ;  /* 0x0000000e0200720c */ /* 0x040fe40003f44070 */
[----:B------:R-:W-:Y:S01]  /*20250*/  ISETP.GT.U32.AND P4, PT, R2, R15, PT ;  /* 0x0000000f0200720c */ /* 0x000fe20003f84070 */
[----:B------:R-:W-:-:S02]  /*20260*/  @!P6 IMAD.MOV R3, RZ, RZ, -R3 ;  /* 0x000000ffff03e224 */ /* 0x000fc400078e0a03 */
[----:B0-----:R-:W-:-:S04]  /*20270*/  IMAD.MOV.U32 R7, RZ, RZ, R6 ;  /* 0x000000ffff077224 */ /* 0x001fc800078e0006 */
[----:B------:R-:W-:Y:S01]  /*20280*/  @!P5 IMAD.MOV R7, RZ, RZ, -R7 ;  /* 0x000000ffff07d224 */ /* 0x000fe200078e0a07 */
[----:B------:R-:W-:-:S03]  /*20290*/  IABS R13, R22 ;  /* 0x00000016000d7213 */ /* 0x000fc60000000000 */
[--C-:B------:R-:W-:Y:S02]  /*202a0*/  @!P2 IMAD.IADD R14, R14, 0x1, -R2.reuse ;  /* 0x000000010e0ea824 */ /* 0x100fe400078e0a02 */
[----:B------:R-:W-:Y:S01]  /*202b0*/  @!P4 IMAD.IADD R15, R15, 0x1, -R2 ;  /* 0x000000010f0fc824 */ /* 0x000fe200078e0a02 */
[----:B------:R-:W-:Y:S01]  /*202c0*/  STL [R1+0x3a0], R7 ;  /* 0x0003a00701007387 */ /* 0x000fe20000100800 */
[----:B------:R-:W-:Y:S02]  /*202d0*/  ISETP.GE.AND P4, PT, R22, RZ, PT ;  /* 0x000000ff1600720c */ /* 0x000fe40003f86270 */
[----:B---3--:R-:W-:Y:S01]  /*202e0*/  IABS R12, R5 ;  /* 0x00000005000c7213 */ /* 0x008fe20000000000 */
[----:B------:R0:W-:Y:S01]  /*202f0*/  STL [R1+0x3a8], R3 ;  /* 0x0003a80301007387 */ /* 0x0001e20000100800 */
[----:B------:R-:W-:-:S03]  /*20300*/  ISETP.GE.AND P2, PT, R5, RZ, PT ;  /* 0x000000ff0500720c */ /* 0x000fc60003f46270 */
[----:B------:R-:W3:Y:S04]  /*20310*/  LDL.LU R22, [R1+0x884] ;  /* 0x0008840001167983 */ /* 0x000ee80000300800 */
[----:B------:R-:W3:Y:S01]  /*20320*/  LDL.LU R5, [R1+0x888] ;  /* 0x0008880001057983 */ /* 0x000ee20000300800 */
[----:B------:R-:W-:Y:S01]  /*20330*/  IMAD.HI.U32 R10, R0, R13, RZ ;  /* 0x0000000d000a7227 */ /* 0x000fe200078e00ff */
[----:B------:R-:W-:-:S03]  /*20340*/  ISETP.GT.U32.AND P1, PT, R2, R4, PT ;  /* 0x000000040200720c */ /* 0x000fc60003f24070 */
[----:B------:R-:W-:-:S04]  /*20350*/  IMAD.HI.U32 R9, R0, R12, RZ ;  /* 0x0000000c00097227 */ /* 0x000fc800078e00ff */
[----:B------:R-:W-:Y:S02]  /*20360*/  IMAD.MOV R10, RZ, RZ, -R10 ;  /* 0x000000ffff0a7224 */ /* 0x000fe400078e0a0a */
[----:B------:R-:W-:Y:S02]  /*20370*/  IMAD.MOV R9, RZ, RZ, -R9 ;  /* 0x000000ffff097224 */ /* 0x000fe400078e0a09 */
[C---:B------:R-:W-:Y:S02]  /*20380*/  IMAD R13, R2.reuse, R10, R13 ;  /* 0x0000000a020d7224 */ /* 0x040fe400078e020d */
[----:B------:R-:W-:-:S03]  /*20390*/  IMAD R12, R2, R9, R12 ;  /* 0x00000009020c7224 */ /* 0x000fc600078e020c */
[----:B------:R-:W-:Y:S01]  /*203a0*/  ISETP.GT.U32.AND P5, PT, R2, R13, PT ;  /* 0x0000000d0200720c */ /* 0x000fe20003fa4070 */
[----:B------:R-:W-:Y:S01]  /*203b0*/  @!P1 IMAD.IADD R4, R4, 0x1, -R2 ;  /* 0x0000000104049824 */ /* 0x000fe200078e0a02 */
[----:B------:R-:W-:Y:S02]  /*203c0*/  ISETP.GT.U32.AND P1, PT, R2, R12, PT ;  /* 0x0000000c0200720c */ /* 0x000fe40003f24070 */
[----:B------:R-:W-:-:S09]  /*203d0*/  IABS R8, R21 ;  /* 0x0000001500087213 */ /* 0x000fd20000000000 */
[--C-:B------:R-:W-:Y:S02]  /*203e0*/  @!P5 IMAD.IADD R13, R13, 0x1, -R2.reuse ;  /* 0x000000010d0dd824 */ /* 0x100fe400078e0a02 */
[----:B------:R-:W-:Y:S02]  /*203f0*/  @!P1 IMAD.IADD R12, R12, 0x1, -R2 ;  /* 0x000000010c0c9824 */ /* 0x000fe400078e0a02 */
[----:B0-----:R-:W-:Y:S01]  /*20400*/  IMAD.HI.U32 R3, R0, R8, RZ ;  /* 0x0000000800037227 */ /* 0x001fe200078e00ff */
[----:B------:R-:W-:-:S03]  /*20410*/  ISETP.GT.U32.AND P1, PT, R2, R13, PT ;  /* 0x0000000d0200720c */ /* 0x000fc60003f24070 */
[----:B------:R-:W-:-:S04]  /*20420*/  IMAD.MOV R3, RZ, RZ, -R3 ;  /* 0x000000ffff037224 */ /* 0x000fc800078e0a03 */
[----:B------:R-:W-:-:S06]  /*20430*/  IMAD R8, R2, R3, R8 ;  /* 0x0000000302087224 */ /* 0x000fcc00078e0208 */
[----:B------:R-:W-:Y:S01]  /*20440*/  @!P1 IMAD.IADD R13, R13, 0x1, -R2 ;  /* 0x000000010d0d9824 */ /* 0x000fe200078e0a02 */
[----:B------:R-:W-:Y:S01]  /*20450*/  ISETP.GT.U32.AND P1, PT, R2, R8, PT ;  /* 0x000000080200720c */ /* 0x000fe20003f24070 */
[----:B------:R-:W-:-:S05]  /*20460*/  @!P0 IMAD.MOV R4, RZ, RZ, -R4 ;  /* 0x000000ffff048224 */ /* 0x000fca00078e0a04 */
[----:B------:R-:W-:Y:S07]  /*20470*/  STL [R1+0x3a4], R4 ;  /* 0x0003a40401007387 */ /* 0x000fee0000100800 */
[----:B------:R-:W-:Y:S01]  /*20480*/  @!P1 IMAD.IADD R8, R8, 0x1, -R2 ;  /* 0x0000000108089824 */ /* 0x000fe200078e0a02 */
[----:B------:R-:W-:Y:S02]  /*20490*/  ISETP.GE.AND P1, PT, R21, RZ, PT ;  /* 0x000000ff1500720c */ /* 0x000fe40003f26270 */
[----:B------:R-:W3:Y:S01]  /*204a0*/  LDL.LU R21, [R1+0x890] ;  /* 0x0008900001157983 */ /* 0x000ee20000300800 */
[----:B------:R-:W-:-:S02]  /*204b0*/  ISETP.GT.U32.AND P5, PT, R2, R14, PT ;  /* 0x0000000e0200720c */ /* 0x000fc40003fa4070 */
[----:B------:R-:W-:Y:S02]  /*204c0*/  ISETP.GE.AND P6, PT, R27, RZ, PT ;  /* 0x000000ff1b00720c */ /* 0x000fe40003fc6270 */
[----:B------:R-:W-:Y:S01]  /*204d0*/  ISETP.GT.U32.AND P0, PT, R2, R12, PT ;  /* 0x0000000c0200720c */ /* 0x000fe20003f04070 */
[----:B------:R-:W-:Y:S01]  /*204e0*/  @!P3 IMAD.MOV R15, RZ, RZ, -R15 ;  /* 0x000000ffff0fb224 */ /* 0x000fe200078e0a0f */
[----:B------:R-:W-:-:S07]  /*204f0*/  IABS R10, R26 ;  /* 0x0000001a000a7213 */ /* 0x000fce0000000000 */
[----:B------:R-:W-:-:S04]  /*20500*/  @!P5 IMAD.IADD R14, R14, 0x1, -R2 ;  /* 0x000000010e0ed824 */ /* 0x000fc800078e0a02 */
[----:B------:R-:W-:Y:S01]  /*20510*/  @!P6 IMAD.MOV R14, RZ, RZ, -R14 ;  /* 0x000000ffff0ee224 */ /* 0x000fe200078e0a0e */
[----:B------:R-:W-:Y:S01]  /*20520*/  ISETP.GT.U32.AND P6, PT, R2, R8, PT ;  /* 0x000000080200720c */ /* 0x000fe20003fc4070 */
[----:B------:R-:W-:Y:S01]  /*20530*/  @!P0 IMAD.IADD R12, R12, 0x1, -R2 ;  /* 0x000000010c0c8824 */ /* 0x000fe200078e0a02 */
[----:B------:R-:W-:Y:S01]  /*20540*/  STL [R1+0x340], R15 ;  /* 0x0003400f01007387 */ /* 0x000fe20000100800 */
[----:B------:R-:W-:-:S03]  /*20550*/  IMAD.HI.U32 R6, R0, R10, RZ ;  /* 0x0000000a00067227 */ /* 0x000fc600078e00ff */
[----:B------:R0:W-:Y:S01]  /*20560*/  STL [R1+0x33c], R14 ;  /* 0x00033c0e01007387 */ /* 0x0001e20000100800 */
[----:B------:R-:W-:Y:S02]  /*20570*/  @!P4 IMAD.MOV R13, RZ, RZ, -R13 ;  /* 0x000000ffff0dc224 */ /* 0x000fe400078e0a0d */
[----:B------:R-:W-:Y:S02]  /*20580*/  IMAD.MOV R6, RZ, RZ, -R6 ;  /* 0x000000ffff067224 */ /* 0x000fe400078e0a06 */
[----:B0-----:R-:W-:-:S04]  /*20590*/  IMAD.MOV.U32 R14, RZ, RZ, R12 ;  /* 0x000000ffff0e7224 */ /* 0x001fc800078e000c */
[----:B------:R-:W-:Y:S01]  /*205a0*/  @!P2 IMAD.MOV R14, RZ, RZ, -R14 ;  /* 0x000000ffff0ea224 */ /* 0x000fe200078e0a0e */
[----:B------:R-:W-:Y:S01]  /*205b0*/  STL [R1+0x338], R13 ;  /* 0x0003380d01007387 */ /* 0x000fe20000100800 */
[----:B------:R-:W-:Y:S02]  /*205c0*/  IMAD R10, R2, R6, R10 ;  /* 0x00000006020a7224 */ /* 0x000fe400078e020a */
[----:B------:R-:W-:Y:S01]  /*205d0*/  @!P6 IMAD.IADD R8, R8, 0x1, -R2 ;  /* 0x000000010808e824 */ /* 0x000fe200078e0a02 */
[----:B------:R-:W-:Y:S02]  /*205e0*/  STL [R1+0x388], R14 ;  /* 0x0003880e01007387 */ /* 0x000fe40000100800 */
[----:B------:R-:W-:Y:S02]  /*205f0*/  ISETP.GT.U32.AND P5, PT, R2, R10, PT ;  /* 0x0000000a0200720c */ /* 0x000fe40003fa4070 */
[----:B--2---:R-:W-:Y:S02]  /*20600*/  IABS R6, R29 ;  /* 0x0000001d00067213 */ /* 0x004fe40000000000 */
[----:B------:R-:W-:-:S02]  /*20610*/  ISETP.GE.AND P6, PT, R29, RZ, PT ;  /* 0x000000ff1d00720c */ /* 0x000fc40003fc6270 */
[----:B------:R-:W2:Y:S01]  /*20620*/  LDL.LU R29, [R1+0x8a0] ;  /* 0x0008a000011d7983 */ /* 0x000ea20000300800 */
[----:B------:R-:W-:-:S06]  /*20630*/  IMAD.HI.U32 R4, R0, R6, RZ ;  /* 0x0000000600047227 */ /* 0x000fcc00078e00ff */
[----:B------:R-:W-:Y:S02]  /*20640*/  @!P5 IMAD.IADD R10, R10, 0x1, -R2 ;  /* 0x000000010a0ad824 */ /* 0x000fe400078e0a02 */
[----:B------:R-:W-:-:S03]  /*20650*/  IMAD.MOV R4, RZ, RZ, -R4 ;  /* 0x000000ffff047224 */ /* 0x000fc600078e0a04 */
[C---:B------:R-:W-:Y:S01]  /*20660*/  ISETP.GT.U32.AND P3, PT, R2.reuse, R10, PT ;  /* 0x0000000a0200720c */ /* 0x040fe20003f64070 */
[----:B------:R-:W-:-:S05]  /*20670*/  IMAD R6, R2, R4, R6 ;  /* 0x0000000402067224 */ /* 0x000fca00078e0206 */
[----:B------:R-:W-:Y:S02]  /*20680*/  ISETP.GT.U32.AND P5, PT, R2, R6, PT ;  /* 0x000000060200720c */ /* 0x000fe40003fa4070 */
[----:B----4-:R-:W-:Y:S02]  /*20690*/  IABS R11, R25 ;  /* 0x00000019000b7213 */ /* 0x010fe40000000000 */
[----:B-----5:R-:W-:Y:S02]  /*206a0*/  IABS R3, R23 ;  /* 0x0000001700037213 */ /* 0x020fe40000000000 */
[----:B------:R-:W-:-:S03]  /*206b0*/  IABS R7, R24 ;  /* 0x0000001800077213 */ /* 0x000fc60000000000 */
        /* <DEDUP_REMOVED lines=8> */
[C---:B------:R-:W-:Y:S01]  /*20740*/  ISETP.GT.U32.AND P2, PT, R2.reuse, R3, PT ;  /* 0x000000030200720c */ /* 0x040fe20003f44070 */
[----:B------:R-:W-:Y:S02]  /*20750*/  IMAD R11, R2, R16, R11 ;  /* 0x00000010020b7224 */ /* 0x000fe400078e020b */
[----:B------:R-:W-:Y:S01]  /*20760*/  @!P3 IMAD.IADD R10, R10, 0x1, -R2 ;  /* 0x000000010a0ab824 */ /* 0x000fe200078e0a02 */
[----:B------:R-:W-:-:S02]  /*20770*/  ISETP.GT.U32.AND P3, PT, R2, R7, PT ;  /* 0x000000070200720c */ /* 0x000fc40003f64070 */
[----:B------:R-:W-:Y:S01]  /*20780*/  ISETP.GE.AND P0, PT, R26, RZ, PT ;  /* 0x000000ff1a00720c */ /* 0x000fe20003f06270 */
[----:B------:R-:W-:Y:S01]  /*20790*/  @!P5 IMAD.IADD R6, R6, 0x1, -R2 ;  /* 0x000000010606d824 */ /* 0x000fe200078e0a02 */
[----:B------:R-:W-:-:S04]  /*207a0*/  ISETP.GT.U32.AND P4, PT, R2, R11, PT ;  /* 0x0000000b0200720c */ /* 0x000fc80003f84070 */
[----:B------:R-:W-:Y:S01]  /*207b0*/  ISETP.GT.U32.AND P5, PT, R2, R6, PT ;  /* 0x000000060200720c */ /* 0x000fe20003fa4070 */
[----:B------:R-:W-:-:S04]  /*207c0*/  @!P2 IMAD.IADD R3, R3, 0x1, -R2 ;  /* 0x000000010303a824 */ /* 0x000fc800078e0a02 */
[----:B------:R-:W-:Y:S02]  /*207d0*/  @!P3 IMAD.IADD R7, R7, 0x1, -R2 ;  /* 0x000000010707b824 */ /* 0x000fe400078e0a02 */
[----:B------:R-:W-:Y:S01]  /*207e0*/  @!P0 IMAD.MOV R10, RZ, RZ, -R10 ;  /* 0x000000ffff0a8224 */ /* 0x000fe200078e0a0a */
[C---:B------:R-:W-:Y:S01]  /*207f0*/  ISETP.GT.U32.AND P0, PT, R2.reuse, R3, PT ;  /* 0x000000030200720c */ /* 0x040fe20003f04070 */
[--C-:B------:R-:W-:Y:S01]  /*20800*/  @!P4 IMAD.IADD R11, R11, 0x1, -R2.reuse ;  /* 0x000000010b0bc824 */ /* 0x100fe200078e0a02 */
[----:B------:R-:W-:Y:S02]  /*20810*/  ISETP.GE.AND P4, PT, R23, RZ, PT ;  /* 0x000000ff1700720c */ /* 0x000fe40003f86270 */
[----:B------:R-:W-:Y:S01]  /*20820*/  ISETP.GT.U32.AND P3, PT, R2, R7, PT ;  /* 0x000000070200720c */ /* 0x000fe20003f64070 */
[----:B------:R-:W4:Y:S01]  /*20830*/  LDL.LU R23, [R1+0x8ac] ;  /* 0x0008ac0001177983 */ /* 0x000f220000300800 */
[----:B------:R-:W-:-:S03]  /*20840*/  @!P5 IMAD.IADD R6, R6, 0x1, -R2 ;  /* 0x000000010606d824 */ /* 0x000fc600078e0a02 */
[----:B------:R0:W-:Y:S01]  /*20850*/  STL [R1+0x334], R10 ;  /* 0x0003340a01007387 */ /* 0x0001e20000100800 */
[----:B------:R-:W-:Y:S02]  /*20860*/  @!P6 IMAD.MOV R6, RZ, RZ, -R6 ;  /* 0x000000ffff06e224 */ /* 0x000fe400078e0a06 */
[----:B0-----:R-:W-:-:S04]  /*20870*/  IMAD.MOV.U32 R10, RZ, RZ, R8 ;  /* 0x000000ffff0a7224 */ /* 0x001fc800078e0008 */
[----:B------:R-:W-:Y:S01]  /*20880*/  @!P1 IMAD.MOV R10, RZ, RZ, -R10 ;  /* 0x000000ffff0a9224 */ /* 0x000fe200078e0a0a */
[----:B---3--:R-:W-:Y:S01]  /*20890*/  IABS R9, R22 ;  /* 0x0000001600097213 */ /* 0x008fe20000000000 */
[--C-:B------:R-:W-:Y:S01]  /*208a0*/  @!P0 IMAD.IADD R3, R3, 0x1, -R2.reuse ;  /* 0x0000000103038824 */ /* 0x100fe200078e0a02 */
[----:B------:R-:W-:Y:S01]  /*208b0*/  ISETP.GE.AND P0, PT, R22, RZ, PT ;  /* 0x000000ff1600720c */ /* 0x000fe20003f06270 */
[----:B------:R-:W-:Y:S01]  /*208c0*/  @!P3 IMAD.IADD R7, R7, 0x1, -R2 ;  /* 0x000000010707b824 */ /* 0x000fe200078e0a02 */
[----:B------:R-:W-:Y:S01]  /*208d0*/  STL [R1+0x330], R10 ;  /* 0x0003300a01007387 */ /* 0x000fe20000100800 */
[----:B------:R-:W-:Y:S02]  /*208e0*/  IABS R4, R5 ;  /* 0x0000000500047213 */ /* 0x000fe40000000000 */
[----:B------:R-:W-:Y:S01]  /*208f0*/  ISETP.GE.AND P3, PT, R5, RZ, PT ;  /* 0x000000ff0500720c */ /* 0x000fe20003f66270 */
[----:B------:R-:W-:Y:S04]  /*20900*/  STL [R1+0x384], R6 ;  /* 0x0003840601007387 */ /* 0x000fe80000100800 */
[----:B------:R-:W3:Y:S04]  /*20910*/  LDL.LU R22, [R1+0x908] ;  /* 0x0009080001167983 */ /* 0x000ee80000300800 */
[----:B------:R-:W5:Y:S01]  /*20920*/  LDL.LU R5, [R1+0x8b8] ;  /* 0x0008b80001057983 */ /* 0x000f620000300800 */
[----:B------:R-:W-:Y:S01]  /*20930*/  ISETP.GT.U32.AND P2, PT, R2, R11, PT ;  /* 0x0000000b0200720c */ /* 0x000fe20003f44070 */
[----:B------:R-:W-:Y:S01]  /*20940*/  IMAD.HI.U32 R13, R0, R9, RZ ;  /* 0x00000009000d7227 */ /* 0x000fe200078e00ff */
[----:B------:R-:W-:-:S03]  /*20950*/  ISETP.GE.AND P5, PT, R25, RZ, PT ;  /* 0x000000ff1900720c */ /* 0x000fc60003fa6270 */
[----:B------:R-:W-:-:S04]  /*20960*/  IMAD.MOV R13, RZ, RZ, -R13 ;  /* 0x000000ffff0d7224 */ /* 0x000fc800078e0a0d */
[----:B------:R-:W-:-:S04]  /*20970*/  IMAD R9, R2, R13, R9 ;  /* 0x0000000d02097224 */ /* 0x000fc800078e0209 */
[----:B------:R-:W-:Y:S01]  /*20980*/  @!P2 IMAD.IADD R11, R11, 0x1, -R2 ;  /* 0x000000010b0ba824 */ /* 0x000fe200078e0a02 */
[----:B------:R-:W-:-:S03]  /*20990*/  ISETP.GT.U32.AND P1, PT, R2, R9, PT ;  /* 0x000000090200720c */ /* 0x000fc60003f24070 */
[----:B------:R-:W-:-:S05]  /*209a0*/  @!P5 IMAD.MOV R11, RZ, RZ, -R11 ;  /* 0x000000ffff0bd224 */ /* 0x000fca00078e0a0b */
[----:B------:R0:W-:Y:S02]  /*209b0*/  STL [R1+0x32c], R11 ;  /* 0x00032c0b01007387 */ /* 0x0001e40000100800 */
[----:B0-----:R-:W-:-:S04]  /*209c0*/  IMAD.MOV.U32 R11, RZ, RZ, R3 ;  /* 0x000000ffff0b7224 */ /* 0x001fc800078e0003 */
[----:B------:R-:W-:Y:S02]  /*209d0*/  @!P4 IMAD.MOV R11, RZ, RZ, -R11 ;  /* 0x000000ffff0bc224 */ /* 0x000fe400078e0a0b */
[----:B------:R-:W-:-:S03]  /*209e0*/  @!P1 IMAD.IADD R9, R9, 0x1, -R2 ;  /* 0x0000000109099824 */ /* 0x000fc600078e0a02 */
[----:B------:R5:W-:Y:S01]  /*209f0*/  STL [R1+0x380], R11 ;  /* 0x0003800b01007387 */ /* 0x000be20000100800 */
[----:B------:R-:W-:Y:S02]  /*20a00*/  IABS R8, R21 ;  /* 0x0000001500087213 */ /* 0x000fe40000000000 */
[----:B------:R-:W-:Y:S02]  /*20a10*/  ISETP.GE.AND P1, PT, R21, RZ, PT ;  /* 0x000000ff1500720c */ /* 0x000fe40003f26270 */
[----:B------:R-:W3:Y:S01]  /*20a20*/  LDL.LU R21, [R1+0x8cc] ;  /* 0x0008cc0001157983 */ /* 0x000ee20000300800 */
[----:B------:R-:W-:-:S13]  /*20a30*/  ISETP.GE.AND P6, PT, R24, RZ, PT ;  /* 0x000000ff1800720c */ /* 0x000fda0003fc6270 */
[----:B------:R-:W-:Y:S02]  /*20a40*/  @!P6 IMAD.MOV R7, RZ, RZ, -R7 ;  /* 0x000000ffff07e224 */ /* 0x000fe400078e0a07 */
[----:B------:R-:W-:-:S04]  /*20a50*/  IMAD.HI.U32 R12, R0, R4, RZ ;  /* 0x00000004000c7227 */ /* 0x000fc800078e00ff */
[----:B------:R-:W-:-:S04]  /*20a60*/  IMAD.MOV R12, RZ, RZ, -R12 ;  /* 0x000000ffff0c7224 */ /* 0x000fc800078e0a0c */
[----:B------:R-:W-:Y:S02]  /*20a70*/  IMAD R4, R2, R12, R4 ;  /* 0x0000000c02047224 */ /* 0x000fe400078e0204 */
[----:B------:R-:W-:-:S03]  /*20a80*/  IMAD.HI.U32 R6, R0, R8, RZ ;  /* 0x0000000800067227 */ /* 0x000fc600078e00ff */
[----:B------:R-:W-:Y:S01]  /*20a90*/  ISETP.GT.U32.AND P2, PT, R2, R4, PT ;  /* 0x000000040200720c */ /* 0x000fe20003f44070 */
[----:B------:R-:W-:-:S04]  /*20aa0*/  IMAD.MOV R6, RZ, RZ, -R6 ;  /* 0x000000ffff067224 */ /* 0x000fc800078e0a06 */
[----:B------:R-:W-:Y:S01]  /*20ab0*/  IMAD R8, R2, R6, R8 ;  /* 0x0000000602087224 */ /* 0x000fe200078e0208 */
[----:B--2---:R-:W-:Y:S02]  /*20ac0*/  IABS R10, R29 ;  /* 0x0000001d000a7213 */ /* 0x004fe40000000000 */
[----:B------:R-:W-:Y:S02]  /*20ad0*/  ISETP.GE.AND P6, PT, R29, RZ, PT ;  /* 0x000000ff1d00720c */ /* 0x000fe40003fc6270 */
[----:B------:R-:W2:Y:S03]  /*20ae0*/  LDL.LU R29, [R1+0x8e0] ;  /* 0x0008e000011d7983 */ /* 0x000ea60000300800 */
[----:B------:R-:W-:Y:S01]  /*20af0*/  @!P2 IMAD.IADD R4, R4, 0x1, -R2 ;  /* 0x000000010404a824 */ /* 0x000fe200078e0a02 */
[C---:B------:R-:W-:Y:S02]  /*20b00*/  ISETP.GT.U32.AND P2, PT, R2.reuse, R9, PT ;  /* 0x000000090200720c */ /* 0x040fe40003f44070 */
[----:B------:R-:W-:-:S02]  /*20b10*/  ISETP.GT.U32.AND P4, PT, R2, R8, PT ;  /* 0x000000080200720c */ /* 0x000fc40003f84070 */
[----:B------:R-:W-:-:S09]  /*20b20*/  ISETP.GT.U32.AND P5, PT, R2, R4, PT ;  /* 0x000000040200720c */ /* 0x000fd20003fa4070 */
[--C-:B------:R-:W-:Y:S02]  /*20b30*/  @!P2 IMAD.IADD R9, R9, 0x1, -R2.reuse ;  /* 0x000000010909a824 */ /* 0x100fe400078e0a02 */
[----:B------:R-:W-:Y:S02]  /*20b40*/  @!P4 IMAD.IADD R8, R8, 0x1, -R2 ;  /* 0x000000010808c824 */ /* 0x000fe400078e0a02 */
[----:B------:R-:W-:-:S03]  /*20b50*/  @!P0 IMAD.MOV R9, RZ, RZ, -R9 ;  /* 0x000000ffff098224 */ /* 0x000fc600078e0a09 */
[----:B------:R-:W-:Y:S01]  /*20b60*/  ISETP.GT.U32.AND P0, PT, R2, R8, PT ;  /* 0x000000080200720c */ /* 0x000fe20003f04070 */
[----:B------:R-:W-:Y:S01]  /*20b70*/  @!P5 IMAD.IADD R4, R4, 0x1, -R2 ;  /* 0x000000010404d824 */ /* 0x000fe200078e0a02 */
[----:B------:R3:W-:Y:S03]  /*20b80*/  STL [R1+0x37c], R7 ;  /* 0x00037c0701007387 */ /* 0x0007e60000100800 */
[----:B------:R-:W-:-:S08]  /*20b90*/  @!P3 IMAD.MOV R4, RZ, RZ, -R4 ;  /* 0x000000ffff04b224 */ /* 0x000fd000078e0a04 */
[----:B------:R-:W-:Y:S01]  /*20ba0*/  @!P0 IMAD.IADD R8, R8, 0x1, -R2 ;  /* 0x0000000108088824 */ /* 0x000fe200078e0a02 */
[----:B----4-:R-:W-:Y:S02]  /*20bb0*/  IABS R3, R23 ;  /* 0x0000001700037213 */ /* 0x010fe40000000000 */
[----:B------:R-:W-:Y:S02]  /*20bc0*/  ISETP.GE.AND P2, PT, R23, RZ, PT ;  /* 0x000000ff1700720c */ /* 0x000fe40003f46270 */
[----:B------:R-:W4:Y:S04]  /*20bd0*/  LDL.LU R23, [R1+0x8e4] ;  /* 0x0008e40001177983 */ /* 0x000f280000300800 */
[----:B------:R-:W-:Y:S04]  /*20be0*/  STL [R1+0x374], R9 ;  /* 0x0003740901007387 */ /* 0x000fe80000100800 */
[----:B------:R0:W-:Y:S01]  /*20bf0*/  STL [R1+0x36c], R4 ;  /* 0x00036c0401007387 */ /* 0x0001e20000100800 */
[----:B-----5:R-:W-:-:S02]  /*20c00*/  IABS R11, R5 ;  /* 0x00000005000b7213 */ /* 0x020fc40000000000 */
[----:B------:R-:W-:Y:S02]  /*20c10*/  ISETP.GE.AND P0, PT, R5, RZ, PT ;  /* 0x000000ff0500720c */ /* 0x000fe40003f06270 */
[----:B------:R-:W5:Y:S01]  /*20c20*/  LDL.LU R5, [R1+0x8e8] ;  /* 0x0008e80001057983 */ /* 0x000f620000300800 */
[----:B------:R-:W-:Y:S01]  /*20c30*/  IMAD.HI.U32 R6, R0, R10, RZ ;  /* 0x0000000a00067227 */ /* 0x000fe200078e00ff */
[----:B---3--:R-:W-:Y:S02]  /*20c40*/  IABS R7, R22 ;  /* 0x0000001600077213 */ /* 0x008fe40000000000 */
[----:B------:R-:W-:Y:S01]  /*20c50*/  ISETP.GE.AND P4, PT, R22, RZ, PT ;  /* 0x000000ff1600720c */ /* 0x000fe20003f86270 */
[----:B------:R-:W-:Y:S01]  /*20c60*/  IMAD.MOV R6, RZ, RZ, -R6 ;  /* 0x000000ffff067224 */ /* 0x000fe200078e0a06 */
[----:B------:R-:W3:Y:S03]  /*20c70*/  LDL.LU R22, [R1+0x8f0] ;  /* 0x0008f00001167983 */ /* 0x000ee60000300800 */
[----:B------:R-:W-:-:S05]  /*20c80*/  IMAD R10, R2, R6, R10 ;  /* 0x00000006020a7224 */ /* 0x000fca00078e020a */
[----:B------:R-:W-:-:S13]  /*20c90*/  ISETP.GT.U32.AND P5, PT, R2, R10, PT ;  /* 0x0000000a0200720c */ /* 0x000fda0003fa4070 */
[----:B------:R-:W-:-:S05]  /*20ca0*/  @!P5 IMAD.IADD R10, R10, 0x1, -R2 ;  /* 0x000000010a0ad824 */ /* 0x000fca00078e0a02 */
[----:B------:R-:W-:Y:S01]  /*20cb0*/  ISETP.GT.U32.AND P5, PT, R2, R10, PT ;  /* 0x0000000a0200720c */ /* 0x000fe20003fa4070 */
[----:B------:R-:W-:Y:S02]  /*20cc0*/  IMAD.MOV.U32 R14, RZ, RZ, R8 ;  /* 0x000000ffff0e7224 */ /* 0x000fe400078e0008 */
[----:B------:R-:W-:-:S10]  /*20cd0*/  IMAD.HI.U32 R6, R0, R3, RZ ;  /* 0x0000000300067227 */ /* 0x000fd400078e00ff */
[----:B------:R-:W-:-:S04]  /*20ce0*/  @!P5 IMAD.IADD R10, R10, 0x1, -R2 ;  /* 0x000000010a0ad824 */ /* 0x000fc800078e0a02 */
[----:B------:R-:W-:Y:S02]  /*20cf0*/  IMAD.MOV.U32 R13, RZ, RZ, R10 ;  /* 0x000000ffff0d7224 */ /* 0x000fe400078e000a */
[----:B------:R-:W-:Y:S02]  /*20d00*/  @!P1 IMAD.MOV R14, RZ, RZ, -R14 ;  /* 0x000000ffff0e9224 */ /* 0x000fe400078e0a0e */
[----:B------:R-:W-:Y:S02]  /*20d10*/  @!P6 IMAD.MOV R13, RZ, RZ, -R13 ;  /* 0x000000ffff0de224 */ /* 0x000fe400078e0a0d */
[----:B------:R-:W-:Y:S01]  /*20d20*/  IMAD.MOV R6, RZ, RZ, -R6 ;  /* 0x000000ffff067224 */ /* 0x000fe200078e0a06 */
[----:B------:R-:W-:Y:S01]  /*20d30*/  STL [R1+0x328], R14 ;  /* 0x0003280e01007387 */ /* 0x000fe20000100800 */
[----:B0-----:R-:W-:Y:S02]  /*20d40*/  IABS R4, R21 ;  /* 0x0000001500047213 */ /* 0x001fe40000000000 */
[----:B------:R-:W-:Y:S01]  /*20d50*/  ISETP.GE.AND P6, PT, R21, RZ, PT ;  /* 0x000000ff1500720c */ /* 0x000fe20003fc6270 */
[----:B------:R0:W-:Y:S01]  /*20d60*/  STL [R1+0x324], R13 ;  /* 0x0003240d01007387 */ /* 0x0001e20000100800 */
[----:B------:R-:W-:-:S03]  /*20d70*/  IMAD R3, R2, R6, R3 ;  /* 0x0000000602037224 */ /* 0x000fc600078e0203 */
[----:B------:R-:W3:Y:S01]  /*20d80*/  LDL.LU R21, [R1+0x900] ;  /* 0x0009000001157983 */ /* 0x000ee20000300800 */
[----:B------:R-:W-:Y:S01]  /*20d90*/  IMAD.HI.U32 R12, R0, R7, RZ ;  /* 0x00000007000c7227 */ /* 0x000fe200078e00ff */
[----:B------:R-:W-:-:S03]  /*20da0*/  ISETP.GT.U32.AND P3, PT, R2, R3, PT ;  /* 0x000000030200720c */ /* 0x000fc60003f64070 */
[----:B------:R-:W-:-:S04]  /*20db0*/  IMAD.MOV R12, RZ, RZ, -R12 ;  /* 0x000000ffff0c7224 */ /* 0x000fc800078e0a0c */
[----:B------:R-:W-:-:S05]  /*20dc0*/  IMAD R7, R2, R12, R7 ;  /* 0x0000000c02077224 */ /* 0x000fca00078e0207 */
[----:B------:R-:W-:Y:S01]  /*20dd0*/  ISETP.GT.U32.AND P5, PT, R2, R7, PT ;  /* 0x000000070200720c */ /* 0x000fe20003fa4070 */
[----:B------:R-:W-:-:S05]  /*20de0*/  @!P3 IMAD.IADD R3, R3, 0x1, -R2 ;  /* 0x000000010303b824 */ /* 0x000fca00078e0a02 */
[----:B------:R-:W-:-:S07]  /*20df0*/  ISETP.GT.U32.AND P3, PT, R2, R3, PT ;  /* 0x000000030200720c */ /* 0x000fce0003f64070 */
[----:B------:R-:W-:-:S05]  /*20e00*/  @!P5 IMAD.IADD R7, R7, 0x1, -R2 ;  /* 0x000000010707d824 */ /* 0x000fca00078e0a02 */
[----:B------:R-:W-:Y:S01]  /*20e10*/  ISETP.GT.U32.AND P5, PT, R2, R7, PT ;  /* 0x000000070200720c */ /* 0x000fe20003fa4070 */
[----:B------:R-:W-:-:S04]  /*20e20*/  @!P3 IMAD.IADD R3, R3, 0x1, -R2 ;  /* 0x000000010303b824 */ /* 0x000fc800078e0a02 */
[----:B------:R-:W-:-:S04]  /*20e30*/  IMAD.MOV.U32 R12, RZ, RZ, R3 ;  /* 0x000000ffff0c7224 */ /* 0x000fc800078e0003 */
[----:B------:R-:W-:-:S04]  /*20e40*/  @!P2 IMAD.MOV R12, RZ, RZ, -R12 ;  /* 0x000000ffff0ca224 */ /* 0x000fc800078e0a0c */
[----:B------:R-:W-:Y:S01]  /*20e50*/  @!P5 IMAD.IADD R7, R7, 0x1, -R2 ;  /* 0x000000010707d824 */ /* 0x000fe200078e0a02 */
[----:B------:R1:W-:Y:S01]  /*20e60*/  STL [R1+0x31c], R12 ;  /* 0x00031c0c01007387 */ /* 0x0003e20000100800 */
[----:B--2---:R-:W-:Y:S02]  /*20e70*/  IABS R6, R29 ;  /* 0x0000001d00067213 */ /* 0x004fe40000000000 */
[----:B------:R-:W-:Y:S02]  /*20e80*/  ISETP.GE.AND P5, PT, R29, RZ, PT ;  /* 0x000000ff1d00720c */ /* 0x000fe40003fa6270 */
[----:B------:R-:W2:Y:S01]  /*20e90*/  LDL.LU R29, [R1+0x958] ;  /* 0x00095800011d7983 */ /* 0x000ea20000300800 */
[----:B------:R-:W-:-:S03]  /*20ea0*/  IMAD.HI.U32 R9, R0, R11, RZ ;  /* 0x0000000b00097227 */ /* 0x000fc600078e00ff */
[----:B------:R-:W2:Y:S01]  /*20eb0*/  LDL.LU R24, [R1+0x91c] ;  /* 0x00091c0001187983 */ /* 0x000ea20000300800 */
        /* <DEDUP_REMOVED lines=8> */
[----:B-1----:R-:W-:Y:S01]  /*20f40*/  IMAD.MOV.U32 R12, RZ, RZ, R11 ;  /* 0x000000ffff0c7224 */ /* 0x002fe200078e000b */
[----:B------:R-:W-:Y:S03]  /*20f50*/  STL [R1+0x318], R13 ;  /* 0x0003180d01007387 */ /* 0x000fe60000100800 */
[----:B------:R-:W-:Y:S02]  /*20f60*/  @!P0 IMAD.MOV R12, RZ, RZ, -R12 ;  /* 0x000000ffff0c8224 */ /* 0x000fe400078e0a0c */
[----:B------:R-:W-:-:S04]  /*20f70*/  IMAD.HI.U32 R9, R0, R4, RZ ;  /* 0x0000000400097227 */ /* 0x000fc800078e00ff */
[----:B------:R-:W-:-:S04]  /*20f80*/  IMAD.MOV R9, RZ, RZ, -R9 ;  /* 0x000000ffff097224 */ /* 0x000fc800078e0a09 */
[----:B------:R-:W-:-:S05]  /*20f90*/  IMAD R4, R2, R9, R4 ;  /* 0x0000000902047224 */ /* 0x000fca00078e0204 */
[----:B------:R-:W-:Y:S02]  /*20fa0*/  ISETP.GT.U32.AND P3, PT, R2, R4, PT ;  /* 0x000000040200720c */ /* 0x000fe40003f64070 */
[----:B-----5:R-:W-:Y:S02]  /*20fb0*/  IABS R3, R5 ;  /* 0x0000000500037213 */ /* 0x020fe40000000000 */
[----:B------:R-:W-:Y:S02]  /*20fc0*/  ISETP.GE.AND P0, PT, R5, RZ, PT ;  /* 0x000000ff0500720c */ /* 0x000fe40003f06270 */
[----:B------:R-:W5:Y:S07]  /*20fd0*/  LDL.LU R5, [R1+0x924] ;  /* 0x0009240001057983 */ /* 0x000f6e0000300800 */
[----:B------:R-:W-:-:S05]  /*20fe0*/  @!P3 IMAD.IADD R4, R4, 0x1, -R2 ;  /* 0x000000010404b824 */ /* 0x000fca00078e0a02 */
[----:B------:R-:W-:Y:S01]  /*20ff0*/  ISETP.GT.U32.AND P3, PT, R2, R4, PT ;  /* 0x000000040200720c */ /* 0x000fe20003f64070 */
[----:B------:R-:W-:Y:S01]  /*21000*/  IMAD.HI.U32 R8, R0, R6, RZ ;  /* 0x0000000600087227 */ /* 0x000fe200078e00ff */
[----:B----4-:R-:W-:-:S03]  /*21010*/  IABS R10, R23 ;  /* 0x00000017000a7213 */ /* 0x010fc60000000000 */
[----:B------:R-:W-:Y:S01]  /*21020*/  IMAD.MOV R8, RZ, RZ, -R8 ;  /* 0x000000ffff087224 */ /* 0x000fe200078e0a08 */
[----:B------:R-:W-:Y:S01]  /*21030*/  ISETP.GE.AND P4, PT, R23, RZ, PT ;  /* 0x000000ff1700720c */ /* 0x000fe20003f86270 */
[----:B------:R0:W-:Y:S02]  /*21040*/  STL [R1+0x314], R12 ;  /* 0x0003140c01007387 */ /* 0x0001e40000100800 */
[----:B------:R-:W-:Y:S01]  /*21050*/  IMAD R6, R2, R8, R6 ;  /* 0x0000000802067224 */ /* 0x000fe200078e0206 */
[----:B---3--:R-:W-:Y:S01]  /*21060*/  IABS R8, R22 ;  /* 0x0000001600087213 */ /* 0x008fe20000000000 */
[----:B------:R-:W3:Y:S02]  /*21070*/  LDL.LU R23, [R1+0x930] ;  /* 0x0009300001177983 */ /* 0x000ee40000300800 */
[----:B------:R-:W-:Y:S01]  /*21080*/  @!P3 IMAD.IADD R4, R4, 0x1, -R2 ;  /* 0x000000010404b824 */ /* 0x000fe200078e0a02 */
[----:B------:R-:W-:Y:S02]  /*21090*/  ISETP.GE.AND P3, PT, R22, RZ, PT ;  /* 0x000000ff1600720c */ /* 0x000fe40003f66270 */
[----:B------:R-:W4:Y:S01]  /*210a0*/  LDL.LU R22, [R1+0x938] ;  /* 0x0009380001167983 */ /* 0x000f220000300800 */
[----:B------:R-:W-:-:S13]  /*210b0*/  ISETP.GT.U32.AND P2, PT, R2, R6, PT ;  /* 0x000000060200720c */ /* 0x000fda0003f44070 */
[----:B------:R-:W-:-:S05]  /*210c0*/  @!P2 IMAD.IADD R6, R6, 0x1, -R2 ;  /* 0x000000010606a824 */ /* 0x000fca00078e0a02 */
[----:B------:R-:W-:Y:S01]  /*210d0*/  ISETP.GT.U32.AND P2, PT, R2, R6, PT ;  /* 0x000000060200720c */ /* 0x000fe20003f44070 */
[----:B------:R-:W-:Y:S02]  /*210e0*/  IMAD.MOV.U32 R11, RZ, RZ, R4 ;  /* 0x000000ffff0b7224 */ /* 0x000fe400078e0004 */
[----:B------:R-:W-:-:S10]  /*210f0*/  IMAD.HI.U32 R7, R0, R8, RZ ;  /* 0x0000000800077227 */ /* 0x000fd400078e00ff */
[----:B------:R-:W-:-:S04]  /*21100*/  @!P2 IMAD.IADD R6, R6, 0x1, -R2 ;  /* 0x000000010606a824 */ /* 0x000fc800078e0a02 */
[----:B0-----:R-:W-:Y:S02]  /*21110*/  IMAD.MOV.U32 R12, RZ, RZ, R6 ;  /* 0x000000ffff0c7224 */ /* 0x001fe400078e0006 */
[----:B------:R-:W-:Y:S02]  /*21120*/  @!P6 IMAD.MOV R11, RZ, RZ, -R11 ;  /* 0x000000ffff0be224 */ /* 0x000fe400078e0a0b */
[----:B------:R-:W-:Y:S02]  /*21130*/  IMAD.MOV R7, RZ, RZ, -R7 ;  /* 0x000000ffff077224 */ /* 0x000fe400078e0a07 */
[----:B------:R-:W-:Y:S01]  /*21140*/  @!P5 IMAD.MOV R12, RZ, RZ, -R12 ;  /* 0x000000ffff0cd224 */ /* 0x000fe200078e0a0c */
[----:B------:R2:W-:Y:S01]  /*21150*/  STL [R1+0x310], R11 ;  /* 0x0003100b01007387 */ /* 0x0005e20000100800 */
[----:B------:R-:W-:Y:S01]  /*21160*/  IMAD R8, R2, R7, R8 ;  /* 0x0000000702087224 */ /* 0x000fe200078e0208 */
[----:B------:R-:W-:Y:S02]  /*21170*/  IABS R7, R21 ;  /* 0x0000001500077213 */ /* 0x000fe40000000000 */
[----:B------:R-:W-:Y:S01]  /*21180*/  ISETP.GE.AND P6, PT, R21, RZ, PT ;  /* 0x000000ff1500720c */ /* 0x000fe20003fc6270 */
[----:B------:R-:W-:Y:S04]  /*21190*/  STL [R1+0x30c], R12 ;  /* 0x00030c0c01007387 */ /* 0x000fe80000100800 */
[----:B------:R-:W4:Y:S01]  /*211a0*/  LDL.LU R21, [R1+0x940] ;  /* 0x0009400001157983 */ /* 0x000f220000300800 */
[----:B------:R-:W-:-:S04]  /*211b0*/  IMAD.HI.U32 R9, R0, R10, RZ ;  /* 0x0000000a00097227 */ /* 0x000fc800078e00ff */
[----:B------:R-:W-:-:S04]  /*211c0*/  IMAD.MOV R9, RZ, RZ, -R9 ;  /* 0x000000ffff097224 */ /* 0x000fc800078e0a09 */
[----:B------:R-:W-:-:S05]  /*211d0*/  IMAD R10, R2, R9, R10 ;  /* 0x00000009020a7224 */ /* 0x000fca00078e020a */
[----:B------:R-:W-:-:S13]  /*211e0*/  ISETP.GT.U32.AND P1, PT, R2, R10, PT ;  /* 0x0000000a0200720c */ /* 0x000fda0003f24070 */
[----:B------:R-:W-:-:S05]  /*211f0*/  @!P1 IMAD.IADD R10, R10, 0x1, -R2 ;  /* 0x000000010a0a9824 */ /* 0x000fca00078e0a02 */
[----:B------:R-:W-:-:S13]  /*21200*/  ISETP.GT.U32.AND P1, PT, R2, R10, PT ;  /* 0x0000000a0200720c */ /* 0x000fda0003f24070 */
[----:B------:R-:W-:Y:S01]  /*21210*/  @!P1 IMAD.IADD R10, R10, 0x1, -R2 ;  /* 0x000000010a0a9824 */ /* 0x000fe200078e0a02 */
[----:B--2---:R-:W-:Y:S02]  /*21220*/  IABS R11, R29 ;  /* 0x0000001d000b7213 */ /* 0x004fe40000000000 */
[----:B------:R-:W-:Y:S02]  /*21230*/  ISETP.GE.AND P1, PT, R29, RZ, PT ;  /* 0x000000ff1d00720c */ /* 0x000fe40003f26270 */
[----:B------:R-:W2:Y:S01]  /*21240*/  LDL.LU R29, [R1+0x94c] ;  /* 0x00094c00011d7983 */ /* 0x000ea20000300800 */
[----:B------:R-:W-:-:S04]  /*21250*/  IMAD.HI.U32 R9, R0, R3, RZ ;  /* 0x0000000300097227 */ /* 0x000fc800078e00ff */
[----:B------:R-:W-:-:S04]  /*21260*/  IMAD.MOV R9, RZ, RZ, -R9 ;  /* 0x000000ffff097224 */ /* 0x000fc800078e0a09 */
[----:B------:R-:W-:-:S05]  /*21270*/  IMAD R3, R2, R9, R3 ;  /* 0x0000000902037224 */ /* 0x000fca00078e0203 */
[C---:B------:R-:W-:Y:S02]  /*21280*/  ISETP.GT.U32.AND P2, PT, R2.reuse, R3, PT ;  /* 0x000000030200720c */ /* 0x040fe40003f44070 */
[----:B------:R-:W-:Y:S01]  /*21290*/  ISETP.GT.U32.AND P5, PT, R2, R8, PT ;  /* 0x000000080200720c */ /* 0x000fe20003fa4070 */
[----:B------:R-:W-:-:S10]  /*212a0*/  IMAD.HI.U32 R9, R0, R11, RZ ;  /* 0x0000000b00097227 */ /* 0x000fd400078e00ff */
[----:B------:R-:W-:-:S05]  /*212b0*/  @!P2 IMAD.IADD R3, R3, 0x1, -R2 ;  /* 0x000000010303a824 */ /* 0x000fca00078e0a02 */
[----:B------:R-:W-:Y:S01]  /*212c0*/  ISETP.GT.U32.AND P2, PT, R2, R3, PT ;  /* 0x000000030200720c */ /* 0x000fe20003f44070 */
[----:B------:R-:W-:Y:S02]  /*212d0*/  IMAD.MOV R9, RZ, RZ, -R9 ;  /* 0x000000ffff097224 */ /* 0x000fe400078e0a09 */
[----:B------:R-:W-:Y:S02]  /*212e0*/  IMAD.MOV.U32 R4, RZ, RZ, R7 ;  /* 0x000000ffff047224 */ /* 0x000fe400078e0007 */
[----:B------:R-:W-:Y:S02]  /*212f0*/  @!P5 IMAD.IADD R8, R8, 0x1, -R2 ;  /* 0x000000010808d824 */ /* 0x000fe400078e0a02 */
[----:B------:R-:W-:Y:S02]  /*21300*/  IMAD R11, R2, R9, R11 ;  /* 0x00000009020b7224 */ /* 0x000fe400078e020b */
[----:B------:R-:W-:Y:S01]  /*21310*/  IMAD.HI.U32 R6, R0, R4, RZ ;  /* 0x0000000400067227 */ /* 0x000fe200078e00ff */
[----:B------:R-:W-:-:S03]  /*21320*/  ISETP.GT.U32.AND P5, PT, R2, R8, PT ;  /* 0x000000080200720c */ /* 0x000fc60003fa4070 */
[----:B------:R-:W-:Y:S01]  /*21330*/  @!P2 IMAD.IADD R3, R3, 0x1, -R2 ;  /* 0x000000010303a824 */ /* 0x000fe200078e0a02 */
[C---:B------:R-:W-:Y:S01]  /*21340*/  ISETP.GT.U32.AND P2, PT, R2.reuse, R11, PT ;  /* 0x0000000b0200720c */ /* 0x040fe20003f44070 */
[----:B------:R-:W-:Y:S02]  /*21350*/  IMAD.MOV R6, RZ, RZ, -R6 ;  /* 0x000000ffff067224 */ /* 0x000fe400078e0a06 */
[----:B------:R-:W-:Y:S02]  /*21360*/  IMAD.MOV.U32 R13, RZ, RZ, R3 ;  /* 0x000000ffff0d7224 */ /* 0x000fe400078e0003 */
[C---:B------:R-:W-:Y:S02]  /*21370*/  IMAD R4, R2.reuse, R6, R4 ;  /* 0x0000000602047224 */ /* 0x040fe400078e0204 */
[----:B------:R-:W-:Y:S02]  /*21380*/  @!P4 IMAD.MOV R10, RZ, RZ, -R10 ;  /* 0x000000ffff0ac224 */ /* 0x000fe400078e0a0a */
[----:B------:R-:W-:Y:S01]  /*21390*/  @!P0 IMAD.MOV R13, RZ, RZ, -R13 ;  /* 0x000000ffff0d8224 */ /* 0x000fe200078e0a0d */
[----:B------:R-:W-:Y:S01]  /*213a0*/  ISETP.GT.U32.AND P4, PT, R2, R4, PT ;  /* 0x000000040200720c */ /* 0x000fe20003f84070 */
[--C-:B------:R-:W-:Y:S01]  /*213b0*/  @!P5 IMAD.IADD R8, R8, 0x1, -R2.reuse ;  /* 0x000000010808d824 */ /* 0x100fe200078e0a02 */
[----:B------:R-:W-:Y:S01]  /*213c0*/  STL [R1+0x304], R10 ;  /* 0x0003040a01007387 */ /* 0x000fe20000100800 */
[----:B------:R-:W-:-:S03]  /*213d0*/  @!P2 IMAD.IADD R11, R11, 0x1, -R2 ;  /* 0x000000010b0ba824 */ /* 0x000fc600078e0a02 */
[----:B------:R0:W-:Y:S01]  /*213e0*/  STL [R1+0x2fc], R13 ;  /* 0x0002fc0d01007387 */ /* 0x0001e20000100800 */
[----:B------:R-:W-:Y:S01]  /*213f0*/  IABS R7, R24 ;  /* 0x0000001800077213 */ /* 0x000fe20000000000 */
[----:B0-----:R-:W-:-:S04]  /*21400*/  IMAD.MOV.U32 R13, RZ, RZ, R8 ;  /* 0x000000ffff0d7224 */ /* 0x001fc800078e0008 */
[----:B------:R-:W-:Y:S02]  /*21410*/  @!P3 IMAD.MOV R13, RZ, RZ, -R13 ;  /* 0x000000ffff0db224 */ /* 0x000fe400078e0a0d */
[----:B------:R-:W-:-:S04]  /*21420*/  IMAD.HI.U32 R6, R0, R7, RZ ;  /* 0x0000000700067227 */ /* 0x000fc800078e00ff */
[----:B------:R-:W-:Y:S01]  /*21430*/  @!P4 IMAD.IADD R4, R4, 0x1, -R2 ;  /* 0x000000010404c824 */ /* 0x000fe200078e0a02 */
[----:B------:R-:W-:Y:S01]  /*21440*/  ISETP.GE.AND P4, PT, R24, RZ, PT ;  /* 0x000000ff1800720c */ /* 0x000fe20003f86270 */
[----:B------:R-:W-:-:S04]  /*21450*/  IMAD.MOV R6, RZ, RZ, -R6 ;  /* 0x000000ffff067224 */ /* 0x000fc800078e0a06 */
[C---:B------:R-:W-:Y:S01]  /*21460*/  IMAD R7, R2.reuse, R6, R7 ;  /* 0x0000000602077224 */ /* 0x040fe200078e0207 */
[----:B-----5:R-:W-:Y:S02]  /*21470*/  IABS R14, R5 ;  /* 0x00000005000e7213 */ /* 0x020fe40000000000 */
[----:B------:R-:W-:Y:S02]  /*21480*/  ISETP.GE.AND P2, PT, R5, RZ, PT ;  /* 0x000000ff0500720c */ /* 0x000fe40003f46270 */
[----:B------:R-:W5:Y:S04]  /*21490*/  LDL.LU R5, [R1+0x95c] ;  /* 0x00095c0001057983 */ /* 0x000f680000300800 */
[----:B------:R-:W5:Y:S04]  /*214a0*/  LDL.LU R25, [R1+0x960] ;  /* 0x0009600001197983 */ /* 0x000f680000300800 */
[----:B------:R0:W-:Y:S04]  /*214b0*/  STL [R1+0x2f8], R13 ;  /* 0x0002f80d01007387 */ /* 0x0001e80000100800 */
[----:B------:R-:W5:Y:S01]  /*214c0*/  LDL.LU R24, [R1+0x964] ;  /* 0x0009640001187983 */ /* 0x000f620000300800 */
        /* <DEDUP_REMOVED lines=8> */
[C---:B------:R-:W-:Y:S02]  /*21550*/  ISETP.GT.U32.AND P0, PT, R2.reuse, R14, PT ;  /* 0x0000000e0200720c */ /* 0x040fe40003f04070 */
[----:B------:R-:W-:Y:S01]  /*21560*/  ISETP.GT.U32.AND P3, PT, R2, R7, PT ;  /* 0x000000070200720c */ /* 0x000fe20003f64070 */
[----:B0-----:R-:W-:-:S04]  /*21570*/  IMAD.MOV.U32 R13, RZ, RZ, R4 ;  /* 0x000000ffff0d7224 */ /* 0x001fc800078e0004 */
[----:B------:R-:W-:-:S04]  /*21580*/  @!P6 IMAD.MOV R13, RZ, RZ, -R13 ;  /* 0x000000ffff0de224 */ /* 0x000fc800078e0a0d */
[----:B------:R-:W-:Y:S01]  /*21590*/  @!P5 IMAD.IADD R11, R11, 0x1, -R2 ;  /* 0x000000010b0bd824 */ /* 0x000fe200078e0a02 */
[----:B---3--:R-:W-:-:S03]  /*215a0*/  IABS R9, R23 ;  /* 0x0000001700097213 */ /* 0x008fc60000000000 */
[----:B------:R-:W-:Y:S01]  /*215b0*/  @!P1 IMAD.MOV R11, RZ, RZ, -R11 ;  /* 0x000000ffff0b9224 */ /* 0x000fe200078e0a0b */
[----:B------:R-:W-:Y:S01]  /*215c0*/  STL [R1+0x2f4], R13 ;  /* 0x0002f40d01007387 */ /* 0x000fe20000100800 */
[--C-:B------:R-:W-:Y:S01]  /*215d0*/  @!P3 IMAD.IADD R7, R7, 0x1, -R2.reuse ;  /* 0x000000010707b824 */ /* 0x100fe200078e0a02 */
[----:B------:R-:W-:Y:S01]  /*215e0*/  ISETP.GE.AND P3, PT, R23, RZ, PT ;  /* 0x000000ff1700720c */ /* 0x000fe20003f66270 */
[----:B------:R-:W-:Y:S01]  /*215f0*/  @!P0 IMAD.IADD R14, R14, 0x1, -R2 ;  /* 0x000000010e0e8824 */ /* 0x000fe200078e0a02 */
[----:B------:R-:W3:Y:S01]  /*21600*/  LDL.LU R23, [R1+0x968] ;  /* 0x0009680001177983 */ /* 0x000ee20000300800 */
[----:B----4-:R-:W-:Y:S02]  /*21610*/  IABS R12, R22 ;  /* 0x00000016000c7213 */ /* 0x010fe40000000000 */
[----:B------:R-:W-:Y:S01]  /*21620*/  ISETP.GE.AND P0, PT, R22, RZ, PT ;  /* 0x000000ff1600720c */ /* 0x000fe20003f06270 */
[----:B------:R-:W-:Y:S04]  /*21630*/  STL [R1+0x2f0], R11 ;  /* 0x0002f00b01007387 */ /* 0x000fe80000100800 */
[----:B------:R-:W4:Y:S01]  /*21640*/  LDL.LU R22, [R1+0x96c] ;  /* 0x00096c0001167983 */ /* 0x000f220000300800 */
[----:B------:R-:W-:-:S04]  /*21650*/  IMAD.HI.U32 R3, R0, R9, RZ ;  /* 0x0000000900037227 */ /* 0x000fc800078e00ff */
[----:B------:R-:W-:-:S04]  /*21660*/  IMAD.HI.U32 R6, R0, R12, RZ ;  /* 0x0000000c00067227 */ /* 0x000fc800078e00ff */
[----:B------:R-:W-:Y:S02]  /*21670*/  IMAD.MOV R8, RZ, RZ, -R3 ;  /* 0x000000ffff087224 */ /* 0x000fe400078e0a03 */
[----:B------:R-:W-:-:S04]  /*21680*/  IMAD.MOV R3, RZ, RZ, -R6 ;  /* 0x000000ffff037224 */ /* 0x000fc800078e0a06 */
[----:B------:R-:W-:-:S05]  /*21690*/  IMAD R12, R2, R3, R12 ;  /* 0x00000003020c7224 */ /* 0x000fca00078e020c */
[----:B------:R-:W-:Y:S01]  /*216a0*/  ISETP.GT.U32.AND P5, PT, R2, R12, PT ;  /* 0x0000000c0200720c */ /* 0x000fe20003fa4070 */
[----:B------:R-:W-:Y:S01]  /*216b0*/  @!P4 IMAD.MOV R7, RZ, RZ, -R7 ;  /* 0x000000ffff07c224 */ /* 0x000fe200078e0a07 */
[----:B------:R-:W-:-:S04]  /*216c0*/  IABS R10, R21 ;  /* 0x00000015000a7213 */ /* 0x000fc80000000000 */
[----:B------:R-:W-:Y:S07]  /*216d0*/  STL [R1+0x2ec], R7 ;  /* 0x0002ec0701007387 */ /* 0x000fee0000100800 */
[----:B------:R-:W-:Y:S01]  /*216e0*/  @!P5 IMAD.IADD R12, R12, 0x1, -R2 ;  /* 0x000000010c0cd824 */ /* 0x000fe200078e0a02 */
[----:B------:R-:W-:Y:S02]  /*216f0*/  ISETP.GE.AND P5, PT, R21, RZ, PT ;  /* 0x000000ff1500720c */ /* 0x000fe40003fa6270 */
[----:B------:R-:W4:Y:S01]  /*21700*/  LDL.LU R21, [R1+0x970] ;  /* 0x0009700001157983 */ /* 0x000f220000300800 */
[----:B------:R-:W-:-:S05]  /*21710*/  IMAD R9, R2, R8, R9 ;  /* 0x0000000802097224 */ /* 0x000fca00078e0209 */
[C---:B------:R-:W-:Y:S02]  /*21720*/  ISETP.GT.U32.AND P6, PT, R2.reuse, R9, PT ;  /* 0x000000090200720c */ /* 0x040fe40003fc4070 */
[----:B------:R-:W-:-:S11]  /*21730*/  ISETP.GT.U32.AND P4, PT, R2, R12, PT ;  /* 0x0000000c0200720c */ /* 0x000fd60003f84070 */
[--C-:B------:R-:W-:Y:S01]  /*21740*/  @!P6 IMAD.IADD R9, R9, 0x1, -R2.reuse ;  /* 0x000000010909e824 */ /* 0x100fe200078e0a02 */
[----:B------:R-:W-:Y:S01]  /*21750*/  ISETP.GT.U32.AND P6, PT, R2, R14, PT ;  /* 0x0000000e0200720c */ /* 0x000fe20003fc4070 */
[----:B------:R-:W-:-:S12]  /*21760*/  @!P4 IMAD.IADD R12, R12, 0x1, -R2 ;  /* 0x000000010c0cc824 */ /* 0x000fd800078e0a02 */
[----:B------:R-:W-:-:S04]  /*21770*/  @!P6 IMAD.IADD R14, R14, 0x1, -R2 ;  /* 0x000000010e0ee824 */ /* 0x000fc800078e0a02 */
[----:B------:R-:W-:-:S05]  /*21780*/  @!P2 IMAD.MOV R14, RZ, RZ, -R14 ;  /* 0x000000ffff0ea224 */ /* 0x000fca00078e0a0e */
[----:B------:R0:W-:Y:S01]  /*21790*/  STL [R1+0x2e4], R14 ;  /* 0x0002e40e01007387 */ /* 0x0001e20000100800 */
[----:B--2---:R-:W-:Y:S02]  /*217a0*/  IABS R6, R29 ;  /* 0x0000001d00067213 */ /* 0x004fe40000000000 */
[----:B------:R-:W-:Y:S02]  /*217b0*/  ISETP.GE.AND P4, PT, R29, RZ, PT ;  /* 0x000000ff1d00720c */ /* 0x000fe40003f86270 */
[----:B------:R-:W2:Y:S01]  /*217c0*/  LDL.LU R29, [R1+0x974] ;  /* 0x00097400011d7983 */ /* 0x000ea20000300800 */
        /* <DEDUP_REMOVED lines=9> */
[----:B------:R-:W-:-:S07]  /*21860*/  ISETP.GT.U32.AND P1, PT, R2, R6, PT ;  /* 0x000000060200720c */ /* 0x000fce0003f24070 */
[----:B------:R-:W-:-:S05]  /*21870*/  @!P6 IMAD.IADD R10, R10, 0x1, -R2 ;  /* 0x000000010a0ae824 */ /* 0x000fca00078e0a02 */
[----:B------:R-:W-:Y:S01]  /*21880*/  ISETP.GT.U32.AND P2, PT, R2, R10, PT ;  /* 0x0000000a0200720c */ /* 0x000fe20003f44070 */
[----:B------:R-:W-:Y:S02]  /*21890*/  @!P1 IMAD.IADD R6, R6, 0x1, -R2 ;  /* 0x0000000106069824 */ /* 0x000fe400078e0a02 */
[----:B0-----:R-:W-:-:S04]  /*218a0*/  IMAD.MOV.U32 R14, RZ, RZ, R9 ;  /* 0x000000ffff0e7224 */ /* 0x001fc800078e0009 */
[----:B------:R-:W-:Y:S01]  /*218b0*/  @!P3 IMAD.MOV R14, RZ, RZ, -R14 ;  /* 0x000000ffff0eb224 */ /* 0x000fe200078e0a0e */
[----:B------:R-:W-:-:S05]  /*218c0*/  ISETP.GT.U32.AND P3, PT, R2, R6, PT ;  /* 0x000000060200720c */ /* 0x000fca0003f64070 */
[----:B------:R-:W-:Y:S02]  /*218d0*/  @!P2 IMAD.IADD R10, R10, 0x1, -R2 ;  /* 0x000000010a0aa824 */ /* 0x000fe400078e0a02 */
[----:B------:R-:W-:-:S06]  /*218e0*/  @!P0 IMAD.MOV R12, RZ, RZ, -R12 ;  /* 0x000000ffff0c8224 */ /* 0x000fcc00078e0a0c */
[----:B------:R-:W-:Y:S01]  /*218f0*/  @!P3 IMAD.IADD R6, R6, 0x1, -R2 ;  /* 0x000000010606b824 */ /* 0x000fe200078e0a02 */
[----:B-----5:R-:W-:-:S05]  /*21900*/  IABS R8, R5 ;  /* 0x0000000500087213 */ /* 0x020fca0000000000 */
[----:B------:R-:W-:Y:S01]  /*21910*/  IMAD.HI.U32 R3, R0, R8, RZ ;  /* 0x0000000800037227 */ /* 0x000fe200078e00ff */
[----:B------:R-:W-:-:S03]  /*21920*/  IABS R7, R25 ;  /* 0x0000001900077213 */ /* 0x000fc60000000000 */
[----:B------:R-:W-:Y:S01]  /*21930*/  IMAD.MOV R3, RZ, RZ, -R3 ;  /* 0x000000ffff037224 */ /* 0x000fe200078e0a03 */
[----:B------:R-:W-:-:S03]  /*21940*/  IABS R4, R24 ;  /* 0x0000001800047213 */ /* 0x000fc60000000000 */
[----:B------:R-:W-:Y:S02]  /*21950*/  IMAD R8, R2, R3, R8 ;  /* 0x0000000302087224 */ /* 0x000fe400078e0208 */
[----:B------:R-:W-:-:S04]  /*21960*/  IMAD.HI.U32 R11, R0, R7, RZ ;  /* 0x00000007000b7227 */ /* 0x000fc800078e00ff */
[----:B------:R-:W-:Y:S01]  /*21970*/  IMAD.HI.U32 R13, R0, R4, RZ ;  /* 0x00000004000d7227 */ /* 0x000fe200078e00ff */
[----:B------:R-:W-:-:S03]  /*21980*/  ISETP.GT.U32.AND P6, PT, R2, R8, PT ;  /* 0x000000080200720c */ /* 0x000fc60003fc4070 */
[----:B------:R-:W-:Y:S02]  /*21990*/  IMAD.MOV R11, RZ, RZ, -R11 ;  /* 0x000000ffff0b7224 */ /* 0x000fe400078e0a0b */
[----:B------:R-:W-:Y:S02]  /*219a0*/  IMAD.MOV R13, RZ, RZ, -R13 ;  /* 0x000000ffff0d7224 */ /* 0x000fe400078e0a0d */
[C---:B------:R-:W-:Y:S02]  /*219b0*/  IMAD R7, R2.reuse, R11, R7 ;  /* 0x0000000b02077224 */ /* 0x040fe400078e0207 */
[C---:B------:R-:W-:Y:S02]  /*219c0*/  IMAD R4, R2.reuse, R13, R4 ;  /* 0x0000000d02047224 */ /* 0x040fe400078e0204 */
[----:B------:R-:W-:Y:S01]  /*219d0*/  IMAD.MOV.U32 R13, RZ, RZ, R10 ;  /* 0x000000ffff0d7224 */ /* 0x000fe200078e000a */
[C---:B------:R-:W-:Y:S02]  /*219e0*/  ISETP.GT.U32.AND P2, PT, R2.reuse, R7, PT ;  /* 0x000000070200720c */ /* 0x040fe40003f44070 */
[----:B------:R-:W-:Y:S01]  /*219f0*/  ISETP.GE.AND P1, PT, R5, RZ, PT ;  /* 0x000000ff0500720c */ /* 0x000fe20003f26270 */
[----:B------:R-:W-:Y:S01]  /*21a00*/  @!P5 IMAD.MOV R13, RZ, RZ, -R13 ;  /* 0x000000ffff0dd224 */ /* 0x000fe200078e0a0d */
[----:B------:R-:W5:Y:S01]  /*21a10*/  LDL.LU R5, [R1+0x978] ;  /* 0x0009780001057983 */ /* 0x000f620000300800 */
[----:B------:R-:W-:Y:S01]  /*21a20*/  ISETP.GT.U32.AND P5, PT, R2, R4, PT ;  /* 0x000000040200720c */ /* 0x000fe20003fa4070 */
[----:B------:R-:W-:-:S02]  /*21a30*/  @!P6 IMAD.IADD R8, R8, 0x1, -R2 ;  /* 0x000000010808e824 */ /* 0x000fc400078e0a02 */
[----:B------:R-:W5:Y:S04]  /*21a40*/  LDL.LU R26, [R1+0x97c] ;  /* 0x00097c00011a7983 */ /* 0x000f680000300800 */
[----:B------:R-:W-:Y:S01]  /*21a50*/  STL [R1+0x2dc], R14 ;  /* 0x0002dc0e01007387 */ /* 0x000fe20000100800 */
[----:B------:R-:W-:-:S03]  /*21a60*/  ISETP.GT.U32.AND P6, PT, R2, R8, PT ;  /* 0x000000080200720c */ /* 0x000fc60003fc4070 */
[----:B------:R-:W-:Y:S04]  /*21a70*/  STL [R1+0x2d8], R12 ;  /* 0x0002d80c01007387 */ /* 0x000fe80000100800 */
[----:B------:R0:W-:Y:S01]  /*21a80*/  STL [R1+0x2d4], R13 ;  /* 0x0002d40d01007387 */ /* 0x0001e20000100800 */
[----:B------:R-:W-:Y:S02]  /*21a90*/  @!P2 IMAD.IADD R7, R7, 0x1, -R2 ;  /* 0x000000010707a824 */ /* 0x000fe400078e0a02 */
[----:B0-----:R-:W-:-:S04]  /*21aa0*/  IMAD.MOV.U32 R13, RZ, RZ, R6 ;  /* 0x000000ffff0d7224 */ /* 0x001fc800078e0006 */
[----:B------:R-:W-:Y:S01]  /*21ab0*/  @!P4 IMAD.MOV R13, RZ, RZ, -R13 ;  /* 0x000000ffff0dc224 */ /* 0x000fe200078e0a0d */
[----:B------:R-:W-:Y:S01]  /*21ac0*/  ISETP.GE.AND P3, PT, R24, RZ, PT ;  /* 0x000000ff1800720c */ /* 0x000fe20003f66270 */
[--C-:B------:R-:W-:Y:S01]  /*21ad0*/  @!P5 IMAD.IADD R4, R4, 0x1, -R2.reuse ;  /* 0x000000010404d824 */ /* 0x100fe200078e0a02 */
[----:B------:R-:W-:Y:S02]  /*21ae0*/  ISETP.GT.U32.AND P5, PT, R2, R7, PT ;  /* 0x000000070200720c */ /* 0x000fe40003fa4070 */
[----:B------:R0:W-:Y:S04]  /*21af0*/  STL [R1+0x2d0], R13 ;  /* 0x0002d00d01007387 */ /* 0x0001e80000100800 */
[----:B------:R-:W5:Y:S01]  /*21b00*/  LDL.LU R24, [R1+0x980] ;  /* 0x0009800001187983 */ /* 0x000f620000300800 */
[----:B------:R-:W-:Y:S01]  /*21b10*/  @!P6 IMAD.IADD R8, R8, 0x1, -R2 ;  /* 0x000000010808e824 */ /* 0x000fe200078e0a02 */
[----:B---3--:R-:W-:-:S03]  /*21b20*/  IABS R3, R23 ;  /* 0x0000001700037213 */ /* 0x008fc60000000000 */
[----:B------:R-:W-:Y:S01]  /*21b30*/  @!P1 IMAD.MOV R8, RZ, RZ, -R8 ;  /* 0x000000ffff089224 */ /* 0x000fe200078e0a08 */
[----:B------:R-:W-:Y:S01]  /*21b40*/  ISETP.GE.AND P2, PT, R23, RZ, PT ;  /* 0x000000ff1700720c */ /* 0x000fe20003f46270 */
[----:B------:R-:W-:Y:S01]  /*21b50*/  @!P5 IMAD.IADD R7, R7, 0x1, -R2 ;  /* 0x000000010707d824 */ /* 0x000fe200078e0a02 */
[----:B------:R-:W3:Y:S01]  /*21b60*/  LDL.LU R23, [R1+0x984] ;  /* 0x0009840001177983 */ /* 0x000ee20000300800 */
[----:B----4-:R-:W-:Y:S02]  /*21b70*/  IABS R11, R22 ;  /* 0x00000016000b7213 */ /* 0x010fe40000000000 */
[----:B------:R-:W-:Y:S01]  /*21b80*/  ISETP.GE.AND P5, PT, R22, RZ, PT ;  /* 0x000000ff1600720c */ /* 0x000fe20003fa6270 */
[----:B------:R1:W-:Y:S04]  /*21b90*/  STL [R1+0x2cc], R8 ;  /* 0x0002cc0801007387 */ /* 0x0003e80000100800 */
[----:B------:R-:W4:Y:S01]  /*21ba0*/  LDL.LU R22, [R1+0x988] ;  /* 0x0009880001167983 */ /* 0x000f220000300800 */
[----:B------:R-:W-:-:S04]  /*21bb0*/  IMAD.HI.U32 R9, R0, R3, RZ ;  /* 0x0000000300097227 */ /* 0x000fc800078e00ff */
[----:B------:R-:W-:-:S04]  /*21bc0*/  IMAD.MOV R9, RZ, RZ, -R9 ;  /* 0x000000ffff097224 */ /* 0x000fc800078e0a09 */
[----:B------:R-:W-:-:S05]  /*21bd0*/  IMAD R3, R2, R9, R3 ;  /* 0x0000000902037224 */ /* 0x000fca00078e0203 */
[----:B------:R-:W-:Y:S02]  /*21be0*/  ISETP.GT.U32.AND P6, PT, R2, R3, PT ;  /* 0x000000030200720c */ /* 0x000fe40003fc4070 */
[----:B------:R-:W-:-:S11]  /*21bf0*/  ISETP.GE.AND P0, PT, R25, RZ, PT ;  /* 0x000000ff1900720c */ /* 0x000fd60003f06270 */
[----:B------:R-:W-:Y:S01]  /*21c00*/  @!P6 IMAD.IADD R3, R3, 0x1, -R2 ;  /* 0x000000010303e824 */ /* 0x000fe200078e0a02 */
[----:B------:R-:W-:-:S04]  /*21c10*/  ISETP.GT.U32.AND P6, PT, R2, R4, PT ;  /* 0x000000040200720c */ /* 0x000fc80003fc4070 */
[----:B------:R-:W-:Y:S01]  /*21c20*/  ISETP.GT.U32.AND P4, PT, R2, R3, PT ;  /* 0x000000030200720c */ /* 0x000fe20003f84070 */
[----:B------:R-:W-:-:S04]  /*21c30*/  IMAD.HI.U32 R9, R0, R11, RZ ;  /* 0x0000000b00097227 */ /* 0x000fc800078e00ff */
[----:B------:R-:W-:-:S04]  /*21c40*/  @!P0 IMAD.MOV R7, RZ, RZ, -R7 ;  /* 0x000000ffff078224 */ /* 0x000fc800078e0a07 */
[----:B------:R-:W-:Y:S02]  /*21c50*/  @!P6 IMAD.IADD R4, R4, 0x1, -R2 ;  /* 0x000000010404e824 */ /* 0x000fe400078e0a02 */
[----:B------:R-:W-:Y:S02]  /*21c60*/  IMAD.MOV R9, RZ, RZ, -R9 ;  /* 0x000000ffff097224 */ /* 0x000fe400078e0a09 */
[----:B------:R-:W-:Y:S01]  /*21c70*/  @!P3 IMAD.MOV R4, RZ, RZ, -R4 ;  /* 0x000000ffff04b224 */ /* 0x000fe200078e0a04 */
[----:B------:R-:W-:Y:S01]  /*21c80*/  STL [R1+0x2c8], R7 ;  /* 0x0002c80701007387 */ /* 0x000fe20000100800 */
[C---:B------:R-:W-:Y:S01]  /*21c90*/  IMAD R11, R2.reuse, R9, R11 ;  /* 0x00000009020b7224 */ /* 0x040fe200078e020b */
[----:B------:R-:W-:Y:S01]  /*21ca0*/  IABS R9, R21 ;  /* 0x0000001500097213 */ /* 0x000fe20000000000 */
[----:B------:R-:W-:Y:S01]  /*21cb0*/  @!P4 IMAD.IADD R3, R3, 0x1, -R2 ;  /* 0x000000010303c824 */ /* 0x000fe200078e0a02 */
[----:B------:R-:W-:Y:S01]  /*21cc0*/  ISETP.GE.AND P4, PT, R21, RZ, PT ;  /* 0x000000ff1500720c */ /* 0x000fe20003f86270 */
[----:B------:R0:W-:Y:S04]  /*21cd0*/  STL [R1+0x2c4], R4 ;  /* 0x0002c40401007387 */ /* 0x0001e80000100800 */
[----:B------:R-:W3:Y:S01]  /*21ce0*/  LDL.LU R21, [R1+0x98c] ;  /* 0x00098c0001157983 */ /* 0x000ee20000300800 */
[----:B------:R-:W-:-:S13]  /*21cf0*/  ISETP.GT.U32.AND P1, PT, R2, R11, PT ;  /* 0x0000000b0200720c */ /* 0x000fda0003f24070 */
[----:B------:R-:W-:Y:S01]  /*21d00*/  @!P1 IMAD.IADD R11, R11, 0x1, -R2 ;  /* 0x000000010b0b9824 */ /* 0x000fe200078e0a02 */
[----:B--2---:R-:W-:Y:S02]  /*21d10*/  IABS R14, R29 ;  /* 0x0000001d000e7213 */ /* 0x004fe40000000000 */
[----:B------:R-:W-:Y:S02]  /*21d20*/  ISETP.GE.AND P1, PT, R29, RZ, PT ;  /* 0x000000ff1d00720c */ /* 0x000fe40003f26270 */
[----:B------:R-:W2:Y:S01]  /*21d30*/  LDL.LU R29, [R1+0x990] ;  /* 0x00099000011d7983 */ /* 0x000ea20000300800 */
[----:B------:R-:W-:-:S04]  /*21d40*/  IMAD.HI.U32 R6, R0, R9, RZ ;  /* 0x0000000900067227 */ /* 0x000fc800078e00ff */
[----:B------:R-:W-:-:S04]  /*21d50*/  IMAD.MOV R6, RZ, RZ, -R6 ;  /* 0x000000ffff067224 */ /* 0x000fc800078e0a06 */
[----:B------:R-:W-:Y:S02]  /*21d60*/  IMAD R9, R2, R6, R9 ;  /* 0x0000000602097224 */ /* 0x000fe400078e0209 */
[----:B0-----:R-:W-:-:S03]  /*21d70*/  IMAD.HI.U32 R13, R0, R14, RZ ;  /* 0x0000000e000d7227 */ /* 0x001fc600078e00ff */
[----:B------:R-:W-:Y:S01]  /*21d80*/  ISETP.GT.U32.AND P6, PT, R2, R9, PT ;  /* 0x000000090200720c */ /* 0x000fe20003fc4070 */
[----:B------:R-:W-:-:S04]  /*21d90*/  IMAD.MOV R13, RZ, RZ, -R13 ;  /* 0x000000ffff0d7224 */ /* 0x000fc800078e0a0d */
[----:B------:R-:W-:-:S05]  /*21da0*/  IMAD R14, R2, R13, R14 ;  /* 0x0000000d020e7224 */ /* 0x000fca00078e020e */
[----:B------:R-:W-:-:S03]  /*21db0*/  ISETP.GT.U32.AND P3, PT, R2, R14, PT ;  /* 0x0000000e0200720c */ /* 0x000fc60003f64070 */
[----:B------:R-:W-:Y:S01]  /*21dc0*/  @!P6 IMAD.IADD R9, R9, 0x1, -R2 ;  /* 0x000000010909e824 */ /* 0x000fe200078e0a02 */
[----:B------:R-:W-:-:S04]  /*21dd0*/  ISETP.GT.U32.AND P0, PT, R2, R11, PT ;  /* 0x0000000b0200720c */ /* 0x000fc80003f04070 */
[----:B------:R-:W-:Y:S01]  /*21de0*/  ISETP.GT.U32.AND P6, PT, R2, R9, PT ;  /* 0x000000090200720c */ /* 0x000fe20003fc4070 */
[----:B------:R-:W-:-:S04]  /*21df0*/  @!P2 IMAD.MOV R3, RZ, RZ, -R3 ;  /* 0x000000ffff03a224 */ /* 0x000fc800078e0a03 */
[--C-:B------:R-:W-:Y:S01]  /*21e00*/  @!P3 IMAD.IADD R14, R14, 0x1, -R2.reuse ;  /* 0x000000010e0eb824 */ /* 0x100fe200078e0a02 */
[----:B------:R-:W-:Y:S03]  /*21e10*/  STL [R1+0x2c0], R3 ;  /* 0x0002c00301007387 */ /* 0x000fe60000100800 */
[----:B------:R-:W-:Y:S01]  /*21e20*/  @!P0 IMAD.IADD R11, R11, 0x1, -R2 ;  /* 0x000000010b0b8824 */ /* 0x000fe200078e0a02 */
[----:B------:R-:W-:-:S03]  /*21e30*/  ISETP.GT.U32.AND P3, PT, R2, R14, PT ;  /* 0x0000000e0200720c */ /* 0x000fc60003f64070 */
[----:B------:R-:W-:Y:S02]  /*21e40*/  @!P6 IMAD.IADD R9, R9, 0x1, -R2 ;  /* 0x000000010909e824 */ /* 0x000fe400078e0a02 */
[----:B------:R-:W-:-:S08]  /*21e50*/  @!P5 IMAD.MOV R11, RZ, RZ, -R11 ;  /* 0x000000ffff0bd224 */ /* 0x000fd000078e0a0b */
[----:B------:R-:W-:Y:S02]  /*21e60*/  @!P3 IMAD.IADD R14, R14, 0x1, -R2 ;  /* 0x000000010e0eb824 */ /* 0x000fe400078e0a02 */
[----:B------:R-:W-:-:S04]  /*21e70*/  IMAD.MOV.U32 R16, RZ, RZ, R9 ;  /* 0x000000ffff107224 */ /* 0x000fc800078e0009 */
[----:B------:R-:W-:Y:S02]  /*21e80*/  @!P4 IMAD.MOV R16, RZ, RZ, -R16 ;  /* 0x000000ffff10c224 */ /* 0x000fe400078e0a10 */
[----:B------:R-:W-:Y:S01]  /*21e90*/  @!P1 IMAD.MOV R14, RZ, RZ, -R14 ;  /* 0x000000ffff0e9224 */ /* 0x000fe200078e0a0e */
[----:B-----5:R-:W-:Y:S02]  /*21ea0*/  IABS R12, R5 ;  /* 0x00000005000c7213 */ /* 0x020fe40000000000 */
[----:B------:R-:W-:-:S03]  /*21eb0*/  IABS R10, R26 ;  /* 0x0000001a000a7213 */ /* 0x000fc60000000000 */
[----:B-1----:R-:W-:-:S04]  /*21ec0*/  IMAD.HI.U32 R8, R0, R12, RZ ;  /* 0x0000000c00087227 */ /* 0x002fc800078e00ff */
[----:B------:R-:W-:-:S04]  /*21ed0*/  IMAD.HI.U32 R6, R0, R10, RZ ;  /* 0x0000000a00067227 */ /* 0x000fc800078e00ff */
[----:B------:R-:W-:Y:S02]  /*21ee0*/  IMAD.MOV R6, RZ, RZ, -R6 ;  /* 0x000000ffff067224 */ /* 0x000fe400078e0a06 */
[----:B------:R-:W-:Y:S02]  /*21ef0*/  IMAD.MOV R8, RZ, RZ, -R8 ;  /* 0x000000ffff087224 */ /* 0x000fe400078e0a08 */
[C---:B------:R-:W-:Y:S02]  /*21f00*/  IMAD R10, R2.reuse, R6, R10 ;  /* 0x00000006020a7224 */ /* 0x040fe400078e020a */
[C---:B------:R-:W-:Y:S01]  /*21f10*/  IMAD R12, R2.reuse, R8, R12 ;  /* 0x00000008020c7224 */ /* 0x040fe200078e020c */
[----:B------:R-:W-:Y:S02]  /*21f20*/  ISETP.GE.AND P6, PT, R5, RZ, PT ;  /* 0x000000ff0500720c */ /* 0x000fe40003fc6270 */
[C---:B------:R-:W-:Y:S01]  /*21f30*/  ISETP.GT.U32.AND P0, PT, R2.reuse, R10, PT ;  /* 0x0000000a0200720c */ /* 0x040fe20003f04070 */
[----:B------:R-:W5:Y:S01]  /*21f40*/  LDL.LU R5, [R1+0x994] ;  /* 0x0009940001057983 */ /* 0x000f620000300800 */
[----:B------:R-:W-:-:S03]  /*21f50*/  ISETP.GT.U32.AND P2, PT, R2, R12, PT ;  /* 0x0000000c0200720c */ /* 0x000fc60003f44070 */
[----:B------:R-:W5:Y:S01]  /*21f60*/  LDL.LU R25, [R1+0x998] ;  /* 0x0009980001197983 */ /* 0x000f620000300800 */
[----:B------:R-:W-:-:S05]  /*21f70*/  IABS R6, R24 ;  /* 0x0000001800067213 */ /* 0x000fca0000000000 */
[----:B------:R-:W-:-:S04]  /*21f80*/  IMAD.HI.U32 R4, R0, R6, RZ ;  /* 0x0000000600047227 */ /* 0x000fc800078e00ff */
[----:B------:R-:W-:-:S04]  /*21f90*/  IMAD.MOV R4, RZ, RZ, -R4 ;  /* 0x000000ffff047224 */ /* 0x000fc800078e0a04 */
[----:B------:R-:W-:Y:S01]  /*21fa0*/  IMAD R6, R2, R4, R6 ;  /* 0x0000000402067224 */ /* 0x000fe200078e0206 */
[----:B----4-:R-:W-:Y:S01]  /*21fb0*/  IABS R8, R22 ;  /* 0x0000001600087213 */ /* 0x010fe20000000000 */
[--C-:B------:R-:W-:Y:S01]  /*21fc0*/  @!P2 IMAD.IADD R12, R12, 0x1, -R2.reuse ;  /* 0x000000010c0ca824 */ /* 0x100fe200078e0a02 */
[----:B------:R0:W-:Y:S01]  /*21fd0*/  STL [R1+0x2bc], R11 ;  /* 0x0002bc0b01007387 */ /* 0x0001e20000100800 */
[----:B------:R-:W-:Y:S01]  /*21fe0*/  @!P0 IMAD.IADD R10, R10, 0x1, -R2 ;  /* 0x000000010a0a8824 */ /* 0x000fe200078e0a02 */
[C---:B------:R-:W-:Y:S02]  /*21ff0*/  ISETP.GT.U32.AND P3, PT, R2.reuse, R6, PT ;  /* 0x000000060200720c */ /* 0x040fe40003f64070 */
[----:B---3--:R-:W-:Y:S02]  /*22000*/  IABS R7, R23 ;  /* 0x0000001700077213 */ /* 0x008fe40000000000 */
[----:B------:R-:W-:Y:S01]  /*22010*/  ISETP.GT.U32.AND P2, PT, R2, R12, PT ;  /* 0x0000000c0200720c */ /* 0x000fe20003f44070 */
[----:B0-----:R-:W-:Y:S01]  /*22020*/  IMAD.HI.U32 R11, R0, R8, RZ ;  /* 0x00000008000b7227 */ /* 0x001fe200078e00ff */
[----:B------:R-:W-:-:S03]  /*22030*/  ISETP.GT.U32.AND P5, PT, R2, R10, PT ;  /* 0x0000000a0200720c */ /* 0x000fc60003fa4070 */
[----:B------:R-:W-:Y:S02]  /*22040*/  IMAD.MOV R11, RZ, RZ, -R11 ;  /* 0x000000ffff0b7224 */ /* 0x000fe400078e0a0b */
[----:B------:R-:W-:-:S04]  /*22050*/  IMAD.HI.U32 R3, R0, R7, RZ ;  /* 0x0000000700037227 */ /* 0x000fc800078e00ff */
[----:B------:R-:W-:Y:S02]  /*22060*/  IMAD R8, R2, R11, R8 ;  /* 0x0000000b02087224 */ /* 0x000fe400078e0208 */
[----:B------:R-:W-:Y:S02]  /*22070*/  IMAD.MOV R3, RZ, RZ, -R3 ;  /* 0x000000ffff037224 */ /* 0x000fe400078e0a03 */
[--C-:B------:R-:W-:Y:S01]  /*22080*/  @!P3 IMAD.IADD R6, R6, 0x1, -R2.reuse ;  /* 0x000000010606b824 */ /* 0x100fe200078e0a02 */
[C---:B------:R-:W-:Y:S01]  /*22090*/  ISETP.GT.U32.AND P3, PT, R2.reuse, R8, PT ;  /* 0x000000080200720c */ /* 0x040fe20003f64070 */
[----:B------:R-:W-:Y:S02]  /*220a0*/  IMAD R7, R2, R3, R7 ;  /* 0x0000000302077224 */ /* 0x000fe400078e0207 */
[--C-:B------:R-:W-:Y:S02]  /*220b0*/  @!P2 IMAD.IADD R12, R12, 0x1, -R2.reuse ;  /* 0x000000010c0ca824 */ /* 0x100fe400078e0a02 */
[----:B------:R-:W-:Y:S01]  /*220c0*/  @!P5 IMAD.IADD R10, R10, 0x1, -R2 ;  /* 0x000000010a0ad824 */ /* 0x000fe200078e0a02 */
[----:B------:R-:W-:-:S02]  /*220d0*/  ISETP.GT.U32.AND P2, PT, R2, R7, PT ;  /* 0x000000070200720c */ /* 0x000fc40003f44070 */
[----:B------:R-:W-:Y:S02]  /*220e0*/  ISETP.GE.AND P5, PT, R24, RZ, PT ;  /* 0x000000ff1800720c */ /* 0x000fe40003fa6270 */
[----:B------:R-:W3:Y:S03]  /*220f0*/  LDL.LU R24, [R1+0x99c] ;  /* 0x00099c0001187983 */ /* 0x000ee60000300800 */
[----:B------:R-:W-:Y:S01]  /*22100*/  @!P3 IMAD.IADD R8, R8, 0x1, -R2 ;  /* 0x000000010808b824 */ /* 0x000fe200078e0a02 */
[----:B------:R-:W-:Y:S02]  /*22110*/  ISETP.GT.U32.AND P3, PT, R2, R6, PT ;  /* 0x000000060200720c */ /* 0x000fe40003f64070 */
[----:B------:R-:W-:-:S03]  /*22120*/  ISETP.GE.AND P0, PT, R26, RZ, PT ;  /* 0x000000ff1a00720c */ /* 0x000fc60003f06270 */
[----:B------:R-:W-:Y:S01]  /*22130*/  @!P2 IMAD.IADD R7, R7, 0x1, -R2 ;  /* 0x000000010707a824 */ /* 0x000fe200078e0a02 */
[----:B------:R-:W-:Y:S02]  /*22140*/  ISETP.GE.AND P2, PT, R23, RZ, PT ;  /* 0x000000ff1700720c */ /* 0x000fe40003f46270 */
[----:B------:R-:W4:Y:S02]  /*22150*/  LDL.LU R23, [R1+0x9a0] ;  /* 0x0009a00001177983 */ /* 0x000f240000300800 */
[----:B------:R-:W-:Y:S01]  /*22160*/  ISETP.GT.U32.AND P4, PT, R2, R7, PT ;  /* 0x000000070200720c */ /* 0x000fe20003f84070 */
[----:B------:R-:W-:Y:S02]  /*22170*/  @!P6 IMAD.MOV R12, RZ, RZ, -R12 ;  /* 0x000000ffff0ce224 */ /* 0x000fe400078e0a0c */
[----:B------:R-:W-:Y:S02]  /*22180*/  @!P3 IMAD.IADD R6, R6, 0x1, -R2 ;  /* 0x000000010606b824 */ /* 0x000fe400078e0a02 */
[----:B------:R-:W-:Y:S01]  /*22190*/  @!P0 IMAD.MOV R10, RZ, RZ, -R10 ;  /* 0x000000ffff0a8224 */ /* 0x000fe200078e0a0a */
[----:B------:R-:W-:Y:S01]  /*221a0*/  STL [R1+0x2b8], R16 ;  /* 0x0002b81001007387 */ /* 0x000fe20000100800 */
[----:B------:R-:W-:-:S03]  /*221b0*/  @!P5 IMAD.MOV R6, RZ, RZ, -R6 ;  /* 0x000000ffff06d224 */ /* 0x000fc600078e0a06 */
[----:B------:R-:W-:Y:S01]  /*221c0*/  STL [R1+0x2b4], R14 ;  /* 0x0002b40e01007387 */ /* 0x000fe20000100800 */
[----:B------:R-:W-:-:S03]  /*221d0*/  ISETP.GE.AND P0, PT, R22, RZ, PT ;  /* 0x000000ff1600720c */ /* 0x000fc60003f06270 */
[----:B------:R-:W-:Y:S01]  /*221e0*/  STL [R1+0x2b0], R12 ;  /* 0x0002b00c01007387 */ /* 0x000fe20000100800 */
[----:B------:R-:W-:Y:S01]  /*221f0*/  @!P4 IMAD.IADD R7, R7, 0x1, -R2 ;  /* 0x000000010707c824 */ /* 0x000fe200078e0a02 */
[----:B------:R-:W-:Y:S02]  /*22200*/  IABS R4, R21 ;  /* 0x0000001500047213 */ /* 0x000fe40000000000 */
[----:B------:R0:W-:Y:S01]  /*22210*/  STL [R1+0x2a8], R10 ;  /* 0x0002a80a01007387 */ /* 0x0001e20000100800 */
[----:B------:R-:W-:-:S03]  /*22220*/  ISETP.GE.AND P4, PT, R21, RZ, PT ;  /* 0x000000ff1500720c */ /* 0x000fc60003f86270 */
[----:B------:R3:W-:Y:S04]  /*22230*/  STL [R1+0x2a4], R6 ;  /* 0x0002a40601007387 */ /* 0x0007e80000100800 */
[----:B------:R-:W4:Y:S04]  /*22240*/  LDL.LU R22, [R1+0x9c0] ;  /* 0x0009c00001167983 */ /* 0x000f280000300800 */
[----:B------:R-:W4:Y:S01]  /*22250*/  LDL.LU R21, [R1+0x9a4] ;  /* 0x0009a40001157983 */ /* 0x000f220000300800 */
[----:B--2---:R-:W-:Y:S02]  /*22260*/  IABS R3, R29 ;  /* 0x0000001d00037213 */ /* 0x004fe40000000000 */
[----:B------:R-:W-:-:S02]  /*22270*/  ISETP.GE.AND P5, PT, R29, RZ, PT ;  /* 0x000000ff1d00720c */ /* 0x000fc40003fa6270 */
[----:B------:R-:W2:Y:S01]  /*22280*/  LDL.LU R29, [R1+0x9a8] ;  /* 0x0009a800011d7983 */ /* 0x000ea20000300800 */
[----:B------:R-:W-:-:S04]  /*22290*/  IMAD.HI.U32 R15, R0, R4, RZ ;  /* 0x00000004000f7227 */ /* 0x000fc800078e00ff */
[----:B------:R-:W-:-:S04]  /*222a0*/  IMAD.MOV R15, RZ, RZ, -R15 ;  /* 0x000000ffff0f7224 */ /* 0x000fc800078e0a0f */
[----:B------:R-:W-:-:S05]  /*222b0*/  IMAD R4, R2, R15, R4 ;  /* 0x0000000f02047224 */ /* 0x000fca00078e0204 */
[----:B------:R-:W-:Y:S01]  /*222c0*/  ISETP.GT.U32.AND P6, PT, R2, R4, PT ;  /* 0x000000040200720c */ /* 0x000fe20003fc4070 */
[----:B------:R-:W-:Y:S01]  /*222d0*/  IMAD.HI.U32 R13, R0, R3, RZ ;  /* 0x00000003000d7227 */ /* 0x000fe200078e00ff */
[----:B------:R-:W-:-:S03]  /*222e0*/  ISETP.GT.U32.AND P1, PT, R2, R8, PT ;  /* 0x000000080200720c */ /* 0x000fc60003f24070 */
[----:B------:R-:W-:-:S04]  /*222f0*/  IMAD.MOV R13, RZ, RZ, -R13 ;  /* 0x000000ffff0d7224 */ /* 0x000fc800078e0a0d */
[----:B------:R-:W-:-:S04]  /*22300*/  IMAD R3, R2, R13, R3 ;  /* 0x0000000d02037224 */ /* 0x000fc800078e0203 */
[----:B------:R-:W-:Y:S01]  /*22310*/  @!P6 IMAD.IADD R4, R4, 0x1, -R2 ;  /* 0x000000010404e824 */ /* 0x000fe200078e0a02 */
[----:B------:R-:W-:-:S04]  /*22320*/  ISETP.GT.U32.AND P3, PT, R2, R3, PT ;  /* 0x000000030200720c */ /* 0x000fc80003f64070 */
[----:B------:R-:W-:Y:S01]  /*22330*/  ISETP.GT.U32.AND P6, PT, R2, R4, PT ;  /* 0x000000040200720c */ /* 0x000fe20003fc4070 */
[----:B------:R-:W-:Y:S02]  /*22340*/  @!P1 IMAD.IADD R8, R8, 0x1, -R2 ;  /* 0x0000000108089824 */ /* 0x000fe400078e0a02 */
[----:B0-----:R-:W-:Y:S02]  /*22350*/  IMAD.MOV.U32 R10, RZ, RZ, R7 ;  /* 0x000000ffff0a7224 */ /* 0x001fe400078e0007 */
[----:B------:R-:W-:-:S04]  /*22360*/  @!P0 IMAD.MOV R8, RZ, RZ, -R8 ;  /* 0x000000ffff088224 */ /* 0x000fc800078e0a08 */
[----:B------:R-:W-:-:S04]  /*22370*/  @!P3 IMAD.IADD R3, R3, 0x1, -R2 ;  /* 0x000000010303b824 */ /* 0x000fc800078e0a02 */
[----:B------:R-:W-:Y:S02]  /*22380*/  @!P6 IMAD.IADD R4, R4, 0x1, -R2 ;  /* 0x000000010404e824 */ /* 0x000fe400078e0a02 */
[----:B------:R-:W-:Y:S01]  /*22390*/  @!P2 IMAD.MOV R10, RZ, RZ, -R10 ;  /* 0x000000ffff0aa224 */ /* 0x000fe200078e0a0a */
[----:B-----5:R-:W-:-:S05]  /*223a0*/  IABS R11, R5 ;  /* 0x00000005000b7213 */ /* 0x020fca0000000000 */
[----:B------:R-:W-:-:S04]  /*223b0*/  IMAD.HI.U32 R9, R0, R11, RZ ;  /* 0x0000000b00097227 */ /* 0x000fc800078e00ff */
[----:B------:R-:W-:Y:S01]  /*223c0*/  IMAD.MOV R9, RZ, RZ, -R9 ;  /* 0x000000ffff097224 */ /* 0x000fe200078e0a09 */
[----:B------:R-:W-:-:S03]  /*223d0*/  IABS R13, R25 ;  /* 0x00000019000d7213 */ /* 0x000fc60000000000 */
[----:B------:R-:W-:Y:S02]  /*223e0*/  IMAD R11, R2, R9, R11 ;  /* 0x00000009020b7224 */ /* 0x000fe400078e020b */
[----:B------:R-:W-:-:S03]  /*223f0*/  IMAD.HI.U32 R9, R0, R13, RZ ;  /* 0x0000000d00097227 */ /* 0x000fc600078e00ff */
[C---:B------:R-:W-:Y:S01]  /*22400*/  ISETP.GT.U32.AND P1, PT, R2.reuse, R11, PT ;  /* 0x0000000b0200720c */ /* 0x040fe20003f24070 */
[----:B------:R-:W-:Y:S01]  /*22410*/  IMAD.MOV R9, RZ, RZ, -R9 ;  /* 0x000000ffff097224 */ /* 0x000fe200078e0a09 */
[----:B------:R-:W-:Y:S02]  /*22420*/  ISETP.GE.AND P3, PT, R5, RZ, PT ;  /* 0x000000ff0500720c */ /* 0x000fe40003f66270 */
[----:B------:R-:W5:Y:S01]  /*22430*/  LDL.LU R5, [R1+0x9ac] ;  /* 0x0009ac0001057983 */ /* 0x000f620000300800 */
[----:B------:R-:W-:Y:S02]  /*22440*/  IMAD R13, R2, R9, R13 ;  /* 0x00000009020d7224 */ /* 0x000fe400078e020d */
[----:B------:R-:W-:Y:S01]  /*22450*/  IMAD.MOV.U32 R9, RZ, RZ, R4 ;  /* 0x000000ffff097224 */ /* 0x000fe200078e0004 */
[----:B------:R0:W-:Y:S03]  /*22460*/  STL [R1+0x2a0], R10 ;  /* 0x0002a00a01007387 */ /* 0x0001e60000100800 */
[----:B------:R-:W-:-:S02]  /*22470*/  @!P4 IMAD.MOV R9, RZ, RZ, -R9 ;  /* 0x000000ffff09c224 */ /* 0x000fc400078e0a09 */
[----:B------:R-:W-:Y:S01]  /*22480*/  @!P1 IMAD.IADD R11, R11, 0x1, -R2 ;  /* 0x000000010b0b9824 */ /* 0x000fe200078e0a02 */
[C---:B------:R-:W-:Y:S01]  /*22490*/  ISETP.GT.U32.AND P1, PT, R2.reuse, R3, PT ;  /* 0x000000030200720c */ /* 0x040fe20003f24070 */
[----:B------:R1:W-:Y:S03]  /*224a0*/  STL [R1+0x29c], R8 ;  /* 0x00029c0801007387 */ /* 0x0003e60000100800 */
[C---:B------:R-:W-:Y:S01]  /*224b0*/  ISETP.GT.U32.AND P2, PT, R2.reuse, R11, PT ;  /* 0x0000000b0200720c */ /* 0x040fe20003f44070 */
[----:B------:R-:W-:Y:S01]  /*224c0*/  STL [R1+0x298], R9 ;  /* 0x0002980901007387 */ /* 0x000fe20000100800 */
[----:B------:R-:W-:-:S07]  /*224d0*/  ISETP.GT.U32.AND P6, PT, R2, R13, PT ;  /* 0x0000000d0200720c */ /* 0x000fce0003fc4070 */
[----:B------:R-:W-:-:S04]  /*224e0*/  @!P1 IMAD.IADD R3, R3, 0x1, -R2 ;  /* 0x0000000103039824 */ /* 0x000fc800078e0a02 */
[----:B------:R-:W-:Y:S01]  /*224f0*/  @!P2 IMAD.IADD R11, R11, 0x1, -R2 ;  /* 0x000000010b0ba824 */ /* 0x000fe200078e0a02 */
[----:B---3--:R-:W-:Y:S02]  /*22500*/  IABS R6, R24 ;  /* 0x0000001800067213 */ /* 0x008fe40000000000 */
[----:B------:R-:W-:Y:S02]  /*22510*/  ISETP.GE.AND P4, PT, R24, RZ, PT ;  /* 0x000000ff1800720c */ /* 0x000fe40003f86270 */
[----:B------:R-:W3:Y:S01]  /*22520*/  LDL.LU R24, [R1+0x9b0] ;  /* 0x0009b00001187983 */ /* 0x000ee20000300800 */
[----:B------:R-:W-:-:S04]  /*22530*/  IMAD.HI.U32 R7, R0, R6, RZ ;  /* 0x0000000600077227 */ /* 0x000fc800078e00ff */
[----:B------:R-:W-:-:S04]  /*22540*/  IMAD.MOV R7, RZ, RZ, -R7 ;  /* 0x000000ffff077224 */ /* 0x000fc800078e0a07 */
[C---:B------:R-:W-:Y:S01]  /*22550*/  IMAD R6, R2.reuse, R7, R6 ;  /* 0x0000000702067224 */ /* 0x040fe200078e0206 */
[----:B----4-:R-:W-:Y:S02]  /*22560*/  IABS R12, R23 ;  /* 0x00000017000c7213 */ /* 0x010fe40000000000 */
[----:B------:R-:W-:Y:S02]  /*22570*/  ISETP.GE.AND P1, PT, R23, RZ, PT ;  /* 0x000000ff1700720c */ /* 0x000fe40003f26270 */
[----:B------:R-:W-:Y:S01]  /*22580*/  ISETP.GT.U32.AND P2, PT, R2, R6, PT ;  /* 0x000000060200720c */ /* 0x000fe20003f44070 */
[----:B------:R-:W4:Y:S01]  /*22590*/  LDL.LU R23, [R1+0x9b4] ;  /* 0x0009b40001177983 */ /* 0x000f220000300800 */
[----:B------:R-:W-:-:S04]  /*225a0*/  IMAD.HI.U32 R4, R0, R12, RZ ;  /* 0x0000000c00047227 */ /* 0x000fc800078e00ff */
[----:B------:R-:W-:Y:S02]  /*225b0*/  IMAD.MOV.U32 R14, RZ, RZ, R3 ;  /* 0x000000ffff0e7224 */ /* 0x000fe400078e0003 */
[----:B------:R-:W-:Y:S02]  /*225c0*/  IMAD.MOV R4, RZ, RZ, -R4 ;  /* 0x000000ffff047224 */ /* 0x000fe400078e0a04 */
[----:B------:R-:W-:Y:S02]  /*225d0*/  @!P5 IMAD.MOV R14, RZ, RZ, -R14 ;  /* 0x000000ffff0ed224 */ /* 0x000fe400078e0a0e */
[----:B------:R-:W-:Y:S02]  /*225e0*/  IMAD R12, R2, R4, R12 ;  /* 0x00000004020c7224 */ /* 0x000fe400078e020c */
[--C-:B------:R-:W-:Y:S01]  /*225f0*/  @!P6 IMAD.IADD R13, R13, 0x1, -R2.reuse ;  /* 0x000000010d0de824 */ /* 0x100fe200078e0a02 */
[----:B------:R-:W-:Y:S01]  /*22600*/  STL [R1+0x294], R14 ;  /* 0x0002940e01007387 */ /* 0x000fe20000100800 */
[----:B------:R-:W-:-:S02]  /*22610*/  @!P2 IMAD.IADD R6, R6, 0x1, -R2 ;  /* 0x000000010606a824 */ /* 0x000fc400078e0a02 */
[----:B------:R-:W-:Y:S01]  /*22620*/  @!P3 IMAD.MOV R11, RZ, RZ, -R11 ;  /* 0x000000ffff0bb224 */ /* 0x000fe200078e0a0b */
[----:B------:R-:W-:Y:S02]  /*22630*/  ISETP.GT.U32.AND P3, PT, R2, R12, PT ;  /* 0x0000000c0200720c */ /* 0x000fe40003f64070 */
[----:B------:R-:W-:Y:S02]  /*22640*/  ISETP.GE.AND P6, PT, R22, RZ, PT ;  /* 0x000000ff1600720c */ /* 0x000fe40003fc6270 */
[----:B0-----:R-:W-:Y:S02]  /*22650*/  IABS R10, R22 ;  /* 0x00000016000a7213 */ /* 0x001fe40000000000 */
[----:B------:R-:W-:Y:S01]  /*22660*/  IABS R4, R21 ;  /* 0x0000001500047213 */ /* 0x000fe20000000000 */
[----:B------:R-:W4:Y:S01]  /*22670*/  LDL.LU R22, [R1+0x9b8] ;  /* 0x0009b80001167983 */ /* 0x000f220000300800 */
[----:B------:R-:W-:-:S03]  /*22680*/  ISETP.GT.U32.AND P2, PT, R2, R6, PT ;  /* 0x000000060200720c */ /* 0x000fc60003f44070 */
[----:B------:R-:W-:-:S04]  /*22690*/  IMAD.HI.U32 R3, R0, R4, RZ ;  /* 0x0000000400037227 */ /* 0x000fc800078e00ff */
[----:B------:R-:W-:-:S04]  /*226a0*/  IMAD.MOV R3, RZ, RZ, -R3 ;  /* 0x000000ffff037224 */ /* 0x000fc800078e0a03 */
[----:B------:R-:W-:Y:S01]  /*226b0*/  IMAD R4, R2, R3, R4 ;  /* 0x0000000302047224 */ /* 0x000fe200078e0204 */
[----:B------:R0:W-:Y:S01]  /*226c0*/  STL [R1+0x28c], R11 ;  /* 0x00028c0b01007387 */ /* 0x0001e20000100800 */
[--C-:B------:R-:W-:Y:S01]  /*226d0*/  @!P3 IMAD.IADD R12, R12, 0x1, -R2.reuse ;  /* 0x000000010c0cb824 */ /* 0x100fe200078e0a02 */
[----:B------:R-:W-:Y:S01]  /*226e0*/  ISETP.GE.AND P3, PT, R21, RZ, PT ;  /* 0x000000ff1500720c */ /* 0x000fe20003f66270 */
[----:B------:R-:W-:Y:S01]  /*226f0*/  @!P2 IMAD.IADD R6, R6, 0x1, -R2 ;  /* 0x000000010606a824 */ /* 0x000fe200078e0a02 */
[C---:B------:R-:W-:Y:S01]  /*22700*/  ISETP.GT.U32.AND P5, PT, R2.reuse, R13, PT ;  /* 0x0000000d0200720c */ /* 0x040fe20003fa4070 */
[----:B------:R-:W4:Y:S01]  /*22710*/  LDL.LU R21, [R1+0x9bc] ;  /* 0x0009bc0001157983 */ /* 0x000f220000300800 */
[----:B------:R-:W-:Y:S02]  /*22720*/  ISETP.GT.U32.AND P2, PT, R2, R4, PT ;  /* 0x000000040200720c */ /* 0x000fe40003f44070 */
[----:B------:R-:W-:-:S09]  /*22730*/  ISETP.GE.AND P0, PT, R25, RZ, PT ;  /* 0x000000ff1900720c */ /* 0x000fd20003f06270 */
[--C-:B------:R-:W-:Y:S02]  /*22740*/  @!P5 IMAD.IADD R13, R13, 0x1, -R2.reuse ;  /* 0x000000010d0dd824 */ /* 0x100fe400078e0a02 */
[----:B------:R-:W-:Y:S02]  /*22750*/  @!P2 IMAD.IADD R4, R4, 0x1, -R2 ;  /* 0x000000010404a824 */ /* 0x000fe400078e0a02 */
[----:B------:R-:W-:-:S03]  /*22760*/  @!P0 IMAD.MOV R13, RZ, RZ, -R13 ;  /* 0x000000ffff0d8224 */ /* 0x000fc600078e0a0d */
[----:B------:R-:W-:Y:S01]  /*22770*/  ISETP.GT.U32.AND P0, PT, R2, R4, PT ;  /* 0x000000040200720c */ /* 0x000fe20003f04070 */
[----:B------:R-:W-:Y:S01]  /*22780*/  @!P4 IMAD.MOV R6, RZ, RZ, -R6 ;  /* 0x000000ffff06c224 */ /* 0x000fe200078e0a06 */
[----:B------:R-:W-:Y:S01]  /*22790*/  STL [R1+0x288], R13 ;  /* 0x0002880d01007387 */ /* 0x000fe20000100800 */
[----:B--2---:R-:W-:-:S03]  /*227a0*/  IABS R7, R29 ;  /* 0x0000001d00077213 */ /* 0x004fc60000000000 */
[----:B------:R-:W2:Y:S04]  /*227b0*/  LDL.LU R25, [R1+0x9c4] ;  /* 0x0009c40001197983 */ /* 0x000ea80000300800 */
[----:B------:R0:W-:Y:S03]  /*227c0*/  STL [R1+0x280], R6 ;  /* 0x0002800601007387 */ /* 0x0001e60000100800 */
[----:B------:R-:W-:Y:S01]  /*227d0*/  @!P0 IMAD.IADD R4, R4, 0x1, -R2 ;  /* 0x0000000104048824 */ /* 0x000fe200078e0a02 */
[----:B------:R-:W-:Y:S02]  /*227e0*/  ISETP.GE.AND P0, PT, R29, RZ, PT ;  /* 0x000000ff1d00720c */ /* 0x000fe40003f06270 */
[----:B------:R-:W2:Y:S01]  /*227f0*/  LDL.LU R29, [R1+0x9c8] ;  /* 0x0009c800011d7983 */ /* 0x000ea20000300800 */
[----:B-1----:R-:W-:-:S04]  /*22800*/  IMAD.HI.U32 R8, R0, R10, RZ ;  /* 0x0000000a00087227 */ /* 0x002fc800078e00ff */
[----:B------:R-:W-:Y:S02]  /*22810*/  IMAD.MOV R8, RZ, RZ, -R8 ;  /* 0x000000ffff087224 */ /* 0x000fe400078e0a08 */
[----:B0-----:R-:W-:-:S04]  /*22820*/  IMAD.HI.U32 R11, R0, R7, RZ ;  /* 0x00000007000b7227 */ /* 0x001fc800078e00ff */
[----:B------:R-:W-:Y:S02]  /*22830*/  IMAD R10, R2, R8, R10 ;  /* 0x00000008020a7224 */ /* 0x000fe400078e020a */
[----:B------:R-:W-:-:S03]  /*22840*/  IMAD.MOV R11, RZ, RZ, -R11 ;  /* 0x000000ffff0b7224 */ /* 0x000fc600078e0a0b */
[C---:B------:R-:W-:Y:S01]  /*22850*/  ISETP.GT.U32.AND P5, PT, R2.reuse, R10, PT ;  /* 0x0000000a0200720c */ /* 0x040fe20003fa4070 */
[----:B------:R-:W-:-:S05]  /*22860*/  IMAD R7, R2, R11, R7 ;  /* 0x0000000b02077224 */ /* 0x000fca00078e0207 */
[----:B------:R-:W-:-:S07]  /*22870*/  ISETP.GT.U32.AND P4, PT, R2, R7, PT ;  /* 0x000000070200720c */ /* 0x000fce0003f84070 */
[----:B------:R-:W-:Y:S01]  /*22880*/  @!P5 IMAD.IADD R10, R10, 0x1, -R2 ;  /* 0x000000010a0ad824 */ /* 0x000fe200078e0a02 */
[----:B------:R-:W-:-:S04]  /*22890*/  ISETP.GT.U32.AND P5, PT, R2, R12, PT ;  /* 0x0000000c0200720c */ /* 0x000fc80003fa4070 */
[----:B------:R-:W-:Y:S01]  /*228a0*/  ISETP.GT.U32.AND P2, PT, R2, R10, PT ;  /* 0x0000000a0200720c */ /* 0x000fe20003f44070 */
[----:B------:R-:W-:-:S08]  /*228b0*/  @!P4 IMAD.IADD R7, R7, 0x1, -R2 ;  /* 0x000000010707c824 */ /* 0x000fd000078e0a02 */
[----:B------:R-:W-:-:S04]  /*228c0*/  @!P5 IMAD.IADD R12, R12, 0x1, -R2 ;  /* 0x000000010c0cd824 */ /* 0x000fc800078e0a02 */
[----:B------:R-:W-:Y:S02]  /*228d0*/  @!P2 IMAD.IADD R10, R10, 0x1, -R2 ;  /* 0x000000010a0aa824 */ /* 0x000fe400078e0a02 */
[----:B------:R-:W-:Y:S02]  /*228e0*/  @!P1 IMAD.MOV R12, RZ, RZ, -R12 ;  /* 0x000000ffff0c9224 */ /* 0x000fe400078e0a0c */
[----:B------:R-:W-:Y:S02]  /*228f0*/  @!P6 IMAD.MOV R10, RZ, RZ, -R10 ;  /* 0x000000ffff0ae224 */ /* 0x000fe400078e0a0a */
[----:B------:R-:W-:Y:S01]  /*22900*/  @!P3 IMAD.MOV R4, RZ, RZ, -R4 ;  /* 0x000000ffff04b224 */ /* 0x000fe200078e0a04 */
[----:B-----5:R-:W-:-:S05]  /*22910*/  IABS R9, R5 ;  /* 0x0000000500097213 */ /* 0x020fca0000000000 */
[----:B------:R-:W-:-:S04]  /*22920*/  IMAD.HI.U32 R3, R0, R9, RZ ;  /* 0x0000000900037227 */ /* 0x000fc800078e00ff */
[----:B------:R-:W-:Y:S01]  /*22930*/  IMAD.MOV R3, RZ, RZ, -R3 ;  /* 0x000000ffff037224 */ /* 0x000fe200078e0a03 */
[----:B------:R-:W-:Y:S02]  /*22940*/  ISETP.GE.AND P4, PT, R5, RZ, PT ;  /* 0x000000ff0500720c */ /* 0x000fe40003f86270 */
[----:B------:R-:W5:Y:S01]  /*22950*/  LDL.LU R5, [R1+0x9cc] ;  /* 0x0009cc0001057983 */ /* 0x000f620000300800 */
[----:B------:R-:W-:-:S05]  /*22960*/  IMAD R9, R2, R3, R9 ;  /* 0x0000000302097224 */ /* 0x000fca00078e0209 */
[----:B------:R-:W-:Y:S01]  /*22970*/  ISETP.GT.U32.AND P5, PT, R2, R9, PT ;  /* 0x000000090200720c */ /* 0x000fe20003fa4070 */
[----:B------:R-:W-:Y:S04]  /*22980*/  STL [R1+0x278], R12 ;  /* 0x0002780c01007387 */ /* 0x000fe80000100800 */
[----:B------:R2:W-:Y:S01]  /*22990*/  STL [R1+0x270], R10 ;  /* 0x0002700a01007387 */ /* 0x0005e20000100800 */
[----:B---3--:R-:W-:-:S05]  /*229a0*/  IABS R8, R24 ;  /* 0x0000001800087213 */ /* 0x008fca0000000000 */
[----:B------:R-:W-:-:S04]  /*229b0*/  IMAD.HI.U32 R3, R0, R8, RZ ;  /* 0x0000000800037227 */ /* 0x000fc800078e00ff */
[----:B------:R-:W-:-:S04]  /*229c0*/  IMAD.MOV R3, RZ, RZ, -R3 ;  /* 0x000000ffff037224 */ /* 0x000fc800078e0a03 */
[----:B------:R-:W-:Y:S01]  /*229d0*/  IMAD R8, R2, R3, R8 ;  /* 0x0000000302087224 */ /* 0x000fe200078e0208 */
[----:B----4-:R-:W-:-:S04]  /*229e0*/  IABS R11, R23 ;  /* 0x00000017000b7213 */ /* 0x010fc80000000000 */
[----:B------:R-:W-:Y:S01]  /*229f0*/  ISETP.GT.U32.AND P2, PT, R2, R8, PT ;  /* 0x000000080200720c */ /* 0x000fe20003f44070 */
[----:B------:R-:W-:-:S04]  /*22a00*/  IMAD.HI.U32 R6, R0, R11, RZ ;  /* 0x0000000b00067227 */ /* 0x000fc800078e00ff */
[----:B------:R-:W-:Y:S01]  /*22a10*/  IMAD.MOV R6, RZ, RZ, -R6 ;  /* 0x000000ffff067224 */ /* 0x000fe200078e0a06 */
[----:B------:R-:W-:Y:S01]  /*22a20*/  ISETP.GE.AND P6, PT, R24, RZ, PT ;  /* 0x000000ff1800720c */ /* 0x000fe20003fc6270 */
[----:B------:R-:W-:Y:S01]  /*22a30*/  @!P5 IMAD.IADD R9, R9, 0x1, -R2 ;  /* 0x000000010909d824 */ /* 0x000fe200078e0a02 */
[----:B------:R0:W-:Y:S01]  /*22a40*/  STL [R1+0x268], R4 ;  /* 0x0002680401007387 */ /* 0x0001e20000100800 */
[----:B------:R-:W-:-:S03]  /*22a50*/  IMAD R11, R2, R6, R11 ;  /* 0x00000006020b7224 */ /* 0x000fc600078e020b */
[----:B------:R-:W3:Y:S01]  /*22a60*/  LDL.LU R24, [R1+0x9d0] ;  /* 0x0009d00001187983 */ /* 0x000ee20000300800 */
[----:B------:R-:W-:Y:S01]  /*22a70*/  @!P2 IMAD.IADD R8, R8, 0x1, -R2 ;  /* 0x000000010808a824 */ /* 0x000fe200078e0a02 */
[C---:B------:R-:W-:Y:S02]  /*22a80*/  ISETP.GT.U32.AND P3, PT, R2.reuse, R11, PT ;  /* 0x0000000b0200720c */ /* 0x040fe40003f64070 */
[C---:B------:R-:W-:Y:S02]  /*22a90*/  ISETP.GT.U32.AND P5, PT, R2.reuse, R7, PT ;  /* 0x000000070200720c */ /* 0x040fe40003fa4070 */
[----:B------:R-:W-:Y:S02]  /*22aa0*/  ISETP.GT.U32.AND P2, PT, R2, R9, PT ;  /* 0x000000090200720c */ /* 0x000fe40003f44070 */
[----:B------:R-:W-:-:S05]  /*22ab0*/  IABS R14, R22 ;  /* 0x00000016000e7213 */ /* 0x000fca0000000000 */
[----:B------:R-:W-:-:S04]  /*22ac0*/  IMAD.HI.U32 R3, R0, R14, RZ ;  /* 0x0000000e00037227 */ /* 0x000fc800078e00ff */
[----:B------:R-:W-:-:S04]  /*22ad0*/  IMAD.MOV R3, RZ, RZ, -R3 ;  /* 0x000000ffff037224 */ /* 0x000fc800078e0a03 */
[C---:B------:R-:W-:Y:S02]  /*22ae0*/  IMAD R14, R2.reuse, R3, R14 ;  /* 0x00000003020e7224 */ /* 0x040fe400078e020e */
[--C-:B------:R-:W-:Y:S02]  /*22af0*/  @!P3 IMAD.IADD R11, R11, 0x1, -R2.reuse ;  /* 0x000000010b0bb824 */ /* 0x100fe400078e0a02 */
[--C-:B------:R-:W-:Y:S01]  /*22b00*/  @!P5 IMAD.IADD R7, R7, 0x1, -R2.reuse ;  /* 0x000000010707d824 */ /* 0x100fe200078e0a02 */
[----:B------:R-:W-:Y:S01]  /*22b10*/  IABS R6, R21 ;  /* 0x0000001500067213 */ /* 0x000fe20000000000 */
[----:B------:R-:W-:Y:S01]  /*22b20*/  @!P2 IMAD.IADD R9, R9, 0x1, -R2 ;  /* 0x000000010909a824 */ /* 0x000fe200078e0a02 */
[----:B------:R-:W-:Y:S02]  /*22b30*/  ISETP.GE.AND P3, PT, R21, RZ, PT ;  /* 0x000000ff1500720c */ /* 0x000fe40003f66270 */
[----:B------:R-:W-:Y:S01]  /*22b40*/  ISETP.GE.AND P5, PT, R23, RZ, PT ;  /* 0x000000ff1700720c */ /* 0x000fe20003fa6270 */
[----:B------:R-:W4:Y:S01]  /*22b50*/  LDL.LU R21, [R1+0x9d4] ;  /* 0x0009d40001157983 */ /* 0x000f220000300800 */
[----:B------:R-:W-:-:S03]  /*22b60*/  ISETP.GT.U32.AND P2, PT, R2, R14, PT ;  /* 0x0000000e0200720c */ /* 0x000fc60003f44070 */
[----:B------:R-:W4:Y:S01]  /*22b70*/  LDL.LU R23, [R1+0x9d8] ;  /* 0x0009d80001177983 */ /* 0x000f220000300800 */
[----:B------:R-:W-:Y:S01]  /*22b80*/  ISETP.GT.U32.AND P1, PT, R2, R8, PT ;  /* 0x000000080200720c */ /* 0x000fe20003f24070 */
[----:B------:R-:W-:-:S08]  /*22b90*/  @!P4 IMAD.MOV R9, RZ, RZ, -R9 ;  /* 0x000000ffff09c224 */ /* 0x000fd000078e0a09 */
[----:B------:R-:W-:Y:S02]  /*22ba0*/  @!P2 IMAD.IADD R14, R14, 0x1, -R2 ;  /* 0x000000010e0ea824 */ /* 0x000fe400078e0a02 */
[----:B------:R-:W-:-:S03]  /*22bb0*/  IMAD.MOV.U32 R13, RZ, RZ, R7 ;  /* 0x000000ffff0d7224 */ /* 0x000fc600078e0007 */
[----:B------:R-:W-:Y:S01]  /*22bc0*/  ISETP.GT.U32.AND P4, PT, R2, R14, PT ;  /* 0x0000000e0200720c */ /* 0x000fe20003f84070 */
[----:B------:R-:W-:Y:S02]  /*22bd0*/  @!P1 IMAD.IADD R8, R8, 0x1, -R2 ;  /* 0x0000000108089824 */ /* 0x000fe400078e0a02 */
[----:B------:R-:W-:Y:S01]  /*22be0*/  @!P0 IMAD.MOV R13, RZ, RZ, -R13 ;  /* 0x000000ffff0d8224 */ /* 0x000fe200078e0a0d */
[----:B------:R-:W-:Y:S01]  /*22bf0*/  ISETP.GE.AND P1, PT, R22, RZ, PT ;  /* 0x000000ff1600720c */ /* 0x000fe20003f26270 */
[----:B------:R-:W-:Y:S01]  /*22c00*/  @!P6 IMAD.MOV R8, RZ, RZ, -R8 ;  /* 0x000000ffff08e224 */ /* 0x000fe200078e0a08 */
[----:B------:R-:W4:Y:S04]  /*22c10*/  LDL.LU R22, [R1+0x9dc] ;  /* 0x0009dc0001167983 */ /* 0x000f280000300800 */
[----:B------:R1:W-:Y:S01]  /*22c20*/  STL [R1+0x260], R13 ;  /* 0x0002600d01007387 */ /* 0x0003e20000100800 */
[----:B--2---:R-:W-:-:S02]  /*22c30*/  IABS R10, R29 ;  /* 0x0000001d000a7213 */ /* 0x004fc40000000000 */
[----:B------:R-:W-:Y:S01]  /*22c40*/  @!P4 IMAD.IADD R14, R14, 0x1, -R2 ;  /* 0x000000010e0ec824 */ /* 0x000fe200078e0a02 */
[----:B------:R2:W-:Y:S01]  /*22c50*/  STL [R1+0x258], R9 ;  /* 0x0002580901007387 */ /* 0x0005e20000100800 */
[----:B------:R-:W-:-:S03]  /*22c60*/  ISETP.GE.AND P4, PT, R29, RZ, PT ;  /* 0x000000ff1d00720c */ /* 0x000fc60003f86270 */
[----:B------:R-:W-:Y:S04]  /*22c70*/  STL [R1+0x250], R8 ;  /* 0x0002500801007387 */ /* 0x000fe80000100800 */
[----:B------:R-:W4:Y:S01]  /*22c80*/  LDL.LU R29, [R1+0x9e0] ;  /* 0x0009e000011d7983 */ /* 0x000f220000300800 */
[----:B------:R-:W-:Y:S01]  /*22c90*/  IABS R12, R25 ;  /* 0x00000019000c7213 */ /* 0x000fe20000000000 */
[----:B------:R-:W-:Y:S01]  /*22ca0*/  IMAD.HI.U32 R3, R0, R6, RZ ;  /* 0x0000000600037227 */ /* 0x000fe200078e00ff */
[----:B------:R-:W-:-:S03]  /*22cb0*/  ISETP.GT.U32.AND P0, PT, R2, R11, PT ;  /* 0x0000000b0200720c */ /* 0x000fc60003f04070 */
[----:B------:R-:W-:Y:S02]  /*22cc0*/  IMAD.MOV R3, RZ, RZ, -R3 ;  /* 0x000000ffff037224 */ /* 0x000fe400078e0a03 */
[----:B0-----:R-:W-:-:S04]  /*22cd0*/  IMAD.HI.U32 R4, R0, R12, RZ ;  /* 0x0000000c00047227 */ /* 0x001fc800078e00ff */
[----:B------:R-:W-:Y:S02]  /*22ce0*/  IMAD R6, R2, R3, R6 ;  /* 0x0000000302067224 */ /* 0x000fe400078e0206 */
[----:B------:R-:W-:-:S03]  /*22cf0*/  IMAD.MOV R4, RZ, RZ, -R4 ;  /* 0x000000ffff047224 */ /* 0x000fc600078e0a04 */
[C---:B------:R-:W-:Y:S01]  /*22d00*/  ISETP.GT.U32.AND P2, PT, R2.reuse, R6, PT ;  /* 0x000000060200720c */ /* 0x040fe20003f44070 */
[----:B------:R-:W-:Y:S02]  /*22d10*/  IMAD R12, R2, R4, R12 ;  /* 0x00000004020c7224 */ /* 0x000fe400078e020c */
[----:B------:R-:W-:-:S03]  /*22d20*/  @!P0 IMAD.IADD R11, R11, 0x1, -R2 ;  /* 0x000000010b0b8824 */ /* 0x000fc600078e0a02 */
[----:B------:R-:W-:-:S07]  /*22d30*/  ISETP.GT.U32.AND P0, PT, R2, R12, PT ;  /* 0x0000000c0200720c */ /* 0x000fce0003f04070 */
[----:B------:R-:W-:-:S06]  /*22d40*/  @!P2 IMAD.IADD R6, R6, 0x1, -R2 ;  /* 0x000000010606a824 */ /* 0x000fcc00078e0a02 */
[----:B------:R-:W-:Y:S01]  /*22d50*/  @!P0 IMAD.IADD R12, R12, 0x1, -R2 ;  /* 0x000000010c0c8824 */ /* 0x000fe200078e0a02 */
[----:B------:R-:W-:Y:S01]  /*22d60*/  ISETP.GT.U32.AND P0, PT, R2, R6, PT ;  /* 0x000000060200720c */ /* 0x000fe20003f04070 */
[----:B------:R-:W-:Y:S02]  /*22d70*/  IMAD.MOV.U32 R15, RZ, RZ, R11 ;  /* 0x000000ffff0f7224 */ /* 0x000fe400078e000b */
[----:B------:R-:W-:Y:S02]  /*22d80*/  @!P1 IMAD.MOV R14, RZ, RZ, -R14 ;  /* 0x000000ffff0e9224 */ /* 0x000fe400078e0a0e */
[----:B------:R-:W-:Y:S02]  /*22d90*/  @!P5 IMAD.MOV R15, RZ, RZ, -R15 ;  /* 0x000000ffff0fd224 */ /* 0x000fe400078e0a0f */
[----:B------:R-:W-:-:S03]  /*22da0*/  IMAD.HI.U32 R7, R0, R10, RZ ;  /* 0x0000000a00077227 */ /* 0x000fc600078e00ff */
[----:B------:R-:W-:Y:S03]  /*22db0*/  STL [R1+0x248], R15 ;  /* 0x0002480f01007387 */ /* 0x000fe60000100800 */
[----:B------:R-:W-:Y:S01]  /*22dc0*/  @!P0 IMAD.IADD R6, R6, 0x1, -R2 ;  /* 0x0000000106068824 */ /* 0x000fe200078e0a02 */
[----:B------:R-:W-:Y:S01]  /*22dd0*/  STL [R1+0x244], R14 ;  /* 0x0002440e01007387 */ /* 0x000fe20000100800 */
[----:B------:R-:W-:-:S04]  /*22de0*/  IMAD.MOV R7, RZ, RZ, -R7 ;  /* 0x000000ffff077224 */ /* 0x000fc800078e0a07 */
[----:B------:R-:W-:-:S05]  /*22df0*/  IMAD R10, R2, R7, R10 ;  /* 0x00000007020a7224 */ /* 0x000fca00078e020a */
[----:B------:R-:W-:-:S13]  /*22e00*/  ISETP.GT.U32.AND P2, PT, R2, R10, PT ;  /* 0x0000000a0200720c */ /* 0x000fda0003f44070 */
[----:B------:R-:W-:Y:S01]  /*22e10*/  @!P2 IMAD.IADD R10, R10, 0x1, -R2 ;  /* 0x000000010a0aa824 */ /* 0x000fe200078e0a02 */
[----:B------:R-:W-:Y:S01]  /*22e20*/  ISETP.GT.U32.AND P2, PT, R2, R12, PT ;  /* 0x0000000c0200720c */ /* 0x000fe20003f44070 */
[----:B------:R-:W-:Y:S01]  /*22e30*/  @!P3 IMAD.MOV R6, RZ, RZ, -R6 ;  /* 0x000000ffff06b224 */ /* 0x000fe200078e0a06 */
[----:B------:R-:W-:-:S11]  /*22e40*/  ISETP.GE.AND P6, PT, R25, RZ, PT ;  /* 0x000000ff1900720c */ /* 0x000fd60003fc6270 */
[----:B------:R-:W-:Y:S01]  /*22e50*/  @!P2 IMAD.IADD R12, R12, 0x1, -R2 ;  /* 0x000000010c0ca824 */ /* 0x000fe200078e0a02 */
[----:B------:R-:W-:-:S03]  /*22e60*/  ISETP.GT.U32.AND P5, PT, R2, R10, PT ;  /* 0x0000000a0200720c */ /* 0x000fc60003fa4070 */
[----:B------:R-:W-:Y:S01]  /*22e70*/  @!P6 IMAD.MOV R12, RZ, RZ, -R12 ;  /* 0x000000ffff0ce224 */ /* 0x000fe200078e0a0c */
[----:B-----5:R-:W-:Y:S02]  /*22e80*/  IABS R3, R5 ;  /* 0x0000000500037213 */ /* 0x020fe40000000000 */
[----:B------:R-:W-:Y:S02]  /*22e90*/  ISETP.GE.AND P0, PT, R5, RZ, PT ;  /* 0x000000ff0500720c */ /* 0x000fe40003f06270 */
[----:B------:R-:W5:Y:S01]  /*22ea0*/  LDL.LU R5, [R1+0x9e4] ;  /* 0x0009e40001057983 */ /* 0x000f620000300800 */
[----:B------:R-:W-:-:S04]  /*22eb0*/  IMAD.HI.U32 R4, R0, R3, RZ ;  /* 0x0000000300047227 */ /* 0x000fc800078e00ff */
[----:B------:R-:W-:-:S04]  /*22ec0*/  IMAD.MOV R4, RZ, RZ, -R4 ;  /* 0x000000ffff047224 */ /* 0x000fc800078e0a04 */
[----:B------:R-:W-:-:S05]  /*22ed0*/  IMAD R3, R2, R4, R3 ;  /* 0x0000000402037224 */ /* 0x000fca00078e0203 */
[----:B------:R-:W-:Y:S01]  /*22ee0*/  ISETP.GT.U32.AND P1, PT, R2, R3, PT ;  /* 0x000000030200720c */ /* 0x000fe20003f24070 */
[----:B------:R-:W-:-:S12]  /*22ef0*/  STL [R1+0x23c], R6 ;  /* 0x00023c0601007387 */ /* 0x000fd80000100800 */
[----:B------:R-:W-:-:S05]  /*22f00*/  @!P1 IMAD.IADD R3, R3, 0x1, -R2 ;  /* 0x0000000103039824 */ /* 0x000fca00078e0a02 */
[----:B------:R-:W-:Y:S02]  /*22f10*/  ISETP.GT.U32.AND P1, PT, R2, R3, PT ;  /* 0x000000030200720c */ /* 0x000fe40003f24070 */
[----:B---3--:R-:W-:-:S05]  /*22f20*/  IABS R7, R24 ;  /* 0x0000001800077213 */ /* 0x008fca0000000000 */
[----:B-1----:R-:W-:-:S04]  /*22f30*/  IMAD.HI.U32 R13, R0, R7, RZ ;  /* 0x00000007000d7227 */ /* 0x002fc800078e00ff */
[----:B------:R-:W-:-:S04]  /*22f40*/  IMAD.MOV R13, RZ, RZ, -R13 ;  /* 0x000000ffff0d7224 */ /* 0x000fc800078e0a0d */
[----:B------:R-:W-:-:S05]  /*22f50*/  IMAD R7, R2, R13, R7 ;  /* 0x0000000d02077224 */ /* 0x000fca00078e0207 */
[----:B------:R-:W-:Y:S02]  /*22f60*/  ISETP.GT.U32.AND P2, PT, R2, R7, PT ;  /* 0x000000070200720c */ /* 0x000fe40003f44070 */
[----:B------:R-:W-:Y:S02]  /*22f70*/  ISETP.GE.AND P3, PT, R24, RZ, PT ;  /* 0x000000ff1800720c */ /* 0x000fe40003f66270 */
[----:B------:R-:W3:Y:S01]  /*22f80*/  LDL.LU R24, [R1+0x9e8] ;  /* 0x0009e80001187983 */ /* 0x000ee20000300800 */
[----:B----4-:R-:W-:-:S05]  /*22f90*/  IABS R4, R23 ;  /* 0x0000001700047213 */ /* 0x010fca0000000000 */
[----:B------:R-:W-:-:S04]  /*22fa0*/  IMAD.HI.U32 R13, R0, R4, RZ ;  /* 0x00000004000d7227 */ /* 0x000fc800078e00ff */
[----:B------:R-:W-:Y:S01]  /*22fb0*/  IMAD.MOV R13, RZ, RZ, -R13 ;  /* 0x000000ffff0d7224 */ /* 0x000fe200078e0a0d */
[----:B--2---:R-:W-:Y:S01]  /*22fc0*/  IABS R9, R21 ;  /* 0x0000001500097213 */ /* 0x004fe20000000000 */
[----:B------:R-:W-:Y:S01]  /*22fd0*/  @!P2 IMAD.IADD R7, R7, 0x1, -R2 ;  /* 0x000000010707a824 */ /* 0x000fe200078e0a02 */
[----:B------:R-:W-:Y:S01]  /*22fe0*/  ISETP.GE.AND P2, PT, R21, RZ, PT ;  /* 0x000000ff1500720c */ /* 0x000fe20003f46270 */
[----:B------:R-:W-:Y:S01]  /*22ff0*/  IMAD R4, R2, R13, R4 ;  /* 0x0000000d02047224 */ /* 0x000fe200078e0204 */
[----:B------:R-:W2:Y:S01]  /*23000*/  LDL.LU R21, [R1+0x9ec] ;  /* 0x0009ec0001157983 */ /* 0x000ea20000300800 */
[----:B------:R-:W-:-:S03]  /*23010*/  @!P1 IMAD.IADD R3, R3, 0x1, -R2 ;  /* 0x0000000103039824 */ /* 0x000fc600078e0a02 */
[----:B------:R-:W-:Y:S01]  /*23020*/  ISETP.GT.U32.AND P1, PT, R2, R4, PT ;  /* 0x000000040200720c */ /* 0x000fe20003f24070 */
[----:B------:R-:W-:Y:S01]  /*23030*/  @!P5 IMAD.IADD R10, R10, 0x1, -R2 ;  /* 0x000000010a0ad824 */ /* 0x000fe200078e0a02 */
[----:B------:R0:W-:Y:S03]  /*23040*/  STL [R1+0x234], R12 ;  /* 0x0002340c01007387 */ /* 0x0001e60000100800 */
[----:B------:R-:W-:Y:S02]  /*23050*/  @!P4 IMAD.MOV R10, RZ, RZ, -R10 ;  /* 0x000000ffff0ac224 */ /* 0x000fe400078e0a0a */
[----:B0-----:R-:W-:-:S04]  /*23060*/  IMAD.MOV.U32 R12, RZ, RZ, R3 ;  /* 0x000000ffff0c7224 */ /* 0x001fc800078e0003 */
[----:B------:R-:W-:Y:S01]  /*23070*/  @!P0 IMAD.MOV R12, RZ, RZ, -R12 ;  /* 0x000000ffff0c8224 */ /* 0x000fe200078e0a0c */
[----:B------:R-:W-:Y:S01]  /*23080*/  STL [R1+0x22c], R10 ;  /* 0x00022c0a01007387 */ /* 0x000fe20000100800 */
[----:B------:R-:W-:Y:S01]  /*23090*/  ISETP.GE.AND P4, PT, R23, RZ, PT ;  /* 0x000000ff1700720c */ /* 0x000fe20003f86270 */
[----:B------:R-:W-:Y:S01]  /*230a0*/  @!P1 IMAD.IADD R4, R4, 0x1, -R2 ;  /* 0x0000000104049824 */ /* 0x000fe200078e0a02 */
[----:B------:R-:W-:Y:S01]  /*230b0*/  IABS R6, R29 ;  /* 0x0000001d00067213 */ /* 0x000fe20000000000 */
[----:B------:R0:W-:Y:S01]  /*230c0*/  STL [R1+0x224], R12 ;  /* 0x0002240c01007387 */ /* 0x0001e20000100800 */
[----:B------:R-:W-:-:S03]  /*230d0*/  ISETP.GE.AND P1, PT, R29, RZ, PT ;  /* 0x000000ff1d00720c */ /* 0x000fc60003f26270 */
[----:B------:R-:W4:Y:S04]  /*230e0*/  LDL.LU R23, [R1+0x9f0] ;  /* 0x0009f00001177983 */ /* 0x000f280000300800 */
[----:B------:R-:W4:Y:S01]  /*230f0*/  LDL.LU R29, [R1+0x9f4] ;  /* 0x0009f400011d7983 */ /* 0x000f220000300800 */
[----:B------:R-:W-:Y:S01]  /*23100*/  ISETP.GT.U32.AND P6, PT, R2, R7, PT ;  /* 0x000000070200720c */ /* 0x000fe20003fc4070 */
[----:B------:R-:W-:-:S04]  /*23110*/  IMAD.HI.U32 R11, R0, R9, RZ ;  /* 0x00000009000b7227 */ /* 0x000fc800078e00ff */
[----:B------:R-:W-:-:S04]  /*23120*/  IMAD.MOV R11, RZ, RZ, -R11 ;  /* 0x000000ffff0b7224 */ /* 0x000fc800078e0a0b */
[----:B------:R-:W-:-:S04]  /*23130*/  IMAD R9, R2, R11, R9 ;  /* 0x0000000b02097224 */ /* 0x000fc800078e0209 */
[----:B------:R-:W-:-:S04]  /*23140*/  @!P6 IMAD.IADD R7, R7, 0x1, -R2 ;  /* 0x000000010707e824 */ /* 0x000fc800078e0a02 */
[----:B0-----:R-:W-:Y:S01]  /*23150*/  IMAD.MOV.U32 R12, RZ, RZ, R7 ;  /* 0x000000ffff0c7224 */ /* 0x001fe200078e0007 */
[----:B------:R-:W-:-:S03]  /*23160*/  ISETP.GT.U32.AND P5, PT, R2, R9, PT ;  /* 0x000000090200720c */ /* 0x000fc60003fa4070 */
[----:B------:R-:W-:Y:S01]  /*23170*/  @!P3 IMAD.MOV R12, RZ, RZ, -R12 ;  /* 0x000000ffff0cb224 */ /* 0x000fe200078e0a0c */
[----:B------:R-:W-:Y:S02]  /*23180*/  IABS R8, R22 ;  /* 0x0000001600087213 */ /* 0x000fe40000000000 */
[----:B------:R-:W-:Y:S02]  /*23190*/  ISETP.GE.AND P6, PT, R22, RZ, PT ;  /* 0x000000ff1600720c */ /* 0x000fe40003fc6270 */
[----:B------:R0:W-:Y:S04]  /*231a0*/  STL [R1+0x21c], R12 ;  /* 0x00021c0c01007387 */ /* 0x0001e80000100800 */
[----:B------:R-:W4:Y:S01]  /*231b0*/  LDL.LU R22, [R1+0x9f8] ;  /* 0x0009f80001167983 */ /* 0x000f220000300800 */
[----:B------:R-:W-:-:S05]  /*231c0*/  @!P5 IMAD.IADD R9, R9, 0x1, -R2 ;  /* 0x000000010909d824 */ /* 0x000fca00078e0a02 */
[----:B------:R-:W-:Y:S01]  /*231d0*/  ISETP.GT.U32.AND P5, PT, R2, R9, PT ;  /* 0x000000090200720c */ /* 0x000fe20003fa4070 */
[----:B------:R-:W-:-:S04]  /*231e0*/  IMAD.HI.U32 R11, R0, R8, RZ ;  /* 0x00000008000b7227 */ /* 0x000fc800078e00ff */
[----:B------:R-:W-:-:S08]  /*231f0*/  IMAD.MOV R11, RZ, RZ, -R11 ;  /* 0x000000ffff0b7224 */ /* 0x000fd000078e0a0b */
[----:B------:R-:W-:Y:S02]  /*23200*/  @!P5 IMAD.IADD R9, R9, 0x1, -R2 ;  /* 0x000000010909d824 */ /* 0x000fe400078e0a02 */
[----:B------:R-:W-:Y:S02]  /*23210*/  IMAD R8, R2, R11, R8 ;  /* 0x0000000b02087224 */ /* 0x000fe400078e0208 */
[----:B------:R-:W-:-:S03]  /*23220*/  @!P2 IMAD.MOV R9, RZ, RZ, -R9 ;  /* 0x000000ffff09a224 */ /* 0x000fc600078e0a09 */
[----:B------:R-:W-:Y:S01]  /*23230*/  ISETP.GT.U32.AND P0, PT, R2, R8, PT ;  /* 0x000000080200720c */ /* 0x000fe20003f04070 */
[----:B------:R-:W-:-:S04]  /*23240*/  IMAD.HI.U32 R11, R0, R6, RZ ;  /* 0x00000006000b7227 */ /* 0x000fc800078e00ff */
[----:B------:R-:W-:-:S08]  /*23250*/  IMAD.MOV R11, RZ, RZ, -R11 ;  /* 0x000000ffff0b7224 */ /* 0x000fd000078e0a0b */
[----:B------:R-:W-:Y:S01]  /*23260*/  @!P0 IMAD.IADD R8, R8, 0x1, -R2 ;  /* 0x0000000108088824 */ /* 0x000fe200078e0a02 */
[C---:B------:R-:W-:Y:S01]  /*23270*/  ISETP.GT.U32.AND P0, PT, R2.reuse, R4, PT ;  /* 0x000000040200720c */ /* 0x040fe20003f04070 */
[----:B------:R-:W-:-:S05]  /*23280*/  IMAD R6, R2, R11, R6 ;  /* 0x0000000b02067224 */ /* 0x000fca00078e0206 */
[C---:B------:R-:W-:Y:S02]  /*23290*/  ISETP.GT.U32.AND P5, PT, R2.reuse, R6, PT ;  /* 0x000000060200720c */ /* 0x040fe40003fa4070 */
[----:B------:R-:W-:-:S05]  /*232a0*/  ISETP.GT.U32.AND P3, PT, R2, R8, PT ;  /* 0x000000080200720c */ /* 0x000fca0003f64070 */
[----:B------:R-:W-:-:S06]  /*232b0*/  @!P0 IMAD.IADD R4, R4, 0x1, -R2 ;  /* 0x0000000104048824 */ /* 0x000fcc00078e0a02 */
[--C-:B------:R-:W-:Y:S02]  /*232c0*/  @!P5 IMAD.IADD R6, R6, 0x1, -R2.reuse ;  /* 0x000000010606d824 */ /* 0x100fe400078e0a02 */
[----:B------:R-:W-:-:S03]  /*232d0*/  @!P3 IMAD.IADD R8, R8, 0x1, -R2 ;  /* 0x000000010808b824 */ /* 0x000fc600078e0a02 */
[----:B------:R-:W-:Y:S02]  /*232e0*/  ISETP.GT.U32.AND P5, PT, R2, R6, PT ;  /* 0x000000060200720c */ /* 0x000fe40003fa4070 */
        /* <DEDUP_REMOVED lines=9> */
[----:B------:R-:W-:Y:S01]  /*23380*/  ISETP.GT.U32.AND P0, PT, R2, R3, PT ;  /* 0x000000030200720c */ /* 0x000fe20003f04070 */
[----:B------:R-:W-:Y:S02]  /*23390*/  IMAD.MOV.U32 R13, RZ, RZ, R4 ;  /* 0x000000ffff0d7224 */ /* 0x000fe400078e0004 */
[----:B------:R-:W-:Y:S02]  /*233a0*/  @!P5 IMAD.IADD R6, R6, 0x1, -R2 ;  /* 0x000000010606d824 */ /* 0x000fe400078e0a02 */
[----:B------:R-:W-:Y:S02]  /*233b0*/  @!P4 IMAD.MOV R13, RZ, RZ, -R13 ;  /* 0x000000ffff0dc224 */ /* 0x000fe400078e0a0d */
[----:B------:R-:W-:Y:S02]  /*233c0*/  @!P6 IMAD.MOV R8, RZ, RZ, -R8 ;  /* 0x000000ffff08e224 */ /* 0x000fe400078e0a08 */
[----:B------:R-:W-:-:S04]  /*233d0*/  @!P1 IMAD.MOV R6, RZ, RZ, -R6 ;  /* 0x000000ffff069224 */ /* 0x000fc800078e0a06 */
[----:B------:R-:W-:Y:S01]  /*233e0*/  @!P0 IMAD.IADD R3, R3, 0x1, -R2 ;  /* 0x0000000103038824 */ /* 0x000fe200078e0a02 */
[----:B---3--:R-:W-:Y:S02]  /*233f0*/  IABS R11, R24 ;  /* 0x00000018000b7213 */ /* 0x008fe40000000000 */
[----:B------:R-:W-:Y:S02]  /*23400*/  ISETP.GE.AND P3, PT, R24, RZ, PT ;  /* 0x000000ff1800720c */ /* 0x000fe40003f66270 */
[----:B------:R-:W3:Y:S01]  /*23410*/  LDL.LU R24, [R1+0xa00] ;  /* 0x000a000001187983 */ /* 0x000ee20000300800 */
[----:B------:R-:W-:-:S04]  /*23420*/  IMAD.HI.U32 R7, R0, R11, RZ ;  /* 0x0000000b00077227 */ /* 0x000fc800078e00ff */
[----:B------:R-:W-:Y:S01]  /*23430*/  IMAD.MOV R7, RZ, RZ, -R7 ;  /* 0x000000ffff077224 */ /* 0x000fe200078e0a07 */
[----:B------:R-:W-:Y:S01]  /*23440*/  STL [R1+0x20c], R13 ;  /* 0x00020c0d01007387 */ /* 0x000fe20000100800 */
[----:B--2---:R-:W-:-:S05]  /*23450*/  IABS R10, R21 ;  /* 0x00000015000a7213 */ /* 0x004fca0000000000 */
[----:B0-----:R-:W-:-:S04]  /*23460*/  IMAD.HI.U32 R12, R0, R10, RZ ;  /* 0x0000000a000c7227 */ /* 0x001fc800078e00ff */
[----:B------:R-:W-:Y:S01]  /*23470*/  IMAD.MOV R12, RZ, RZ, -R12 ;  /* 0x000000ffff0c7224 */ /* 0x000fe200078e0a0c */
[----:B------:R-:W-:Y:S01]  /*23480*/  ISETP.GE.AND P5, PT, R21, RZ, PT ;  /* 0x000000ff1500720c */ /* 0x000fe20003fa6270 */
[C---:B------:R-:W-:Y:S01]  /*23490*/  IMAD R11, R2.reuse, R7, R11 ;  /* 0x00000007020b7224 */ /* 0x040fe200078e020b */
[----:B------:R-:W2:Y:S01]  /*234a0*/  LDL.LU R21, [R1+0xa04] ;  /* 0x000a040001157983 */ /* 0x000ea20000300800 */
[----:B------:R-:W-:Y:S02]  /*234b0*/  IMAD R10, R2, R12, R10 ;  /* 0x0000000c020a7224 */ /* 0x000fe400078e020a */
[----:B------:R-:W-:Y:S01]  /*234c0*/  IMAD.MOV.U32 R12, RZ, RZ, R3 ;  /* 0x000000ffff0c7224 */ /* 0x000fe200078e0003 */
[----:B------:R0:W-:Y:S03]  /*234d0*/  STL [R1+0x204], R8 ;  /* 0x0002040801007387 */ /* 0x0001e60000100800 */
[----:B------:R-:W-:Y:S01]  /*234e0*/  @!P2 IMAD.MOV R12, RZ, RZ, -R12 ;  /* 0x000000ffff0ca224 */ /* 0x000fe200078e0a0c */
[----:B------:R1:W-:Y:S01]  /*234f0*/  STL [R1+0x1fc], R6 ;  /* 0x0001fc0601007387 */ /* 0x0003e20000100800 */
[----:B----4-:R-:W-:-:S02]  /*23500*/  IABS R7, R29 ;  /* 0x0000001d00077213 */ /* 0x010fc40000000000 */
[----:B------:R-:W-:Y:S02]  /*23510*/  ISETP.GE.AND P2, PT, R29, RZ, PT ;  /* 0x000000ff1d00720c */ /* 0x000fe40003f46270 */
[----:B------:R-:W4:Y:S01]  /*23520*/  LDL.LU R29, [R1+0xa08] ;  /* 0x000a0800011d7983 */ /* 0x000f220000300800 */
[C---:B------:R-:W-:Y:S02]  /*23530*/  ISETP.GT.U32.AND P6, PT, R2.reuse, R10, PT ;  /* 0x0000000a0200720c */ /* 0x040fe40003fc4070 */
[----:B------:R-:W-:-:S11]  /*23540*/  ISETP.GT.U32.AND P4, PT, R2, R11, PT ;  /* 0x0000000b0200720c */ /* 0x000fd60003f84070 */
[--C-:B------:R-:W-:Y:S02]  /*23550*/  @!P6 IMAD.IADD R10, R10, 0x1, -R2.reuse ;  /* 0x000000010a0ae824 */ /* 0x100fe400078e0a02 */
[----:B------:R-:W-:-:S03]  /*23560*/  @!P4 IMAD.IADD R11, R11, 0x1, -R2 ;  /* 0x000000010b0bc824 */ /* 0x000fc600078e0a02 */
[C---:B------:R-:W-:Y:S02]  /*23570*/  ISETP.GT.U32.AND P6, PT, R2.reuse, R10, PT ;  /* 0x0000000a0200720c */ /* 0x040fe40003fc4070 */
[----:B------:R-:W-:Y:S02]  /*23580*/  ISETP.GT.U32.AND P4, PT, R2, R11, PT ;  /* 0x0000000b0200720c */ /* 0x000fe40003f84070 */
[----:B0-----:R-:W-:-:S05]  /*23590*/  IABS R8, R22 ;  /* 0x0000001600087213 */ /* 0x001fca0000000000 */
[----:B------:R-:W-:-:S04]  /*235a0*/  IMAD.HI.U32 R3, R0, R8, RZ ;  /* 0x0000000800037227 */ /* 0x000fc800078e00ff */
[----:B------:R-:W-:-:S04]  /*235b0*/  IMAD.MOV R3, RZ, RZ, -R3 ;  /* 0x000000ffff037224 */ /* 0x000fc800078e0a03 */
[----:B------:R-:W-:Y:S01]  /*235c0*/  IMAD R8, R2, R3, R8 ;  /* 0x0000000302087224 */ /* 0x000fe200078e0208 */
[----:B------:R-:W-:Y:S01]  /*235d0*/  IABS R9, R23 ;  /* 0x0000001700097213 */ /* 0x000fe20000000000 */
[--C-:B------:R-:W-:Y:S02]  /*235e0*/  @!P6 IMAD.IADD R10, R10, 0x1, -R2.reuse ;  /* 0x000000010a0ae824 */ /* 0x100fe400078e0a02 */
[----:B------:R-:W-:Y:S01]  /*235f0*/  @!P4 IMAD.IADD R11, R11, 0x1, -R2 ;  /* 0x000000010b0bc824 */ /* 0x000fe200078e0a02 */
[----:B------:R-:W-:Y:S01]  /*23600*/  ISETP.GT.U32.AND P6, PT, R2, R8, PT ;  /* 0x000000080200720c */ /* 0x000fe20003fc4070 */
[----:B------:R-:W-:-:S04]  /*23610*/  IMAD.HI.U32 R4, R0, R9, RZ ;  /* 0x0000000900047227 */ /* 0x000fc800078e00ff */
[----:B------:R-:W-:Y:S02]  /*23620*/  IMAD.MOV.U32 R13, RZ, RZ, R11 ;  /* 0x000000ffff0d7224 */ /* 0x000fe400078e000b */
[----:B------:R-:W-:Y:S02]  /*23630*/  IMAD.MOV R4, RZ, RZ, -R4 ;  /* 0x000000ffff047224 */ /* 0x000fe400078e0a04 */
[----:B------:R-:W-:Y:S01]  /*23640*/  @!P3 IMAD.MOV R13, RZ, RZ, -R13 ;  /* 0x000000ffff0db224 */ /* 0x000fe200078e0a0d */
[----:B------:R-:W-:Y:S01]  /*23650*/  STL [R1+0x1f4], R12 ;  /* 0x0001f40c01007387 */ /* 0x000fe20000100800 */
[----:B------:R-:W-:Y:S02]  /*23660*/  IMAD R9, R2, R4, R9 ;  /* 0x0000000402097224 */ /* 0x000fe400078e0209 */
[----:B------:R-:W-:Y:S01]  /*23670*/  @!P6 IMAD.IADD R8, R8, 0x1, -R2 ;  /* 0x000000010808e824 */ /* 0x000fe200078e0a02 */
[----:B------:R0:W-:Y:S02]  /*23680*/  STL [R1+0x1ec], R13 ;  /* 0x0001ec0d01007387 */ /* 0x0001e40000100800 */
[----:B------:R-:W-:Y:S01]  /*23690*/  ISETP.GT.U32.AND P0, PT, R2, R9, PT ;  /* 0x000000090200720c */ /* 0x000fe20003f04070 */
[----:B-1----:R-:W-:-:S04]  /*236a0*/  IMAD.HI.U32 R6, R0, R7, RZ ;  /* 0x0000000700067227 */ /* 0x002fc800078e00ff */
[----:B------:R-:W-:-:S04]  /*236b0*/  IMAD.MOV R6, RZ, RZ, -R6 ;  /* 0x000000ffff067224 */ /* 0x000fc800078e0a06 */
[----:B------:R-:W-:-:S04]  /*236c0*/  IMAD R7, R2, R6, R7 ;  /* 0x0000000602077224 */ /* 0x000fc800078e0207 */
[----:B------:R-:W-:Y:S01]  /*236d0*/  @!P0 IMAD.IADD R9, R9, 0x1, -R2 ;  /* 0x0000000109098824 */ /* 0x000fe200078e0a02 */
[----:B------:R-:W-:-:S04]  /*236e0*/  ISETP.GT.U32.AND P4, PT, R2, R7, PT ;  /* 0x000000070200720c */ /* 0x000fc80003f84070 */
[----:B------:R-:W-:Y:S02]  /*236f0*/  ISETP.GT.U32.AND P0, PT, R2, R9, PT ;  /* 0x000000090200720c */ /* 0x000fe40003f04070 */
[----:B------:R-:W-:Y:S02]  /*23700*/  ISETP.GE.AND P1, PT, R23, RZ, PT ;  /* 0x000000ff1700720c */ /* 0x000fe40003f26270 */
[----:B------:R-:W-:-:S05]  /*23710*/  ISETP.GE.AND P3, PT, R22, RZ, PT ;  /* 0x000000ff1600720c */ /* 0x000fca0003f66270 */
[----:B------:R-:W-:-:S04]  /*23720*/  @!P4 IMAD.IADD R7, R7, 0x1, -R2 ;  /* 0x000000010707c824 */ /* 0x000fc800078e0a02 */
[----:B------:R-:W-:Y:S01]  /*23730*/  @!P0 IMAD.IADD R9, R9, 0x1, -R2 ;  /* 0x0000000109098824 */ /* 0x000fe200078e0a02 */
[----:B------:R-:W-:Y:S01]  /*23740*/  ISETP.GT.U32.AND P4, PT, R2, R7, PT ;  /* 0x000000070200720c */ /* 0x000fe20003f84070 */
[----:B0-----:R-:W-:Y:S01]  /*23750*/  IMAD.MOV.U32 R13, RZ, RZ, R10 ;  /* 0x000000ffff0d7224 */ /* 0x001fe200078e000a */
[----:B-----5:R-:W-:Y:S02]  /*23760*/  IABS R4, R5 ;  /* 0x0000000500047213 */ /* 0x020fe40000000000 */
[----:B------:R-:W-:Y:S02]  /*23770*/  ISETP.GE.AND P6, PT, R5, RZ, PT ;  /* 0x000000ff0500720c */ /* 0x000fe40003fc6270 */
[----:B------:R-:W5:Y:S01]  /*23780*/  LDL.LU R5, [R1+0xa2c] ;  /* 0x000a2c0001057983 */ /* 0x000f620000300800 */
[----:B------:R-:W-:-:S03]  /*23790*/  IMAD.HI.U32 R12, R0, R4, RZ ;  /* 0x00000004000c7227 */ /* 0x000fc600078e00ff */
[----:B------:R-:W5:Y:S01]  /*237a0*/  LDL.LU R23, [R1+0xa0c] ;  /* 0x000a0c0001177983 */ /* 0x000f620000300800 */
[----:B------:R-:W-:-:S03]  /*237b0*/  IMAD.MOV R12, RZ, RZ, -R12 ;  /* 0x000000ffff0c7224 */ /* 0x000fc600078e0a0c */
[----:B------:R-:W5:Y:S01]  /*237c0*/  LDL.LU R22, [R1+0xa10] ;  /* 0x000a100001167983 */ /* 0x000f620000300800 */
[----:B------:R-:W-:-:S05]  /*237d0*/  IMAD R4, R2, R12, R4 ;  /* 0x0000000c02047224 */ /* 0x000fca00078e0204 */
[----:B------:R-:W-:Y:S01]  /*237e0*/  ISETP.GT.U32.AND P0, PT, R2, R4, PT ;  /* 0x000000040200720c */ /* 0x000fe20003f04070 */
[----:B------:R-:W-:Y:S02]  /*237f0*/  @!P5 IMAD.MOV R13, RZ, RZ, -R13 ;  /* 0x000000ffff0dd224 */ /* 0x000fe400078e0a0d */
[----:B------:R-:W-:-:S10]  /*23800*/  @!P4 IMAD.IADD R7, R7, 0x1, -R2 ;  /* 0x000000010707c824 */ /* 0x000fd400078e0a02 */
[----:B------:R-:W-:Y:S01]  /*23810*/  @!P0 IMAD.IADD R4, R4, 0x1, -R2 ;  /* 0x0000000104048824 */ /* 0x000fe200078e0a02 */
[----:B------:R-:W-:-:S04]  /*23820*/  ISETP.GT.U32.AND P0, PT, R2, R8, PT ;  /* 0x000000080200720c */ /* 0x000fc80003f04070 */
[----:B------:R-:W-:Y:S01]  /*23830*/  ISETP.GT.U32.AND P5, PT, R2, R4, PT ;  /* 0x000000040200720c */ /* 0x000fe20003fa4070 */
[----:B------:R-:W-:Y:S01]  /*23840*/  @!P1 IMAD.MOV R9, RZ, RZ, -R9 ;  /* 0x000000ffff099224 */ /* 0x000fe200078e0a09 */
[----:B------:R-:W-:Y:S04]  /*23850*/  STL [R1+0x1e4], R13 ;  /* 0x0001e40d01007387 */ /* 0x000fe80000100800 */
[----:B------:R-:W-:Y:S03]  /*23860*/  STL [R1+0x1dc], R9 ;  /* 0x0001dc0901007387 */ /* 0x000fe60000100800 */
[----:B------:R-:W-:-:S04]  /*23870*/  @!P0 IMAD.IADD R8, R8, 0x1, -R2 ;  /* 0x0000000108088824 */ /* 0x000fc800078e0a02 */
[----:B------:R-:W-:Y:S01]  /*23880*/  @!P5 IMAD.IADD R4, R4, 0x1, -R2 ;  /* 0x000000010404d824 */ /* 0x000fe200078e0a02 */
[----:B---3--:R-:W-:-:S05]  /*23890*/  IABS R6, R24 ;  /* 0x0000001800067213 */ /* 0x008fca0000000000 */
[----:B------:R-:W-:-:S04]  /*238a0*/  IMAD.HI.U32 R12, R0, R6, RZ ;  /* 0x00000006000c7227 */ /* 0x000fc800078e00ff */
[----:B------:R-:W-:-:S04]  /*238b0*/  IMAD.MOV R12, RZ, RZ, -R12 ;  /* 0x000000ffff0c7224 */ /* 0x000fc800078e0a0c */
[----:B------:R-:W-:Y:S02]  /*238c0*/  IMAD R6, R2, R12, R6 ;  /* 0x0000000c02067224 */ /* 0x000fe400078e0206 */
[----:B------:R-:W-:-:S04]  /*238d0*/  IMAD.MOV.U32 R12, RZ, RZ, R7 ;  /* 0x000000ffff0c7224 */ /* 0x000fc800078e0007 */
[----:B------:R-:W-:-:S05]  /*238e0*/  @!P2 IMAD.MOV R12, RZ, RZ, -R12 ;  /* 0x000000ffff0ca224 */ /* 0x000fca00078e0a0c */
[----:B------:R-:W-:Y:S01]  /*238f0*/  STL [R1+0x1d4], R12 ;  /* 0x0001d40c01007387 */ /* 0x000fe20000100800 */
[----:B--2---:R-:W-:Y:S02]  /*23900*/  IABS R3, R21 ;  /* 0x0000001500037213 */ /* 0x004fe40000000000 */
[----:B------:R-:W-:Y:S02]  /*23910*/  ISETP.GE.AND P0, PT, R21, RZ, PT ;  /* 0x000000ff1500720c */ /* 0x000fe40003f06270 */
[----:B----4-:R-:W-:Y:S02]  /*23920*/  IABS R10, R29 ;  /* 0x0000001d000a7213 */ /* 0x010fe40000000000 */
[----:B------:R-:W-:Y:S02]  /*23930*/  ISETP.GE.AND P5, PT, R29, RZ, PT ;  /* 0x000000ff1d00720c */ /* 0x000fe40003fa6270 */
[----:B------:R-:W2:Y:S04]  /*23940*/  LDL.LU R29, [R1+0xa14] ;  /* 0x000a1400011d7983 */ /* 0x000ea80000300800 */
[----:B------:R-:W3:Y:S01]  /*23950*/  LDL.LU R21, [R1+0xa18] ;  /* 0x000a180001157983 */ /* 0x000ee20000300800 */
[----:B------:R-:W-:-:S04]  /*23960*/  IMAD.HI.U32 R7, R0, R10, RZ ;  /* 0x0000000a00077227 */ /* 0x000fc800078e00ff */
[----:B------:R-:W-:Y:S02]  /*23970*/  IMAD.MOV R7, RZ, RZ, -R7 ;  /* 0x000000ffff077224 */ /* 0x000fe400078e0a07 */
[----:B------:R-:W-:Y:S02]  /*23980*/  @!P3 IMAD.MOV R8, RZ, RZ, -R8 ;  /* 0x000000ffff08b224 */ /* 0x000fe400078e0a08 */
[----:B------:R-:W-:-:S03]  /*23990*/  IMAD R10, R2, R7, R10 ;  /* 0x00000007020a7224 */ /* 0x000fc600078e020a */
[----:B------:R-:W-:Y:S01]  /*239a0*/  STL [R1+0x1cc], R8 ;  /* 0x0001cc0801007387 */ /* 0x000fe20000100800 */
[----:B------:R-:W-:-:S04]  /*239b0*/  IMAD.HI.U32 R11, R0, R3, RZ ;  /* 0x00000003000b7227 */ /* 0x000fc800078e00ff */
[----:B------:R-:W-:Y:S01]  /*239c0*/  IMAD.MOV R11, RZ, RZ, -R11 ;  /* 0x000000ffff0b7224 */ /* 0x000fe200078e0a0b */
[----:B------:R-:W-:-:S03]  /*239d0*/  ISETP.GT.U32.AND P4, PT, R2, R6, PT ;  /* 0x000000060200720c */ /* 0x000fc60003f84070 */
[----:B------:R-:W-:Y:S01]  /*239e0*/  IMAD R3, R2, R11, R3 ;  /* 0x0000000b02037224 */ /* 0x000fe200078e0203 */
[----:B------:R-:W-:-:S04]  /*239f0*/  ISETP.GE.AND P1, PT, R24, RZ, PT ;  /* 0x000000ff1800720c */ /* 0x000fc80003f26270 */
[----:B------:R-:W-:-:S05]  /*23a00*/  ISETP.GT.U32.AND P2, PT, R2, R3, PT ;  /* 0x000000030200720c */ /* 0x000fca0003f44070 */
[----:B------:R-:W-:-:S05]  /*23a10*/  @!P4 IMAD.IADD R6, R6, 0x1, -R2 ;  /* 0x000000010606c824 */ /* 0x000fca00078e0a02 */
[----:B------:R-:W-:-:S03]  /*23a20*/  ISETP.GT.U32.AND P4, PT, R2, R6, PT ;  /* 0x000000060200720c */ /* 0x000fc60003f84070 */
[----:B------:R-:W-:-:S05]  /*23a30*/  @!P2 IMAD.IADD R3, R3, 0x1, -R2 ;  /* 0x000000010303a824 */ /* 0x000fca00078e0a02 */
[----:B------:R-:W-:-:S05]  /*23a40*/  ISETP.GT.U32.AND P2, PT, R2, R3, PT ;  /* 0x000000030200720c */ /* 0x000fca0003f44070 */
[----:B------:R-:W-:-:S04]  /*23a50*/  @!P4 IMAD.IADD R6, R6, 0x1, -R2 ;  /* 0x000000010606c824 */ /* 0x000fc800078e0a02 */
[----:B------:R-:W-:-:S04]  /*23a60*/  @!P1 IMAD.MOV R6, RZ, RZ, -R6 ;  /* 0x000000ffff069224 */ /* 0x000fc800078e0a06 */
[----:B------:R-:W-:-:S04]  /*23a70*/  @!P2 IMAD.IADD R3, R3, 0x1, -R2 ;  /* 0x000000010303a824 */ /* 0x000fc800078e0a02 */
[----:B------:R-:W-:Y:S01]  /*23a80*/  @!P0 IMAD.MOV R3, RZ, RZ, -R3 ;  /* 0x000000ffff038224 */ /* 0x000fe200078e0a03 */
[----:B-----5:R-:W-:Y:S02]  /*23a90*/  ISETP.GE.AND P3, PT, R5, RZ, PT ;  /* 0x000000ff0500720c */ /* 0x020fe40003f66270 */
[----:B------:R-:W-:Y:S01]  /*23aa0*/  IABS R7, R5 ;  /* 0x0000000500077213 */ /* 0x000fe20000000000 */
[----:B------:R-:W-:-:S04]  /*23ab0*/  IMAD.MOV.U32 R5, RZ, RZ, R4 ;  /* 0x000000ffff057224 */ /* 0x000fc800078e0004 */
[----:B------:R-:W-:-:S05]  /*23ac0*/  @!P6 IMAD.MOV R5, RZ, RZ, -R5 ;  /* 0x000000ffff05e224 */ /* 0x000fca00078e0a05 */
[----:B------:R0:W-:Y:S01]  /*23ad0*/  STL [R1+0x1c4], R5 ;  /* 0x0001c40501007387 */ /* 0x0001e20000100800 */
[----:B------:R-:W-:-:S03]  /*23ae0*/  ISETP.GT.U32.AND P6, PT, R2, R10, PT ;  /* 0x0000000a0200720c */ /* 0x000fc60003fc4070 */
[----:B0-----:R-:W4:Y:S04]  /*23af0*/  LDL.LU R5, [R1+0xa1c] ;  /* 0x000a1c0001057983 */ /* 0x001f280000300800 */
[----:B------:R-:W5:Y:S06]  /*23b00*/  LDL.LU R26, [R1+0xa20] ;  /* 0x000a2000011a7983 */ /* 0x000f6c0000300800 */
[----:B------:R-:W-:Y:S01]  /*23b10*/  @!P6 IMAD.IADD R10, R10, 0x1, -R2 ;  /* 0x000000010a0ae824 */ /* 0x000fe200078e0a02 */
[----:B------:R-:W-:Y:S01]  /*23b20*/  IABS R8, R22 ;  /* 0x0000001600087213 */ /* 0x000fe20000000000 */
[----:B------:R-:W5:Y:S04]  /*23b30*/  LDL.LU R25, [R1+0xa24] ;  /* 0x000a240001197983 */ /* 0x000f680000300800 */
[----:B------:R-:W5:Y:S01]  /*23b40*/  LDL.LU R24, [R1+0xa28] ;  /* 0x000a280001187983 */ /* 0x000f620000300800 */
[----:B------:R-:W-:Y:S01]  /*23b50*/  ISETP.GT.U32.AND P6, PT, R2, R10, PT ;  /* 0x0000000a0200720c */ /* 0x000fe20003fc4070 */
[----:B------:R-:W-:-:S04]  /*23b60*/  IMAD.HI.U32 R9, R0, R8, RZ ;  /* 0x0000000800097227 */ /* 0x000fc800078e00ff */
[----:B------:R-:W-:Y:S01]  /*23b70*/  IMAD.MOV R9, RZ, RZ, -R9 ;  /* 0x000000ffff097224 */ /* 0x000fe200078e0a09 */
[----:B------:R-:W-:Y:S01]  /*23b80*/  IABS R13, R23 ;  /* 0x00000017000d7213 */ /* 0x000fe20000000000 */
[----:B------:R-:W-:-:S04]  /*23b90*/  IMAD.HI.U32 R4, R0, R7, RZ ;  /* 0x0000000700047227 */ /* 0x000fc800078e00ff */
[----:B------:R-:W-:Y:S02]  /*23ba0*/  IMAD R8, R2, R9, R8 ;  /* 0x0000000902087224 */ /* 0x000fe400078e0208 */
[----:B------:R-:W-:Y:S02]  /*23bb0*/  @!P6 IMAD.IADD R10, R10, 0x1, -R2 ;  /* 0x000000010a0ae824 */ /* 0x000fe400078e0a02 */
[----:B------:R-:W-:Y:S01]  /*23bc0*/  IMAD.HI.U32 R11, R0, R13, RZ ;  /* 0x0000000d000b7227 */ /* 0x000fe200078e00ff */
[----:B------:R-:W-:-:S03]  /*23bd0*/  ISETP.GT.U32.AND P6, PT, R2, R8, PT ;  /* 0x000000080200720c */ /* 0x000fc60003fc4070 */
[----:B------:R-:W-:Y:S02]  /*23be0*/  IMAD.MOV R4, RZ, RZ, -R4 ;  /* 0x000000ffff047224 */ /* 0x000fe400078e0a04 */
[----:B------:R-:W-:Y:S02]  /*23bf0*/  IMAD.MOV R11, RZ, RZ, -R11 ;  /* 0x000000ffff0b7224 */ /* 0x000fe400078e0a0b */
[C---:B------:R-:W-:Y:S02]  /*23c00*/  IMAD R7, R2.reuse, R4, R7 ;  /* 0x0000000402077224 */ /* 0x040fe400078e0207 */
[----:B------:R-:W-:-:S03]  /*23c10*/  IMAD R13, R2, R11, R13 ;  /* 0x0000000b020d7224 */ /* 0x000fc600078e020d */
[----:B------:R-:W-:Y:S01]  /*23c20*/  ISETP.GT.U32.AND P1, PT, R2, R7, PT ;  /* 0x000000070200720c */ /* 0x000fe20003f24070 */
[----:B------:R-:W-:Y:S01]  /*23c30*/  @!P6 IMAD.IADD R8, R8, 0x1, -R2 ;  /* 0x000000010808e824 */ /* 0x000fe200078e0a02 */
[----:B------:R-:W-:-:S04]  /*23c40*/  ISETP.GT.U32.AND P0, PT, R2, R13, PT ;  /* 0x0000000d0200720c */ /* 0x000fc80003f04070 */
[C---:B------:R-:W-:Y:S01]  /*23c50*/  ISETP.GT.U32.AND P6, PT, R2.reuse, R8, PT ;  /* 0x000000080200720c */ /* 0x040fe20003fc4070 */
[----:B------:R0:W-:Y:S01]  /*23c60*/  STL [R1+0x1bc], R6 ;  /* 0x0001bc0601007387 */ /* 0x0001e20000100800 */
[----:B------:R-:W-:Y:S01]  /*23c70*/  ISETP.GE.AND P4, PT, R23, RZ, PT ;  /* 0x000000ff1700720c */ /* 0x000fe20003f86270 */
[----:B------:R-:W-:Y:S02]  /*23c80*/  IMAD.MOV.U32 R14, RZ, RZ, R10 ;  /* 0x000000ffff0e7224 */ /* 0x000fe400078e000a */
[----:B------:R-:W5:Y:S02]  /*23c90*/  LDL.LU R23, [R1+0xa30] ;  /* 0x000a300001177983 */ /* 0x000f640000300800 */
[--C-:B------:R-:W-:Y:S02]  /*23ca0*/  @!P1 IMAD.IADD R7, R7, 0x1, -R2.reuse ;  /* 0x0000000107079824 */ /* 0x100fe400078e0a02 */
[----:B------:R-:W-:Y:S02]  /*23cb0*/  @!P0 IMAD.IADD R13, R13, 0x1, -R2 ;  /* 0x000000010d0d8824 */ /* 0x000fe400078e0a02 */
[----:B------:R-:W-:Y:S01]  /*23cc0*/  @!P5 IMAD.MOV R14, RZ, RZ, -R14 ;  /* 0x000000ffff0ed224 */ /* 0x000fe200078e0a0e */
[----:B------:R-:W-:Y:S01]  /*23cd0*/  ISETP.GT.U32.AND P0, PT, R2, R7, PT ;  /* 0x000000070200720c */ /* 0x000fe20003f04070 */
[----:B------:R4:W-:Y:S01]  /*23ce0*/  STL [R1+0x1b4], R3 ;  /* 0x0001b40301007387 */ /* 0x0009e20000100800 */
[----:B------:R-:W-:-:S03]  /*23cf0*/  @!P6 IMAD.IADD R8, R8, 0x1, -R2 ;  /* 0x000000010808e824 */ /* 0x000fc600078e0a02 */
[----:B------:R1:W-:Y:S08]  /*23d00*/  STL [R1+0x1ac], R14 ;  /* 0x0001ac0e01007387 */ /* 0x0003f00000100800 */
[----:B------:R-:W-:Y:S01]  /*23d10*/  @!P0 IMAD.IADD R7, R7, 0x1, -R2 ;  /* 0x0000000107078824 */ /* 0x000fe200078e0a02 */
[----:B------:R-:W-:Y:S02]  /*23d20*/  ISETP.GE.AND P2, PT, R22, RZ, PT ;  /* 0x000000ff1600720c */ /* 0x000fe40003f46270 */
[----:B---3--:R-:W-:-:S02]  /*23d30*/  IABS R12, R21 ;  /* 0x00000015000c7213 */ /* 0x008fc40000000000 */
[----:B--2---:R-:W-:-:S03]  /*23d40*/  IABS R4, R29 ;  /* 0x0000001d00047213 */ /* 0x004fc60000000000 */
[----:B0-----:R-:W-:Y:S01]  /*23d50*/  IMAD.HI.U32 R6, R0, R12, RZ ;  /* 0x0000000c00067227 */ /* 0x001fe200078e00ff */
[----:B------:R-:W-:Y:S02]  /*23d60*/  ISETP.GE.AND P6, PT, R29, RZ, PT ;  /* 0x000000ff1d00720c */ /* 0x000fe40003fc6270 */
[----:B------:R-:W2:Y:S01]  /*23d70*/  LDL.LU R29, [R1+0xa34] ;  /* 0x000a3400011d7983 */ /* 0x000ea20000300800 */
[----:B------:R-:W-:-:S03]  /*23d80*/  IMAD.MOV R6, RZ, RZ, -R6 ;  /* 0x000000ffff067224 */ /* 0x000fc600078e0a06 */
[----:B------:R-:W3:Y:S01]  /*23d90*/  LDL.LU R22, [R1+0xa38] ;  /* 0x000a380001167983 */ /* 0x000ee20000300800 */
[----:B------:R-:W-:-:S05]  /*23da0*/  IMAD R12, R2, R6, R12 ;  /* 0x00000006020c7224 */ /* 0x000fca00078e020c */
[----:B------:R-:W-:-:S13]  /*23db0*/  ISETP.GT.U32.AND P0, PT, R2, R12, PT ;  /* 0x0000000c0200720c */ /* 0x000fda0003f04070 */
[----:B------:R-:W-:Y:S01]  /*23dc0*/  @!P0 IMAD.IADD R12, R12, 0x1, -R2 ;  /* 0x000000010c0c8824 */ /* 0x000fe200078e0a02 */
[----:B------:R-:W-:Y:S02]  /*23dd0*/  ISETP.GE.AND P0, PT, R21, RZ, PT ;  /* 0x000000ff1500720c */ /* 0x000fe40003f06270 */
[----:B------:R-:W3:Y:S01]  /*23de0*/  LDL.LU R21, [R1+0xa3c] ;  /* 0x000a3c0001157983 */ /* 0x000ee20000300800 */
[----:B------:R-:W-:-:S04]  /*23df0*/  IMAD.HI.U32 R9, R0, R4, RZ ;  /* 0x0000000400097227 */ /* 0x000fc800078e00ff */
[----:B------:R-:W-:-:S04]  /*23e00*/  IMAD.MOV R9, RZ, RZ, -R9 ;  /* 0x000000ffff097224 */ /* 0x000fc800078e0a09 */
[----:B------:R-:W-:-:S05]  /*23e10*/  IMAD R4, R2, R9, R4 ;  /* 0x0000000902047224 */ /* 0x000fca00078e0204 */
[C---:B------:R-:W-:Y:S02]  /*23e20*/  ISETP.GT.U32.AND P1, PT, R2.reuse, R4, PT ;  /* 0x000000040200720c */ /* 0x040fe40003f24070 */
[----:B------:R-:W-:-:S11]  /*23e30*/  ISETP.GT.U32.AND P5, PT, R2, R13, PT ;  /* 0x0000000d0200720c */ /* 0x000fd60003fa4070 */
[----:B------:R-:W-:-:S05]  /*23e40*/  @!P1 IMAD.IADD R4, R4, 0x1, -R2 ;  /* 0x0000000104049824 */ /* 0x000fca00078e0a02 */
[----:B------:R-:W-:Y:S01]  /*23e50*/  ISETP.GT.U32.AND P1, PT, R2, R4, PT ;  /* 0x000000040200720c */ /* 0x000fe20003f24070 */
[----:B------:R-:W-:-:S12]  /*23e60*/  @!P5 IMAD.IADD R13, R13, 0x1, -R2 ;  /* 0x000000010d0dd824 */ /* 0x000fd800078e0a02 */
[----:B------:R-:W-:Y:S02]  /*23e70*/  @!P1 IMAD.IADD R4, R4, 0x1, -R2 ;  /* 0x0000000104049824 */ /* 0x000fe400078e0a02 */
[----:B------:R-:W-:-:S04]  /*23e80*/  IMAD.MOV.U32 R16, RZ, RZ, R7 ;  /* 0x000000ffff107224 */ /* 0x000fc800078e0007 */
[----:B------:R-:W-:-:S05]  /*23e90*/  @!P3 IMAD.MOV R16, RZ, RZ, -R16 ;  /* 0x000000ffff10b224 */ /* 0x000fca00078e0a10 */
[----:B------:R-:W-:Y:S01]  /*23ea0*/  STL [R1+0x1a4], R16 ;  /* 0x0001a41001007387 */ /* 0x000fe20000100800 */
[----:B----4-:R-:W-:-:S05]  /*23eb0*/  IABS R3, R5 ;  /* 0x0000000500037213 */ /* 0x010fca0000000000 */
[----:B------:R-:W-:Y:S01]  /*23ec0*/  IMAD.HI.U32 R9, R0, R3, RZ ;  /* 0x0000000300097227 */ /* 0x000fe200078e00ff */
[----:B-----5:R-:W-:-:S03]  /*23ed0*/  IABS R6, R26 ;  /* 0x0000001a00067213 */ /* 0x020fc60000000000 */
[----:B------:R-:W-:-:S04]  /*23ee0*/  IMAD.MOV R9, RZ, RZ, -R9 ;  /* 0x000000ffff097224 */ /* 0x000fc800078e0a09 */
[----:B------:R-:W-:Y:S02]  /*23ef0*/  IMAD R3, R2, R9, R3 ;  /* 0x0000000902037224 */ /* 0x000fe400078e0203 */
[----:B------:R-:W-:-:S04]  /*23f00*/  IMAD.HI.U32 R9, R0, R6, RZ ;  /* 0x0000000600097227 */ /* 0x000fc800078e00ff */
[----:B------:R-:W-:Y:S01]  /*23f10*/  IMAD.MOV R9, RZ, RZ, -R9 ;  /* 0x000000ffff097224 */ /* 0x000fe200078e0a09 */
[C---:B------:R-:W-:Y:S02]  /*23f20*/  ISETP.GT.U32.AND P5, PT, R2.reuse, R3, PT ;  /* 0x000000030200720c */ /* 0x040fe40003fa4070 */
[----:B------:R-:W-:Y:S01]  /*23f30*/  IABS R10, R24 ;  /* 0x00000018000a7213 */ /* 0x000fe20000000000 */
[----:B------:R-:W-:-:S04]  /*23f40*/  IMAD R6, R2, R9, R6 ;  /* 0x0000000902067224 */ /* 0x000fc800078e0206 */
[----:B-1----:R-:W-:Y:S01]  /*23f50*/  IMAD.HI.U32 R14, R0, R10, RZ ;  /* 0x0000000a000e7227 */ /* 0x002fe200078e00ff */
[----:B------:R-:W-:-:S03]  /*23f60*/  ISETP.GT.U32.AND P1, PT, R2, R6, PT ;  /* 0x000000060200720c */ /* 0x000fc60003f24070 */
[----:B------:R-:W-:Y:S02]  /*23f70*/  IMAD.MOV R14, RZ, RZ, -R14 ;  /* 0x000000ffff0e7224 */ /* 0x000fe400078e0a0e */
[----:B------:R-:W-:Y:S01]  /*23f80*/  @!P5 IMAD.IADD R3, R3, 0x1, -R2 ;  /* 0x000000010303d824 */ /* 0x000fe200078e0a02 */
[----:B------:R-:W-:Y:S01]  /*23f90*/  ISETP.GE.AND P5, PT, R5, RZ, PT ;  /* 0x000000ff0500720c */ /* 0x000fe20003fa6270 */
[----:B------:R-:W-:Y:S01]  /*23fa0*/  IMAD.MOV.U32 R5, RZ, RZ, R13 ;  /* 0x000000ffff057224 */ /* 0x000fe200078e000d */
[----:B------:R-:W-:Y:S01]  /*23fb0*/  IABS R11, R25 ;  /* 0x00000019000b7213 */ /* 0x000fe20000000000 */
[----:B------:R-:W-:Y:S02]  /*23fc0*/  IMAD R10, R2, R14, R10 ;  /* 0x0000000e020a7224 */ /* 0x000fe400078e020a */
[----:B------:R-:W-:Y:S02]  /*23fd0*/  IMAD.MOV.U32 R13, RZ, RZ, R4 ;  /* 0x000000ffff0d7224 */ /* 0x000fe400078e0004 */
[----:B------:R-:W-:Y:S01]  /*23fe0*/  @!P1 IMAD.IADD R6, R6, 0x1, -R2 ;  /* 0x0000000106069824 */ /* 0x000fe200078e0a02 */
[C---:B------:R-:W-:Y:S01]  /*23ff0*/  ISETP.GT.U32.AND P1, PT, R2.reuse, R12, PT ;  /* 0x0000000c0200720c */ /* 0x040fe20003f24070 */
[----:B------:R-:W-:Y:S01]  /*24000*/  @!P6 IMAD.MOV R13, RZ, RZ, -R13 ;  /* 0x000000ffff0de224 */ /* 0x000fe200078e0a0d */
[----:B------:R-:W-:Y:S01]  /*24010*/  ISETP.GT.U32.AND P6, PT, R2, R10, PT ;  /* 0x0000000a0200720c */ /* 0x000fe20003fc4070 */
[----:B------:R-:W-:-:S04]  /*24020*/  IMAD.HI.U32 R15, R0, R11, RZ ;  /* 0x0000000b000f7227 */ /* 0x000fc800078e00ff */
[----:B------:R-:W-:Y:S02]  /*24030*/  @!P4 IMAD.MOV R5, RZ, RZ, -R5 ;  /* 0x000000ffff05c224 */ /* 0x000fe400078e0a05 */
[----:B------:R-:W-:Y:S01]  /*24040*/  IMAD.MOV R15, RZ, RZ, -R15 ;  /* 0x000000ffff0f7224 */ /* 0x000fe200078e0a0f */
[C---:B------:R-:W-:Y:S02]  /*24050*/  ISETP.GT.U32.AND P4, PT, R2.reuse, R3, PT ;  /* 0x000000030200720c */ /* 0x040fe40003f84070 */
[----:B------:R0:W-:Y:S01]  /*24060*/  STL [R1+0x19c], R5 ;  /* 0x00019c0501007387 */ /* 0x0001e20000100800 */
[----:B------:R-:W-:Y:S02]  /*24070*/  IMAD R11, R2, R15, R11 ;  /* 0x0000000f020b7224 */ /* 0x000fe400078e020b */
[--C-:B------:R-:W-:Y:S02]  /*24080*/  @!P1 IMAD.IADD R12, R12, 0x1, -R2.reuse ;  /* 0x000000010c0c9824 */ /* 0x100fe400078e0a02 */
[----:B------:R-:W-:-:S02]  /*24090*/  @!P6 IMAD.IADD R10, R10, 0x1, -R2 ;  /* 0x000000010a0ae824 */ /* 0x000fc400078e0a02 */
[----:B0-----:R-:W-:-:S04]  /*240a0*/  IMAD.MOV.U32 R5, RZ, RZ, R8 ;  /* 0x000000ffff057224 */ /* 0x001fc800078e0008 */
[----:B------:R-:W-:Y:S01]  /*240b0*/  @!P2 IMAD.MOV R5, RZ, RZ, -R5 ;  /* 0x000000ffff05a224 */ /* 0x000fe200078e0a05 */
[C---:B------:R-:W-:Y:S01]  /*240c0*/  ISETP.GT.U32.AND P2, PT, R2.reuse, R11, PT ;  /* 0x0000000b0200720c */ /* 0x040fe20003f44070 */
[----:B------:R-:W-:Y:S01]  /*240d0*/  @!P0 IMAD.MOV R12, RZ, RZ, -R12 ;  /* 0x000000ffff0c8224 */ /* 0x000fe200078e0a0c */
[C---:B------:R-:W-:Y:S01]  /*240e0*/  ISETP.GT.U32.AND P0, PT, R2.reuse, R10, PT ;  /* 0x0000000a0200720c */ /* 0x040fe20003f04070 */
[----:B------:R-:W-:Y:S01]  /*240f0*/  @!P4 IMAD.IADD R3, R3, 0x1, -R2 ;  /* 0x000000010303c824 */ /* 0x000fe200078e0a02 */
[----:B------:R-:W-:Y:S02]  /*24100*/  ISETP.GT.U32.AND P3, PT, R2, R6, PT ;  /* 0x000000060200720c */ /* 0x000fe40003f64070 */
[----:B------:R-:W-:Y:S01]  /*24110*/  IABS R9, R23 ;  /* 0x0000001700097213 */ /* 0x000fe20000000000 */
[----:B------:R-:W-:Y:S01]  /*24120*/  @!P5 IMAD.MOV R3, RZ, RZ, -R3 ;  /* 0x000000ffff03d224 */ /* 0x000fe200078e0a03 */
[----:B------:R0:W-:Y:S03]  /*24130*/  STL [R1+0x194], R5 ;  /* 0x0001940501007387 */ /* 0x0001e60000100800 */
[----:B------:R-:W-:-:S04]  /*24140*/  IMAD.HI.U32 R7, R0, R9, RZ ;  /* 0x0000000900077227 */ /* 0x000fc800078e00ff */
[--C-:B------:R-:W-:Y:S01]  /*24150*/  @!P2 IMAD.IADD R11, R11, 0x1, -R2.reuse ;  /* 0x000000010b0ba824 */ /* 0x100fe200078e0a02 */
[----:B0-----:R-:W4:Y:S01]  /*24160*/  LDL.LU R5, [R1+0xa40] ;  /* 0x000a400001057983 */ /* 0x001f220000300800 */
[----:B------:R-:W-:-:S03]  /*24170*/  @!P0 IMAD.IADD R10, R10, 0x1, -R2 ;  /* 0x000000010a0a8824 */ /* 0x000fc600078e0a02 */
[----:B------:R-:W-:Y:S01]  /*24180*/  ISETP.GT.U32.AND P6, PT, R2, R11, PT ;  /* 0x0000000b0200720c */ /* 0x000fe20003fc4070 */
[----:B------:R-:W-:Y:S01]  /*24190*/  STL [R1+0x190], R13 ;  /* 0x0001900d01007387 */ /* 0x000fe20000100800 */
[----:B------:R-:W-:-:S03]  /*241a0*/  IMAD.MOV R7, RZ, RZ, -R7 ;  /* 0x000000ffff077224 */ /* 0x000fc600078e0a07 */
[----:B------:R-:W-:Y:S01]  /*241b0*/  STL [R1+0x188], R12 ;  /* 0x0001880c01007387 */ /* 0x000fe20000100800 */
[----:B------:R-:W-:-:S03]  /*241c0*/  ISETP.GE.AND P4, PT, R26, RZ, PT ;  /* 0x000000ff1a00720c */ /* 0x000fc60003f86270 */
[----:B------:R3:W-:Y:S01]  /*241d0*/  STL [R1+0x184], R3 ;  /* 0x0001840301007387 */ /* 0x0007e20000100800 */
[----:B------:R-:W-:Y:S01]  /*241e0*/  @!P3 IMAD.IADD R6, R6, 0x1, -R2 ;  /* 0x000000010606b824 */ /* 0x000fe200078e0a02 */
[----:B------:R-:W-:Y:S01]  /*241f0*/  ISETP.GE.AND P3, PT, R25, RZ, PT ;  /* 0x000000ff1900720c */ /* 0x000fe20003f66270 */
[----:B------:R-:W-:Y:S01]  /*24200*/  IMAD R9, R2, R7, R9 ;  /* 0x0000000702097224 */ /* 0x000fe200078e0209 */
[----:B------:R-:W-:Y:S01]  /*24210*/  ISETP.GE.AND P2, PT, R24, RZ, PT ;  /* 0x000000ff1800720c */ /* 0x000fe20003f46270 */
[----:B------:R-:W-:-:S03]  /*24220*/  IMAD.MOV.U32 R14, RZ, RZ, R6 ;  /* 0x000000ffff0e7224 */ /* 0x000fc600078e0006 */
[----:B------:R-:W-:Y:S01]  /*24230*/  ISETP.GT.U32.AND P1, PT, R2, R9, PT ;  /* 0x000000090200720c */ /* 0x000fe20003f24070 */
[----:B------:R-:W-:Y:S02]  /*24240*/  @!P6 IMAD.IADD R11, R11, 0x1, -R2 ;  /* 0x000000010b0be824 */ /* 0x000fe400078e0a02 */
[----:B------:R-:W-:-:S04]  /*24250*/  @!P4 IMAD.MOV R14, RZ, RZ, -R14 ;  /* 0x000000ffff0ec224 */ /* 0x000fc800078e0a0e */
[----:B------:R-:W-:Y:S02]  /*24260*/  @!P3 IMAD.MOV R11, RZ, RZ, -R11 ;  /* 0x000000ffff0bb224 */ /* 0x000fe400078e0a0b */
[----:B------:R-:W-:Y:S01]  /*24270*/  @!P2 IMAD.MOV R10, RZ, RZ, -R10 ;  /* 0x000000ffff0aa224 */ /* 0x000fe200078e0a0a */
[----:B--2---:R-:W-:Y:S02]  /*24280*/  IABS R4, R29 ;  /* 0x0000001d00047213 */ /* 0x004fe40000000000 */
[----:B------:R-:W-:Y:S02]  /*24290*/  ISETP.GE.AND P0, PT, R29, RZ, PT ;  /* 0x000000ff1d00720c */ /* 0x000fe40003f06270 */
[----:B------:R-:W2:Y:S01]  /*242a0*/  LDL.LU R29, [R1+0xa44] ;  /* 0x000a4400011d7983 */ /* 0x000ea20000300800 */
[----:B------:R-:W-:-:S03]  /*242b0*/  @!P1 IMAD.IADD R9, R9, 0x1, -R2 ;  /* 0x0000000109099824 */ /* 0x000fc600078e0a02 */
[----:B------:R-:W5:Y:S01]  /*242c0*/  LDL.LU R25, [R1+0xa48] ;  /* 0x000a480001197983 */ /* 0x000f620000300800 */
[----:B------:R-:W-:-:S03]  /*242d0*/  ISETP.GE.AND P1, PT, R23, RZ, PT ;  /* 0x000000ff1700720c */ /* 0x000fc60003f26270 */
[----:B------:R-:W5:Y:S04]  /*242e0*/  LDL.LU R24, [R1+0xa4c] ;  /* 0x000a4c0001187983 */ /* 0x000f680000300800 */
[----:B------:R-:W-:Y:S04]  /*242f0*/  STL [R1+0x17c], R14 ;  /* 0x00017c0e01007387 */ /* 0x000fe80000100800 */
[----:B------:R-:W-:Y:S04]  /*24300*/  STL [R1+0x178], R11 ;  /* 0x0001780b01007387 */ /* 0x000fe80000100800 */
[----:B------:R-:W-:Y:S01]  /*24310*/  STL [R1+0x170], R10 ;  /* 0x0001700a01007387 */ /* 0x000fe20000100800 */
[----:B---3--:R-:W-:-:S02]  /*24320*/  IABS R3, R21 ;  /* 0x0000001500037213 */ /* 0x008fc40000000000 */
[----:B------:R-:W-:Y:S01]  /*24330*/  ISETP.GE.AND P2, PT, R21, RZ, PT ;  /* 0x000000ff1500720c */ /* 0x000fe20003f46270 */
[----:B------:R-:W3:Y:S04]  /*24340*/  LDL.LU R23, [R1+0xa50] ;  /* 0x000a500001177983 */ /* 0x000ee80000300800 */
[----:B------:R-:W3:Y:S01]  /*24350*/  LDL.LU R21, [R1+0xa54] ;  /* 0x000a540001157983 */ /* 0x000ee20000300800 */
[----:B------:R-:W-:-:S04]  /*24360*/  IMAD.HI.U32 R7, R0, R4, RZ ;  /* 0x0000000400077227 */ /* 0x000fc800078e00ff */
[----:B------:R-:W-:-:S04]  /*24370*/  IMAD.MOV R7, RZ, RZ, -R7 ;  /* 0x000000ffff077224 */ /* 0x000fc800078e0a07 */
[----:B------:R-:W-:Y:S01]  /*24380*/  IMAD R4, R2, R7, R4 ;  /* 0x0000000702047224 */ /* 0x000fe200078e0204 */
[----:B------:R-:W-:-:S04]  /*24390*/  IABS R8, R22 ;  /* 0x0000001600087213 */ /* 0x000fc80000000000 */
[----:B------:R-:W-:Y:S01]  /*243a0*/  ISETP.GT.U32.AND P6, PT, R2, R4, PT ;  /* 0x000000040200720c */ /* 0x000fe20003fc4070 */
[----:B------:R-:W-:Y:S01]  /*243b0*/  IMAD.HI.U32 R13, R0, R8, RZ ;  /* 0x00000008000d7227 */ /* 0x000fe200078e00ff */
[----:B------:R-:W-:-:S03]  /*243c0*/  ISETP.GT.U32.AND P5, PT, R2, R9, PT ;  /* 0x000000090200720c */ /* 0x000fc60003fa4070 */
[----:B------:R-:W-:-:S04]  /*243d0*/  IMAD.HI.U32 R12, R0, R3, RZ ;  /* 0x00000003000c7227 */ /* 0x000fc800078e00ff */
[----:B------:R-:W-:Y:S02]  /*243e0*/  IMAD.MOV R13, RZ, RZ, -R13 ;  /* 0x000000ffff0d7224 */ /* 0x000fe400078e0a0d */
[----:B------:R-:W-:Y:S02]  /*243f0*/  IMAD.MOV R12, RZ, RZ, -R12 ;  /* 0x000000ffff0c7224 */ /* 0x000fe400078e0a0c */
[----:B------:R-:W-:Y:S02]  /*24400*/  @!P6 IMAD.IADD R4, R4, 0x1, -R2 ;  /* 0x000000010404e824 */ /* 0x000fe400078e0a02 */
[C---:B------:R-:W-:Y:S02]  /*24410*/  IMAD R8, R2.reuse, R13, R8 ;  /* 0x0000000d02087224 */ /* 0x040fe400078e0208 */
[C---:B------:R-:W-:Y:S01]  /*24420*/  IMAD R3, R2.reuse, R12, R3 ;  /* 0x0000000c02037224 */ /* 0x040fe200078e0203 */
[C---:B------:R-:W-:Y:S02]  /*24430*/  ISETP.GT.U32.AND P6, PT, R2.reuse, R4, PT ;  /* 0x000000040200720c */ /* 0x040fe40003fc4070 */
[----:B------:R-:W-:-:S02]  /*24440*/  ISETP.GT.U32.AND P4, PT, R2, R8, PT ;  /* 0x000000080200720c */ /* 0x000fc40003f84070 */
[----:B------:R-:W-:Y:S01]  /*24450*/  ISETP.GT.U32.AND P3, PT, R2, R3, PT ;  /* 0x000000030200720c */ /* 0x000fe20003f64070 */
[----:B------:R-:W-:-:S04]  /*24460*/  @!P5 IMAD.IADD R9, R9, 0x1, -R2 ;  /* 0x000000010909d824 */ /* 0x000fc800078e0a02 */
[----:B------:R-:W-:-:S04]  /*24470*/  @!P1 IMAD.MOV R9, RZ, RZ, -R9 ;  /* 0x000000ffff099224 */ /* 0x000fc800078e0a09 */
[--C-:B------:R-:W-:Y:S01]  /*24480*/  @!P6 IMAD.IADD R4, R4, 0x1, -R2.reuse ;  /* 0x000000010404e824 */ /* 0x100fe200078e0a02 */
[----:B------:R0:W-:Y:S01]  /*24490*/  STL [R1+0x16c], R9 ;  /* 0x00016c0901007387 */ /* 0x0001e20000100800 */
[--C-:B------:R-:W-:Y:S02]  /*244a0*/  @!P4 IMAD.IADD R8, R8, 0x1, -R2.reuse ;  /* 0x000000010808c824 */ /* 0x100fe400078e0a02 */
[----:B------:R-:W-:-:S03]  /*244b0*/  @!P3 IMAD.IADD R3, R3, 0x1, -R2 ;  /* 0x000000010303b824 */ /* 0x000fc600078e0a02 */
[C---:B------:R-:W-:Y:S01]  /*244c0*/  ISETP.GT.U32.AND P4, PT, R2.reuse, R8, PT ;  /* 0x000000080200720c */ /* 0x040fe20003f84070 */
[----:B0-----:R-:W-:Y:S01]  /*244d0*/  IMAD.MOV.U32 R9, RZ, RZ, R4 ;  /* 0x000000ffff097224 */ /* 0x001fe200078e0004 */
[----:B------:R-:W-:-:S03]  /*244e0*/  ISETP.GT.U32.AND P3, PT, R2, R3, PT ;  /* 0x000000030200720c */ /* 0x000fc60003f64070 */
[----:B------:R-:W-:Y:S01]  /*244f0*/  @!P0 IMAD.MOV R9, RZ, RZ, -R9 ;  /* 0x000000ffff098224 */ /* 0x000fe200078e0a09 */
[----:B------:R-:W-:-:S07]  /*24500*/  ISETP.GE.AND P5, PT, R22, RZ, PT ;  /* 0x000000ff1600720c */ /* 0x000fce0003fa6270 */
[--C-:B------:R-:W-:Y:S02]  /*24510*/  @!P4 IMAD.IADD R8, R8, 0x1, -R2.reuse ;  /* 0x000000010808c824 */ /* 0x100fe400078e0a02 */
[----:B------:R-:W-:-:S04]  /*24520*/  @!P3 IMAD.IADD R3, R3, 0x1, -R2 ;  /* 0x000000010303b824 */ /* 0x000fc800078e0a02 */
[----:B------:R-:W-:Y:S02]  /*24530*/  @!P5 IMAD.MOV R8, RZ, RZ, -R8 ;  /* 0x000000ffff08d224 */ /* 0x000fe400078e0a08 */
[----:B------:R-:W-:Y:S01]  /*24540*/  @!P2 IMAD.MOV R3, RZ, RZ, -R3 ;  /* 0x000000ffff03a224 */ /* 0x000fe200078e0a03 */
[----:B----4-:R-:W-:Y:S02]  /*24550*/  IABS R7, R5 ;  /* 0x0000000500077213 */ /* 0x010fe40000000000 */
[----:B------:R-:W-:Y:S02]  /*24560*/  ISETP.GE.AND P1, PT, R5, RZ, PT ;  /* 0x000000ff0500720c */ /* 0x000fe40003f26270 */
[----:B------:R-:W4:Y:S04]  /*24570*/  LDL.LU R5, [R1+0xa58] ;  /* 0x000a580001057983 */ /* 0x000f280000300800 */
[----:B------:R-:W4:Y:S01]  /*24580*/  LDL R22, [R1+0x5578] ;  /* 0x0055780001167983 */ /* 0x000f220000100800 */
[----:B--2---:R-:W-:-:S02]  /*24590*/  IABS R28, R29 ;  /* 0x0000001d001c7213 */ /* 0x004fc40000000000 */
[----:B------:R-:W-:Y:S02]  /*245a0*/  ISETP.GE.AND P0, PT, R29, RZ, PT ;  /* 0x000000ff1d00720c */ /* 0x000fe40003f06270 */
[----:B------:R-:W2:Y:S04]  /*245b0*/  LDL R29, [R1+0x557c] ;  /* 0x00557c00011d7983 */ /* 0x000ea80000100800 */
[----:B------:R-:W-:Y:S01]  /*245c0*/  STL [R1+0x164], R9 ;  /* 0x0001640901007387 */ /* 0x000fe20000100800 */
[----:B-----5:R-:W-:-:S03]  /*245d0*/  IABS R26, R24 ;  /* 0x00000018001a7213 */ /* 0x020fc60000000000 */
[----:B------:R0:W-:Y:S01]  /*245e0*/  STL [R1+0x15c], R8 ;  /* 0x00015c0801007387 */ /* 0x0001e20000100800 */
[----:B------:R-:W-:-:S03]  /*245f0*/  ISETP.GE.AND P3, PT, R24, RZ, PT ;  /* 0x000000ff1800720c */ /* 0x000fc60003f66270 */
[----:B------:R-:W5:Y:S04]  /*24600*/  LDL R17, [R1+0x5580] ;  /* 0x0055800001117983 */ /* 0x000f680000100800 */
[----:B------:R2:W-:Y:S04]  /*24610*/  STL [R1+0x158], R3 ;  /* 0x0001580301007387 */ /* 0x0005e80000100800 */
[----:B------:R-:W5:Y:S01]  /*24620*/  LDL R20, [R1+0x5584] ;  /* 0x0055840001147983 */ /* 0x000f620000100800 */
[----:B---3--:R-:W-:Y:S01]  /*24630*/  ISETP.GE.AND P2, PT, R21, RZ, PT ;  /* 0x000000ff1500720c */ /* 0x008fe20003f46270 */
[----:B------:R-:W-:Y:S01]  /*24640*/  IMAD.HI.U32 R6, R0, R7, RZ ;  /* 0x0000000700067227 */ /* 0x000fe200078e00ff */
[----:B------:R-:W-:Y:S01]  /*24650*/  IABS R24, R21 ;  /* 0x0000001500187213 */ /* 0x000fe20000000000 */
[----:B------:R-:W3:Y:S04]  /*24660*/  LDL R18, [R1+0x5588] ;  /* 0x0055880001127983 */ /* 0x000ee80000100800 */
[----:B------:R-:W3:Y:S01]  /*24670*/  LDL R21, [R1+0x5590] ;  /* 0x0055900001157983 */ /* 0x000ee20000100800 */
[----:B------:R-:W-:-:S03]  /*24680*/  IMAD.MOV R6, RZ, RZ, -R6 ;  /* 0x000000ffff067224 */ /* 0x000fc600078e0a06 */
[----:B------:R-:W3:Y:S01]  /*24690*/  LDL R19, [R1+0x558c] ;  /* 0x00558c0001137983 */ /* 0x000ee20000100800 */
[----:B------:R-:W-:-:S05]  /*246a0*/  IMAD R7, R2, R6, R7 ;  /* 0x0000000602077224 */ /* 0x000fca00078e0207 */
[----:B------:R-:W-:Y:S02]  /*246b0*/  ISETP.GT.U32.AND P6, PT, R2, R7, PT ;  /* 0x000000070200720c */ /* 0x000fe40003fc4070 */
[----:B------:R-:W-:-:S11]  /*246c0*/  IABS R27, R25 ;  /* 0x00000019001b7213 */ /* 0x000fd60000000000 */
[----:B------:R-:W-:Y:S02]  /*246d0*/  @!P6 IMAD.IADD R7, R7, 0x1, -R2 ;  /* 0x000000010707e824 */ /* 0x000fe400078e0a02 */
[----:B------:R-:W-:-:S03]  /*246e0*/  IMAD.HI.U32 R6, R0, R27, RZ ;  /* 0x0000001b00067227 */ /* 0x000fc600078e00ff */
[----:B------:R-:W-:Y:S01]  /*246f0*/  ISETP.GT.U32.AND P6, PT, R2, R7, PT ;  /* 0x000000070200720c */ /* 0x000fe20003fc4070 */
[----:B------:R-:W-:Y:S02]  /*24700*/  IMAD.MOV R6, RZ, RZ, -R6 ;  /* 0x000000ffff067224 */ /* 0x000fe400078e0a06 */
[----:B------:R-:W-:Y:S01]  /*24710*/  IMAD.HI.U32 R4, R0, R26, RZ ;  /* 0x0000001a00047227 */ /* 0x000fe200078e00ff */
[----:B------:R-:W-:-:S03]  /*24720*/  ISETP.GE.AND P4, PT, R25, RZ, PT ;  /* 0x000000ff1900720c */ /* 0x000fc60003f86270 */
[----:B------:R-:W-:Y:S01]  /*24730*/  IMAD R27, R2, R6, R27 ;  /* 0x00000006021b7224 */ /* 0x000fe200078e021b */
[----:B------:R-:W-:Y:S01]  /*24740*/  ISETP.GE.AND P5, PT, R23, RZ, PT ;  /* 0x000000ff1700720c */ /* 0x000fe20003fa6270 */
[----:B------:R-:W-:Y:S01]  /*24750*/  IMAD.MOV R4, RZ, RZ, -R4 ;  /* 0x000000ffff047224 */ /* 0x000fe200078e0a04 */
[----:B------:R-:W-:-:S03]  /*24760*/  IABS R25, R23 ;  /* 0x0000001700197213 */ /* 0x000fc60000000000 */
[----:B------:R-:W-:Y:S02]  /*24770*/  @!P6 IMAD.IADD R7, R7, 0x1, -R2 ;  /* 0x000000010707e824 */ /* 0x000fe400078e0a02 */
[----:B------:R-:W-:Y:S02]  /*24780*/  IMAD R26, R2, R4, R26 ;  /* 0x00000004021a7224 */ /* 0x000fe400078e021a */
[----:B------:R-:W-:-:S04]  /*24790*/  IMAD.HI.U32 R11, R0, R25, RZ ;  /* 0x00000019000b7227 */ /* 0x000fc800078e00ff */
[----:B------:R-:W-:-:S04]  /*247a0*/  IMAD.MOV R11, RZ, RZ, -R11 ;  /* 0x000000ffff0b7224 */ /* 0x000fc800078e0a0b */
[----:B------:R-:W-:Y:S01]  /*247b0*/  IMAD R25, R2, R11, R25 ;  /* 0x0000000b02197224 */ /* 0x000fe200078e0219 */
[----:B----4-:R-:W-:Y:S02]  /*247c0*/  ISETP.GE.AND P6, PT, R5, RZ, PT ;  /* 0x000000ff0500720c */ /* 0x010fe40003fc6270 */
[----:B------:R-:W-:Y:S02]  /*247d0*/  IABS R23, R5 ;  /* 0x0000000500177213 */ /* 0x000fe40000000000 */
[----:B------:R-:W-:Y:S01]  /*247e0*/  IABS R6, R22 ;  /* 0x0000001600067213 */ /* 0x000fe20000000000 */
[----:B------:R-:W4:Y:S04]  /*247f0*/  LDL R5, [R1+0x55a0] ;  /* 0x0055a00001057983 */ /* 0x000f280000100800 */
[----:B------:R-:W4:Y:S01]  /*24800*/  LDL R22, [R1+0x5594] ;  /* 0x0055940001167983 */ /* 0x000f220000100800 */
[----:B0-----:R-:W-:-:S04]  /*24810*/  IMAD.HI.U32 R8, R0, R6, RZ ;  /* 0x0000000600087227 */ /* 0x001fc800078e00ff */
[----:B------:R-:W-:-:S04]  /*24820*/  IMAD.MOV R8, RZ, RZ, -R8 ;  /* 0x000000ffff087224 */ /* 0x000fc800078e0a08 */
[----:B------:R-:W-:Y:S01]  /*24830*/  IMAD R6, R2, R8, R6 ;  /* 0x0000000802067224 */ /* 0x000fe200078e0206 */
[----:B--2---:R-:W-:Y:S02]  /*24840*/  IABS R3, R29 ;  /* 0x0000001d00037213 */ /* 0x004fe40000000000 */
[----:B------:R-:W2:Y:S03]  /*24850*/  LDL R29, [R1+0x559c] ;  /* 0x00559c00011d7983 */ /* 0x000ea60000100800 */
[----:B------:R-:W-:-:S04]  /*24860*/  IMAD.HI.U32 R4, R0, R3, RZ ;  /* 0x0000000300047227 */ /* 0x000fc800078e00ff */
[----:B------:R-:W-:-:S04]  /*24870*/  IMAD.MOV R4, RZ, RZ, -R4 ;  /* 0x000000ffff047224 */ /* 0x000fc800078e0a04 */
[----:B------:R-:W-:Y:S01]  /*24880*/  IMAD R3, R2, R4, R3 ;  /* 0x0000000402037224 */ /* 0x000fe200078e0203 */
[----:B------:R-:W-:Y:S04]  /*24890*/  STL [R1+0xb8], R6 ;  /* 0x0000b80601007387 */ /* 0x000fe80000100800 */
[----:B------:R3:W-:Y:S01]  /*248a0*/  STL [R1+0xb4], R3 ;  /* 0x0000b40301007387 */ /* 0x0007e20000100800 */
[----:B-----5:R-:W-:-:S03]  /*248b0*/  IABS R11, R20 ;  /* 0x00000014000b7213 */ /* 0x020fc60000000000 */
[----:B------:R-:W5:Y:S01]  /*248c0*/  LDL R20, [R1+0x55a8] ;  /* 0x0055a80001147983 */ /* 0x000f620000100800 */
[----:B---3--:R-:W-:-:S03]  /*248d0*/  IABS R3, R21 ;  /* 0x0000001500037213 */ /* 0x008fc60000000000 */
[----:B------:R-:W3:Y:S01]  /*248e0*/  LDL R21, [R1+0x55ac] ;  /* 0x0055ac0001157983 */ /* 0x000ee20000100800 */
[----:B------:R-:W-:-:S04]  /*248f0*/  IMAD.HI.U32 R9, R0, R28, RZ ;  /* 0x0000001c00097227 */ /* 0x000fc800078e00ff */
[----:B------:R-:W-:-:S04]  /*24900*/  IMAD.MOV R9, RZ, RZ, -R9 ;  /* 0x000000ffff097224 */ /* 0x000fc800078e0a09 */
[----:B------:R-:W-:Y:S02]  /*24910*/  IMAD R28, R2, R9, R28 ;  /* 0x00000009021c7224 */ /* 0x000fe400078e021c */
[----:B------:R-:W-:Y:S01]  /*24920*/  IMAD.HI.U32 R9, R0, R23, RZ ;  /* 0x0000001700097227 */ /* 0x000fe200078e00ff */
[----:B------:R-:W-:-:S03]  /*24930*/  IABS R13, R17 ;  /* 0x00000011000d7213 */ /* 0x000fc60000000000 */
[----:B------:R-:W-:Y:S02]  /*24940*/  IMAD.MOV R9, RZ, RZ, -R9 ;  /* 0x000000ffff097224 */ /* 0x000fe400078e0a09 */
[----:B------:R-:W-:Y:S01]  /*24950*/  IMAD.HI.U32 R10, R0, R24, RZ ;  /* 0x00000018000a7227 */ /* 0x000fe200078e00ff */
[----:B------:R-:W-:-:S03]  /*24960*/  IABS R6, R19 ;  /* 0x0000001300067213 */ /* 0x000fc60000000000 */
[----:B------:R-:W-:Y:S01]  /*24970*/  IMAD R23, R2, R9, R23 ;  /* 0x0000000902177224 */ /* 0x000fe200078e0217 */
[----:B------:R-:W-:Y:S01]  /*24980*/  IABS R9, R18 ;  /* 0x0000001200097213 */ /* 0x000fe20000000000 */
[----:B------:R-:W-:Y:S02]  /*24990*/  IMAD.MOV R10, RZ, RZ, -R10 ;  /* 0x000000ffff0a7224 */ /* 0x000fe400078e0a0a */
[----:B------:R-:W-:-:S04]  /*249a0*/  IMAD.HI.U32 R14, R0, R13, RZ ;  /* 0x0000000d000e7227 */ /* 0x000fc800078e00ff */
[----:B------:R-:W-:Y:S02]  /*249b0*/  IMAD R24, R2, R10, R24 ;  /* 0x0000000a02187224 */ /* 0x000fe400078e0218 */
        /* <DEDUP_REMOVED lines=18> */
[----:B------:R-:W-:Y:S01]  /*24ae0*/  STL [R1+0xbc], R3 ;  /* 0x0000bc0301007387 */ /* 0x000fe20000100800 */
[----:B----4-:R-:W-:-:S02]  /*24af0*/  IABS R9, R5 ;  /* 0x0000000500097213 */ /* 0x010fc40000000000 */
[----:B------:R-:W-:Y:S02]  /*24b00*/  IABS R13, R22 ;  /* 0x00000016000d7213 */ /* 0x000fe40000000000 */
[----:B------:R-:W4:Y:S03]  /*24b10*/  LDL R22, [R1+0x55b4] ;  /* 0x0055b40001167983 */ /* 0x000f260000100800 */
[----:B------:R-:W-:-:S04]  /*24b20*/  IMAD.HI.U32 R14, R0, R13, RZ ;  /* 0x0000000d000e7227 */ /* 0x000fc800078e00ff */
[----:B------:R-:W-:-:S04]  /*24b30*/  IMAD.HI.U32 R10, R0, R9, RZ ;  /* 0x00000009000a7227 */ /* 0x000fc800078e00ff */
[----:B------:R-:W-:Y:S02]  /*24b40*/  IMAD.MOV R14, RZ, RZ, -R14 ;  /* 0x000000ffff0e7224 */ /* 0x000fe400078e0a0e */
[----:B------:R-:W-:-:S04]  /*24b50*/  IMAD.MOV R10, RZ, RZ, -R10 ;  /* 0x000000ffff0a7224 */ /* 0x000fc800078e0a0a */
[----:B------:R-:W-:Y:S01]  /*24b60*/  IMAD R9, R2, R10, R9 ;  /* 0x0000000a02097224 */ /* 0x000fe200078e0209 */
[----:B--2---:R-:W-:Y:S02]  /*24b70*/  IABS R11, R29 ;  /* 0x0000001d000b7213 */ /* 0x004fe40000000000 */
[----:B------:R-:W2:Y:S04]  /*24b80*/  LDL R29, [R1+0x55b0] ;  /* 0x0055b000011d7983 */ /* 0x000ea80000100800 */
[----:B------:R0:W-:Y:S04]  /*24b90*/  STL [R1+0x58ec], R5 ;  /* 0x0058ec0501007387 */ /* 0x0001e80000100800 */
[----:B------:R-:W2:Y:S01]  /*24ba0*/  LDL R16, [R1+0x55b8] ;  /* 0x0055b80001107983 */ /* 0x000ea20000100800 */
[----:B------:R-:W-:-:S03]  /*24bb0*/  IMAD.HI.U32 R12, R0, R11, RZ ;  /* 0x0000000b000c7227 */ /* 0x000fc600078e00ff */
[----:B------:R-:W2:Y:S04]  /*24bc0*/  LDL R17, [R1+0x55bc] ;  /* 0x0055bc0001117983 */ /* 0x000ea80000100800 */
[----:B------:R-:W2:Y:S01]  /*24bd0*/  LDL R18, [R1+0x55c8] ;  /* 0x0055c80001127983 */ /* 0x000ea20000100800 */
[----:B------:R-:W-:Y:S02]  /*24be0*/  IMAD.MOV R12, RZ, RZ, -R12 ;  /* 0x000000ffff0c7224 */ /* 0x000fe400078e0a0c */
[C---:B0-----:R-:W-:Y:S02]  /*24bf0*/  IMAD R5, R2.reuse, R14, R13 ;  /* 0x0000000e02057224 */ /* 0x041fe400078e020d */
[----:B------:R-:W-:Y:S01]  /*24c00*/  IMAD R11, R2, R12, R11 ;  /* 0x0000000c020b7224 */ /* 0x000fe200078e020b */
[----:B-----5:R-:W-:-:S02]  /*24c10*/  IABS R6, R20 ;  /* 0x0000001400067213 */ /* 0x020fc40000000000 */
[----:B------:R0:W-:Y:S04]  /*24c20*/  STL [R1+0x40], R5 ;  /* 0x0000400501007387 */ /* 0x0001e80000100800 */
[----:B------:R1:W-:Y:S01]  /*24c30*/  STL [R1+0x3c], R11 ;  /* 0x00003c0b01007387 */ /* 0x0003e20000100800 */
[----:B---3--:R-:W-:-:S03]  /*24c40*/  IABS R3, R21 ;  /* 0x0000001500037213 */ /* 0x008fc60000000000 */
[----:B------:R-:W3:Y:S04]  /*24c50*/  LDL R20, [R1+0x55cc] ;  /* 0x0055cc0001147983 */ /* 0x000ee80000100800 */
[----:B------:R-:W-:Y:S04]  /*24c60*/  STL [R1+0x38], R9 ;  /* 0x0000380901007387 */ /* 0x000fe80000100800 */
[----:B------:R-:W5:Y:S01]  /*24c70*/  LDL R21, [R1+0x55d0] ;  /* 0x0055d00001157983 */ /* 0x000f620000100800 */
[----:B------:R-:W-:-:S04]  /*24c80*/  IMAD.HI.U32 R8, R0, R6, RZ ;  /* 0x0000000600087227 */ /* 0x000fc800078e00ff */
[----:B------:R-:W-:Y:S02]  /*24c90*/  IMAD.MOV R8, RZ, RZ, -R8 ;  /* 0x000000ffff087224 */ /* 0x000fe400078e0a08 */
[----:B------:R-:W-:-:S04]  /*24ca0*/  IMAD.HI.U32 R4, R0, R3, RZ ;  /* 0x0000000300047227 */ /* 0x000fc800078e00ff */
[----:B0-----:R-:W-:Y:S02]  /*24cb0*/  IMAD R5, R2, R8, R6 ;  /* 0x0000000802057224 */ /* 0x001fe400078e0206 */
[----:B------:R-:W-:-:S03]  /*24cc0*/  IMAD.MOV R4, RZ, RZ, -R4 ;  /* 0x000000ffff047224 */ /* 0x000fc600078e0a04 */
[----:B------:R-:W-:Y:S01]  /*24cd0*/  STL [R1+0x34], R5 ;  /* 0x0000340501007387 */ /* 0x000fe20000100800 */
[----:B------:R-:W-:Y:S01]  /*24ce0*/  IMAD R3, R2, R4, R3 ;  /* 0x0000000402037224 */ /* 0x000fe200078e0203 */
[----:B----4-:R-:W-:-:S05]  /*24cf0*/  IABS R10, R22 ;  /* 0x00000016000a7213 */ /* 0x010fca0000000000 */
[----:B-1----:R-:W-:-:S04]  /*24d00*/  IMAD.HI.U32 R11, R0, R10, RZ ;  /* 0x0000000a000b7227 */ /* 0x002fc800078e00ff */
[----:B------:R-:W-:-:S04]  /*24d10*/  IMAD.MOV R11, RZ, RZ, -R11 ;  /* 0x000000ffff0b7224 */ /* 0x000fc800078e0a0b */
[----:B------:R-:W-:Y:S01]  /*24d20*/  IMAD R10, R2, R11, R10 ;  /* 0x0000000b020a7224 */ /* 0x000fe200078e020a */
[----:B--2---:R-:W-:Y:S02]  /*24d30*/  IABS R12, R29 ;  /* 0x0000001d000c7213 */ /* 0x004fe40000000000 */
[----:B------:R-:W2:Y:S04]  /*24d40*/  LDL R29, [R1+0x55d4] ;  /* 0x0055d400011d7983 */ /* 0x000ea80000100800 */
[----:B------:R0:W-:Y:S01]  /*24d50*/  STL [R1+0x30], R3 ;  /* 0x0000300301007387 */ /* 0x0001e20000100800 */
[----:B------:R-:W-:Y:S01]  /*24d60*/  IABS R8, R16 ;  /* 0x0000001000087213 */ /* 0x000fe20000000000 */
[----:B------:R-:W-:Y:S02]  /*24d70*/  IMAD.HI.U32 R13, R0, R12, RZ ;  /* 0x0000000c000d7227 */ /* 0x000fe400078e00ff */
[----:B------:R-:W4:Y:S01]  /*24d80*/  LDL R19, [R1+0x55d8] ;  /* 0x0055d80001137983 */ /* 0x000f220000100800 */
[----:B------:R-:W-:-:S03]  /*24d90*/  IABS R4, R17 ;  /* 0x0000001100047213 */ /* 0x000fc60000000000 */
[----:B------:R-:W4:Y:S01]  /*24da0*/  LDL R22, [R1+0x55dc] ;  /* 0x0055dc0001167983 */ /* 0x000f220000100800 */
[----:B0-----:R-:W-:Y:S01]  /*24db0*/  IABS R3, R18 ;  /* 0x0000001200037213 */ /* 0x001fe20000000000 */
        /* <DEDUP_REMOVED lines=12> */
[----:B------:R-:W-:Y:S01]  /*24e80*/  STL [R1+0x28], R10 ;  /* 0x0000280a01007387 */ /* 0x000fe20000100800 */
[----:B-----5:R-:W-:-:S03]  /*24e90*/  IABS R6, R21 ;  /* 0x0000001500067213 */ /* 0x020fc60000000000 */
[----:B------:R0:W-:Y:S01]  /*24ea0*/  STL [R1+0x24], R5 ;  /* 0x0000240501007387 */ /* 0x0001e20000100800 */
[----:B---3--:R-:W-:-:S03]  /*24eb0*/  IABS R8, R20 ;  /* 0x0000001400087213 */ /* 0x008fc60000000000 */
[----:B------:R2:W-:Y:S04]  /*24ec0*/  STL [R1+0x20], R4 ;  /* 0x0000200401007387 */ /* 0x0005e80000100800 */
[----:B------:R4:W-:Y:S04]  /*24ed0*/  STL [R1+0x1c], R3 ;  /* 0x00001c0301007387 */ /* 0x0009e80000100800 */
[----:B------:R-:W3:Y:S04]  /*24ee0*/  LDL R21, [R1+0x55e4] ;  /* 0x0055e40001157983 */ /* 0x000ee80000100800 */
[----:B------:R-:W5:Y:S01]  /*24ef0*/  LDL R20, [R1+0x55e0] ;  /* 0x0055e00001147983 */ /* 0x000f620000100800 */
[----:B0-----:R-:W-:-:S02]  /*24f00*/  IMAD.MOV.U32 R5, RZ, RZ, R7 ;  /* 0x000000ffff057224 */ /* 0x001fc400078e0007 */
[----:B------:R-:W-:-:S04]  /*24f10*/  IMAD.HI.U32 R10, R0, R8, RZ ;  /* 0x00000008000a7227 */ /* 0x000fc800078e00ff */
[----:B------:R-:W-:-:S04]  /*24f20*/  IMAD.HI.U32 R11, R0, R6, RZ ;  /* 0x00000006000b7227 */ /* 0x000fc800078e00ff */
[----:B------:R-:W-:Y:S02]  /*24f30*/  @!P1 IMAD.MOV R5, RZ, RZ, -R5 ;  /* 0x000000ffff059224 */ /* 0x000fe400078e0a05 */
[----:B------:R-:W-:Y:S02]  /*24f40*/  IMAD.MOV R7, RZ, RZ, -R10 ;  /* 0x000000ffff077224 */ /* 0x000fe400078e0a0a */
[----:B------:R-:W-:Y:S02]  /*24f50*/  IMAD.MOV R10, RZ, RZ, -R11 ;  /* 0x000000ffff0a7224 */ /* 0x000fe400078e0a0b */
[----:B------:R-:W-:Y:S01]  /*24f60*/  IMAD R7, R2, R7, R8 ;  /* 0x0000000702077224 */ /* 0x000fe200078e0208 */
[----:B--2---:R-:W-:Y:S02]  /*24f70*/  IABS R4, R29 ;  /* 0x0000001d00047213 */ /* 0x004fe40000000000 */
[----:B------:R-:W2:Y:S01]  /*24f80*/  LDL R29, [R1+0x55e8] ;  /* 0x0055e800011d7983 */ /* 0x000ea20000100800 */
[----:B----4-:R-:W-:-:S03]  /*24f90*/  IABS R3, R19 ;  /* 0x0000001300037213 */ /* 0x010fc60000000000 */
[----:B------:R-:W4:Y:S01]  /*24fa0*/  LDL R19, [R1+0x55ec] ;  /* 0x0055ec0001137983 */ /* 0x000f220000100800 */
[----:B------:R-:W-:-:S03]  /*24fb0*/  IABS R9, R22 ;  /* 0x0000001600097213 */ /* 0x000fc60000000000 */
[----:B------:R-:W4:Y:S01]  /*24fc0*/  LDL R22, [R1+0x55f0] ;  /* 0x0055f00001167983 */ /* 0x000f220000100800 */
[----:B------:R-:W-:-:S04]  /*24fd0*/  IMAD.HI.U32 R13, R0, R4, RZ ;  /* 0x00000004000d7227 */ /* 0x000fc800078e00ff */
[C---:B------:R-:W-:Y:S01]  /*24fe0*/  IMAD.HI.U32 R14, R0.reuse, R3, RZ ;  /* 0x00000003000e7227 */ /* 0x040fe200078e00ff */
[----:B------:R0:W-:Y:S03]  /*24ff0*/  STL [R1+0x14c], R5 ;  /* 0x00014c0501007387 */ /* 0x0001e60000100800 */
[----:B------:R-:W-:-:S04]  /*25000*/  IMAD.HI.U32 R12, R0, R9, RZ ;  /* 0x00000009000c7227 */ /* 0x000fc800078e00ff */
[----:B------:R-:W-:Y:S02]  /*25010*/  IMAD.MOV R11, RZ, RZ, -R13 ;  /* 0x000000ffff0b7224 */ /* 0x000fe400078e0a0d */
[----:B------:R-:W-:Y:S02]  /*25020*/  IMAD.MOV R13, RZ, RZ, -R14 ;  /* 0x000000ffff0d7224 */ /* 0x000fe400078e0a0e */
[C---:B0-----:R-:W-:Y:S02]  /*25030*/  IMAD R5, R2.reuse, R10, R6 ;  /* 0x0000000a02057224 */ /* 0x041fe400078e0206 */
[----:B------:R-:W-:Y:S01]  /*25040*/  IMAD.MOV R12, RZ, RZ, -R12 ;  /* 0x000000ffff0c7224 */ /* 0x000fe200078e0a0c */
[----:B------:R-:W-:Y:S01]  /*25050*/  STL [R1+0x8], R7 ;  /* 0x0000080701007387 */ /* 0x000fe20000100800 */
[C---:B------:R-:W-:Y:S02]  /*25060*/  IMAD R6, R2.reuse, R11, R4 ;  /* 0x0000000b02067224 */ /* 0x040fe400078e0204 */
[C---:B------:R-:W-:Y:S01]  /*25070*/  IMAD R4, R2.reuse, R13, R3 ;  /* 0x0000000d02047224 */ /* 0x040fe200078e0203 */
[----:B------:R0:W-:Y:S04]  /*25080*/  STL [R1+0x64], R5 ;  /* 0x0000640501007387 */ /* 0x0001e80000100800 */
[----:B------:R-:W-:Y:S01]  /*25090*/  STL [R1+0x60], R6 ;  /* 0x0000600601007387 */ /* 0x000fe20000100800 */
[----:B0-----:R-:W-:-:S03]  /*250a0*/  IMAD R5, R2, R12, R9 ;  /* 0x0000000c02057224 */ /* 0x001fc600078e0209 */
[----:B------:R3:W-:Y:S04]  /*250b0*/  STL [R1+0x5c], R4 ;  /* 0x00005c0401007387 */ /* 0x0007e80000100800 */
[----:B------:R0:W-:Y:S04]  /*250c0*/  STL [R1+0x58], R5 ;  /* 0x0000580501007387 */ /* 0x0001e80000100800 */
[----:B------:R-:W4:Y:S01]  /*250d0*/  LDL R18, [R1+0x5608] ;  /* 0x0056080001127983 */ /* 0x000f220000100800 */
[----:B---3--:R-:W-:-:S03]  /*250e0*/  IABS R4, R21 ;  /* 0x0000001500047213 */ /* 0x008fc60000000000 */
[----:B------:R-:W3:Y:S01]  /*250f0*/  LDL R21, [R1+0x5600] ;  /* 0x0056000001157983 */ /* 0x000ee20000100800 */
[----:B-----5:R-:W-:-:S03]  /*25100*/  IABS R3, R20 ;  /* 0x0000001400037213 */ /* 0x020fc60000000000 */
[----:B------:R-:W5:Y:S02]  /*25110*/  LDL R20, [R1+0x55fc] ;  /* 0x0055fc0001147983 */ /* 0x000f640000100800 */
[----:B------:R-:W-:-:S04]  /*25120*/  IMAD.HI.U32 R9, R0, R3, RZ ;  /* 0x0000000300097227 */ /* 0x000fc800078e00ff */
[----:B------:R-:W-:Y:S02]  /*25130*/  IMAD.MOV R9, RZ, RZ, -R9 ;  /* 0x000000ffff097224 */ /* 0x000fe400078e0a09 */
[----:B------:R-:W-:-:S04]  /*25140*/  IMAD.HI.U32 R12, R0, R4, RZ ;  /* 0x00000004000c7227 */ /* 0x000fc800078e00ff */
[----:B0-----:R-:W-:Y:S02]  /*25150*/  IMAD R5, R2, R9, R3 ;  /* 0x0000000902057224 */ /* 0x001fe400078e0203 */
[----:B------:R-:W-:-:S04]  /*25160*/  IMAD.MOV R12, RZ, RZ, -R12 ;  /* 0x000000ffff0c7224 */ /* 0x000fc800078e0a0c */
[----:B------:R-:W-:Y:S01]  /*25170*/  IMAD R3, R2, R12, R4 ;  /* 0x0000000c02037224 */ /* 0x000fe200078e0204 */
[----:B--2---:R-:W-:Y:S02]  /*25180*/  IABS R6, R29 ;  /* 0x0000001d00067213 */ /* 0x004fe40000000000 */
[----:B------:R-:W2:Y:S03]  /*25190*/  LDL R29, [R1+0x5604] ;  /* 0x00560400011d7983 */ /* 0x000ea60000100800 */
[----:B------:R-:W-:Y:S01]  /*251a0*/  IMAD.HI.U32 R11, R0, R6, RZ ;  /* 0x00000006000b7227 */ /* 0x000fe200078e00ff */
[----:B----4-:R-:W-:Y:S02]  /*251b0*/  IABS R7, R19 ;  /* 0x0000001300077213 */ /* 0x010fe40000000000 */
[----:B------:R-:W-:Y:S02]  /*251c0*/  IABS R8, R22 ;  /* 0x0000001600087213 */ /* 0x000fe40000000000 */
[----:B------:R-:W4:Y:S01]  /*251d0*/  LDL R22, [R1+0x560c] ;  /* 0x00560c0001167983 */ /* 0x000f220000100800 */
[----:B------:R-:W-:-:S02]  /*251e0*/  IMAD.MOV R11, RZ, RZ, -R11 ;  /* 0x000000ffff0b7224 */ /* 0x000fc400078e0a0b */
[C---:B------:R-:W-:Y:S01]  /*251f0*/  IMAD.HI.U32 R10, R0.reuse, R7, RZ ;  /* 0x00000007000a7227 */ /* 0x040fe200078e00ff */
[----:B------:R0:W-:Y:S03]  /*25200*/  STL [R1+0x54], R5 ;  /* 0x0000540501007387 */ /* 0x0001e60000100800 */
[----:B------:R-:W-:Y:S01]  /*25210*/  IMAD.HI.U32 R13, R0, R8, RZ ;  /* 0x00000008000d7227 */ /* 0x000fe200078e00ff */
[----:B------:R-:W-:Y:S03]  /*25220*/  STL [R1+0x50], R3 ;  /* 0x0000500301007387 */ /* 0x000fe60000100800 */
[----:B------:R-:W-:Y:S02]  /*25230*/  IMAD.MOV R10, RZ, RZ, -R10 ;  /* 0x000000ffff0a7224 */ /* 0x000fe400078e0a0a */
[----:B0-----:R-:W-:-:S02]  /*25240*/  IMAD R5, R2, R11, R6 ;  /* 0x0000000b02057224 */ /* 0x001fc400078e0206 */
[----:B------:R-:W-:Y:S02]  /*25250*/  IMAD.MOV R9, RZ, RZ, -R13 ;  /* 0x000000ffff097224 */ /* 0x000fe400078e0a0d */
[C---:B------:R-:W-:Y:S01]  /*25260*/  IMAD R4, R2.reuse, R10, R7 ;  /* 0x0000000a02047224 */ /* 0x040fe200078e0207 */
[----:B------:R0:W-:Y:S04]  /*25270*/  STL [R1+0x4c], R5 ;  /* 0x00004c0501007387 */ /* 0x0001e80000100800 */
[----:B------:R3:W-:Y:S01]  /*25280*/  STL [R1+0x48], R4 ;  /* 0x0000480401007387 */ /* 0x0007e20000100800 */
[----:B0-----:R-:W-:-:S05]  /*25290*/  IMAD R5, R2, R9, R8 ;  /* 0x0000000902057224 */ /* 0x001fca00078e0208 */
[----:B------:R0:W-:Y:S04]  /*252a0*/  STL [R1+0x44], R5 ;  /* 0x0000440501007387 */ /* 0x0001e80000100800 */
[----:B------:R-:W4:Y:S01]  /*252b0*/  LDL R19, [R1+0x5610] ;  /* 0x0056100001137983 */ /* 0x000f220000100800 */
[----:B-----5:R-:W-:-:S03]  /*252c0*/  IABS R3, R20 ;  /* 0x0000001400037213 */ /* 0x020fc60000000000 */
[----:B------:R-:W5:Y:S01]  /*252d0*/  LDL R17, [R1+0x5620] ;  /* 0x0056200001117983 */ /* 0x000f620000100800 */
[----:B---3--:R-:W-:-:S03]  /*252e0*/  IABS R4, R21 ;  /* 0x0000001500047213 */ /* 0x008fc60000000000 */
[----:B------:R-:W3:Y:S04]  /*252f0*/  LDL R21, [R1+0x5618] ;  /* 0x0056180001157983 */ /* 0x000ee80000100800 */
[----:B------:R-:W5:Y:S01]  /*25300*/  LDL R20, [R1+0x5614] ;  /* 0x0056140001147983 */ /* 0x000f620000100800 */
[----:B------:R-:W-:Y:S01]  /*25310*/  IMAD.HI.U32 R8, R0, R3, RZ ;  /* 0x0000000300087227 */ /* 0x000fe200078e00ff */
[----:B------:R-:W-:-:S03]  /*25320*/  IABS R6, R18 ;  /* 0x0000001200067213 */ /* 0x000fc60000000000 */
[----:B------:R-:W-:Y:S02]  /*25330*/  IMAD.MOV R8, RZ, RZ, -R8 ;  /* 0x000000ffff087224 */ /* 0x000fe400078e0a08 */
[----:B------:R-:W-:-:S04]  /*25340*/  IMAD.HI.U32 R9, R0, R4, RZ ;  /* 0x0000000400097227 */ /* 0x000fc800078e00ff */
[----:B------:R-:W-:-:S04]  /*25350*/  IMAD.HI.U32 R11, R0, R6, RZ ;  /* 0x00000006000b7227 */ /* 0x000fc800078e00ff */
[C---:B0-----:R-:W-:Y:S02]  /*25360*/  IMAD R5, R2.reuse, R8, R3 ;  /* 0x0000000802057224 */ /* 0x041fe400078e0203 */
[----:B------:R-:W-:Y:S02]  /*25370*/  IMAD.MOV R3, RZ, RZ, -R9 ;  /* 0x000000ffff037224 */ /* 0x000fe400078e0a09 */
[----:B------:R-:W-:Y:S02]  /*25380*/  IMAD.MOV R9, RZ, RZ, -R11 ;  /* 0x000000ffff097224 */ /* 0x000fe400078e0a0b */
[C---:B------:R-:W-:Y:S02]  /*25390*/  IMAD R3, R2.reuse, R3, R4 ;  /* 0x0000000302037224 */ /* 0x040fe400078e0204 */
[----:B------:R-:W-:Y:S01]  /*253a0*/  IMAD R4, R2, R9, R6 ;  /* 0x0000000902047224 */ /* 0x000fe200078e0206 */
[----:B--2---:R-:W-:-:S05]  /*253b0*/  IABS R29, R29 ;  /* 0x0000001d001d7213 */ /* 0x004fca0000000000 */
[C---:B------:R-:W-:Y:S01]  /*253c0*/  IMAD.HI.U32 R10, R0.reuse, R29, RZ ;  /* 0x0000001d000a7227 */ /* 0x040fe200078e00ff */
[----:B----4-:R-:W-:Y:S02]  /*253d0*/  IABS R7, R22 ;  /* 0x0000001600077213 */ /* 0x010fe40000000000 */
[----:B------:R-:W2:Y:S01]  /*253e0*/  LDL R22, [R1+0x561c] ;  /* 0x00561c0001167983 */ /* 0x000ea20000100800 */
[----:B------:R-:W-:Y:S02]  /*253f0*/  IMAD.MOV R8, RZ, RZ, -R10 ;  /* 0x000000ffff087224 */ /* 0x000fe400078e0a0a */
[----:B------:R-:W-:Y:S01]  /*25400*/  IMAD.HI.U32 R12, R0, R7, RZ ;  /* 0x00000007000c7227 */ /* 0x000fe200078e00ff */
[----:B------:R0:W-:Y:S03]  /*25410*/  STL [R1+0x4], R5 ;  /* 0x0000040501007387 */ /* 0x0001e60000100800 */
[----:B------:R-:W-:-:S02]  /*25420*/  IMAD.MOV R10, RZ, RZ, -R12 ;  /* 0x000000ffff0a7224 */ /* 0x000fc400078e0a0c */
[C---:B------:R-:W-:Y:S02]  /*25430*/  IMAD R29, R2.reuse, R8, R29 ;  /* 0x00000008021d7224 */ /* 0x040fe400078e021d */
[----:B0-----:R-:W-:-:S03]  /*25440*/  IMAD R5, R2, R10, R7 ;  /* 0x0000000a02057224 */ /* 0x001fc600078e0207 */
[----:B------:R-:W-:Y:S04]  /*25450*/  STL [R1+0x58f0], R29 ;  /* 0x0058f01d01007387 */ /* 0x000fe80000100800 */
[----:B------:R0:W-:Y:S04]  /*25460*/  STL [R1], R3 ;  /* 0x0000000301007387 */ /* 0x0001e80000100800 */
[----:B------:R5:W-:Y:S04]  /*25470*/  STL [R1+0xac], R4 ;  /* 0x0000ac0401007387 */ /* 0x000be80000100800 */
[----:B------:R1:W-:Y:S04]  /*25480*/  STL [R1+0xa8], R5 ;  /* 0x0000a80501007387 */ /* 0x0003e80000100800 */
[----:B------:R-:W4:Y:S01]  /*25490*/  LDL R18, [R1+0x5628] ;  /* 0x0056280001127983 */ /* 0x000f220000100800 */
[----:B0-----:R-:W-:-:S03]  /*254a0*/  IABS R3, R19 ;  /* 0x0000001300037213 */ /* 0x001fc60000000000 */
[----:B------:R-:W4:Y:S01]  /*254b0*/  LDL R19, [R1+0x5630] ;  /* 0x0056300001137983 */ /* 0x000f220000100800 */
[----:B---3--:R-:W-:-:S03]  /*254c0*/  IABS R6, R21 ;  /* 0x0000001500067213 */ /* 0x008fc60000000000 */
[----:B------:R-:W3:Y:S01]  /*254d0*/  LDL R21, [R1+0x5634] ;  /* 0x0056340001157983 */ /* 0x000ee20000100800 */
[----:B-----5:R-:W-:-:S03]  /*254e0*/  IABS R4, R20 ;  /* 0x0000001400047213 */ /* 0x020fc60000000000 */
[----:B------:R-:W5:Y:S01]  /*254f0*/  LDL R20, [R1+0x5638] ;  /* 0x0056380001147983 */ /* 0x000f620000100800 */
[----:B------:R-:W-:-:S04]  /*25500*/  IMAD.HI.U32 R9, R0, R3, RZ ;  /* 0x0000000300097227 */ /* 0x000fc800078e00ff */
[----:B------:R-:W-:-:S04]  /*25510*/  IMAD.HI.U32 R10, R0, R4, RZ ;  /* 0x00000004000a7227 */ /* 0x000fc800078e00ff */
[----:B------:R-:W-:Y:S02]  /*25520*/  IMAD.MOV R9, RZ, RZ, -R9 ;  /* 0x000000ffff097224 */ /* 0x000fe400078e0a09 */
[----:B------:R-:W-:Y:S01]  /*25530*/  IMAD.MOV R10, RZ, RZ, -R10 ;  /* 0x000000ffff0a7224 */ /* 0x000fe200078e0a0a */
[----:B------:R-:W-:Y:S01]  /*25540*/  IABS R8, R17 ;  /* 0x0000001100087213 */ /* 0x000fe20000000000 */
[----:B------:R-:W-:-:S04]  /*25550*/  IMAD.HI.U32 R12, R0, R6, RZ ;  /* 0x00000006000c7227 */ /* 0x000fc800078e00ff */
[C---:B------:R-:W-:Y:S02]  /*25560*/  IMAD R9, R2.reuse, R9, R3 ;  /* 0x0000000902097224 */ /* 0x040fe400078e0203 */
[----:B-1----:R-:W-:Y:S02]  /*25570*/  IMAD R5, R2, R10, R4 ;  /* 0x0000000a02057224 */ /* 0x002fe400078e0204 */
[----:B------:R-:W-:Y:S02]  /*25580*/  IMAD.MOV R12, RZ, RZ, -R12 ;  /* 0x000000ffff0c7224 */ /* 0x000fe400078e0a0c */
[----:B------:R-:W-:-:S04]  /*25590*/  IMAD.HI.U32 R13, R0, R8, RZ ;  /* 0x00000008000d7227 */ /* 0x000fc800078e00ff */
[----:B------:R-:W-:Y:S01]  /*255a0*/  IMAD.MOV R4, RZ, RZ, -R13 ;  /* 0x000000ffff047224 */ /* 0x000fe200078e0a0d */
[----:B--2---:R-:W-:Y:S02]  /*255b0*/  IABS R7, R22 ;  /* 0x0000001600077213 */ /* 0x004fe40000000000 */
[----:B------:R-:W2:Y:S03]  /*255c0*/  LDL R22, [R1+0x563c] ;  /* 0x00563c0001167983 */ /* 0x000ea60000100800 */
[----:B------:R-:W-:Y:S01]  /*255d0*/  IMAD.HI.U32 R11, R0, R7, RZ ;  /* 0x00000007000b7227 */ /* 0x000fe200078e00ff */
[----:B------:R-:W-:Y:S04]  /*255e0*/  STL [R1+0xa4], R9 ;  /* 0x0000a40901007387 */ /* 0x000fe80000100800 */
[----:B------:R0:W-:Y:S01]  /*255f0*/  STL [R1+0x9c], R5 ;  /* 0x00009c0501007387 */ /* 0x0001e20000100800 */
[----:B------:R-:W-:-:S02]  /*25600*/  IMAD.MOV R3, RZ, RZ, -R11 ;  /* 0x000000ffff037224 */ /* 0x000fc400078e0a0b */
[C---:B0-----:R-:W-:Y:S02]  /*25610*/  IMAD R5, R2.reuse, R12, R6 ;  /* 0x0000000c02057224 */ /* 0x041fe400078e0206 */
[----:B------:R-:W-:-:S03]  /*25620*/  IMAD R6, R2, R3, R7 ;  /* 0x0000000302067224 */ /* 0x000fc600078e0207 */
[----:B------:R0:W-:Y:S04]  /*25630*/  STL [R1+0x98], R5 ;  /* 0x0000980501007387 */ /* 0x0001e80000100800 */
[----:B------:R3:W-:Y:S01]  /*25640*/  STL [R1+0x94], R6 ;  /* 0x0000940601007387 */ /* 0x0007e20000100800 */
[----:B0-----:R-:W-:Y:S01]  /*25650*/  IMAD R5, R2, R4, R8 ;  /* 0x0000000402057224 */ /* 0x001fe200078e0208 */
[----:B----4-:R-:W-:-:S04]  /*25660*/  IABS R4, R19 ;  /* 0x0000001300047213 */ /* 0x010fc80000000000 */
[----:B------:R0:W-:Y:S04]  /*25670*/  STL [R1+0x90], R5 ;  /* 0x0000900501007387 */ /* 0x0001e80000100800 */
[----:B------:R-:W4:Y:S01]  /*25680*/  LDL R19, [R1+0x5644] ;  /* 0x0056440001137983 */ /* 0x000f220000100800 */
[----:B---3--:R-:W-:Y:S02]  /*25690*/  IABS R6, R21 ;  /* 0x0000001500067213 */ /* 0x008fe40000000000 */
[----:B-----5:R-:W-:Y:S01]  /*256a0*/  IABS R7, R20 ;  /* 0x0000001400077213 */ /* 0x020fe20000000000 */
[----:B------:R-:W3:Y:S04]  /*256b0*/  LDL R21, [R1+0x5640] ;  /* 0x0056400001157983 */ /* 0x000ee80000100800 */
[----:B------:R-:W5:Y:S01]  /*256c0*/  LDL R20, [R1+0x5648] ;  /* 0x0056480001147983 */ /* 0x000f620000100800 */
[----:B------:R-:W-:Y:S01]  /*256d0*/  IABS R3, R18 ;  /* 0x0000001200037213 */ /* 0x000fe20000000000 */
[----:B------:R-:W-:-:S02]  /*256e0*/  IMAD.HI.U32 R10, R0, R4, RZ ;  /* 0x00000004000a7227 */ /* 0x000fc400078e00ff */
[----:B------:R-:W5:Y:S02]  /*256f0*/  LDL R16, [R1+0x564c] ;  /* 0x00564c0001107983 */ /* 0x000f640000100800 */
[C---:B------:R-:W-:Y:S02]  /*25700*/  IMAD.HI.U32 R9, R0.reuse, R3, RZ ;  /* 0x0000000300097227 */ /* 0x040fe400078e00ff */
[----:B------:R-:W5:Y:S02]  /*25710*/  LDL R17, [R1+0x5650] ;  /* 0x0056500001117983 */ /* 0x000f640000100800 */
[----:B------:R-:W-:Y:S02]  /*25720*/  IMAD.MOV R9, RZ, RZ, -R9 ;  /* 0x000000ffff097224 */ /* 0x000fe400078e0a09 */
[----:B------:R-:W-:-:S04]  /*25730*/  IMAD.HI.U32 R11, R0, R6, RZ ;  /* 0x00000006000b7227 */ /* 0x000fc800078e00ff */
[----:B------:R-:W-:Y:S02]  /*25740*/  IMAD.MOV R10, RZ, RZ, -R10 ;  /* 0x000000ffff0a7224 */ /* 0x000fe400078e0a0a */
[----:B------:R-:W-:-:S04]  /*25750*/  IMAD.HI.U32 R12, R0, R7, RZ ;  /* 0x00000007000c7227 */ /* 0x000fc800078e00ff */
[C---:B------:R-:W-:Y:S02]  /*25760*/  IMAD R9, R2.reuse, R9, R3 ;  /* 0x0000000902097224 */ /* 0x040fe400078e0203 */
[----:B------:R-:W-:Y:S02]  /*25770*/  IMAD.MOV R11, RZ, RZ, -R11 ;  /* 0x000000ffff0b7224 */ /* 0x000fe400078e0a0b */
[C---:B------:R-:W-:Y:S02]  /*25780*/  IMAD R3, R2.reuse, R10, R4 ;  /* 0x0000000a02037224 */ /* 0x040fe400078e0204 */
[----:B------:R-:W-:Y:S01]  /*25790*/  IMAD.MOV R12, RZ, RZ, -R12 ;  /* 0x000000ffff0c7224 */ /* 0x000fe200078e0a0c */
[----:B------:R-:W-:Y:S01]  /*257a0*/  STL [R1+0x8c], R9 ;  /* 0x00008c0901007387 */ /* 0x000fe20000100800 */
[C---:B0-----:R-:W-:Y:S02]  /*257b0*/  IMAD R5, R2.reuse, R11, R6 ;  /* 0x0000000b02057224 */ /* 0x041fe400078e0206 */
[----:B------:R-:W-:Y:S01]  /*257c0*/  IMAD R4, R2, R12, R7 ;  /* 0x0000000c02047224 */ /* 0x000fe200078e0207 */
[----:B------:R0:W-:Y:S04]  /*257d0*/  STL [R1+0x88], R3 ;  /* 0x0000880301007387 */ /* 0x0001e80000100800 */
[----:B------:R-:W-:Y:S04]  /*257e0*/  STL [R1+0x84], R5 ;  /* 0x0000840501007387 */ /* 0x000fe80000100800 */
[----:B------:R4:W-:Y:S01]  /*257f0*/  STL [R1+0x80], R4 ;  /* 0x0000800401007387 */ /* 0x0009e20000100800 */
[----:B--2---:R-:W-:-:S05]  /*25800*/  IABS R8, R22 ;  /* 0x0000001600087213 */ /* 0x004fca0000000000 */
[----:B------:R-:W-:-:S04]  /*25810*/  IMAD.HI.U32 R13, R0, R8, RZ ;  /* 0x00000008000d7227 */ /* 0x000fc800078e00ff */
[----:B------:R-:W-:-:S04]  /*25820*/  IMAD.MOV R13, RZ, RZ, -R13 ;  /* 0x000000ffff0d7224 */ /* 0x000fc800078e0a0d */
[----:B0-----:R-:W-:-:S05]  /*25830*/  IMAD R3, R2, R13, R8 ;  /* 0x0000000d02037224 */ /* 0x001fca00078e0208 */
[----:B------:R3:W-:Y:S04]  /*25840*/  STL [R1+0x7c], R3 ;  /* 0x00007c0301007387 */ /* 0x0007e80000100800 */
[----:B------:R-:W2:Y:S04]  /*25850*/  LDL R22, [R1+0x5654] ;  /* 0x0056540001167983 */ /* 0x000ea80000100800 */
[----:B------:R-:W2:Y:S01]  /*25860*/  LDL R18, [R1+0x5664] ;  /* 0x0056640001127983 */ /* 0x000ea20000100800 */
[----:B----4-:R-:W-:-:S03]  /*25870*/  IABS R4, R19 ;  /* 0x0000001300047213 */ /* 0x010fc60000000000 */
[----:B------:R-:W4:Y:S01]  /*25880*/  LDL R19, [R1+0x5660] ;  /* 0x0056600001137983 */ /* 0x000f220000100800 */
[----:B---3--:R-:W-:-:S03]  /*25890*/  IABS R3, R21 ;  /* 0x0000001500037213 */ /* 0x008fc60000000000 */
[----:B------:R-:W3:Y:S01]  /*258a0*/  LDL R21, [R1+0x5658] ;  /* 0x0056580001157983 */ /* 0x000ee20000100800 */
[----:B-----5:R-:W-:-:S03]  /*258b0*/  IABS R6, R20 ;  /* 0x0000001400067213 */ /* 0x020fc60000000000 */
[----:B------:R-:W5:Y:S01]  /*258c0*/  LDL R20, [R1+0x565c] ;  /* 0x00565c0001147983 */ /* 0x000f620000100800 */
[----:B------:R-:W-:Y:S01]  /*258d0*/  IMAD.HI.U32 R9, R0, R3, RZ ;  /* 0x0000000300097227 */ /* 0x000fe200078e00ff */
[----:B------:R-:W-:-:S03]  /*258e0*/  IABS R7, R16 ;  /* 0x0000001000077213 */ /* 0x000fc60000000000 */
[----:B------:R-:W-:Y:S01]  /*258f0*/  IMAD.HI.U32 R10, R0, R4, RZ ;  /* 0x00000004000a7227 */ /* 0x000fe200078e00ff */
[----:B------:R-:W-:-:S03]  /*25900*/  IABS R8, R17 ;  /* 0x0000001100087213 */ /* 0x000fc60000000000 */
[----:B------:R-:W-:Y:S02]  /*25910*/  IMAD.MOV R9, RZ, RZ, -R9 ;  /* 0x000000ffff097224 */ /* 0x000fe400078e0a09 */
[----:B------:R-:W-:-:S04]  /*25920*/  IMAD.HI.U32 R11, R0, R6, RZ ;  /* 0x00000006000b7227 */ /* 0x000fc800078e00ff */
[----:B------:R-:W-:Y:S02]  /*25930*/  IMAD.MOV R10, RZ, RZ, -R10 ;  /* 0x000000ffff0a7224 */ /* 0x000fe400078e0a0a */
[----:B------:R-:W-:-:S04]  /*25940*/  IMAD.HI.U32 R12, R0, R7, RZ ;  /* 0x00000007000c7227 */ /* 0x000fc800078e00ff */
[----:B------:R-:W-:-:S04]  /*25950*/  IMAD.HI.U32 R13, R0, R8, RZ ;  /* 0x00000008000d7227 */ /* 0x000fc800078e00ff */
[C---:B------:R-:W-:Y:S02]  /*25960*/  IMAD R9, R2.reuse, R9, R3 ;  /* 0x0000000902097224 */ /* 0x040fe400078e0203 */
[----:B------:R-:W-:Y:S02]  /*25970*/  IMAD.MOV R11, RZ, RZ, -R11 ;  /* 0x000000ffff0b7224 */ /* 0x000fe400078e0a0b */
[C---:B------:R-:W-:Y:S02]  /*25980*/  IMAD R3, R2.reuse, R10, R4 ;  /* 0x0000000a02037224 */ /* 0x040fe400078e0204 */
[----:B------:R-:W-:Y:S02]  /*25990*/  IMAD.MOV R12, RZ, RZ, -R12 ;  /* 0x000000ffff0c7224 */ /* 0x000fe400078e0a0c */
[----:B------:R-:W-:Y:S01]  /*259a0*/  IMAD.MOV R13, RZ, RZ, -R13 ;  /* 0x000000ffff0d7224 */ /* 0x000fe200078e0a0d */
[----:B------:R-:W-:Y:S01]  /*259b0*/  STL [R1+0x78], R9 ;  /* 0x0000780901007387 */ /* 0x000fe20000100800 */
[----:B------:R-:W-:-:S02]  /*259c0*/  IMAD R5, R2, R11, R6 ;  /* 0x0000000b02057224 */ /* 0x000fc400078e0206 */
[C---:B------:R-:W-:Y:S01]  /*259d0*/  IMAD R4, R2.reuse, R12, R7 ;  /* 0x0000000c02047224 */ /* 0x040fe200078e0207 */
[----:B------:R0:W-:Y:S04]  /*259e0*/  STL [R1+0x74], R3 ;  /* 0x0000740301007387 */ /* 0x0001e80000100800 */
[----:B------:R1:W-:Y:S01]  /*259f0*/  STL [R1+0x70], R5 ;  /* 0x0000700501007387 */ /* 0x0003e20000100800 */
[----:B0-----:R-:W-:-:S03]  /*25a00*/  IMAD R3, R2, R13, R8 ;  /* 0x0000000d02037224 */ /* 0x001fc600078e0208 */
[----:B------:R-:W-:Y:S04]  /*25a10*/  STL [R1+0x6c], R4 ;  /* 0x00006c0401007387 */ /* 0x000fe80000100800 */
[----:B------:R0:W-:Y:S04]  /*25a20*/  STL [R1+0x68], R3 ;  /* 0x0000680301007387 */ /* 0x0001e80000100800 */
[----:B------:R-:W5:Y:S04]  /*25a30*/  LDL R17, [R1+0x5668] ;  /* 0x0056680001117983 */ /* 0x000f680000100800 */
[----:B------:R-:W5:Y:S04]  /*25a40*/  LDL R16, [R1+0x566c] ;  /* 0x00566c0001107983 */ /* 0x000f680000100800 */
[----:B------:R-:W5:Y:S04]  /*25a50*/  LDL R15, [R1+0x5670] ;  /* 0x00567000010f7983 */ /* 0x000f680000100800 */
[----:B------:R-:W5:Y:S04]  /*25a60*/  LDL R14, [R1+0x5674] ;  /* 0x00567400010e7983 */ /* 0x000f680000100800 */
[----:B-1----:R-:W5:Y:S04]  /*25a70*/  LDL R5, [R1+0x5678] ;  /* 0x0056780001057983 */ /* 0x002f680000100800 */
[----:B------:R-:W5:Y:S01]  /*25a80*/  LDL.LU R29, [R1+0xb8] ;  /* 0x0000b800011d7983 */ /* 0x000f620000300800 */
[----:B--2---:R-:W-:-:S02]  /*25a90*/  IABS R22, R22 ;  /* 0x0000001600167213 */ /* 0x004fc40000000000 */
[----:B------:R-:W-:-:S03]  /*25aa0*/  IABS R18, R18 ;  /* 0x0000001200127213 */ /* 0x000fc60000000000 */
[----:B0-----:R-:W-:-:S04]  /*25ab0*/  IMAD.HI.U32 R3, R0, R22, RZ ;  /* 0x0000001600037227 */ /* 0x001fc800078e00ff */
[----:B------:R-:W-:-:S04]  /*25ac0*/  IMAD.HI.U32 R8, R0, R18, RZ ;  /* 0x0000001200087227 */ /* 0x000fc800078e00ff */
[----:B------:R-:W-:Y:S01]  /*25ad0*/  IMAD.MOV R3, RZ, RZ, -R3 ;  /* 0x000000ffff037224 */ /* 0x000fe200078e0a03 */
[----:B----4-:R-:W-:-:S05]  /*25ae0*/  IABS R19, R19 ;  /* 0x0000001300137213 */ /* 0x010fca0000000000 */
[----:B------:R-:W-:Y:S01]  /*25af0*/  IMAD.HI.U32 R7, R0, R19, RZ ;  /* 0x0000001300077227 */ /* 0x000fe200078e00ff */
[----:B---3--:R-:W-:Y:S02]  /*25b00*/  IABS R21, R21 ;  /* 0x0000001500157213 */ /* 0x008fe40000000000 */
[----:B-----5:R-:W-:-:S03]  /*25b10*/  IABS R20, R20 ;  /* 0x0000001400147213 */ /* 0x020fc60000000000 */
        /* <DEDUP_REMOVED lines=15> */
[----:B------:R0:W-:Y:S04]  /*25c10*/  STL [R1+0x58d4], R18 ;  /* 0x0058d41201007387 */ /* 0x0001e80000100800 */
[----:B0-----:R-:W2:Y:S04]  /*25c20*/  LDL.LU R18, [R1+0xb4] ;  /* 0x0000b40001127983 */ /* 0x001ea80000300800 */
[----:B------:R-:W3:Y:S01]  /*25c30*/  LDL R21, [R1+0x5694] ;  /* 0x0056940001157983 */ /* 0x000ee20000100800 */
[----:B------:R-:W-:-:S03]  /*25c40*/  IABS R17, R17 ;  /* 0x0000001100117213 */ /* 0x000fc60000000000 */
[----:B------:R-:W4:Y:S01]  /*25c50*/  LDL R12, [R1+0x567c] ;  /* 0x00567c00010c7983 */ /* 0x000f220000100800 */
[----:B------:R-:W-:-:S03]  /*25c60*/  IABS R16, R16 ;  /* 0x0000001000107213 */ /* 0x000fc60000000000 */
[----:B------:R-:W5:Y:S01]  /*25c70*/  LDL R11, [R1+0x5680] ;  /* 0x00568000010b7983 */ /* 0x000f620000100800 */
[----:B------:R-:W-:-:S03]  /*25c80*/  IABS R15, R15 ;  /* 0x0000000f000f7213 */ /* 0x000fc60000000000 */
[----:B------:R-:W2:Y:S01]  /*25c90*/  LDL R10, [R1+0x5684] ;  /* 0x00568400010a7983 */ /* 0x000ea20000100800 */
[C---:B------:R-:W-:Y:S01]  /*25ca0*/  IMAD.HI.U32 R3, R0.reuse, R17, RZ ;  /* 0x0000001100037227 */ /* 0x040fe200078e00ff */
[----:B------:R-:W-:Y:S02]  /*25cb0*/  IABS R14, R14 ;  /* 0x0000000e000e7213 */ /* 0x000fe40000000000 */
[----:B------:R-:W2:Y:S01]  /*25cc0*/  LDL R9, [R1+0x5690] ;  /* 0x0056900001097983 */ /* 0x000ea20000100800 */
[C---:B------:R-:W-:Y:S01]  /*25cd0*/  IMAD.HI.U32 R4, R0.reuse, R16, RZ ;  /* 0x0000001000047227 */ /* 0x040fe200078e00ff */
[----:B------:R-:W-:Y:S02]  /*25ce0*/  IABS R13, R5 ;  /* 0x00000005000d7213 */ /* 0x000fe40000000000 */
[----:B------:R-:W2:Y:S01]  /*25cf0*/  LDL.LU R22, [R1+0x18] ;  /* 0x0000180001167983 */ /* 0x000ea20000300800 */
[----:B------:R-:W-:-:S03]  /*25d00*/  IMAD.HI.U32 R6, R0, R15, RZ ;  /* 0x0000000f00067227 */ /* 0x000fc600078e00ff */
[----:B------:R-:W2:Y:S01]  /*25d10*/  LDL.LU R5, [R1+0x14] ;  /* 0x0000140001057983 */ /* 0x000ea20000300800 */
        /* <DEDUP_REMOVED lines=16> */
[----:B------:R1:W-:Y:S04]  /*25e20*/  STL [R1+0x58ac], R13 ;  /* 0x0058ac0d01007387 */ /* 0x0003e80000100800 */
[----:B0-----:R-:W2:Y:S04]  /*25e30*/  LDL R15, [R1+0x5698] ;  /* 0x00569800010f7983 */ /* 0x001ea80000100800 */
[----:B------:R-:W2:Y:S04]  /*25e40*/  LDL R16, [R1+0x569c] ;  /* 0x00569c0001107983 */ /* 0x000ea80000100800 */
[----:B------:R-:W2:Y:S04]  /*25e50*/  LDL R17, [R1+0x56a0] ;  /* 0x0056a00001117983 */ /* 0x000ea80000100800 */
[----:B------:R-:W2:Y:S01]  /*25e60*/  LDL R19, [R1+0x56a4] ;  /* 0x0056a40001137983 */ /* 0x000ea20000100800 */
[----:B------:R-:W-:-:S13]  /*25e70*/  ISETP.GT.U32.AND P1, PT, R2, R28, PT ;  /* 0x0000001c0200720c */ /* 0x000fda0003f24070 */
[----:B------:R-:W-:-:S05]  /*25e80*/  @!P1 IMAD.IADD R28, R28, 0x1, -R2 ;  /* 0x000000011c1c9824 */ /* 0x000fca00078e0a02 */
[----:B------:R-:W-:Y:S02]  /*25e90*/  ISETP.GT.U32.AND P1, PT, R2, R28, PT ;  /* 0x0000001c0200720c */ /* 0x000fe40003f24070 */
[----:B---3--:R-:W-:Y:S02]  /*25ea0*/  IABS R8, R21 ;  /* 0x0000001500087213 */ /* 0x008fe40000000000 */
[----:B------:R-:W3:Y:S09]  /*25eb0*/  LDL R21, [R1+0x56a8] ;  /* 0x0056a80001157983 */ /* 0x000ef20000100800 */
[----:B------:R-:W-:Y:S01]  /*25ec0*/  @!P1 IMAD.IADD R28, R28, 0x1, -R2 ;  /* 0x000000011c1c9824 */ /* 0x000fe200078e0a02 */
[----:B------:R-:W-:-:S02]  /*25ed0*/  ISETP.GT.U32.AND P1, PT, R2, R27, PT ;  /* 0x0000001b0200720c */ /* 0x000fc40003f24070 */
[----:B----4-:R-:W-:Y:S02]  /*25ee0*/  IABS R12, R12 ;  /* 0x0000000c000c7213 */ /* 0x010fe40000000000 */
[----:B-----5:R-:W-:Y:S02]  /*25ef0*/  IABS R11, R11 ;  /* 0x0000000b000b7213 */ /* 0x020fe40000000000 */
[----:B--2---:R-:W-:Y:S02]  /*25f00*/  IABS R10, R10 ;  /* 0x0000000a000a7213 */ /* 0x004fe40000000000 */
[----:B------:R-:W-:-:S05]  /*25f10*/  IABS R9, R9 ;  /* 0x0000000900097213 */ /* 0x000fca0000000000 */
[----:B------:R-:W-:Y:S01]  /*25f20*/  @!P1 IMAD.IADD R27, R27, 0x1, -R2 ;  /* 0x000000011b1b9824 */ /* 0x000fe200078e0a02 */
[----:B------:R-:W2:Y:S04]  /*25f30*/  LDL.LU R20, [R1+0x10] ;  /* 0x0000100001147983 */ /* 0x000ea80000300800 */
[----:B------:R-:W-:-:S13]  /*25f40*/  ISETP.GT.U32.AND P1, PT, R2, R27, PT ;  /* 0x0000001b0200720c */ /* 0x000fda0003f24070 */
[----:B------:R-:W-:Y:S01]  /*25f50*/  @!P1 IMAD.IADD R27, R27, 0x1, -R2 ;  /* 0x000000011b1b9824 */ /* 0x000fe200078e0a02 */
[----:B------:R-:W-:-:S13]  /*25f60*/  ISETP.GT.U32.AND P1, PT, R2, R26, PT ;  /* 0x0000001a0200720c */ /* 0x000fda0003f24070 */
[----:B------:R-:W-:-:S05]  /*25f70*/  @!P1 IMAD.IADD R26, R26, 0x1, -R2 ;  /* 0x000000011a1a9824 */ /* 0x000fca00078e0a02 */
[----:B------:R-:W-:-:S13]  /*25f80*/  ISETP.GT.U32.AND P1, PT, R2, R26, PT ;  /* 0x0000001a0200720c */ /* 0x000fda0003f24070 */
[----:B------:R-:W-:Y:S01]  /*25f90*/  @!P1 IMAD.IADD R26, R26, 0x1, -R2 ;  /* 0x000000011a1a9824 */ /* 0x000fe200078e0a02 */
[----:B------:R-:W-:Y:S01]  /*25fa0*/  ISETP.GT.U32.AND P1, PT, R2, R25, PT ;  /* 0x000000190200720c */ /* 0x000fe20003f24070 */
[----:B------:R-:W-:-:S04]  /*25fb0*/  IMAD.HI.U32 R3, R0, R12, RZ ;  /* 0x0000000c00037227 */ /* 0x000fc800078e00ff */
[----:B------:R-:W-:-:S04]  /*25fc0*/  IMAD.HI.U32 R4, R0, R11, RZ ;  /* 0x0000000b00047227 */ /* 0x000fc800078e00ff */
[----:B------:R-:W-:-:S04]  /*25fd0*/  IMAD.HI.U32 R6, R0, R10, RZ ;  /* 0x0000000a00067227 */ /* 0x000fc800078e00ff */
[----:B------:R-:W-:Y:S02]  /*25fe0*/  @!P1 IMAD.IADD R25, R25, 0x1, -R2 ;  /* 0x0000000119199824 */ /* 0x000fe400078e0a02 */
[----:B------:R-:W-:-:S04]  /*25ff0*/  IMAD.HI.U32 R7, R0, R9, RZ ;  /* 0x0000000900077227 */ /* 0x000fc800078e00ff */
[----:B------:R-:W-:Y:S01]  /*26000*/  IMAD.MOV R3, RZ, RZ, -R3 ;  /* 0x000000ffff037224 */ /* 0x000fe200078e0a03 */
[----:B------:R-:W-:Y:S01]  /*26010*/  ISETP.GT.U32.AND P1, PT, R2, R25, PT ;  /* 0x000000190200720c */ /* 0x000fe20003f24070 */
[----:B-1----:R-:W-:-:S04]  /*26020*/  IMAD.HI.U32 R13, R0, R8, RZ ;  /* 0x00000008000d7227 */ /* 0x002fc800078e00ff */
[----:B------:R-:W-:Y:S02]  /*26030*/  IMAD.MOV R4, RZ, RZ, -R4 ;  /* 0x000000ffff047224 */ /* 0x000fe400078e0a04 */
[----:B------:R-:W-:Y:S02]  /*26040*/  IMAD.MOV R6, RZ, RZ, -R6 ;  /* 0x000000ffff067224 */ /* 0x000fe400078e0a06 */
[----:B------:R-:W-:Y:S02]  /*26050*/  IMAD.MOV R7, RZ, RZ, -R7 ;  /* 0x000000ffff077224 */ /* 0x000fe400078e0a07 */
[C---:B------:R-:W-:Y:S02]  /*26060*/  IMAD R12, R2.reuse, R3, R12 ;  /* 0x00000003020c7224 */ /* 0x040fe400078e020c */
[----:B------:R-:W-:Y:S02]  /*26070*/  IMAD.MOV R13, RZ, RZ, -R13 ;  /* 0x000000ffff0d7224 */ /* 0x000fe400078e0a0d */
[----:B------:R-:W-:-:S02]  /*26080*/  IMAD R11, R2, R4, R11 ;  /* 0x00000004020b7224 */ /* 0x000fc400078e020b */
[C---:B------:R-:W-:Y:S01]  /*26090*/  IMAD R10, R2.reuse, R6, R10 ;  /* 0x00000006020a7224 */ /* 0x040fe200078e020a */
[----:B------:R-:W-:Y:S01]  /*260a0*/  STL [R1+0x58a4], R12 ;  /* 0x0058a40c01007387 */ /* 0x000fe20000100800 */
[C---:B------:R-:W-:Y:S02]  /*260b0*/  IMAD R9, R2.reuse, R7, R9 ;  /* 0x0000000702097224 */ /* 0x040fe400078e0209 */
[C---:B------:R-:W-:Y:S01]  /*260c0*/  IMAD R8, R2.reuse, R13, R8 ;  /* 0x0000000d02087224 */ /* 0x040fe200078e0208 */
[----:B------:R-:W-:Y:S04]  /*260d0*/  STL [R1+0x58b8], R11 ;  /* 0x0058b80b01007387 */ /* 0x000fe80000100800 */
[----:B------:R0:W-:Y:S01]  /*260e0*/  STL [R1+0x58bc], R10 ;  /* 0x0058bc0a01007387 */ /* 0x0001e20000100800 */
[----:B------:R-:W-:Y:S01]  /*260f0*/  @!P1 IMAD.IADD R25, R25, 0x1, -R2 ;  /* 0x0000000119199824 */ /* 0x000fe200078e0a02 */
[----:B------:R-:W-:-:S02]  /*26100*/  ISETP.GT.U32.AND P1, PT, R2, R24, PT ;  /* 0x000000180200720c */ /* 0x000fc40003f24070 */
[----:B------:R-:W-:Y:S01]  /*26110*/  IABS R7, R15 ;  /* 0x0000000f00077213 */ /* 0x000fe20000000000 */
[----:B0-----:R-:W4:Y:S04]  /*26120*/  LDL.LU R10, [R1+0xc] ;  /* 0x00000c00010a7983 */ /* 0x001f280000300800 */
[----:B------:R-:W-:Y:S04]  /*26130*/  STL [R1+0x58c0], R9 ;  /* 0x0058c00901007387 */ /* 0x000fe80000100800 */
[----:B------:R3:W-:Y:S01]  /*26140*/  STL [R1+0x58c4], R8 ;  /* 0x0058c40801007387 */ /* 0x0007e20000100800 */
[----:B------:R-:W-:-:S02]  /*26150*/  IABS R6, R16 ;  /* 0x0000001000067213 */ /* 0x000fc40000000000 */
[----:B------:R-:W-:-:S03]  /*26160*/  IABS R4, R17 ;  /* 0x0000001100047213 */ /* 0x000fc60000000000 */
[----:B------:R-:W-:-:S04]  /*26170*/  IMAD.HI.U32 R14, R0, R6, RZ ;  /* 0x00000006000e7227 */ /* 0x000fc800078e00ff */
[----:B------:R-:W-:-:S04]  /*26180*/  IMAD.HI.U32 R12, R0, R4, RZ ;  /* 0x00000004000c7227 */ /* 0x000fc800078e00ff */
[----:B------:R-:W-:Y:S02]  /*26190*/  IMAD.MOV R14, RZ, RZ, -R14 ;  /* 0x000000ffff0e7224 */ /* 0x000fe400078e0a0e */
[----:B------:R-:W-:Y:S02]  /*261a0*/  @!P1 IMAD.IADD R24, R24, 0x1, -R2 ;  /* 0x0000000118189824 */ /* 0x000fe400078e0a02 */
[----:B------:R-:W-:Y:S02]  /*261b0*/  IMAD.MOV R12, RZ, RZ, -R12 ;  /* 0x000000ffff0c7224 */ /* 0x000fe400078e0a0c */
[C---:B------:R-:W-:Y:S01]  /*261c0*/  IMAD R6, R2.reuse, R14, R6 ;  /* 0x0000000e02067224 */ /* 0x040fe200078e0206 */
[C---:B------:R-:W-:Y:S01]  /*261d0*/  ISETP.GT.U32.AND P1, PT, R2.reuse, R24, PT ;  /* 0x000000180200720c */ /* 0x040fe20003f24070 */
[----:B------:R-:W-:Y:S01]  /*261e0*/  IMAD R4, R2, R12, R4 ;  /* 0x0000000c02047224 */ /* 0x000fe200078e0204 */
[----:B------:R-:W-:-:S05]  /*261f0*/  IABS R3, R19 ;  /* 0x0000001300037213 */ /* 0x000fca0000000000 */
[----:B------:R-:W-:-:S04]  /*26200*/  IMAD.HI.U32 R11, R0, R3, RZ ;  /* 0x00000003000b7227 */ /* 0x000fc800078e00ff */
[----:B------:R-:W-:Y:S02]  /*26210*/  IMAD.MOV R11, RZ, RZ, -R11 ;  /* 0x000000ffff0b7224 */ /* 0x000fe400078e0a0b */
[----:B------:R-:W-:Y:S02]  /*26220*/  @!P1 IMAD.IADD R24, R24, 0x1, -R2 ;  /* 0x0000000118189824 */ /* 0x000fe400078e0a02 */
[----:B------:R-:W-:Y:S02]  /*26230*/  IMAD R3, R2, R11, R3 ;  /* 0x0000000b02037224 */ /* 0x000fe400078e0203 */
[----:B------:R-:W-:Y:S02]  /*26240*/  IMAD.MOV.U32 R11, RZ, RZ, R26 ;  /* 0x000000ffff0b7224 */ /* 0x000fe400078e001a */
[----:B------:R-:W-:Y:S02]  /*26250*/  IMAD.MOV.U32 R12, RZ, RZ, R24 ;  /* 0x000000ffff0c7224 */ /* 0x000fe400078e0018 */
[----:B------:R-:W-:-:S02]  /*26260*/  @!P3 IMAD.MOV R11, RZ, RZ, -R11 ;  /* 0x000000ffff0bb224 */ /* 0x000fc400078e0a0b */
[----:B------:R-:W-:Y:S01]  /*26270*/  @!P2 IMAD.MOV R12, RZ, RZ, -R12 ;  /* 0x000000ffff0ca224 */ /* 0x000fe200078e0a0c */
[----:B---3--:R-:W-:-:S05]  /*26280*/  IABS R8, R21 ;  /* 0x0000001500087213 */ /* 0x008fca0000000000 */
[----:B------:R-:W-:Y:S02]  /*26290*/  IMAD.MOV.U32 R9, RZ, RZ, R8 ;  /* 0x000000ffff097224 */ /* 0x000fe400078e0008 */
[----:B------:R-:W-:-:S04]  /*262a0*/  IMAD.HI.U32 R8, R0, R7, RZ ;  /* 0x0000000700087227 */ /* 0x000fc800078e00ff */
[----:B------:R-:W-:-:S04]  /*262b0*/  IMAD.MOV R13, RZ, RZ, -R8 ;  /* 0x000000ffff0d7224 */ /* 0x000fc800078e0a08 */
[----:B------:R-:W-:Y:S02]  /*262c0*/  IMAD R7, R2, R13, R7 ;  /* 0x0000000d02077224 */ /* 0x000fe400078e0207 */
[----:B------:R-:W-:-:S03]  /*262d0*/  IMAD.HI.U32 R8, R0, R9, RZ ;  /* 0x0000000900087227 */ /* 0x000fc600078e00ff */
[----:B------:R0:W-:Y:S01]  /*262e0*/  STL [R1+0x58dc], R7 ;  /* 0x0058dc0701007387 */ /* 0x0001e20000100800 */
[----:B------:R-:W-:-:S03]  /*262f0*/  IMAD.MOV R8, RZ, RZ, -R8 ;  /* 0x000000ffff087224 */ /* 0x000fc600078e0a08 */
[----:B------:R-:W3:Y:S04]  /*26300*/  LDL.LU R13, [R1+0xbc] ;  /* 0x0000bc00010d7983 */ /* 0x000ee80000300800 */
[----:B------:R1:W-:Y:S01]  /*26310*/  STL [R1+0x58e4], R6 ;  /* 0x0058e40601007387 */ /* 0x0003e20000100800 */
[----:B0-----:R-:W-:-:S03]  /*26320*/  IMAD.MOV.U32 R7, RZ, RZ, R28 ;  /* 0x000000ffff077224 */ /* 0x001fc600078e001c */
[----:B------:R-:W5:Y:S04]  /*26330*/  LDL.LU R14, [R1+0x40] ;  /* 0x00004000010e7983 */ /* 0x000f680000300800 */
[----:B------:R-:W3:Y:S01]  /*26340*/  LDL.LU R15, [R1+0x3c] ;  /* 0x00003c00010f7983 */ /* 0x000ee20000300800 */
[----:B------:R-:W-:-:S03]  /*26350*/  @!P0 IMAD.MOV R7, RZ, RZ, -R7 ;  /* 0x000000ffff078224 */ /* 0x000fc600078e0a07 */
[----:B------:R0:W-:Y:S01]  /*26360*/  STL [R1+0x58e8], R4 ;  /* 0x0058e80401007387 */ /* 0x0001e20000100800 */
[----:B------:R-:W-:-:S03]  /*26370*/  IMAD R28, R2, R8, R9 ;  /* 0x00000008021c7224 */ /* 0x000fc600078e0209 */
[----:B-1----:R-:W3:Y:S04]  /*26380*/  LDL R6, [R1+0x5578] ;  /* 0x0055780001067983 */ /* 0x002ee80000100800 */
[----:B------:R-:W3:Y:S01]  /*26390*/  LDL.LU R21, [R1+0x38] ;  /* 0x0000380001157983 */ /* 0x000ee20000300800 */
[----:B0-----:R-:W-:-:S03]  /*263a0*/  IMAD.MOV.U32 R4, RZ, RZ, R27 ;  /* 0x000000ffff047224 */ /* 0x001fc600078e001b */
[----:B------:R-:W3:Y:S01]  /*263b0*/  LDL R8, [R1+0x56ac] ;  /* 0x0056ac0001087983 */ /* 0x000ee20000100800 */
[----:B------:R-:W-:-:S03]  /*263c0*/  @!P4 IMAD.MOV R4, RZ, RZ, -R4 ;  /* 0x000000ffff04c224 */ /* 0x000fc600078e0a04 */
[----:B------:R-:W3:Y:S04]  /*263d0*/  LDL.LU R16, [R1+0x34] ;  /* 0x0000340001107983 */ /* 0x000ee80000300800 */
[----:B------:R-:W3:Y:S04]  /*263e0*/  LDL R9, [R1+0x557c] ;  /* 0x00557c0001097983 */ /* 0x000ee80000100800 */
[----:B------:R0:W-:Y:S04]  /*263f0*/  STL [R1+0x138], R7 ;  /* 0x0001380701007387 */ /* 0x0001e80000100800 */
[----:B0-----:R-:W3:Y:S04]  /*26400*/  LDL.LU R7, [R1+0x30] ;  /* 0x0000300001077983 */ /* 0x001ee80000300800 */
[----:B------:R0:W-:Y:S02]  /*26410*/  STL [R1+0x134], R4 ;  /* 0x0001340401007387 */ /* 0x0001e40000100800 */
[----:B0-----:R-:W-:-:S02]  /*26420*/  IMAD.MOV.U32 R4, RZ, RZ, R25 ;  /* 0x000000ffff047224 */ /* 0x001fc400078e0019 */
[----:B------:R0:W-:Y:S02]  /*26430*/  STL [R1+0x130], R11 ;  /* 0x0001300b01007387 */ /* 0x0001e40000100800 */
[----:B------:R-:W-:Y:S02]  /*26440*/  @!P5 IMAD.MOV R4, RZ, RZ, -R4 ;  /* 0x000000ffff04d224 */ /* 0x000fe400078e0a04 */
[----:B------:R-:W3:Y:S04]  /*26450*/  LDL R17, [R1+0x5584] ;  /* 0x0055840001117983 */ /* 0x000ee80000100800 */
[----:B------:R-:W3:Y:S04]  /*26460*/  LDL R19, [R1+0x5588] ;  /* 0x0055880001137983 */ /* 0x000ee80000100800 */
[----:B0-----:R-:W3:Y:S04]  /*26470*/  LDL R11, [R1+0x5580] ;  /* 0x00558000010b7983 */ /* 0x001ee80000100800 */
[----:B------:R-:W-:Y:S04]  /*26480*/  STL [R1+0x12c], R4 ;  /* 0x00012c0401007387 */ /* 0x000fe80000100800 */
[----:B------:R0:W-:Y:S04]  /*26490*/  STL [R1+0x128], R12 ;  /* 0x0001280c01007387 */ /* 0x0001e80000100800 */
[----:B0-----:R-:W3:Y:S01]  /*264a0*/  LDL R12, [R1+0x558c] ;  /* 0x00558c00010c7983 */ /* 0x001ee20000100800 */
[----:B------:R-:W-:-:S13]  /*264b0*/  ISETP.GT.U32.AND P1, PT, R2, R23, PT ;  /* 0x000000170200720c */ /* 0x000fda0003f24070 */
[----:B------:R-:W-:-:S05]  /*264c0*/  @!P1 IMAD.IADD R23, R23, 0x1, -R2 ;  /* 0x0000000117179824 */ /* 0x000fca00078e0a02 */
[----:B------:R-:W-:-:S13]  /*264d0*/  ISETP.GT.U32.AND P1, PT, R2, R23, PT ;  /* 0x000000170200720c */ /* 0x000fda0003f24070 */
[----:B------:R-:W-:Y:S01]  /*264e0*/  @!P1 IMAD.IADD R23, R23, 0x1, -R2 ;  /* 0x0000000117179824 */ /* 0x000fe200078e0a02 */
        /* <DEDUP_REMOVED lines=8> */
[----:B--2---:R-:W-:-:S13]  /*26570*/  ISETP.GT.U32.AND P1, PT, R2, R20, PT ;  /* 0x000000140200720c */ /* 0x004fda0003f24070 */
[----:B------:R-:W-:Y:S01]  /*26580*/  @!P1 IMAD.IADD R20, R20, 0x1, -R2 ;  /* 0x0000000114149824 */ /* 0x000fe200078e0a02 */
[C---:B----4-:R-:W-:Y:S02]  /*26590*/  ISETP.GT.U32.AND P1, PT, R2.reuse, R10, PT ;  /* 0x0000000a0200720c */ /* 0x050fe40003f24070 */
[C---:B------:R-:W-:Y:S02]  /*265a0*/  ISETP.GT.U32.AND P3, PT, R2.reuse, R22, PT ;  /* 0x000000160200720c */ /* 0x040fe40003f64070 */
[C---:B------:R-:W-:Y:S02]  /*265b0*/  ISETP.GT.U32.AND P2, PT, R2.reuse, R20, PT ;  /* 0x000000140200720c */ /* 0x040fe40003f44070 */
[----:B------:R-:W-:-:S07]  /*265c0*/  ISETP.GT.U32.AND P4, PT, R2, R5, PT ;  /* 0x000000050200720c */ /* 0x000fce0003f84070 */
[--C-:B------:R-:W-:Y:S01]  /*265d0*/  @!P1 IMAD.IADD R10, R10, 0x1, -R2.reuse ;  /* 0x000000010a0a9824 */ /* 0x100fe200078e0a02 */
[C---:B------:R-:W-:Y:S02]  /*265e0*/  ISETP.GT.U32.AND P1, PT, R2.reuse, R18, PT ;  /* 0x000000120200720c */ /* 0x040fe40003f24070 */
[C---:B------:R-:W-:Y:S02]  /*265f0*/  ISETP.GT.U32.AND P0, PT, R2.reuse, R29, PT ;  /* 0x0000001d0200720c */ /* 0x040fe40003f04070 */
[----:B------:R-:W-:Y:S01]  /*26600*/  ISETP.GT.U32.AND P5, PT, R2, R10, PT ;  /* 0x0000000a0200720c */ /* 0x000fe20003fa4070 */
[--C-:B------:R-:W-:Y:S02]  /*26610*/  @!P2 IMAD.IADD R20, R20, 0x1, -R2.reuse ;  /* 0x000000011414a824 */ /* 0x100fe400078e0a02 */
[----:B------:R-:W-:Y:S02]  /*26620*/  IMAD.MOV.U32 R4, RZ, RZ, R23 ;  /* 0x000000ffff047224 */ /* 0x000fe400078e0017 */
[----:B------:R-:W-:-:S04]  /*26630*/  @!P3 IMAD.IADD R22, R22, 0x1, -R2 ;  /* 0x000000011616b824 */ /* 0x000fc800078e0a02 */
[--C-:B------:R-:W-:Y:S02]  /*26640*/  @!P1 IMAD.IADD R18, R18, 0x1, -R2.reuse ;  /* 0x0000000112129824 */ /* 0x100fe400078e0a02 */
[--C-:B------:R-:W-:Y:S02]  /*26650*/  @!P4 IMAD.IADD R5, R5, 0x1, -R2.reuse ;  /* 0x000000010505c824 */ /* 0x100fe400078e0a02 */
[----:B------:R-:W-:Y:S02]  /*26660*/  @!P0 IMAD.IADD R29, R29, 0x1, -R2 ;  /* 0x000000011d1d8824 */ /* 0x000fe400078e0a02 */
[----:B------:R-:W-:Y:S02]  /*26670*/  @!P6 IMAD.MOV R4, RZ, RZ, -R4 ;  /* 0x000000ffff04e224 */ /* 0x000fe400078e0a04 */
[----:B------:R-:W-:-:S03]  /*26680*/  @!P5 IMAD.IADD R10, R10, 0x1, -R2 ;  /* 0x000000010a0ad824 */ /* 0x000fc600078e0a02 */
[----:B------:R0:W-:Y:S01]  /*26690*/  STL [R1+0x124], R4 ;  /* 0x0001240401007387 */ /* 0x0001e20000100800 */
[----:B------:R-:W-:Y:S01]  /*266a0*/  IMAD.MOV.U32 R25, RZ, RZ, R22 ;  /* 0x000000ffff197224 */ /* 0x000fe200078e0016 */
[C---:B-----5:R-:W-:Y:S02]  /*266b0*/  ISETP.GT.U32.AND P1, PT, R2.reuse, R14, PT ;  /* 0x0000000e0200720c */ /* 0x060fe40003f24070 */
[----:B---3--:R-:W-:Y:S02]  /*266c0*/  ISETP.GT.U32.AND P3, PT, R2, R15, PT ;  /* 0x0000000f0200720c */ /* 0x008fe40003f64070 */
[----:B------:R-:W-:Y:S02]  /*266d0*/  ISETP.GE.AND P0, PT, R6, RZ, PT ;  /* 0x000000ff0600720c */ /* 0x000fe40003f06270 */
[C---:B------:R-:W-:Y:S02]  /*266e0*/  ISETP.GT.U32.AND P4, PT, R2.reuse, R21, PT ;  /* 0x000000150200720c */ /* 0x040fe40003f84070 */
[----:B------:R-:W-:-:S02]  /*266f0*/  ISETP.GT.U32.AND P2, PT, R2, R16, PT ;  /* 0x000000100200720c */ /* 0x000fc40003f44070 */
[----:B------:R-:W-:-:S03]  /*26700*/  ISETP.GE.AND P5, PT, R9, RZ, PT ;  /* 0x000000ff0900720c */ /* 0x000fc60003fa6270 */
[--C-:B------:R-:W-:Y:S01]  /*26710*/  @!P1 IMAD.IADD R14, R14, 0x1, -R2.reuse ;  /* 0x000000010e0e9824 */ /* 0x100fe200078e0a02 */
[----:B------:R-:W-:Y:S02]  /*26720*/  IABS R23, R8 ;  /* 0x0000000800177213 */ /* 0x000fe40000000000 */
[----:B------:R-:W2:Y:S01]  /*26730*/  LDL.LU R8, [R1+0x2c] ;  /* 0x00002c0001087983 */ /* 0x000ea20000300800 */
[--C-:B------:R-:W-:Y:S02]  /*26740*/  @!P3 IMAD.IADD R15, R15, 0x1, -R2.reuse ;  /* 0x000000010f0fb824 */ /* 0x100fe400078e0a02 */
[--C-:B------:R-:W-:Y:S01]  /*26750*/  @!P4 IMAD.IADD R21, R21, 0x1, -R2.reuse ;  /* 0x000000011515c824 */ /* 0x100fe200078e0a02 */
[----:B------:R-:W3:Y:S01]  /*26760*/  LDL.LU R9, [R1+0x28] ;  /* 0x0000280001097983 */ /* 0x000ee20000300800 */
[----:B------:R-:W-:Y:S01]  /*26770*/  @!P2 IMAD.IADD R16, R16, 0x1, -R2 ;  /* 0x000000011010a824 */ /* 0x000fe200078e0a02 */
[----:B------:R-:W-:Y:S02]  /*26780*/  ISETP.GE.AND P3, PT, R17, RZ, PT ;  /* 0x000000ff1100720c */ /* 0x000fe40003f66270 */
[----:B------:R-:W4:Y:S01]  /*26790*/  LDL.LU R17, [R1+0x24] ;  /* 0x0000240001117983 */ /* 0x000f220000300800 */
[----:B------:R-:W-:Y:S01]  /*267a0*/  ISETP.GE.AND P1, PT, R11, RZ, PT ;  /* 0x000000ff0b00720c */ /* 0x000fe20003f26270 */
[----:B------:R-:W-:Y:S01]  /*267b0*/  IMAD.MOV.U32 R11, RZ, RZ, R29 ;  /* 0x000000ffff0b7224 */ /* 0x000fe200078e001d */
[----:B------:R-:W-:-:S02]  /*267c0*/  ISETP.GE.AND P4, PT, R19, RZ, PT ;  /* 0x000000ff1300720c */ /* 0x000fc40003f86270 */
[----:B------:R-:W5:Y:S01]  /*267d0*/  LDL.LU R19, [R1+0x20] ;  /* 0x0000200001137983 */ /* 0x000f620000300800 */
[----:B------:R-:W-:-:S03]  /*267e0*/  @!P0 IMAD.MOV R11, RZ, RZ, -R11 ;  /* 0x000000ffff0b8224 */ /* 0x000fc600078e0a0b */
[----:B------:R-:W5:Y:S04]  /*267f0*/  LDL.LU R6, [R1+0x1c] ;  /* 0x00001c0001067983 */ /* 0x000f680000300800 */
[----:B------:R-:W5:Y:S04]  /*26800*/  LDL.LU R29, [R1+0x58f0] ;  /* 0x0058f000011d7983 */ /* 0x000f680000300800 */
[----:B0-----:R-:W5:Y:S01]  /*26810*/  LDL.LU R4, [R1+0x8] ;  /* 0x0000080001047983 */ /* 0x001f620000300800 */
[----:B------:R-:W-:Y:S01]  /*26820*/  ISETP.GE.AND P2, PT, R12, RZ, PT ;  /* 0x000000ff0c00720c */ /* 0x000fe20003f46270 */
[----:B------:R-:W-:-:S02]  /*26830*/  IMAD.MOV.U32 R12, RZ, RZ, R18 ;  /* 0x000000ffff0c7224 */ /* 0x000fc400078e0012 */
[----:B------:R0:W-:Y:S02]  /*26840*/  STL [R1+0x120], R11 ;  /* 0x0001200b01007387 */ /* 0x0001e40000100800 */
[----:B------:R-:W-:Y:S02]  /*26850*/  @!P5 IMAD.MOV R12, RZ, RZ, -R12 ;  /* 0x000000ffff0cd224 */ /* 0x000fe400078e0a0c */
[----:B------:R-:W5:Y:S04]  /*26860*/  LDL R18, [R1+0x5594] ;  /* 0x0055940001127983 */ /* 0x000f680000100800 */
[----:B------:R-:W5:Y:S04]  /*26870*/  LDL R22, [R1+0x559c] ;  /* 0x00559c0001167983 */ /* 0x000f680000100800 */
[----:B0-----:R-:W5:Y:S04]  /*26880*/  LDL R11, [R1+0x5590] ;  /* 0x00559000010b7983 */ /* 0x001f680000100800 */
[----:B------:R0:W-:Y:S01]  /*26890*/  STL [R1+0x11c], R12 ;  /* 0x00011c0c01007387 */ /* 0x0001e20000100800 */
[----:B------:R-:W-:-:S02]  /*268a0*/  @!P1 IMAD.MOV R25, RZ, RZ, -R25 ;  /* 0x000000ffff199224 */ /* 0x000fc400078e0a19 */
[----:B------:R-:W-:Y:S02]  /*268b0*/  @!P4 IMAD.MOV R20, RZ, RZ, -R20 ;  /* 0x000000ffff14c224 */ /* 0x000fe400078e0a14 */
[----:B0-----:R-:W-:Y:S02]  /*268c0*/  IMAD.MOV.U32 R12, RZ, RZ, R5 ;  /* 0x000000ffff0c7224 */ /* 0x001fe400078e0005 */
[----:B------:R-:W5:Y:S02]  /*268d0*/  LDL.LU R5, [R1+0x58ec] ;  /* 0x0058ec0001057983 */ /* 0x000f640000300800 */
[----:B------:R-:W-:Y:S02]  /*268e0*/  @!P3 IMAD.MOV R12, RZ, RZ, -R12 ;  /* 0x000000ffff0cb224 */ /* 0x000fe400078e0a0c */
[----:B------:R-:W-:Y:S04]  /*268f0*/  STL [R1+0x118], R25 ;  /* 0x0001181901007387 */ /* 0x000fe80000100800 */
[----:B------:R0:W-:Y:S04]  /*26900*/  STL [R1+0x114], R12 ;  /* 0x0001140c01007387 */ /* 0x0001e80000100800 */
[----:B0-----:R-:W5:Y:S04]  /*26910*/  LDL R12, [R1+0x55a8] ;  /* 0x0055a800010c7983 */ /* 0x001f680000100800 */
[----:B------:R0:W-:Y:S04]  /*26920*/  STL [R1+0x110], R20 ;  /* 0x0001101401007387 */ /* 0x0001e80000100800 */
[----:B0-----:R-:W5:Y:S01]  /*26930*/  LDL R20, [R1+0x55ac] ;  /* 0x0055ac0001147983 */ /* 0x001f620000100800 */
[----:B------:R-:W-:-:S13]  /*26940*/  ISETP.GT.U32.AND P6, PT, R2, R13, PT ;  /* 0x0000000d0200720c */ /* 0x000fda0003fc4070 */
[----:B------:R-:W-:Y:S01]  /*26950*/  @!P6 IMAD.IADD R13, R13, 0x1, -R2 ;  /* 0x000000010d0de824 */ /* 0x000fe200078e0a02 */
[C---:B------:R-:W-:Y:S02]  /*26960*/  ISETP.GT.U32.AND P6, PT, R2.reuse, R7, PT ;  /* 0x000000070200720c */ /* 0x040fe40003fc4070 */
[C---:B------:R-:W-:Y:S02]  /*26970*/  ISETP.GT.U32.AND P5, PT, R2.reuse, R14, PT ;  /* 0x0000000e0200720c */ /* 0x040fe40003fa4070 */
[C---:B------:R-:W-:Y:S02]  /*26980*/  ISETP.GT.U32.AND P0, PT, R2.reuse, R13, PT ;  /* 0x0000000d0200720c */ /* 0x040fe40003f04070 */
[----:B------:R-:W-:Y:S01]  /*26990*/  ISETP.GT.U32.AND P1, PT, R2, R15, PT ;  /* 0x0000000f0200720c */ /* 0x000fe20003f24070 */
[----:B------:R-:W-:-:S06]  /*269a0*/  @!P2 IMAD.MOV R10, RZ, RZ, -R10 ;  /* 0x000000ffff0aa224 */ /* 0x000fcc00078e0a0a */
[----:B------:R-:W-:Y:S01]  /*269b0*/  @!P6 IMAD.IADD R7, R7, 0x1, -R2 ;  /* 0x000000010707e824 */ /* 0x000fe200078e0a02 */
[----:B------:R-:W-:-:S04]  /*269c0*/  ISETP.GT.U32.AND P3, PT, R2, R21, PT ;  /* 0x000000150200720c */ /* 0x000fc80003f64070 */
[----:B------:R-:W-:Y:S01]  /*269d0*/  ISETP.GT.U32.AND P4, PT, R2, R7, PT ;  /* 0x000000070200720c */ /* 0x000fe20003f84070 */
[--C-:B------:R-:W-:Y:S02]  /*269e0*/  @!P0 IMAD.IADD R13, R13, 0x1, -R2.reuse ;  /* 0x000000010d0d8824 */ /* 0x100fe400078e0a02 */
[--C-:B------:R-:W-:Y:S02]  /*269f0*/  @!P5 IMAD.IADD R14, R14, 0x1, -R2.reuse ;  /* 0x000000010e0ed824 */ /* 0x100fe400078e0a02 */
[----:B------:R-:W-:Y:S02]  /*26a00*/  @!P1 IMAD.IADD R15, R15, 0x1, -R2 ;  /* 0x000000010f0f9824 */ /* 0x000fe400078e0a02 */
[----:B------:R-:W-:-:S04]  /*26a10*/  IMAD.HI.U32 R24, R0, R23, RZ ;  /* 0x0000001700187227 */ /* 0x000fc800078e00ff */
[--C-:B------:R-:W-:Y:S02]  /*26a20*/  @!P3 IMAD.IADD R21, R21, 0x1, -R2.reuse ;  /* 0x000000011515b824 */ /* 0x100fe400078e0a02 */
[----:B------:R-:W-:Y:S02]  /*26a30*/  @!P4 IMAD.IADD R7, R7, 0x1, -R2 ;  /* 0x000000010707c824 */ /* 0x000fe400078e0a02 */
[----:B------:R-:W-:Y:S01]  /*26a40*/  IMAD.MOV R24, RZ, RZ, -R24 ;  /* 0x000000ffff187224 */ /* 0x000fe200078e0a18 */
[C---:B------:R-:W-:Y:S01]  /*26a50*/  ISETP.GT.U32.AND P6, PT, R2.reuse, R16, PT ;  /* 0x000000100200720c */ /* 0x040fe20003fc4070 */
[----:B------:R0:W-:Y:S02]  /*26a60*/  STL [R1+0x10c], R10 ;  /* 0x00010c0a01007387 */ /* 0x0001e40000100800 */
[----:B------:R-:W-:Y:S02]  /*26a70*/  IMAD R23, R2, R24, R23 ;  /* 0x0000001802177224 */ /* 0x000fe400078e0217 */
[----:B------:R-:W-:-:S08]  /*26a80*/  IMAD.MOV.U32 R24, RZ, RZ, R14 ;  /* 0x000000ffff187224 */ /* 0x000fd000078e000e */
[----:B------:R-:W-:Y:S01]  /*26a90*/  @!P6 IMAD.IADD R16, R16, 0x1, -R2 ;  /* 0x000000011010e824 */ /* 0x000fe200078e0a02 */
[C---:B--2---:R-:W-:Y:S02]  /*26aa0*/  ISETP.GT.U32.AND P2, PT, R2.reuse, R8, PT ;  /* 0x000000080200720c */ /* 0x044fe40003f44070 */
[----:B---3--:R-:W-:-:S11]  /*26ab0*/  ISETP.GT.U32.AND P0, PT, R2, R9, PT ;  /* 0x000000090200720c */ /* 0x008fd60003f04070 */
[--C-:B------:R-:W-:Y:S02]  /*26ac0*/  @!P2 IMAD.IADD R8, R8, 0x1, -R2.reuse ;  /* 0x000000010808a824 */ /* 0x100fe400078e0a02 */
[----:B------:R-:W-:Y:S01]  /*26ad0*/  @!P0 IMAD.IADD R9, R9, 0x1, -R2 ;  /* 0x0000000109098824 */ /* 0x000fe200078e0a02 */
[C---:B----4-:R-:W-:Y:S02]  /*26ae0*/  ISETP.GT.U32.AND P5, PT, R2.reuse, R17, PT ;  /* 0x000000110200720c */ /* 0x050fe40003fa4070 */
[C---:B-----5:R-:W-:Y:S02]  /*26af0*/  ISETP.GT.U32.AND P1, PT, R2.reuse, R19, PT ;  /* 0x000000130200720c */ /* 0x060fe40003f24070 */
[----:B------:R-:W-:-:S09]  /*26b00*/  ISETP.GT.U32.AND P3, PT, R2, R6, PT ;  /* 0x000000060200720c */ /* 0x000fd20003f64070 */
[--C-:B------:R-:W-:Y:S01]  /*26b10*/  @!P5 IMAD.IADD R17, R17, 0x1, -R2.reuse ;  /* 0x000000011111d824 */ /* 0x100fe200078e0a02 */
[----:B------:R-:W-:Y:S02]  /*26b20*/  ISETP.GE.AND P2, PT, R18, RZ, PT ;  /* 0x000000ff1200720c */ /* 0x000fe40003f46270 */
[----:B------:R-:W-:Y:S01]  /*26b30*/  ISETP.GE.AND P4, PT, R11, RZ, PT ;  /* 0x000000ff0b00720c */ /* 0x000fe20003f86270 */
[----:B------:R-:W-:Y:S01]  /*26b40*/  IMAD.MOV.U32 R11, RZ, RZ, R13 ;  /* 0x000000ffff0b7224 */ /* 0x000fe200078e000d */
[----:B------:R-:W-:Y:S01]  /*26b50*/  ISETP.GE.AND P0, PT, R22, RZ, PT ;  /* 0x000000ff1600720c */ /* 0x000fe20003f06270 */
[----:B------:R-:W2:Y:S01]  /*26b60*/  LDL.LU R18, [R1+0x64] ;  /* 0x0000640001127983 */ /* 0x000ea20000300800 */
[----:B------:R-:W-:-:S03]  /*26b70*/  @!P1 IMAD.IADD R19, R19, 0x1, -R2 ;  /* 0x0000000113139824 */ /* 0x000fc600078e0a02 */
[----:B------:R-:W3:Y:S01]  /*26b80*/  LDL.LU R22, [R1+0x60] ;  /* 0x0000600001167983 */ /* 0x000ee20000300800 */
[----:B------:R-:W-:-:S03]  /*26b90*/  @!P3 IMAD.IADD R6, R6, 0x1, -R2 ;  /* 0x000000010606b824 */ /* 0x000fc600078e0a02 */
[----:B0-----:R-:W4:Y:S02]  /*26ba0*/  LDL R10, [R1+0x55b0] ;  /* 0x0055b000010a7983 */ /* 0x001f240000100800 */
[----:B------:R-:W-:Y:S01]  /*26bb0*/  @!P4 IMAD.MOV R11, RZ, RZ, -R11 ;  /* 0x000000ffff0bc224 */ /* 0x000fe200078e0a0b */
[----:B------:R-:W-:Y:S02]  /*26bc0*/  ISETP.GE.AND P5, PT, R5, RZ, PT ;  /* 0x000000ff0500720c */ /* 0x000fe40003fa6270 */
[----:B------:R-:W5:Y:S01]  /*26bd0*/  LDL R5, [R1+0x56b0] ;  /* 0x0056b00001057983 */ /* 0x000f620000100800 */
[----:B------:R-:W-:Y:S02]  /*26be0*/  @!P2 IMAD.MOV R24, RZ, RZ, -R24 ;  /* 0x000000ffff18a224 */ /* 0x000fe400078e0a18 */
[----:B------:R-:W-:Y:S01]  /*26bf0*/  @!P0 IMAD.MOV R15, RZ, RZ, -R15 ;  /* 0x000000ffff0f8224 */ /* 0x000fe200078e0a0f */
[----:B------:R-:W-:Y:S02]  /*26c00*/  ISETP.GE.AND P1, PT, R12, RZ, PT ;  /* 0x000000ff0c00720c */ /* 0x000fe40003f26270 */
[----:B------:R-:W2:Y:S04]  /*26c10*/  LDL.LU R12, [R1+0x5c] ;  /* 0x00005c00010c7983 */ /* 0x000ea80000300800 */
[----:B------:R-:W5:Y:S01]  /*26c20*/  LDL.LU R13, [R1+0x58] ;  /* 0x00005800010d7983 */ /* 0x000f620000300800 */
[----:B------:R-:W-:-:S03]  /*26c30*/  ISETP.GE.AND P3, PT, R20, RZ, PT ;  /* 0x000000ff1400720c */ /* 0x000fc60003f66270 */
[----:B------:R-:W5:Y:S04]  /*26c40*/  LDL.LU R20, [R1+0x54] ;  /* 0x0000540001147983 */ /* 0x000f680000300800 */
[----:B------:R-:W5:Y:S04]  /*26c50*/  LDL.LU R14, [R1+0x50] ;  /* 0x00005000010e7983 */ /* 0x000f680000300800 */
[----:B------:R0:W-:Y:S01]  /*26c60*/  STL [R1+0x108], R11 ;  /* 0x0001080b01007387 */ /* 0x0001e20000100800 */
[----:B------:R-:W-:-:S03]  /*26c70*/  @!P1 IMAD.MOV R16, RZ, RZ, -R16 ;  /* 0x000000ffff109224 */ /* 0x000fc600078e0a10 */
[----:B0-----:R-:W5:Y:S04]  /*26c80*/  LDL R11, [R1+0x55b4] ;  /* 0x0055b400010b7983 */ /* 0x001f680000100800 */
[----:B------:R0:W-:Y:S01]  /*26c90*/  STL [R1+0x104], R24 ;  /* 0x0001041801007387 */ /* 0x0001e20000100800 */
[----:B------:R-:W-:Y:S02]  /*26ca0*/  @!P3 IMAD.MOV R7, RZ, RZ, -R7 ;  /* 0x000000ffff07b224 */ /* 0x000fe400078e0a07 */
[----:B0-----:R-:W-:Y:S01]  /*26cb0*/  IMAD.MOV.U32 R24, RZ, RZ, R21 ;  /* 0x000000ffff187224 */ /* 0x001fe200078e0015 */
[----:B------:R0:W-:Y:S03]  /*26cc0*/  STL [R1+0x100], R15 ;  /* 0x0001000f01007387 */ /* 0x0001e60000100800 */
[----:B------:R-:W-:Y:S01]  /*26cd0*/  @!P5 IMAD.MOV R24, RZ, RZ, -R24 ;  /* 0x000000ffff18d224 */ /* 0x000fe200078e0a18 */
[----:B------:R-:W5:Y:S04]  /*26ce0*/  LDL R21, [R1+0x55bc] ;  /* 0x0055bc0001157983 */ /* 0x000f680000100800 */
[----:B0-----:R-:W5:Y:S04]  /*26cf0*/  LDL R15, [R1+0x55b8] ;  /* 0x0055b800010f7983 */ /* 0x001f680000100800 */
[----:B------:R-:W-:Y:S04]  /*26d00*/  STL [R1+0xfc], R24 ;  /* 0x0000fc1801007387 */ /* 0x000fe80000100800 */
[----:B------:R0:W-:Y:S04]  /*26d10*/  STL [R1+0xf8], R16 ;  /* 0x0000f81001007387 */ /* 0x0001e80000100800 */
[----:B0-----:R-:W5:Y:S04]  /*26d20*/  LDL R16, [R1+0x55c8] ;  /* 0x0055c80001107983 */ /* 0x001f680000100800 */
[----:B------:R0:W-:Y:S04]  /*26d30*/  STL [R1+0xf4], R7 ;  /* 0x0000f40701007387 */ /* 0x0001e80000100800 */
[----:B0-----:R-:W5:Y:S01]  /*26d40*/  LDL R7, [R1+0x55cc] ;  /* 0x0055cc0001077983 */ /* 0x001f620000100800 */
[----:B------:R-:W-:-:S02]  /*26d50*/  ISETP.GT.U32.AND P6, PT, R2, R4, PT ;  /* 0x000000040200720c */ /* 0x000fc40003fc4070 */
[C---:B------:R-:W-:Y:S02]  /*26d60*/  ISETP.GT.U32.AND P0, PT, R2.reuse, R17, PT ;  /* 0x000000110200720c */ /* 0x040fe40003f04070 */
[C---:B------:R-:W-:Y:S02]  /*26d70*/  ISETP.GT.U32.AND P1, PT, R2.reuse, R6, PT ;  /* 0x000000060200720c */ /* 0x040fe40003f24070 */
[C---:B------:R-:W-:Y:S02]  /*26d80*/  ISETP.GT.U32.AND P2, PT, R2.reuse, R9, PT ;  /* 0x000000090200720c */ /* 0x040fe40003f44070 */
[----:B------:R-:W-:-:S05]  /*26d90*/  ISETP.GT.U32.AND P4, PT, R2, R8, PT ;  /* 0x000000080200720c */ /* 0x000fca0003f84070 */
[----:B------:R-:W-:Y:S01]  /*26da0*/  @!P6 IMAD.IADD R4, R4, 0x1, -R2 ;  /* 0x000000010404e824 */ /* 0x000fe200078e0a02 */
[----:B------:R-:W-:-:S04]  /*26db0*/  ISETP.GT.U32.AND P5, PT, R2, R19, PT ;  /* 0x000000130200720c */ /* 0x000fc80003fa4070 */
[----:B------:R-:W-:Y:S01]  /*26dc0*/  ISETP.GT.U32.AND P6, PT, R2, R4, PT ;  /* 0x000000040200720c */ /* 0x000fe20003fc4070 */
[--C-:B------:R-:W-:Y:S02]  /*26dd0*/  @!P0 IMAD.IADD R17, R17, 0x1, -R2.reuse ;  /* 0x0000000111118824 */ /* 0x100fe400078e0a02 */
[--C-:B------:R-:W-:Y:S02]  /*26de0*/  @!P1 IMAD.IADD R6, R6, 0x1, -R2.reuse ;  /* 0x0000000106069824 */ /* 0x100fe400078e0a02 */
[--C-:B------:R-:W-:Y:S02]  /*26df0*/  @!P2 IMAD.IADD R9, R9, 0x1, -R2.reuse ;  /* 0x000000010909a824 */ /* 0x100fe400078e0a02 */
[--C-:B------:R-:W-:Y:S02]  /*26e00*/  @!P4 IMAD.IADD R8, R8, 0x1, -R2.reuse ;  /* 0x000000010808c824 */ /* 0x100fe400078e0a02 */
[----:B------:R-:W-:-:S04]  /*26e10*/  @!P5 IMAD.IADD R19, R19, 0x1, -R2 ;  /* 0x000000011313d824 */ /* 0x000fc800078e0a02 */
[----:B------:R-:W-:Y:S01]  /*26e20*/  @!P6 IMAD.IADD R4, R4, 0x1, -R2 ;  /* 0x000000010404e824 */ /* 0x000fe200078e0a02 */
[----:B---3--:R-:W-:Y:S02]  /*26e30*/  ISETP.GT.U32.AND P2, PT, R2, R22, PT ;  /* 0x000000160200720c */ /* 0x008fe40003f44070 */
[----:B----4-:R-:W-:Y:S02]  /*26e40*/  ISETP.GE.AND P4, PT, R10, RZ, PT ;  /* 0x000000ff0a00720c */ /* 0x010fe40003f86270 */
[C---:B--2---:R-:W-:Y:S02]  /*26e50*/  ISETP.GT.U32.AND P0, PT, R2.reuse, R12, PT ;  /* 0x0000000c0200720c */ /* 0x044fe40003f04070 */
[C---:B-----5:R-:W-:Y:S02]  /*26e60*/  ISETP.GT.U32.AND P5, PT, R2.reuse, R13, PT ;  /* 0x0000000d0200720c */ /* 0x060fe40003fa4070 */
[----:B------:R-:W-:-:S09]  /*26e70*/  ISETP.GT.U32.AND P1, PT, R2, R20, PT ;  /* 0x000000140200720c */ /* 0x000fd20003f24070 */
[--C-:B------:R-:W-:Y:S02]  /*26e80*/  @!P0 IMAD.IADD R12, R12, 0x1, -R2.reuse ;  /* 0x000000010c0c8824 */ /* 0x100fe400078e0a02 */
[----:B------:R-:W-:Y:S02]  /*26e90*/  @!P2 IMAD.IADD R22, R22, 0x1, -R2 ;  /* 0x000000011616a824 */ /* 0x000fe400078e0a02 */
[----:B------:R-:W-:Y:S01]  /*26ea0*/  @!P4 IMAD.MOV R8, RZ, RZ, -R8 ;  /* 0x000000ffff08c224 */ /* 0x000fe200078e0a08 */
[----:B------:R-:W-:Y:S01]  /*26eb0*/  ISETP.GE.AND P6, PT, R11, RZ, PT ;  /* 0x000000ff0b00720c */ /* 0x000fe20003fc6270 */
[--C-:B------:R-:W-:Y:S02]  /*26ec0*/  @!P1 IMAD.IADD R20, R20, 0x1, -R2.reuse ;  /* 0x0000000114149824 */ /* 0x100fe400078e0a02 */
[----:B------:R-:W-:Y:S01]  /*26ed0*/  @!P5 IMAD.IADD R13, R13, 0x1, -R2 ;  /* 0x000000010d0dd824 */ /* 0x000fe200078e0a02 */
[----:B------:R-:W-:Y:S02]  /*26ee0*/  ISETP.GE.AND P0, PT, R21, RZ, PT ;  /* 0x000000ff1500720c */ /* 0x000fe40003f06270 */
[----:B------:R-:W2:Y:S01]  /*26ef0*/  LDL.LU R21, [R1+0x4c] ;  /* 0x00004c0001157983 */ /* 0x000ea20000300800 */
[----:B------:R-:W-:-:S03]  /*26f00*/  ISETP.GE.AND P2, PT, R15, RZ, PT ;  /* 0x000000ff0f00720c */ /* 0x000fc60003f46270 */
[----:B------:R-:W3:Y:S04]  /*26f10*/  LDL.LU R10, [R1+0x48] ;  /* 0x00004800010a7983 */ /* 0x000ee80000300800 */
[----:B------:R-:W4:Y:S04]  /*26f20*/  LDL.LU R11, [R1+0x44] ;  /* 0x00004400010b7983 */ /* 0x000f280000300800 */
[----:B------:R-:W5:Y:S01]  /*26f30*/  LDL.LU R15, [R1+0x4] ;  /* 0x00000400010f7983 */ /* 0x000f620000300800 */
[----:B------:R-:W-:-:S03]  /*26f40*/  ISETP.GE.AND P5, PT, R16, RZ, PT ;  /* 0x000000ff1000720c */ /* 0x000fc60003fa6270 */
[----:B------:R-:W5:Y:S01]  /*26f50*/  LDL.LU R16, [R1] ;  /* 0x0000000001107983 */ /* 0x000f620000300800 */
[----:B------:R-:W-:Y:S01]  /*26f60*/  ISETP.GE.AND P1, PT, R7, RZ, PT ;  /* 0x000000ff0700720c */ /* 0x000fe20003f26270 */
[----:B------:R-:W-:-:S04]  /*26f70*/  IMAD.MOV.U32 R7, RZ, RZ, R9 ;  /* 0x000000ffff077224 */ /* 0x000fc800078e0009 */
[----:B------:R-:W-:Y:S01]  /*26f80*/  @!P6 IMAD.MOV R7, RZ, RZ, -R7 ;  /* 0x000000ffff07e224 */ /* 0x000fe200078e0a07 */
[----:B------:R0:W-:Y:S04]  /*26f90*/  STL [R1+0xf0], R8 ;  /* 0x0000f00801007387 */ /* 0x0001e80000100800 */
[----:B------:R1:W-:Y:S01]  /*26fa0*/  STL [R1+0xec], R7 ;  /* 0x0000ec0701007387 */ /* 0x0003e20000100800 */
[----:B------:R-:W-:Y:S02]  /*26fb0*/  @!P2 IMAD.MOV R17, RZ, RZ, -R17 ;  /* 0x000000ffff11a224 */ /* 0x000fe400078e0a11 */
[----:B------:R-:W-:Y:S01]  /*26fc0*/  @!P0 IMAD.MOV R19, RZ, RZ, -R19 ;  /* 0x000000ffff138224 */ /* 0x000fe200078e0a13 */
[----:B------:R-:W5:Y:S04]  /*26fd0*/  LDL R9, [R1+0x55d8] ;  /* 0x0055d80001097983 */ /* 0x000f680000100800 */
[----:B0-----:R-:W5:Y:S04]  /*26fe0*/  LDL R8, [R1+0x55d4] ;  /* 0x0055d40001087983 */ /* 0x001f680000100800 */
[----:B-1----:R-:W5:Y:S01]  /*26ff0*/  LDL R7, [R1+0x55d0] ;  /* 0x0055d00001077983 */ /* 0x002f620000100800 */
[----:B------:R-:W-:-:S03]  /*27000*/  @!P5 IMAD.MOV R6, RZ, RZ, -R6 ;  /* 0x000000ffff06d224 */ /* 0x000fc600078e0a06 */
[----:B------:R0:W-:Y:S04]  /*27010*/  STL [R1+0xe8], R17 ;  /* 0x0000e81101007387 */ /* 0x0001e80000100800 */
[----:B0-----:R-:W5:Y:S04]  /*27020*/  LDL R17, [R1+0x55dc] ;  /* 0x0055dc0001117983 */ /* 0x001f680000100800 */
        /* <DEDUP_REMOVED lines=8> */
[C---:B------:R-:W-:Y:S01]  /*270b0*/  ISETP.GT.U32.AND P2, PT, R2.reuse, R12, PT ;  /* 0x0000000c0200720c */ /* 0x040fe20003f44070 */
[----:B------:R-:W-:Y:S01]  /*270c0*/  @!P1 IMAD.MOV R4, RZ, RZ, -R4 ;  /* 0x000000ffff049224 */ /* 0x000fe200078e0a04 */
[----:B------:R-:W-:-:S07]  /*270d0*/  ISETP.GT.U32.AND P0, PT, R2, R13, PT ;  /* 0x0000000d0200720c */ /* 0x000fce0003f04070 */
[----:B------:R-:W-:Y:S01]  /*270e0*/  @!P3 IMAD.IADD R14, R14, 0x1, -R2 ;  /* 0x000000010e0eb824 */ /* 0x000fe200078e0a02 */
[----:B------:R-:W-:-:S04]  /*270f0*/  ISETP.GT.U32.AND P3, PT, R2, R18, PT ;  /* 0x000000120200720c */ /* 0x000fc80003f64070 */
[----:B------:R-:W-:Y:S01]  /*27100*/  ISETP.GT.U32.AND P6, PT, R2, R14, PT ;  /* 0x0000000e0200720c */ /* 0x000fe20003fc4070 */
[--C-:B------:R-:W-:Y:S02]  /*27110*/  @!P4 IMAD.IADD R22, R22, 0x1, -R2.reuse ;  /* 0x000000011616c824 */ /* 0x100fe400078e0a02 */
[----:B------:R-:W-:-:S06]  /*27120*/  @!P2 IMAD.IADD R12, R12, 0x1, -R2 ;  /* 0x000000010c0ca824 */ /* 0x000fcc00078e0a02 */
[--C-:B------:R-:W-:Y:S02]  /*27130*/  @!P3 IMAD.IADD R18, R18, 0x1, -R2.reuse ;  /* 0x000000011212b824 */ /* 0x100fe400078e0a02 */
[--C-:B------:R-:W-:Y:S02]  /*27140*/  @!P0 IMAD.IADD R13, R13, 0x1, -R2.reuse ;  /* 0x000000010d0d8824 */ /* 0x100fe400078e0a02 */
[----:B------:R-:W-:Y:S01]  /*27150*/  @!P6 IMAD.IADD R14, R14, 0x1, -R2 ;  /* 0x000000010e0ee824 */ /* 0x000fe200078e0a02 */
[----:B------:R0:W-:Y:S01]  /*27160*/  STL [R1+0xdc], R4 ;  /* 0x0000dc0401007387 */ /* 0x0001e20000100800 */
[----:B------:R-:W-:Y:S01]  /*27170*/  ISETP.GT.U32.AND P5, PT, R2, R20, PT ;  /* 0x000000140200720c */ /* 0x000fe20003fa4070 */
[----:B0-----:R-:W-:-:S12]  /*27180*/  IMAD.MOV.U32 R4, RZ, RZ, R22 ;  /* 0x000000ffff047224 */ /* 0x001fd800078e0016 */
[----:B------:R-:W-:Y:S01]  /*27190*/  @!P5 IMAD.IADD R20, R20, 0x1, -R2 ;  /* 0x000000011414d824 */ /* 0x000fe200078e0a02 */
[C---:B--2---:R-:W-:Y:S02]  /*271a0*/  ISETP.GT.U32.AND P1, PT, R2.reuse, R21, PT ;  /* 0x000000150200720c */ /* 0x044fe40003f24070 */
[C---:B---3--:R-:W-:Y:S02]  /*271b0*/  ISETP.GT.U32.AND P3, PT, R2.reuse, R10, PT ;  /* 0x0000000a0200720c */ /* 0x048fe40003f64070 */
[C---:B----4-:R-:W-:Y:S02]  /*271c0*/  ISETP.GT.U32.AND P4, PT, R2.reuse, R11, PT ;  /* 0x0000000b0200720c */ /* 0x050fe40003f84070 */
[----:B-----5:R-:W-:-:S07]  /*271d0*/  ISETP.GT.U32.AND P2, PT, R2, R15, PT ;  /* 0x0000000f0200720c */ /* 0x020fce0003f44070 */
[--C-:B------:R-:W-:Y:S01]  /*271e0*/  @!P1 IMAD.IADD R21, R21, 0x1, -R2.reuse ;  /* 0x0000000115159824 */ /* 0x100fe200078e0a02 */
[----:B------:R-:W-:Y:S01]  /*271f0*/  ISETP.GT.U32.AND P0, PT, R2, R16, PT ;  /* 0x000000100200720c */ /* 0x000fe20003f04070 */
[--C-:B------:R-:W-:Y:S02]  /*27200*/  @!P3 IMAD.IADD R10, R10, 0x1, -R2.reuse ;  /* 0x000000010a0ab824 */ /* 0x100fe400078e0a02 */
[--C-:B------:R-:W-:Y:S02]  /*27210*/  @!P4 IMAD.IADD R11, R11, 0x1, -R2.reuse ;  /* 0x000000010b0bc824 */ /* 0x100fe400078e0a02 */
[----:B------:R-:W-:-:S08]  /*27220*/  @!P2 IMAD.IADD R15, R15, 0x1, -R2 ;  /* 0x000000010f0fa824 */ /* 0x000fd000078e0a02 */
[----:B------:R-:W-:Y:S01]  /*27230*/  @!P0 IMAD.IADD R16, R16, 0x1, -R2 ;  /* 0x0000000110108824 */ /* 0x000fe200078e0a02 */
[----:B------:R-:W-:Y:S02]  /*27240*/  ISETP.GE.AND P1, PT, R8, RZ, PT ;  /* 0x000000ff0800720c */ /* 0x000fe40003f26270 */
[----:B------:R-:W-:Y:S01]  /*27250*/  ISETP.GE.AND P6, PT, R7, RZ, PT ;  /* 0x000000ff0700720c */ /* 0x000fe20003fc6270 */
[----:B------:R-:W-:Y:S01]  /*27260*/  IMAD.MOV.U32 R8, RZ, RZ, R18 ;  /* 0x000000ffff087224 */ /* 0x000fe200078e0012 */
[----:B------:R-:W-:Y:S02]  /*27270*/  ISETP.GE.AND P3, PT, R9, RZ, PT ;  /* 0x000000ff0900720c */ /* 0x000fe40003f66270 */
[----:B------:R-:W2:Y:S07]  /*27280*/  LDL.LU R9, [R1+0xac] ;  /* 0x0000ac0001097983 */ /* 0x000eae0000300800 */
[----:B------:R-:W-:Y:S01]  /*27290*/  @!P1 IMAD.MOV R4, RZ, RZ, -R4 ;  /* 0x000000ffff049224 */ /* 0x000fe200078e0a04 */
[----:B------:R-:W-:Y:S01]  /*272a0*/  ISETP.GE.AND P4, PT, R17, RZ, PT ;  /* 0x000000ff1100720c */ /* 0x000fe20003f86270 */
[----:B------:R-:W-:Y:S01]  /*272b0*/  @!P6 IMAD.MOV R8, RZ, RZ, -R8 ;  /* 0x000000ffff08e224 */ /* 0x000fe200078e0a08 */
[----:B------:R-:W3:Y:S04]  /*272c0*/  LDL.LU R17, [R1+0xa8] ;  /* 0x0000a80001117983 */ /* 0x000ee80000300800 */
[----:B------:R-:W4:Y:S04]  /*272d0*/  LDL R27, [R1+0xa0] ;  /* 0x0000a000011b7983 */ /* 0x000f280000100800 */
[----:B------:R-:W5:Y:S01]  /*272e0*/  LDL R7, [R1+0x55e8] ;  /* 0x0055e80001077983 */ /* 0x000f620000100800 */
[----:B------:R-:W-:-:S03]  /*272f0*/  ISETP.GE.AND P2, PT, R19, RZ, PT ;  /* 0x000000ff1300720c */ /* 0x000fc60003f46270 */
[----:B------:R-:W2:Y:S04]  /*27300*/  LDL.LU R19, [R1+0xa4] ;  /* 0x0000a40001137983 */ /* 0x000ea80000300800 */
[----:B------:R-:W4:Y:S01]  /*27310*/  LDL.LU R18, [R1+0x9c] ;  /* 0x00009c0001127983 */ /* 0x000f220000300800 */
[----:B------:R-:W-:-:S03]  /*27320*/  ISETP.GE.AND P0, PT, R6, RZ, PT ;  /* 0x000000ff0600720c */ /* 0x000fc60003f06270 */
[----:B------:R-:W4:Y:S04]  /*27330*/  LDL.LU R6, [R1+0x98] ;  /* 0x0000980001067983 */ /* 0x000f280000300800 */
[----:B------:R-:W4:Y:S04]  /*27340*/  LDL.LU R22, [R1+0x94] ;  /* 0x0000940001167983 */ /* 0x000f280000300800 */
[----:B------:R0:W-:Y:S01]  /*27350*/  STL [R1+0xd8], R8 ;  /* 0x0000d80801007387 */ /* 0x0001e20000100800 */
[----:B------:R-:W-:-:S03]  /*27360*/  @!P3 IMAD.MOV R12, RZ, RZ, -R12 ;  /* 0x000000ffff0cb224 */ /* 0x000fc600078e0a0c */
[----:B0-----:R-:W4:Y:S04]  /*27370*/  LDL R8, [R1+0x55ec] ;  /* 0x0055ec0001087983 */ /* 0x001f280000100800 */
[----:B------:R0:W-:Y:S01]  /*27380*/  STL [R1+0xd4], R4 ;  /* 0x0000d40401007387 */ /* 0x0001e20000100800 */
[----:B------:R-:W-:Y:S02]  /*27390*/  @!P2 IMAD.MOV R20, RZ, RZ, -R20 ;  /* 0x000000ffff14a224 */ /* 0x000fe400078e0a14 */
[----:B0-----:R-:W-:Y:S01]  /*273a0*/  IMAD.MOV.U32 R4, RZ, RZ, R13 ;  /* 0x000000ffff047224 */ /* 0x001fe200078e000d */
[----:B------:R0:W-:Y:S03]  /*273b0*/  STL [R1+0xd0], R12 ;  /* 0x0000d00c01007387 */ /* 0x0001e60000100800 */
[----:B------:R-:W-:Y:S01]  /*273c0*/  @!P4 IMAD.MOV R4, RZ, RZ, -R4 ;  /* 0x000000ffff04c224 */ /* 0x000fe200078e0a04 */
[----:B------:R-:W4:Y:S04]  /*273d0*/  LDL R13, [R1+0x55fc] ;  /* 0x0055fc00010d7983 */ /* 0x000f280000100800 */
[----:B0-----:R-:W4:Y:S04]  /*273e0*/  LDL R12, [R1+0x55f0] ;  /* 0x0055f000010c7983 */ /* 0x001f280000100800 */
[----:B------:R0:W-:Y:S02]  /*273f0*/  STL [R1+0xcc], R4 ;  /* 0x0000cc0401007387 */ /* 0x0001e40000100800 */
[----:B0-----:R-:W-:-:S02]  /*27400*/  IMAD.MOV.U32 R4, RZ, RZ, R14 ;  /* 0x000000ffff047224 */ /* 0x001fc400078e000e */
[----:B------:R-:W4:Y:S04]  /*27410*/  LDL R14, [R1+0x5600] ;  /* 0x00560000010e7983 */ /* 0x000f280000100800 */
[----:B------:R0:W-:Y:S04]  /*27420*/  STL [R1+0xc8], R20 ;  /* 0x0000c81401007387 */ /* 0x0001e80000100800 */
[----:B0-----:R-:W4:Y:S01]  /*27430*/  LDL R20, [R1+0x5604] ;  /* 0x0056040001147983 */ /* 0x001f220000100800 */
[C---:B------:R-:W-:Y:S02]  /*27440*/  ISETP.GT.U32.AND P5, PT, R2.reuse, R29, PT ;  /* 0x0000001d0200720c */ /* 0x040fe40003fa4070 */
[----:B------:R-:W-:-:S02]  /*27450*/  ISETP.GT.U32.AND P1, PT, R2, R10, PT ;  /* 0x0000000a0200720c */ /* 0x000fc40003f24070 */
        /* <DEDUP_REMOVED lines=11> */
[----:B------:R-:W-:Y:S02]  /*27510*/  @!P6 IMAD.IADD R29, R29, 0x1, -R2 ;  /* 0x000000011d1de824 */ /* 0x000fe400078e0a02 */
[----:B------:R-:W-:-:S05]  /*27520*/  @!P0 IMAD.MOV R4, RZ, RZ, -R4 ;  /* 0x000000ffff048224 */ /* 0x000fca00078e0a04 */
[----:B------:R0:W-:Y:S02]  /*27530*/  STL [R1+0xc4], R4 ;  /* 0x0000c40401007387 */ /* 0x0001e40000100800 */
[----:B0-----:R-:W-:Y:S01]  /*27540*/  IMAD.MOV.U32 R4, RZ, RZ, R10 ;  /* 0x000000ffff047224 */ /* 0x001fe200078e000a */
[C---:B---3--:R-:W-:Y:S02]  /*27550*/  ISETP.GT.U32.AND P1, PT, R2.reuse, R17, PT ;  /* 0x000000110200720c */ /* 0x048fe40003f24070 */
[----:B-----5:R-:W-:Y:S02]  /*27560*/  ISETP.GE.AND P5, PT, R7, RZ, PT ;  /* 0x000000ff0700720c */ /* 0x020fe40003fa6270 */
[C---:B--2---:R-:W-:Y:S02]  /*27570*/  ISETP.GT.U32.AND P3, PT, R2.reuse, R19, PT ;  /* 0x000000130200720c */ /* 0x044fe40003f64070 */
[----:B----4-:R-:W-:-:S07]  /*27580*/  ISETP.GT.U32.AND P4, PT, R2, R18, PT ;  /* 0x000000120200720c */ /* 0x010fce0003f84070 */
[--C-:B------:R-:W-:Y:S01]  /*27590*/  @!P1 IMAD.IADD R17, R17, 0x1, -R2.reuse ;  /* 0x0000000111119824 */ /* 0x100fe200078e0a02 */
[----:B------:R-:W-:Y:S01]  /*275a0*/  ISETP.GT.U32.AND P2, PT, R2, R6, PT ;  /* 0x000000060200720c */ /* 0x000fe20003f44070 */
[----:B------:R-:W-:Y:S02]  /*275b0*/  IMAD.MOV.U32 R7, RZ, RZ, R21 ;  /* 0x000000ffff077224 */ /* 0x000fe400078e0015 */
[--C-:B------:R-:W-:Y:S02]  /*275c0*/  @!P3 IMAD.IADD R19, R19, 0x1, -R2.reuse ;  /* 0x000000011313b824 */ /* 0x100fe400078e0a02 */
[--C-:B------:R-:W-:Y:S02]  /*275d0*/  @!P4 IMAD.IADD R18, R18, 0x1, -R2.reuse ;  /* 0x000000011212c824 */ /* 0x100fe400078e0a02 */
[----:B------:R-:W-:Y:S01]  /*275e0*/  @!P5 IMAD.MOV R7, RZ, RZ, -R7 ;  /* 0x000000ffff07d224 */ /* 0x000fe200078e0a07 */
[----:B------:R-:W-:Y:S02]  /*275f0*/  ISETP.GE.AND P6, PT, R8, RZ, PT ;  /* 0x000000ff0800720c */ /* 0x000fe40003fc6270 */
[----:B------:R-:W2:Y:S03]  /*27600*/  LDL.LU R8, [R1+0x90] ;  /* 0x0000900001087983 */ /* 0x000ea60000300800 */
[----:B------:R-:W-:-:S08]  /*27610*/  @!P2 IMAD.IADD R6, R6, 0x1, -R2 ;  /* 0x000000010606a824 */ /* 0x000fd000078e0a02 */
[----:B------:R-:W-:Y:S01]  /*27620*/  @!P6 IMAD.MOV R4, RZ, RZ, -R4 ;  /* 0x000000ffff04e224 */ /* 0x000fe200078e0a04 */
[----:B------:R-:W-:Y:S02]  /*27630*/  ISETP.GE.AND P3, PT, R13, RZ, PT ;  /* 0x000000ff0d00720c */ /* 0x000fe40003f66270 */
[----:B------:R-:W3:Y:S01]  /*27640*/  LDL.LU R13, [R1+0x8c] ;  /* 0x00008c00010d7983 */ /* 0x000ee20000300800 */
[----:B------:R-:W-:Y:S02]  /*27650*/  ISETP.GE.AND P1, PT, R12, RZ, PT ;  /* 0x000000ff0c00720c */ /* 0x000fe40003f26270 */
[----:B------:R-:W-:Y:S02]  /*27660*/  ISETP.GE.AND P4, PT, R14, RZ, PT ;  /* 0x000000ff0e00720c */ /* 0x000fe40003f86270 */
[----:B------:R-:W4:Y:S04]  /*27670*/  LDL.LU R14, [R1+0x88] ;  /* 0x00008800010e7983 */ /* 0x000f280000300800 */
[----:B------:R-:W5:Y:S01]  /*27680*/  LDL.LU R12, [R1+0x84] ;  /* 0x00008400010c7983 */ /* 0x000f620000300800 */
[----:B------:R-:W-:-:S03]  /*27690*/  ISETP.GE.AND P2, PT, R20, RZ, PT ;  /* 0x000000ff1400720c */ /* 0x000fc60003f46270 */
[----:B------:R-:W5:Y:S04]  /*276a0*/  LDL.LU R20, [R1+0x80] ;  /* 0x0000800001147983 */ /* 0x000f680000300800 */
[----:B------:R-:W5:Y:S04]  /*276b0*/  LDL.LU R21, [R1+0x7c] ;  /* 0x00007c0001157983 */ /* 0x000f680000300800 */
[----:B------:R0:W-:Y:S04]  /*276c0*/  STL [R1+0xc0], R7 ;  /* 0x0000c00701007387 */ /* 0x0001e80000100800 */
[----:B------:R-:W5:Y:S04]  /*276d0*/  LDL R10, [R1+0x560c] ;  /* 0x00560c00010a7983 */ /* 0x000f680000100800 */
[----:B------:R1:W-:Y:S01]  /*276e0*/  STL [R1+0xbc], R4 ;  /* 0x0000bc0401007387 */ /* 0x0003e20000100800 */
[----:B0-----:R-:W-:-:S03]  /*276f0*/  IMAD.MOV.U32 R7, RZ, RZ, R11 ;  /* 0x000000ffff077224 */ /* 0x001fc600078e000b */
[----:B------:R-:W5:Y:S01]  /*27700*/  LDL R11, [R1+0x5610] ;  /* 0x00561000010b7983 */ /* 0x000f620000100800 */
[----:B------:R-:W-:Y:S02]  /*27710*/  @!P1 IMAD.MOV R7, RZ, RZ, -R7 ;  /* 0x000000ffff079224 */ /* 0x000fe400078e0a07 */
[----:B-1----:R-:W-:-:S03]  /*27720*/  IMAD.MOV.U32 R4, RZ, RZ, R15 ;  /* 0x000000ffff047224 */ /* 0x002fc600078e000f */
[----:B------:R0:W-:Y:S01]  /*27730*/  STL [R1+0xb8], R7 ;  /* 0x0000b80701007387 */ /* 0x0001e20000100800 */
[----:B------:R-:W-:-:S03]  /*27740*/  @!P3 IMAD.MOV R4, RZ, RZ, -R4 ;  /* 0x000000ffff04b224 */ /* 0x000fc600078e0a04 */
[----:B------:R-:W5:Y:S01]  /*27750*/  LDL R15, [R1+0x5614] ;  /* 0x00561400010f7983 */ /* 0x000f620000100800 */
[----:B0-----:R-:W-:-:S03]  /*27760*/  IMAD.MOV.U32 R7, RZ, RZ, R16 ;  /* 0x000000ffff077224 */ /* 0x001fc600078e0010 */
[----:B------:R-:W5:Y:S04]  /*27770*/  LDL R16, [R1+0x5618] ;  /* 0x0056180001107983 */ /* 0x000f680000100800 */
[----:B------:R0:W-:Y:S01]  /*27780*/  STL [R1+0xb4], R4 ;  /* 0x0000b40401007387 */ /* 0x0001e20000100800 */
[----:B------:R-:W-:Y:S02]  /*27790*/  @!P4 IMAD.MOV R7, RZ, RZ, -R7 ;  /* 0x000000ffff07c224 */ /* 0x000fe400078e0a07 */
[----:B0-----:R-:W-:Y:S02]  /*277a0*/  IMAD.MOV.U32 R4, RZ, RZ, R29 ;  /* 0x000000ffff047224 */ /* 0x001fe400078e001d */
[----:B------:R-:W5:Y:S04]  /*277b0*/  LDL R29, [R1+0x5608] ;  /* 0x00560800011d7983 */ /* 0x000f680000100800 */
[----:B------:R0:W-:Y:S04]  /*277c0*/  STL [R1+0xb0], R7 ;  /* 0x0000b00701007387 */ /* 0x0001e80000100800 */
[----:B0-----:R-:W5:Y:S01]  /*277d0*/  LDL R7, [R1+0x561c] ;  /* 0x00561c0001077983 */ /* 0x001f620000100800 */
[----:B------:R-:W-:-:S13]  /*277e0*/  ISETP.GT.U32.AND P0, PT, R2, R9, PT ;  /* 0x000000090200720c */ /* 0x000fda0003f04070 */
[----:B------:R-:W-:Y:S01]  /*277f0*/  @!P0 IMAD.IADD R9, R9, 0x1, -R2 ;  /* 0x0000000109098824 */ /* 0x000fe200078e0a02 */
[C---:B------:R-:W-:Y:S02]  /*27800*/  ISETP.GT.U32.AND P0, PT, R2.reuse, R22, PT ;  /* 0x000000160200720c */ /* 0x040fe40003f04070 */
[C---:B------:R-:W-:Y:S02]  /*27810*/  ISETP.GT.U32.AND P3, PT, R2.reuse, R18, PT ;  /* 0x000000120200720c */ /* 0x040fe40003f64070 */
[----:B------:R-:W-:Y:S01]  /*27820*/  ISETP.GT.U32.AND P5, PT, R2, R17, PT ;  /* 0x000000110200720c */ /* 0x000fe20003fa4070 */
[----:B------:R-:W-:Y:S01]  /*27830*/  @!P2 IMAD.MOV R4, RZ, RZ, -R4 ;  /* 0x000000ffff04a224 */ /* 0x000fe200078e0a04 */
[----:B------:R-:W-:-:S07]  /*27840*/  IABS R24, R5 ;  /* 0x0000000500187213 */ /* 0x000fce0000000000 */
[----:B------:R-:W-:Y:S01]  /*27850*/  @!P0 IMAD.IADD R22, R22, 0x1, -R2 ;  /* 0x0000000116168824 */ /* 0x000fe200078e0a02 */
[C---:B------:R-:W-:Y:S02]  /*27860*/  ISETP.GT.U32.AND P0, PT, R2.reuse, R9, PT ;  /* 0x000000090200720c */ /* 0x040fe40003f04070 */
[C---:B------:R-:W-:Y:S02]  /*27870*/  ISETP.GT.U32.AND P1, PT, R2.reuse, R19, PT ;  /* 0x000000130200720c */ /* 0x040fe40003f24070 */
[----:B------:R-:W-:Y:S01]  /*27880*/  ISETP.GT.U32.AND P4, PT, R2, R22, PT ;  /* 0x000000160200720c */ /* 0x000fe20003f84070 */
[----:B------:R-:W-:-:S04]  /*27890*/  IMAD.HI.U32 R25, R0, R24, RZ ;  /* 0x0000001800197227 */ /* 0x000fc800078e00ff */
[----:B------:R-:W-:Y:S02]  /*278a0*/  IMAD.MOV R25, RZ, RZ, -R25 ;  /* 0x000000ffff197224 */ /* 0x000fe400078e0a19 */
[--C-:B------:R-:W-:Y:S02]  /*278b0*/  @!P3 IMAD.IADD R18, R18, 0x1, -R2.reuse ;  /* 0x000000011212b824 */ /* 0x100fe400078e0a02 */
[--C-:B------:R-:W-:Y:S02]  /*278c0*/  @!P0 IMAD.IADD R9, R9, 0x1, -R2.reuse ;  /* 0x0000000109098824 */ /* 0x100fe400078e0a02 */
[----:B------:R-:W-:Y:S02]  /*278d0*/  @!P5 IMAD.IADD R17, R17, 0x1, -R2 ;  /* 0x000000011111d824 */ /* 0x000fe400078e0a02 */
[----:B------:R-:W-:Y:S01]  /*278e0*/  IMAD R24, R2, R25, R24 ;  /* 0x0000001902187224 */ /* 0x000fe200078e0218 */
[----:B------:R-:W-:Y:S01]  /*278f0*/  IABS R25, R27 ;  /* 0x0000001b00197213 */ /* 0x000fe20000000000 */
[----:B------:R-:W-:-:S02]  /*27900*/  @!P4 IMAD.IADD R22, R22, 0x1, -R2 ;  /* 0x000000011616c824 */ /* 0x000fc400078e0a02 */
[----:B------:R-:W-:Y:S02]  /*27910*/  @!P1 IMAD.IADD R19, R19, 0x1, -R2 ;  /* 0x0000000113139824 */ /* 0x000fe400078e0a02 */
[----:B------:R-:W-:Y:S01]  /*27920*/  IMAD.HI.U32 R26, R0, R25, RZ ;  /* 0x00000019001a7227 */ /* 0x000fe200078e00ff */
[----:B------:R0:W-:Y:S03]  /*27930*/  STL [R1+0x64], R4 ;  /* 0x0000640401007387 */ /* 0x0001e60000100800 */
[----:B------:R-:W-:Y:S01]  /*27940*/  IMAD.MOV R26, RZ, RZ, -R26 ;  /* 0x000000ffff1a7224 */ /* 0x000fe200078e0a1a */
[----:B0-----:R-:W5:Y:S03]  /*27950*/  LDL.LU R4, [R1+0x58e8] ;  /* 0x0058e80001047983 */ /* 0x001f660000300800 */
[C---:B------:R-:W-:Y:S01]  /*27960*/  IMAD R25, R2.reuse, R26, R25 ;  /* 0x0000001a02197224 */ /* 0x040fe200078e0219 */
[----:B--2---:R-:W-:-:S02]  /*27970*/  ISETP.GT.U32.AND P2, PT, R2, R8, PT ;  /* 0x000000080200720c */ /* 0x004fc40003f44070 */
[----:B---3--:R-:W-:-:S11]  /*27980*/  ISETP.GT.U32.AND P0, PT, R2, R13, PT ;  /* 0x0000000d0200720c */ /* 0x008fd60003f04070 */
[--C-:B------:R-:W-:Y:S02]  /*27990*/  @!P2 IMAD.IADD R8, R8, 0x1, -R2.reuse ;  /* 0x000000010808a824 */ /* 0x100fe400078e0a02 */
[----:B------:R-:W-:Y:S01]  /*279a0*/  @!P0 IMAD.IADD R13, R13, 0x1, -R2 ;  /* 0x000000010d0d8824 */ /* 0x000fe200078e0a02 */
[C---:B----4-:R-:W-:Y:S02]  /*279b0*/  ISETP.GT.U32.AND P5, PT, R2.reuse, R14, PT ;  /* 0x0000000e0200720c */ /* 0x050fe40003fa4070 */
[C---:B-----5:R-:W-:Y:S02]  /*279c0*/  ISETP.GT.U32.AND P1, PT, R2.reuse, R12, PT ;  /* 0x0000000c0200720c */ /* 0x060fe40003f24070 */
[----:B------:R-:W-:-:S09]  /*279d0*/  ISETP.GT.U32.AND P3, PT, R2, R20, PT ;  /* 0x000000140200720c */ /* 0x000fd20003f64070 */
[----:B------:R-:W-:Y:S01]  /*279e0*/  @!P5 IMAD.IADD R14, R14, 0x1, -R2 ;  /* 0x000000010e0ed824 */ /* 0x000fe200078e0a02 */
[----:B------:R-:W-:-:S03]  /*279f0*/  ISETP.GE.AND P2, PT, R10, RZ, PT ;  /* 0x000000ff0a00720c */ /* 0x000fc60003f46270 */
[----:B------:R-:W-:Y:S01]  /*27a00*/  @!P3 IMAD.IADD R20, R20, 0x1, -R2 ;  /* 0x000000011414b824 */ /* 0x000fe200078e0a02 */
[----:B------:R-:W2:Y:S01]  /*27a10*/  LDL.LU R10, [R1+0x78] ;  /* 0x00007800010a7983 */ /* 0x000ea20000300800 */
[----:B------:R-:W-:-:S03]  /*27a20*/  ISETP.GE.AND P0, PT, R11, RZ, PT ;  /* 0x000000ff0b00720c */ /* 0x000fc60003f06270 */
[----:B------:R-:W3:Y:S01]  /*27a30*/  LDL.LU R11, [R1+0x74] ;  /* 0x00007400010b7983 */ /* 0x000ee20000300800 */
[----:B------:R-:W-:Y:S01]  /*27a40*/  @!P1 IMAD.IADD R12, R12, 0x1, -R2 ;  /* 0x000000010c0c9824 */ /* 0x000fe200078e0a02 */
[----:B------:R-:W-:Y:S02]  /*27a50*/  ISETP.GE.AND P5, PT, R15, RZ, PT ;  /* 0x000000ff0f00720c */ /* 0x000fe40003fa6270 */
[----:B------:R-:W4:Y:S04]  /*27a60*/  LDL.LU R15, [R1+0x70] ;  /* 0x00007000010f7983 */ /* 0x000f280000300800 */
[----:B------:R-:W5:Y:S01]  /*27a70*/  LDL.LU R26, [R1+0x6c] ;  /* 0x00006c00011a7983 */ /* 0x000f620000300800 */
[----:B------:R-:W-:-:S03]  /*27a80*/  ISETP.GE.AND P1, PT, R16, RZ, PT ;  /* 0x000000ff1000720c */ /* 0x000fc60003f26270 */
[----:B------:R-:W5:Y:S01]  /*27a90*/  LDL.LU R16, [R1+0x68] ;  /* 0x0000680001107983 */ /* 0x000f620000300800 */
[----:B------:R-:W-:Y:S01]  /*27aa0*/  ISETP.GE.AND P4, PT, R29, RZ, PT ;  /* 0x000000ff1d00720c */ /* 0x000fe20003f86270 */
[----:B------:R-:W-:Y:S01]  /*27ab0*/  @!P0 IMAD.MOV R19, RZ, RZ, -R19 ;  /* 0x000000ffff138224 */ /* 0x000fe200078e0a13 */
[----:B------:R-:W-:Y:S01]  /*27ac0*/  ISETP.GE.AND P3, PT, R7, RZ, PT ;  /* 0x000000ff0700720c */ /* 0x000fe20003f66270 */
[----:B------:R-:W-:-:S10]  /*27ad0*/  IMAD.MOV.U32 R7, RZ, RZ, R17 ;  /* 0x000000ffff077224 */ /* 0x000fd400078e0011 */
[----:B------:R-:W-:Y:S02]  /*27ae0*/  @!P4 IMAD.MOV R9, RZ, RZ, -R9 ;  /* 0x000000ffff09c224 */ /* 0x000fe400078e0a09 */
[----:B------:R-:W-:-:S03]  /*27af0*/  @!P2 IMAD.MOV R7, RZ, RZ, -R7 ;  /* 0x000000ffff07a224 */ /* 0x000fc600078e0a07 */
[----:B------:R0:W-:Y:S04]  /*27b00*/  STL [R1+0x58], R9 ;  /* 0x0000580901007387 */ /* 0x0001e80000100800 */
[----:B------:R1:W-:Y:S04]  /*27b10*/  STL [R1+0x54], R7 ;  /* 0x0000540701007387 */ /* 0x0003e80000100800 */
[----:B------:R-:W5:Y:S01]  /*27b20*/  LDL R17, [R1+0x5628] ;  /* 0x0056280001117983 */ /* 0x000f620000100800 */
[----:B0-----:R-:W-:-:S03]  /*27b30*/  IMAD.MOV.U32 R9, RZ, RZ, R18 ;  /* 0x000000ffff097224 */ /* 0x001fc600078e0012 */
[----:B------:R-:W5:Y:S04]  /*27b40*/  LDL R18, [R1+0x5630] ;  /* 0x0056300001127983 */ /* 0x000f680000100800 */
[----:B-1----:R-:W5:Y:S01]  /*27b50*/  LDL R7, [R1+0x5620] ;  /* 0x0056200001077983 */ /* 0x002f620000100800 */
[----:B------:R-:W-:-:S03]  /*27b60*/  @!P5 IMAD.MOV R9, RZ, RZ, -R9 ;  /* 0x000000ffff09d224 */ /* 0x000fc600078e0a09 */
[----:B------:R0:W-:Y:S04]  /*27b70*/  STL [R1+0x50], R19 ;  /* 0x0000501301007387 */ /* 0x0001e80000100800 */
[----:B------:R-:W5:Y:S04]  /*27b80*/  LDL R29, [R1+0x5638] ;  /* 0x00563800011d7983 */ /* 0x000f680000100800 */
[----:B0-----:R-:W5:Y:S04]  /*27b90*/  LDL R19, [R1+0x5634] ;  /* 0x0056340001137983 */ /* 0x001f680000100800 */
[----:B------:R0:W-:Y:S04]  /*27ba0*/  STL [R1+0x4c], R9 ;  /* 0x00004c0901007387 */ /* 0x0001e80000100800 */
[----:B0-----:R-:W5:Y:S01]  /*27bb0*/  LDL R9, [R1+0x563c] ;  /* 0x00563c0001097983 */ /* 0x001f620000100800 */
[----:B------:R-:W-:-:S02]  /*27bc0*/  ISETP.GT.U32.AND P6, PT, R2, R6, PT ;  /* 0x000000060200720c */ /* 0x000fc40003fc4070 */
[----:B------:R-:W-:-:S11]  /*27bd0*/  ISETP.GT.U32.AND P4, PT, R2, R8, PT ;  /* 0x000000080200720c */ /* 0x000fd60003f84070 */
[----:B------:R-:W-:Y:S01]  /*27be0*/  @!P6 IMAD.IADD R6, R6, 0x1, -R2 ;  /* 0x000000010606e824 */ /* 0x000fe200078e0a02 */
[C---:B------:R-:W-:Y:S02]  /*27bf0*/  ISETP.GT.U32.AND P6, PT, R2.reuse, R21, PT ;  /* 0x000000150200720c */ /* 0x040fe40003fc4070 */
[C---:B------:R-:W-:Y:S02]  /*27c00*/  ISETP.GT.U32.AND P2, PT, R2.reuse, R13, PT ;  /* 0x0000000d0200720c */ /* 0x040fe40003f44070 */
[C---:B------:R-:W-:Y:S02]  /*27c10*/  ISETP.GT.U32.AND P0, PT, R2.reuse, R14, PT ;  /* 0x0000000e0200720c */ /* 0x040fe40003f04070 */
[----:B------:R-:W-:Y:S01]  /*27c20*/  ISETP.GT.U32.AND P5, PT, R2, R12, PT ;  /* 0x0000000c0200720c */ /* 0x000fe20003fa4070 */
[----:B------:R-:W-:-:S06]  /*27c30*/  @!P1 IMAD.MOV R6, RZ, RZ, -R6 ;  /* 0x000000ffff069224 */ /* 0x000fcc00078e0a06 */
[----:B------:R-:W-:Y:S02]  /*27c40*/  @!P6 IMAD.IADD R21, R21, 0x1, -R2 ;  /* 0x000000011515e824 */ /* 0x000fe400078e0a02 */
[----:B------:R-:W-:-:S03]  /*27c50*/  @!P3 IMAD.MOV R22, RZ, RZ, -R22 ;  /* 0x000000ffff16b224 */ /* 0x000fc600078e0a16 */
[----:B------:R-:W-:Y:S01]  /*27c60*/  ISETP.GT.U32.AND P1, PT, R2, R21, PT ;  /* 0x000000150200720c */ /* 0x000fe20003f24070 */
[--C-:B------:R-:W-:Y:S02]  /*27c70*/  @!P4 IMAD.IADD R8, R8, 0x1, -R2.reuse ;  /* 0x000000010808c824 */ /* 0x100fe400078e0a02 */
[--C-:B------:R-:W-:Y:S02]  /*27c80*/  @!P2 IMAD.IADD R13, R13, 0x1, -R2.reuse ;  /* 0x000000010d0da824 */ /* 0x100fe400078e0a02 */
[--C-:B------:R-:W-:Y:S02]  /*27c90*/  @!P0 IMAD.IADD R14, R14, 0x1, -R2.reuse ;  /* 0x000000010e0e8824 */ /* 0x100fe400078e0a02 */
[----:B------:R-:W-:Y:S01]  /*27ca0*/  @!P5 IMAD.IADD R12, R12, 0x1, -R2 ;  /* 0x000000010c0cd824 */ /* 0x000fe200078e0a02 */
[----:B------:R-:W-:-:S05]  /*27cb0*/  ISETP.GT.U32.AND P6, PT, R2, R20, PT ;  /* 0x000000140200720c */ /* 0x000fca0003fc4070 */
[--C-:B------:R-:W-:Y:S01]  /*27cc0*/  @!P1 IMAD.IADD R21, R21, 0x1, -R2.reuse ;  /* 0x0000000115159824 */ /* 0x100fe200078e0a02 */
[----:B------:R0:W-:Y:S04]  /*27cd0*/  STL [R1+0x48], R6 ;  /* 0x0000480601007387 */ /* 0x0001e80000100800 */
[----:B0-----:R-:W5:Y:S04]  /*27ce0*/  LDL.LU R6, [R1+0x58e4] ;  /* 0x0058e40001067983 */ /* 0x001f680000300800 */
[----:B------:R0:W-:Y:S01]  /*27cf0*/  STL [R1+0x44], R22 ;  /* 0x0000441601007387 */ /* 0x0001e20000100800 */
[----:B------:R-:W-:-:S03]  /*27d00*/  @!P6 IMAD.IADD R20, R20, 0x1, -R2 ;  /* 0x000000011414e824 */ /* 0x000fc600078e0a02 */
[----:B0-----:R-:W5:Y:S01]  /*27d10*/  LDL.LU R22, [R1+0x58e0] ;  /* 0x0058e00001167983 */ /* 0x001f620000300800 */
[C---:B--2---:R-:W-:Y:S02]  /*27d20*/  ISETP.GT.U32.AND P3, PT, R2.reuse, R10, PT ;  /* 0x0000000a0200720c */ /* 0x044fe40003f64070 */
[C---:B---3--:R-:W-:Y:S02]  /*27d30*/  ISETP.GT.U32.AND P4, PT, R2.reuse, R11, PT ;  /* 0x0000000b0200720c */ /* 0x048fe40003f84070 */
[C---:B----4-:R-:W-:Y:S02]  /*27d40*/  ISETP.GT.U32.AND P2, PT, R2.reuse, R15, PT ;  /* 0x0000000f0200720c */ /* 0x050fe40003f44070 */
[C---:B-----5:R-:W-:Y:S02]  /*27d50*/  ISETP.GT.U32.AND P0, PT, R2.reuse, R26, PT ;  /* 0x0000001a0200720c */ /* 0x060fe40003f04070 */
[----:B------:R-:W-:-:S05]  /*27d60*/  ISETP.GT.U32.AND P5, PT, R2, R16, PT ;  /* 0x000000100200720c */ /* 0x000fca0003fa4070 */
[--C-:B------:R-:W-:Y:S02]  /*27d70*/  @!P3 IMAD.IADD R10, R10, 0x1, -R2.reuse ;  /* 0x000000010a0ab824 */ /* 0x100fe400078e0a02 */
[--C-:B------:R-:W-:Y:S02]  /*27d80*/  @!P4 IMAD.IADD R11, R11, 0x1, -R2.reuse ;  /* 0x000000010b0bc824 */ /* 0x100fe400078e0a02 */
[--C-:B------:R-:W-:Y:S02]  /*27d90*/  @!P2 IMAD.IADD R15, R15, 0x1, -R2.reuse ;  /* 0x000000010f0fa824 */ /* 0x100fe400078e0a02 */
[--C-:B------:R-:W-:Y:S02]  /*27da0*/  @!P0 IMAD.IADD R26, R26, 0x1, -R2.reuse ;  /* 0x000000011a1a8824 */ /* 0x100fe400078e0a02 */
[----:B------:R-:W-:Y:S01]  /*27db0*/  @!P5 IMAD.IADD R16, R16, 0x1, -R2 ;  /* 0x000000011010d824 */ /* 0x000fe200078e0a02 */
[----:B------:R-:W-:Y:S02]  /*27dc0*/  ISETP.GE.AND P3, PT, R17, RZ, PT ;  /* 0x000000ff1100720c */ /* 0x000fe40003f66270 */
[----:B------:R-:W-:-:S02]  /*27dd0*/  ISETP.GE.AND P4, PT, R18, RZ, PT ;  /* 0x000000ff1200720c */ /* 0x000fc40003f86270 */
[----:B------:R-:W-:Y:S02]  /*27de0*/  ISETP.GE.AND P1, PT, R7, RZ, PT ;  /* 0x000000ff0700720c */ /* 0x000fe40003f26270 */
[----:B------:R-:W2:Y:S01]  /*27df0*/  LDL.LU R7, [R1+0x58dc] ;  /* 0x0058dc0001077983 */ /* 0x000ea20000300800 */
[----:B------:R-:W-:Y:S02]  /*27e00*/  ISETP.GE.AND P0, PT, R29, RZ, PT ;  /* 0x000000ff1d00720c */ /* 0x000fe40003f06270 */
[----:B------:R-:W-:-:S08]  /*27e10*/  ISETP.GE.AND P2, PT, R19, RZ, PT ;  /* 0x000000ff1300720c */ /* 0x000fd00003f46270 */
[----:B------:R-:W-:Y:S01]  /*27e20*/  @!P1 IMAD.MOV R8, RZ, RZ, -R8 ;  /* 0x000000ffff089224 */ /* 0x000fe200078e0a08 */
[----:B------:R-:W3:Y:S01]  /*27e30*/  LDL.LU R17, [R1+0x58d8] ;  /* 0x0058d80001117983 */ /* 0x000ee20000300800 */
[----:B------:R-:W-:Y:S02]  /*27e40*/  IMAD.MOV.U32 R29, RZ, RZ, R14 ;  /* 0x000000ffff1d7224 */ /* 0x000fe400078e000e */
[----:B------:R-:W-:Y:S01]  /*27e50*/  @!P3 IMAD.MOV R13, RZ, RZ, -R13 ;  /* 0x000000ffff0db224 */ /* 0x000fe200078e0a0d */
[----:B------:R-:W4:Y:S01]  /*27e60*/  LDL.LU R18, [R1+0x58d4] ;  /* 0x0058d40001127983 */ /* 0x000f220000300800 */
[----:B------:R-:W-:-:S03]  /*27e70*/  @!P4 IMAD.MOV R29, RZ, RZ, -R29 ;  /* 0x000000ffff1dc224 */ /* 0x000fc600078e0a1d */
[----:B------:R-:W5:Y:S01]  /*27e80*/  LDL.LU R19, [R1+0x58d0] ;  /* 0x0058d00001137983 */ /* 0x000f620000300800 */
[----:B------:R-:W-:-:S03]  /*27e90*/  ISETP.GE.AND P5, PT, R9, RZ, PT ;  /* 0x000000ff0900720c */ /* 0x000fc60003fa6270 */
[----:B------:R0:W-:Y:S01]  /*27ea0*/  STL [R1+0x40], R8 ;  /* 0x0000400801007387 */ /* 0x0001e20000100800 */
[----:B------:R-:W-:-:S03]  /*27eb0*/  @!P2 IMAD.MOV R12, RZ, RZ, -R12 ;  /* 0x000000ffff0ca224 */ /* 0x000fc600078e0a0c */
[----:B------:R-:W2:Y:S01]  /*27ec0*/  LDL R9, [R1+0x5644] ;  /* 0x0056440001097983 */ /* 0x000ea20000100800 */
[----:B------:R-:W-:-:S03]  /*27ed0*/  @!P0 IMAD.MOV R20, RZ, RZ, -R20 ;  /* 0x000000ffff148224 */ /* 0x000fc600078e0a14 */
[----:B0-----:R-:W3:Y:S04]  /*27ee0*/  LDL R8, [R1+0x5640] ;  /* 0x0056400001087983 */ /* 0x001ee80000100800 */
[----:B------:R0:W-:Y:S01]  /*27ef0*/  STL [R1+0x3c], R13 ;  /* 0x00003c0d01007387 */ /* 0x0001e20000100800 */
[----:B------:R-:W-:-:S03]  /*27f00*/  @!P5 IMAD.MOV R21, RZ, RZ, -R21 ;  /* 0x000000ffff15d224 */ /* 0x000fc600078e0a15 */
[----:B------:R-:W4:Y:S04]  /*27f10*/  LDL R14, [R1+0x564c] ;  /* 0x00564c00010e7983 */ /* 0x000f280000100800 */
[----:B0-----:R-:W4:Y:S04]  /*27f20*/  LDL R13, [R1+0x5648] ;  /* 0x00564800010d7983 */ /* 0x001f280000100800 */
[----:B------:R0:W-:Y:S04]  /*27f30*/  STL [R1+0x38], R29 ;  /* 0x0000381d01007387 */ /* 0x0001e80000100800 */
[----:B0-----:R-:W4:Y:S04]  /*27f40*/  LDL R29, [R1+0x5650] ;  /* 0x00565000011d7983 */ /* 0x001f280000100800 */
[----:B------:R0:W-:Y:S04]  /*27f50*/  STL [R1+0x34], R12 ;  /* 0x0000340c01007387 */ /* 0x0001e80000100800 */
[----:B0-----:R-:W4:Y:S04]  /*27f60*/  LDL R12, [R1+0x5654] ;  /* 0x00565400010c7983 */ /* 0x001f280000100800 */
[----:B------:R0:W-:Y:S04]  /*27f70*/  STL [R1+0x30], R20 ;  /* 0x0000301401007387 */ /* 0x0001e80000100800 */
[----:B0-----:R-:W4:Y:S04]  /*27f80*/  LDL.LU R20, [R1+0x58cc] ;  /* 0x0058cc0001147983 */ /* 0x001f280000300800 */
[----:B------:R0:W-:Y:S04]  /*27f90*/  STL [R1+0x2c], R21 ;  /* 0x00002c1501007387 */ /* 0x0001e80000100800 */
[----:B0-----:R-:W4:Y:S01]  /*27fa0*/  LDL.LU R21, [R1+0x58c8] ;  /* 0x0058c80001157983 */ /* 0x001f220000300800 */
[----:B------:R-:W-:-:S02]  /*27fb0*/  ISETP.GT.U32.AND P6, PT, R2, R22, PT ;  /* 0x000000160200720c */ /* 0x000fc40003fc4070 */
[C---:B------:R-:W-:Y:S02]  /*27fc0*/  ISETP.GT.U32.AND P1, PT, R2.reuse, R10, PT ;  /* 0x0000000a0200720c */ /* 0x040fe40003f24070 */
[C---:B------:R-:W-:Y:S02]  /*27fd0*/  ISETP.GT.U32.AND P3, PT, R2.reuse, R11, PT ;  /* 0x0000000b0200720c */ /* 0x040fe40003f64070 */
[----:B------:R-:W-:-:S07]  /*27fe0*/  ISETP.GT.U32.AND P0, PT, R2, R16, PT ;  /* 0x000000100200720c */ /* 0x000fce0003f04070 */
[--C-:B------:R-:W-:Y:S02]  /*27ff0*/  @!P6 IMAD.IADD R22, R22, 0x1, -R2.reuse ;  /* 0x000000011616e824 */ /* 0x100fe400078e0a02 */
[----:B------:R-:W-:-:S03]  /*28000*/  @!P1 IMAD.IADD R10, R10, 0x1, -R2 ;  /* 0x000000010a0a9824 */ /* 0x000fc600078e0a02 */
[----:B------:R-:W-:Y:S01]  /*28010*/  ISETP.GT.U32.AND P6, PT, R2, R22, PT ;  /* 0x000000160200720c */ /* 0x000fe20003fc4070 */
[--C-:B------:R-:W-:Y:S02]  /*28020*/  @!P3 IMAD.IADD R11, R11, 0x1, -R2.reuse ;  /* 0x000000010b0bb824 */ /* 0x100fe400078e0a02 */
[----:B------:R-:W-:-:S10]  /*28030*/  @!P0 IMAD.IADD R16, R16, 0x1, -R2 ;  /* 0x0000000110108824 */ /* 0x000fd400078e0a02 */
[--C-:B------:R-:W-:Y:S01]  /*28040*/  @!P6 IMAD.IADD R22, R22, 0x1, -R2.reuse ;  /* 0x000000011616e824 */ /* 0x100fe200078e0a02 */
[----:B-----5:R-:W-:Y:S02]  /*28050*/  ISETP.GT.U32.AND P3, PT, R2, R19, PT ;  /* 0x000000130200720c */ /* 0x020fe40003f64070 */
[----:B--2---:R-:W-:Y:S02]  /*28060*/  ISETP.GE.AND P6, PT, R9, RZ, PT ;  /* 0x000000ff0900720c */ /* 0x004fe40003fc6270 */
[----:B---3--:R-:W-:Y:S02]  /*28070*/  ISETP.GE.AND P0, PT, R8, RZ, PT ;  /* 0x000000ff0800720c */ /* 0x008fe40003f06270 */
[----:B------:R-:W2:Y:S07]  /*28080*/  LDL.LU R8, [R1+0x58c4] ;  /* 0x0058c40001087983 */ /* 0x000eae0000300800 */
[----:B------:R-:W-:Y:S01]  /*28090*/  @!P3 IMAD.IADD R19, R19, 0x1, -R2 ;  /* 0x000000011313b824 */ /* 0x000fe200078e0a02 */
[----:B------:R-:W3:Y:S01]  /*280a0*/  LDL.LU R9, [R1+0x58c0] ;  /* 0x0058c00001097983 */ /* 0x000ee20000300800 */
[----:B----4-:R-:W-:-:S03]  /*280b0*/  ISETP.GE.AND P3, PT, R29, RZ, PT ;  /* 0x000000ff1d00720c */ /* 0x010fc60003f66270 */
[----:B------:R-:W4:Y:S01]  /*280c0*/  LDL R29, [R1+0x5660] ;  /* 0x00566000011d7983 */ /* 0x000f220000100800 */
[C---:B------:R-:W-:Y:S02]  /*280d0*/  ISETP.GT.U32.AND P1, PT, R2.reuse, R20, PT ;  /* 0x000000140200720c */ /* 0x040fe40003f24070 */
[----:B------:R-:W-:-:S11]  /*280e0*/  ISETP.GT.U32.AND P5, PT, R2, R21, PT ;  /* 0x000000150200720c */ /* 0x000fd60003fa4070 */
[--C-:B------:R-:W-:Y:S01]  /*280f0*/  @!P1 IMAD.IADD R20, R20, 0x1, -R2.reuse ;  /* 0x0000000114149824 */ /* 0x100fe200078e0a02 */
[----:B------:R-:W-:Y:S02]  /*28100*/  ISETP.GE.AND P1, PT, R14, RZ, PT ;  /* 0x000000ff0e00720c */ /* 0x000fe40003f26270 */
[----:B------:R-:W5:Y:S01]  /*28110*/  LDL R14, [R1+0x565c] ;  /* 0x00565c00010e7983 */ /* 0x000f620000100800 */
[----:B------:R-:W-:Y:S01]  /*28120*/  @!P5 IMAD.IADD R21, R21, 0x1, -R2 ;  /* 0x000000011515d824 */ /* 0x000fe200078e0a02 */
[----:B------:R-:W-:Y:S02]  /*28130*/  ISETP.GE.AND P5, PT, R13, RZ, PT ;  /* 0x000000ff0d00720c */ /* 0x000fe40003fa6270 */
[----:B------:R-:W2:Y:S01]  /*28140*/  LDL R13, [R1+0x5658] ;  /* 0x00565800010d7983 */ /* 0x000ea20000100800 */
[C---:B------:R-:W-:Y:S02]  /*28150*/  ISETP.GT.U32.AND P4, PT, R2.reuse, R15, PT ;  /* 0x0000000f0200720c */ /* 0x040fe40003f84070 */
[----:B------:R-:W-:-:S11]  /*28160*/  ISETP.GT.U32.AND P2, PT, R2, R26, PT ;  /* 0x0000001a0200720c */ /* 0x000fd60003f44070 */
[----:B------:R-:W-:Y:S01]  /*28170*/  @!P4 IMAD.IADD R15, R15, 0x1, -R2 ;  /* 0x000000010f0fc824 */ /* 0x000fe200078e0a02 */
[----:B------:R-:W-:Y:S01]  /*28180*/  ISETP.GT.U32.AND P4, PT, R2, R18, PT ;  /* 0x000000120200720c */ /* 0x000fe20003f84070 */
[----:B------:R-:W-:Y:S02]  /*28190*/  @!P0 IMAD.MOV R10, RZ, RZ, -R10 ;  /* 0x000000ffff0a8224 */ /* 0x000fe400078e0a0a */
[----:B------:R-:W-:Y:S02]  /*281a0*/  @!P2 IMAD.IADD R26, R26, 0x1, -R2 ;  /* 0x000000011a1aa824 */ /* 0x000fe400078e0a02 */
[----:B------:R-:W-:Y:S02]  /*281b0*/  @!P6 IMAD.MOV R11, RZ, RZ, -R11 ;  /* 0x000000ffff0be224 */ /* 0x000fe400078e0a0b */
[----:B------:R-:W-:Y:S02]  /*281c0*/  @!P5 IMAD.MOV R15, RZ, RZ, -R15 ;  /* 0x000000ffff0fd224 */ /* 0x000fe400078e0a0f */
[----:B------:R-:W-:-:S04]  /*281d0*/  @!P1 IMAD.MOV R26, RZ, RZ, -R26 ;  /* 0x000000ffff1a9224 */ /* 0x000fc800078e0a1a */
[----:B------:R-:W-:Y:S01]  /*281e0*/  @!P4 IMAD.IADD R18, R18, 0x1, -R2 ;  /* 0x000000011212c824 */ /* 0x000fe200078e0a02 */
[----:B------:R-:W-:Y:S02]  /*281f0*/  ISETP.GE.AND P4, PT, R12, RZ, PT ;  /* 0x000000ff0c00720c */ /* 0x000fe40003f86270 */
[----:B------:R-:W3:Y:S04]  /*28200*/  LDL R12, [R1+0x5664] ;  /* 0x00566400010c7983 */ /* 0x000ee80000100800 */
[----:B------:R0:W-:Y:S01]  /*28210*/  STL [R1+0x28], R10 ;  /* 0x0000280a01007387 */ /* 0x0001e20000100800 */
[----:B------:R-:W-:-:S03]  /*28220*/  @!P3 IMAD.MOV R16, RZ, RZ, -R16 ;  /* 0x000000ffff10b224 */ /* 0x000fc600078e0a10 */
[----:B0-----:R-:W3:Y:S04]  /*28230*/  LDL.LU R10, [R1+0x58bc] ;  /* 0x0058bc00010a7983 */ /* 0x001ee80000300800 */
[----:B------:R0:W-:Y:S04]  /*28240*/  STL [R1+0x24], R11 ;  /* 0x0000240b01007387 */ /* 0x0001e80000100800 */
[----:B0-----:R-:W3:Y:S04]  /*28250*/  LDL.LU R11, [R1+0x58b8] ;  /* 0x0058b800010b7983 */ /* 0x001ee80000300800 */
[----:B------:R0:W-:Y:S04]  /*28260*/  STL [R1+0x20], R15 ;  /* 0x0000200f01007387 */ /* 0x0001e80000100800 */
[----:B0-----:R-:W3:Y:S04]  /*28270*/  LDL.LU R15, [R1+0x58b4] ;  /* 0x0058b400010f7983 */ /* 0x001ee80000300800 */
[----:B------:R0:W-:Y:S02]  /*28280*/  STL [R1+0x1c], R26 ;  /* 0x00001c1a01007387 */ /* 0x0001e40000100800 */
[----:B0-----:R-:W-:-:S02]  /*28290*/  IMAD.MOV.U32 R26, RZ, RZ, R22 ;  /* 0x000000ffff1a7224 */ /* 0x001fc400078e0016 */
[----:B------:R-:W3:Y:S04]  /*282a0*/  LDL R22, [R1+0x5668] ;  /* 0x0056680001167983 */ /* 0x000ee80000100800 */
[----:B------:R0:W-:Y:S04]  /*282b0*/  STL [R1+0x18], R16 ;  /* 0x0000181001007387 */ /* 0x0001e80000100800 */
[----:B0-----:R-:W3:Y:S01]  /*282c0*/  LDL.LU R16, [R1+0x58b0] ;  /* 0x0058b00001107983 */ /* 0x001ee20000300800 */
[C---:B------:R-:W-:Y:S01]  /*282d0*/  ISETP.GT.U32.AND P2, PT, R2.reuse, R17, PT ;  /* 0x000000110200720c */ /* 0x040fe20003f44070 */
[----:B------:R-:W-:Y:S01]  /*282e0*/  @!P4 IMAD.MOV R26, RZ, RZ, -R26 ;  /* 0x000000ffff1ac224 */ /* 0x000fe200078e0a1a */
[----:B------:R-:W-:-:S04]  /*282f0*/  ISETP.GT.U32.AND P0, PT, R2, R21, PT ;  /* 0x000000150200720c */ /* 0x000fc80003f04070 */
[----:B------:R0:W-:Y:S01]  /*28300*/  STL [R1+0x14], R26 ;  /* 0x0000141a01007387 */ /* 0x0001e20000100800 */
[----:B------:R-:W-:-:S06]  /*28310*/  ISETP.GT.U32.AND P6, PT, R2, R18, PT ;  /* 0x000000120200720c */ /* 0x000fcc0003fc4070 */
[--C-:B------:R-:W-:Y:S01]  /*28320*/  @!P2 IMAD.IADD R17, R17, 0x1, -R2.reuse ;  /* 0x000000011111a824 */ /* 0x100fe200078e0a02 */
[----:B0-----:R-:W3:Y:S01]  /*28330*/  LDL R26, [R1+0x5670] ;  /* 0x00567000011a7983 */ /* 0x001ee20000100800 */
[----:B------:R-:W-:Y:S01]  /*28340*/  ISETP.GT.U32.AND P2, PT, R2, R20, PT ;  /* 0x000000140200720c */ /* 0x000fe20003f44070 */
[----:B------:R-:W-:-:S04]  /*28350*/  @!P0 IMAD.IADD R21, R21, 0x1, -R2 ;  /* 0x0000000115158824 */ /* 0x000fc800078e0a02 */
[----:B------:R-:W-:-:S08]  /*28360*/  @!P6 IMAD.IADD R18, R18, 0x1, -R2 ;  /* 0x000000011212e824 */ /* 0x000fd000078e0a02 */
[----:B------:R-:W-:Y:S01]  /*28370*/  @!P2 IMAD.IADD R20, R20, 0x1, -R2 ;  /* 0x000000011414a824 */ /* 0x000fe200078e0a02 */
[----:B----4-:R-:W-:Y:S02]  /*28380*/  ISETP.GE.AND P6, PT, R29, RZ, PT ;  /* 0x000000ff1d00720c */ /* 0x010fe40003fc6270 */
[----:B-----5:R-:W-:Y:S02]  /*28390*/  ISETP.GE.AND P2, PT, R14, RZ, PT ;  /* 0x000000ff0e00720c */ /* 0x020fe40003f46270 */
[----:B--2---:R-:W-:Y:S02]  /*283a0*/  ISETP.GE.AND P0, PT, R13, RZ, PT ;  /* 0x000000ff0d00720c */ /* 0x004fe40003f06270 */
[----:B------:R-:W2:Y:S04]  /*283b0*/  LDL.LU R13, [R1+0x58ac] ;  /* 0x0058ac00010d7983 */ /* 0x000ea80000300800 */
[----:B------:R-:W4:Y:S04]  /*283c0*/  LDL.LU R14, [R1+0x58a8] ;  /* 0x0058a800010e7983 */ /* 0x000f280000300800 */
[----:B------:R-:W5:Y:S01]  /*283d0*/  LDL R29, [R1+0x5674] ;  /* 0x00567400011d7983 */ /* 0x000f620000100800 */
[----:B------:R-:W-:-:S13]  /*283e0*/  ISETP.GT.U32.AND P1, PT, R2, R17, PT ;  /* 0x000000110200720c */ /* 0x000fda0003f24070 */
[----:B------:R-:W-:Y:S01]  /*283f0*/  @!P1 IMAD.IADD R17, R17, 0x1, -R2 ;  /* 0x0000000111119824 */ /* 0x000fe200078e0a02 */
[----:B---3--:R-:W-:Y:S01]  /*28400*/  ISETP.GE.AND P1, PT, R12, RZ, PT ;  /* 0x000000ff0c00720c */ /* 0x008fe20003f26270 */
[----:B------:R-:W-:Y:S02]  /*28410*/  IMAD.MOV.U32 R12, RZ, RZ, R21 ;  /* 0x000000ffff0c7224 */ /* 0x000fe400078e0015 */
[----:B------:R-:W3:Y:S02]  /*28420*/  LDL.LU R21, [R1+0xa64] ;  /* 0x000a640001157983 */ /* 0x000ee40000300800 */
[----:B------:R-:W-:Y:S01]  /*28430*/  @!P0 IMAD.MOV R12, RZ, RZ, -R12 ;  /* 0x000000ffff0c8224 */ /* 0x000fe200078e0a0c */
[----:B------:R-:W-:-:S13]  /*28440*/  ISETP.GT.U32.AND P5, PT, R2, R19, PT ;  /* 0x000000130200720c */ /* 0x000fda0003fa4070 */
[----:B------:R-:W-:-:S04]  /*28450*/  @!P5 IMAD.IADD R19, R19, 0x1, -R2 ;  /* 0x000000011313d824 */ /* 0x000fc800078e0a02 */
[----:B------:R-:W-:Y:S02]  /*28460*/  @!P6 IMAD.MOV R19, RZ, RZ, -R19 ;  /* 0x000000ffff13e224 */ /* 0x000fe400078e0a13 */
[----:B------:R-:W-:Y:S01]  /*28470*/  @!P1 IMAD.MOV R18, RZ, RZ, -R18 ;  /* 0x000000ffff129224 */ /* 0x000fe200078e0a12 */
[----:B------:R-:W-:-:S13]  /*28480*/  ISETP.GT.U32.AND P3, PT, R2, R16, PT ;  /* 0x000000100200720c */ /* 0x000fda0003f64070 */
[----:B------:R-:W-:Y:S01]  /*28490*/  @!P3 IMAD.IADD R16, R16, 0x1, -R2 ;  /* 0x000000011010b824 */ /* 0x000fe200078e0a02 */
[----:B------:R-:W-:Y:S02]  /*284a0*/  ISETP.GE.AND P3, PT, R22, RZ, PT ;  /* 0x000000ff1600720c */ /* 0x000fe40003f66270 */
[----:B------:R-:W3:Y:S04]  /*284b0*/  LDL R22, [R1+0x5678] ;  /* 0x0056780001167983 */ /* 0x000ee80000100800 */
[----:B------:R0:W-:Y:S02]  /*284c0*/  STL [R1+0x10], R12 ;  /* 0x0000100c01007387 */ /* 0x0001e40000100800 */
[----:B0-----:R-:W-:Y:S02]  /*284d0*/  IMAD.MOV.U32 R12, RZ, RZ, R20 ;  /* 0x000000ffff0c7224 */ /* 0x001fe400078e0014 */
[----:B------:R-:W3:Y:S02]  /*284e0*/  LDL R20, [R1+0x566c] ;  /* 0x00566c0001147983 */ /* 0x000ee40000100800 */
[----:B------:R-:W-:-:S05]  /*284f0*/  @!P2 IMAD.MOV R12, RZ, RZ, -R12 ;  /* 0x000000ffff0ca224 */ /* 0x000fca00078e0a0c */
[----:B------:R0:W-:Y:S04]  /*28500*/  STL [R1+0xc], R12 ;  /* 0x00000c0c01007387 */ /* 0x0001e80000100800 */
[----:B0-----:R-:W3:Y:S01]  /*28510*/  LDL.LU R12, [R1+0x58a4] ;  /* 0x0058a400010c7983 */ /* 0x001ee20000300800 */
[----:B------:R-:W-:-:S03]  /*28520*/  ISETP.GE.AND P1, PT, R26, RZ, PT ;  /* 0x000000ff1a00720c */ /* 0x000fc60003f26270 */
[----:B------:R-:W-:Y:S04]  /*28530*/  STL [R1+0x8], R19 ;  /* 0x0000081301007387 */ /* 0x000fe80000100800 */
[----:B------:R-:W3:Y:S01]  /*28540*/  LDL R26, [R1+0x567c] ;  /* 0x00567c00011a7983 */ /* 0x000ee20000100800 */
[----:B------:R-:W-:-:S03]  /*28550*/  @!P3 IMAD.MOV R17, RZ, RZ, -R17 ;  /* 0x000000ffff11b224 */ /* 0x000fc600078e0a11 */
[----:B------:R0:W-:Y:S04]  /*28560*/  STL [R1], R18 ;  /* 0x0000001201007387 */ /* 0x0001e80000100800 */
[----:B------:R-:W-:Y:S01]  /*28570*/  STL [R1+0x5784], R17 ;  /* 0x0057841101007387 */ /* 0x000fe20000100800 */
[----:B-----5:R-:W-:-:S03]  /*28580*/  ISETP.GE.AND P3, PT, R29, RZ, PT ;  /* 0x000000ff1d00720c */ /* 0x020fc60003f66270 */
[----:B------:R-:W5:Y:S01]  /*28590*/  LDL R29, [R1+0x5680] ;  /* 0x00568000011d7983 */ /* 0x000f620000100800 */
[C---:B------:R-:W-:Y:S02]  /*285a0*/  ISETP.GT.U32.AND P4, PT, R2.reuse, R15, PT ;  /* 0x0000000f0200720c */ /* 0x040fe40003f84070 */
[C---:B----4-:R-:W-:Y:S02]  /*285b0*/  ISETP.GT.U32.AND P5, PT, R2.reuse, R14, PT ;  /* 0x0000000e0200720c */ /* 0x050fe40003fa4070 */
[----:B------:R-:W-:-:S09]  /*285c0*/  ISETP.GT.U32.AND P0, PT, R2, R16, PT ;  /* 0x000000100200720c */ /* 0x000fd20003f04070 */
[--C-:B------:R-:W-:Y:S02]  /*285d0*/  @!P4 IMAD.IADD R15, R15, 0x1, -R2.reuse ;  /* 0x000000010f0fc824 */ /* 0x100fe400078e0a02 */
[--C-:B------:R-:W-:Y:S01]  /*285e0*/  @!P5 IMAD.IADD R14, R14, 0x1, -R2.reuse ;  /* 0x000000010e0ed824 */ /* 0x100fe200078e0a02 */
[C---:B--2---:R-:W-:Y:S02]  /*285f0*/  ISETP.GT.U32.AND P4, PT, R2.reuse, R13, PT ;  /* 0x0000000d0200720c */ /* 0x044fe40003f84070 */
[C---:B------:R-:W-:Y:S02]  /*28600*/  ISETP.GT.U32.AND P2, PT, R2.reuse, R15, PT ;  /* 0x0000000f0200720c */ /* 0x040fe40003f44070 */
[----:B------:R-:W-:Y:S01]  /*28610*/  ISETP.GT.U32.AND P6, PT, R2, R14, PT ;  /* 0x0000000e0200720c */ /* 0x000fe20003fc4070 */
[----:B------:R-:W-:-:S08]  /*28620*/  @!P0 IMAD.IADD R16, R16, 0x1, -R2 ;  /* 0x0000000110108824 */ /* 0x000fd000078e0a02 */
[--C-:B------:R-:W-:Y:S02]  /*28630*/  @!P4 IMAD.IADD R13, R13, 0x1, -R2.reuse ;  /* 0x000000010d0dc824 */ /* 0x100fe400078e0a02 */
[--C-:B------:R-:W-:Y:S02]  /*28640*/  @!P2 IMAD.IADD R15, R15, 0x1, -R2.reuse ;  /* 0x000000010f0fa824 */ /* 0x100fe400078e0a02 */
[----:B------:R-:W-:Y:S01]  /*28650*/  @!P6 IMAD.IADD R14, R14, 0x1, -R2 ;  /* 0x000000010e0ee824 */ /* 0x000fe200078e0a02 */
[----:B------:R-:W-:Y:S01]  /*28660*/  ISETP.GT.U32.AND P4, PT, R2, R13, PT ;  /* 0x0000000d0200720c */ /* 0x000fe20003f84070 */
[----:B------:R-:W-:Y:S02]  /*28670*/  @!P1 IMAD.MOV R15, RZ, RZ, -R15 ;  /* 0x000000ffff0f9224 */ /* 0x000fe400078e0a0f */
[----:B------:R-:W-:Y:S01]  /*28680*/  @!P3 IMAD.MOV R14, RZ, RZ, -R14 ;  /* 0x000000ffff0eb224 */ /* 0x000fe200078e0a0e */
[----:B---3--:R-:W-:Y:S02]  /*28690*/  ISETP.GE.AND P2, PT, R21, RZ, PT ;  /* 0x000000ff1500720c */ /* 0x008fe40003f46270 */
[----:B0-----:R-:W-:-:S07]  /*286a0*/  IABS R18, R21 ;  /* 0x0000001500127213 */ /* 0x001fce0000000000 */
[----:B------:R-:W-:Y:S02]  /*286b0*/  @!P4 IMAD.IADD R13, R13, 0x1, -R2 ;  /* 0x000000010d0dc824 */ /* 0x000fe400078e0a02 */
[----:B------:R-:W-:Y:S02]  /*286c0*/  IMAD.MOV.U32 R19, RZ, RZ, R18 ;  /* 0x000000ffff137224 */ /* 0x000fe400078e0012 */
[----:B------:R-:W-:Y:S01]  /*286d0*/  IMAD.MOV.U32 R18, RZ, RZ, R13 ;  /* 0x000000ffff127224 */ /* 0x000fe200078e000d */
[----:B------:R-:W-:-:S13]  /*286e0*/  ISETP.GE.AND P5, PT, R20, RZ, PT ;  /* 0x000000ff1400720c */ /* 0x000fda0003fa6270 */
[----:B------:R-:W-:Y:S01]  /*286f0*/  @!P5 IMAD.MOV R16, RZ, RZ, -R16 ;  /* 0x000000ffff10d224 */ /* 0x000fe200078e0a10 */
[C---:B------:R-:W-:Y:S02]  /*28700*/  ISETP.GT.U32.AND P5, PT, R2.reuse, R11, PT ;  /* 0x0000000b0200720c */ /* 0x040fe40003fa4070 */
[----:B------:R-:W-:Y:S02]  /*28710*/  ISETP.GT.U32.AND P0, PT, R2, R12, PT ;  /* 0x0000000c0200720c */ /* 0x000fe40003f04070 */
[----:B------:R-:W-:Y:S04]  /*28720*/  STL [R1+0x5788], R16 ;  /* 0x0057881001007387 */ /* 0x000fe80000100800 */
[----:B------:R0:W-:Y:S04]  /*28730*/  STL [R1+0x578c], R15 ;  /* 0x00578c0f01007387 */ /* 0x0001e80000100800 */
[----:B------:R-:W2:Y:S01]  /*28740*/  LDL R21, [R1+0x5684] ;  /* 0x0056840001157983 */ /* 0x000ea20000100800 */
[--C-:B------:R-:W-:Y:S01]  /*28750*/  @!P5 IMAD.IADD R11, R11, 0x1, -R2.reuse ;  /* 0x000000010b0bd824 */ /* 0x100fe200078e0a02 */
[----:B------:R-:W-:Y:S01]  /*28760*/  ISETP.GE.AND P5, PT, R26, RZ, PT ;  /* 0x000000ff1a00720c */ /* 0x000fe20003fa6270 */
[----:B------:R-:W-:Y:S01]  /*28770*/  @!P0 IMAD.IADD R12, R12, 0x1, -R2 ;  /* 0x000000010c0c8824 */ /* 0x000fe200078e0a02 */
[----:B------:R-:W-:Y:S01]  /*28780*/  ISETP.GE.AND P0, PT, R22, RZ, PT ;  /* 0x000000ff1600720c */ /* 0x000fe20003f06270 */
[----:B------:R-:W-:Y:S04]  /*28790*/  STL [R1+0x5790], R14 ;  /* 0x0057900e01007387 */ /* 0x000fe80000100800 */
[----:B------:R-:W3:Y:S04]  /*287a0*/  LDL R22, [R1+0x5690] ;  /* 0x0056900001167983 */ /* 0x000ee80000100800 */
[----:B------:R-:W4:Y:S04]  /*287b0*/  LDL R26, [R1+0x5694] ;  /* 0x00569400011a7983 */ /* 0x000f280000100800 */
[----:B------:R-:W-:-:S05]  /*287c0*/  @!P0 IMAD.MOV R18, RZ, RZ, -R18 ;  /* 0x000000ffff128224 */ /* 0x000fca00078e0a12 */
[----:B------:R-:W-:Y:S01]  /*287d0*/  STL [R1+0x5794], R18 ;  /* 0x0057941201007387 */ /* 0x000fe20000100800 */
[----:B-----5:R-:W-:-:S03]  /*287e0*/  ISETP.GE.AND P0, PT, R29, RZ, PT ;  /* 0x000000ff1d00720c */ /* 0x020fc60003f06270 */
[----:B------:R-:W5:Y:S01]  /*287f0*/  LDL R29, [R1+0x5698] ;  /* 0x00569800011d7983 */ /* 0x000f620000100800 */
[C---:B------:R-:W-:Y:S02]  /*28800*/  ISETP.GT.U32.AND P4, PT, R2.reuse, R9, PT ;  /* 0x000000090200720c */ /* 0x040fe40003f84070 */
[C---:B------:R-:W-:Y:S02]  /*28810*/  ISETP.GT.U32.AND P1, PT, R2.reuse, R12, PT ;  /* 0x0000000c0200720c */ /* 0x040fe40003f24070 */
[----:B------:R-:W-:-:S09]  /*28820*/  ISETP.GT.U32.AND P3, PT, R2, R11, PT ;  /* 0x0000000b0200720c */ /* 0x000fd20003f64070 */
[--C-:B------:R-:W-:Y:S02]  /*28830*/  @!P4 IMAD.IADD R9, R9, 0x1, -R2.reuse ;  /* 0x000000010909c824 */ /* 0x100fe400078e0a02 */
[----:B------:R-:W-:-:S03]  /*28840*/  @!P1 IMAD.IADD R12, R12, 0x1, -R2 ;  /* 0x000000010c0c9824 */ /* 0x000fc600078e0a02 */
[----:B------:R-:W-:Y:S01]  /*28850*/  ISETP.GT.U32.AND P4, PT, R2, R9, PT ;  /* 0x000000090200720c */ /* 0x000fe20003f84070 */
[----:B------:R-:W-:Y:S02]  /*28860*/  @!P3 IMAD.IADD R11, R11, 0x1, -R2 ;  /* 0x000000010b0bb824 */ /* 0x000fe400078e0a02 */
[----:B------:R-:W-:Y:S02]  /*28870*/  @!P5 IMAD.MOV R12, RZ, RZ, -R12 ;  /* 0x000000ffff0cd224 */ /* 0x000fe400078e0a0c */
[----:B------:R-:W-:-:S03]  /*28880*/  @!P0 IMAD.MOV R11, RZ, RZ, -R11 ;  /* 0x000000ffff0b8224 */ /* 0x000fc600078e0a0b */
[----:B------:R-:W-:Y:S05]  /*28890*/  STL [R1+0x5798], R12 ;  /* 0x0057980c01007387 */ /* 0x000fea0000100800 */
[----:B------:R-:W-:Y:S01]  /*288a0*/  @!P4 IMAD.IADD R9, R9, 0x1, -R2 ;  /* 0x000000010909c824 */ /* 0x000fe200078e0a02 */
[----:B------:R-:W-:-:S13]  /*288b0*/  ISETP.GT.U32.AND P3, PT, R2, R7, PT ;  /* 0x000000070200720c */ /* 0x000fda0003f64070 */
[----:B------:R-:W-:Y:S01]  /*288c0*/  @!P3 IMAD.IADD R7, R7, 0x1, -R2 ;  /* 0x000000010707b824 */ /* 0x000fe200078e0a02 */
[----:B--2---:R-:W-:Y:S02]  /*288d0*/  ISETP.GE.AND P5, PT, R21, RZ, PT ;  /* 0x000000ff1500720c */ /* 0x004fe40003fa6270 */
[----:B------:R-:W2:Y:S04]  /*288e0*/  LDL R21, [R1+0x569c] ;  /* 0x00569c0001157983 */ /* 0x000ea80000100800 */
[----:B------:R-:W-:Y:S01]  /*288f0*/  STL [R1+0x579c], R11 ;  /* 0x00579c0b01007387 */ /* 0x000fe20000100800 */
[----:B---3--:R-:W-:-:S03]  /*28900*/  ISETP.GE.AND P0, PT, R22, RZ, PT ;  /* 0x000000ff1600720c */ /* 0x008fc60003f06270 */
[----:B------:R-:W3:Y:S01]  /*28910*/  LDL R22, [R1+0x56a0] ;  /* 0x0056a00001167983 */ /* 0x000ee20000100800 */
[----:B----4-:R-:W-:-:S03]  /*28920*/  ISETP.GE.AND P4, PT, R26, RZ, PT ;  /* 0x000000ff1a00720c */ /* 0x010fc60003f86270 */
[----:B------:R-:W4:Y:S01]  /*28930*/  LDL.LU R26, [R1+0xa68] ;  /* 0x000a6800011a7983 */ /* 0x000f220000300800 */
[----:B-----5:R-:W-:-:S03]  /*28940*/  ISETP.GE.AND P3, PT, R29, RZ, PT ;  /* 0x000000ff1d00720c */ /* 0x020fc60003f66270 */
[----:B------:R-:W5:Y:S01]  /*28950*/  LDL.LU R29, [R1+0xa6c] ;  /* 0x000a6c00011d7983 */ /* 0x000f620000300800 */
[C---:B------:R-:W-:Y:S02]  /*28960*/  ISETP.GT.U32.AND P6, PT, R2.reuse, R10, PT ;  /* 0x0000000a0200720c */ /* 0x040fe40003fc4070 */
[----:B------:R-:W-:-:S11]  /*28970*/  ISETP.GT.U32.AND P1, PT, R2, R8, PT ;  /* 0x000000080200720c */ /* 0x000fd60003f24070 */
[----:B------:R-:W-:-:S05]  /*28980*/  @!P6 IMAD.IADD R10, R10, 0x1, -R2 ;  /* 0x000000010a0ae824 */ /* 0x000fca00078e0a02 */
[----:B------:R-:W-:Y:S01]  /*28990*/  ISETP.GT.U32.AND P6, PT, R2, R10, PT ;  /* 0x0000000a0200720c */ /* 0x000fe20003fc4070 */
[----:B------:R-:W-:-:S05]  /*289a0*/  @!P1 IMAD.IADD R8, R8, 0x1, -R2 ;  /* 0x0000000108089824 */ /* 0x000fca00078e0a02 */
[----:B------:R-:W-:-:S07]  /*289b0*/  ISETP.GT.U32.AND P1, PT, R2, R8, PT ;  /* 0x000000080200720c */ /* 0x000fce0003f24070 */
[----:B------:R-:W-:Y:S01]  /*289c0*/  @!P6 IMAD.IADD R10, R10, 0x1, -R2 ;  /* 0x000000010a0ae824 */ /* 0x000fe200078e0a02 */
[----:B------:R-:W-:-:S03]  /*289d0*/  ISETP.GT.U32.AND P6, PT, R2, R6, PT ;  /* 0x000000060200720c */ /* 0x000fc60003fc4070 */
[----:B------:R-:W-:Y:S01]  /*289e0*/  @!P5 IMAD.MOV R10, RZ, RZ, -R10 ;  /* 0x000000ffff0ad224 */ /* 0x000fe200078e0a0a */
[----:B------:R-:W-:Y:S01]  /*289f0*/  ISETP.GT.U32.AND P5, PT, R2, R7, PT ;  /* 0x000000070200720c */ /* 0x000fe20003fa4070 */
[----:B------:R-:W-:Y:S02]  /*28a00*/  @!P1 IMAD.IADD R8, R8, 0x1, -R2 ;  /* 0x0000000108089824 */ /* 0x000fe400078e0a02 */
[----:B------:R-:W-:Y:S02]  /*28a10*/  @!P0 IMAD.MOV R9, RZ, RZ, -R9 ;  /* 0x000000ffff098224 */ /* 0x000fe400078e0a09 */
[----:B------:R-:W-:-:S04]  /*28a20*/  @!P4 IMAD.MOV R8, RZ, RZ, -R8 ;  /* 0x000000ffff08c224 */ /* 0x000fc800078e0a08 */
[----:B------:R-:W-:Y:S01]  /*28a30*/  @!P6 IMAD.IADD R6, R6, 0x1, -R2 ;  /* 0x000000010606e824 */ /* 0x000fe200078e0a02 */
[----:B------:R-:W-:Y:S01]  /*28a40*/  STL [R1+0x57a0], R10 ;  /* 0x0057a00a01007387 */ /* 0x000fe20000100800 */
[----:B------:R-:W-:-:S03]  /*28a50*/  IMAD.HI.U32 R13, R0, R19, RZ ;  /* 0x00000013000d7227 */ /* 0x000fc600078e00ff */
[----:B------:R-:W-:Y:S01]  /*28a60*/  ISETP.GT.U32.AND P6, PT, R2, R6, PT ;  /* 0x000000060200720c */ /* 0x000fe20003fc4070 */
[----:B------:R-:W-:Y:S01]  /*28a70*/  STL [R1+0x57a4], R9 ;  /* 0x0057a40901007387 */ /* 0x000fe20000100800 */
[----:B------:R-:W-:-:S03]  /*28a80*/  @!P5 IMAD.IADD R7, R7, 0x1, -R2 ;  /* 0x000000010707d824 */ /* 0x000fc600078e0a02 */
[----:B------:R-:W-:Y:S04]  /*28a90*/  STL [R1+0x57a8], R8 ;  /* 0x0057a80801007387 */ /* 0x000fe80000100800 */
[----:B0-----:R-:W3:Y:S01]  /*28aa0*/  LDL R15, [R1+0x56a4] ;  /* 0x0056a400010f7983 */ /* 0x001ee20000100800 */
[----:B------:R-:W-:Y:S02]  /*28ab0*/  IMAD.MOV R13, RZ, RZ, -R13 ;  /* 0x000000ffff0d7224 */ /* 0x000fe400078e0a0d */
[----:B------:R-:W-:Y:S02]  /*28ac0*/  @!P3 IMAD.MOV R7, RZ, RZ, -R7 ;  /* 0x000000ffff07b224 */ /* 0x000fe400078e0a07 */
[C---:B------:R-:W-:Y:S01]  /*28ad0*/  IMAD R13, R2.reuse, R13, R19 ;  /* 0x0000000d020d7224 */ /* 0x040fe200078e0213 */
[----:B------:R-:W-:-:S02]  /*28ae0*/  ISETP.GT.U32.AND P1, PT, R2, R4, PT ;  /* 0x000000040200720c */ /* 0x000fc40003f24070 */
[----:B------:R-:W-:Y:S01]  /*28af0*/  STL [R1+0x57ac], R7 ;  /* 0x0057ac0701007387 */ /* 0x000fe20000100800 */
[----:B------:R-:W-:-:S03]  /*28b00*/  @!P6 IMAD.IADD R6, R6, 0x1, -R2 ;  /* 0x000000010606e824 */ /* 0x000fc600078e0a02 */
[----:B------:R-:W3:Y:S01]  /*28b10*/  LDL R17, [R1+0x56a8] ;  /* 0x0056a80001117983 */ /* 0x000ee20000100800 */
[----:B------:R-:W-:-:S06]  /*28b20*/  ISETP.GT.U32.AND P6, PT, R2, R28, PT ;  /* 0x0000001c0200720c */ /* 0x000fcc0003fc4070 */
[----:B------:R-:W-:-:S07]  /*28b30*/  @!P1 IMAD.IADD R4, R4, 0x1, -R2 ;  /* 0x0000000104049824 */ /* 0x000fce00078e0a02 */
[----:B------:R-:W-:Y:S01]  /*28b40*/  @!P6 IMAD.IADD R28, R28, 0x1, -R2 ;  /* 0x000000011c1ce824 */ /* 0x000fe200078e0a02 */
[----:B--2---:R-:W-:Y:S02]  /*28b50*/  ISETP.GE.AND P0, PT, R21, RZ, PT ;  /* 0x000000ff1500720c */ /* 0x004fe40003f06270 */
[----:B----4-:R-:W-:-:S05]  /*28b60*/  IABS R19, R26 ;  /* 0x0000001a00137213 */ /* 0x010fca0000000000 */
[----:B------:R-:W-:Y:S02]  /*28b70*/  IMAD.MOV.U32 R21, RZ, RZ, R19 ;  /* 0x000000ffff157224 */ /* 0x000fe400078e0013 */
[----:B------:R-:W-:-:S04]  /*28b80*/  IMAD.MOV.U32 R19, RZ, RZ, R6 ;  /* 0x000000ffff137224 */ /* 0x000fc800078e0006 */
[----:B------:R-:W-:Y:S01]  /*28b90*/  @!P0 IMAD.MOV R19, RZ, RZ, -R19 ;  /* 0x000000ffff138224 */ /* 0x000fe200078e0a13 */
[----:B------:R-:W-:-:S04]  /*28ba0*/  ISETP.GE.AND P1, PT, R26, RZ, PT ;  /* 0x000000ff1a00720c */ /* 0x000fc80003f26270 */
[----:B------:R-:W-:Y:S04]  /*28bb0*/  STL [R1+0x57b0], R19 ;  /* 0x0057b01301007387 */ /* 0x000fe80000100800 */
[----:B------:R-:W2:Y:S01]  /*28bc0*/  LDL R26, [R1+0x56ac] ;  /* 0x0056ac00011a7983 */ /* 0x000ea20000100800 */
[----:B-----5:R-:W-:Y:S02]  /*28bd0*/  ISETP.GE.AND P6, PT, R29, RZ, PT ;  /* 0x000000ff1d00720c */ /* 0x020fe40003fc6270 */
[----:B------:R-:W-:Y:S02]  /*28be0*/  IABS R6, R29 ;  /* 0x0000001d00067213 */ /* 0x000fe40000000000 */
[----:B------:R-:W4:Y:S04]  /*28bf0*/  LDL.LU R29, [R1+0xa5c] ;  /* 0x000a5c00011d7983 */ /* 0x000f280000300800 */
[----:B------:R-:W5:Y:S01]  /*28c00*/  LDL.LU R16, [R1+0xa60] ;  /* 0x000a600001107983 */ /* 0x000f620000300800 */
[----:B------:R-:W-:-:S02]  /*28c10*/  ISETP.GT.U32.AND P4, PT, R2, R3, PT ;  /* 0x000000030200720c */ /* 0x000fc40003f84070 */
[----:B------:R-:W-:-:S11]  /*28c20*/  ISETP.GT.U32.AND P3, PT, R2, R4, PT ;  /* 0x000000040200720c */ /* 0x000fd60003f64070 */
[----:B------:R-:W-:-:S05]  /*28c30*/  @!P4 IMAD.IADD R3, R3, 0x1, -R2 ;  /* 0x000000010303c824 */ /* 0x000fca00078e0a02 */
[C---:B------:R-:W-:Y:S02]  /*28c40*/  ISETP.GT.U32.AND P4, PT, R2.reuse, R3, PT ;  /* 0x000000030200720c */ /* 0x040fe40003f84070 */
[----:B------:R-:W-:Y:S01]  /*28c50*/  ISETP.GT.U32.AND P0, PT, R2, R28, PT ;  /* 0x0000001c0200720c */ /* 0x000fe20003f04070 */
[----:B------:R-:W-:Y:S01]  /*28c60*/  @!P3 IMAD.IADD R4, R4, 0x1, -R2 ;  /* 0x000000010404b824 */ /* 0x000fe200078e0a02 */
[----:B------:R-:W-:-:S09]  /*28c70*/  ISETP.GT.U32.AND P3, PT, R2, R23, PT ;  /* 0x000000170200720c */ /* 0x000fd20003f64070 */
[----:B------:R-:W-:Y:S01]  /*28c80*/  @!P4 IMAD.IADD R3, R3, 0x1, -R2 ;  /* 0x000000010303c824 */ /* 0x000fe200078e0a02 */
[----:B------:R-:W-:Y:S01]  /*28c90*/  ISETP.GT.U32.AND P4, PT, R2, R24, PT ;  /* 0x000000180200720c */ /* 0x000fe20003f84070 */
[----:B------:R-:W-:Y:S01]  /*28ca0*/  IMAD.HI.U32 R20, R0, R21, RZ ;  /* 0x0000001500147227 */ /* 0x000fe200078e00ff */
[----:B---3--:R-:W-:-:S03]  /*28cb0*/  ISETP.GE.AND P5, PT, R22, RZ, PT ;  /* 0x000000ff1600720c */ /* 0x008fc60003fa6270 */
[----:B------:R-:W-:Y:S02]  /*28cc0*/  @!P0 IMAD.IADD R28, R28, 0x1, -R2 ;  /* 0x000000011c1c8824 */ /* 0x000fe400078e0a02 */
[----:B------:R-:W-:Y:S02]  /*28cd0*/  IMAD.MOV R20, RZ, RZ, -R20 ;  /* 0x000000ffff147224 */ /* 0x000fe400078e0a14 */
[----:B------:R-:W-:-:S04]  /*28ce0*/  IMAD.MOV.U32 R22, RZ, RZ, R6 ;  /* 0x000000ffff167224 */ /* 0x000fc800078e0006 */
[----:B------:R-:W-:Y:S01]  /*28cf0*/  @!P4 IMAD.IADD R24, R24, 0x1, -R2 ;  /* 0x000000011818c824 */ /* 0x000fe200078e0a02 */
[----:B------:R-:W-:Y:S01]  /*28d00*/  ISETP.GE.AND P0, PT, R15, RZ, PT ;  /* 0x000000ff0f00720c */ /* 0x000fe20003f06270 */
[----:B------:R-:W-:-:S03]  /*28d10*/  IMAD R6, R2, R20, R21 ;  /* 0x0000001402067224 */ /* 0x000fc600078e0215 */
[----:B------:R-:W-:Y:S01]  /*28d20*/  ISETP.GT.U32.AND P4, PT, R2, R24, PT ;  /* 0x000000180200720c */ /* 0x000fe20003f84070 */
[----:B------:R-:W-:Y:S02]  /*28d30*/  @!P3 IMAD.IADD R23, R23, 0x1, -R2 ;  /* 0x000000011717b824 */ /* 0x000fe400078e0a02 */
[----:B------:R-:W-:-:S04]  /*28d40*/  IMAD.MOV.U32 R20, RZ, RZ, R4 ;  /* 0x000000ffff147224 */ /* 0x000fc800078e0004 */
[----:B------:R-:W-:Y:S01]  /*28d50*/  @!P5 IMAD.MOV R20, RZ, RZ, -R20 ;  /* 0x000000ffff14d224 */ /* 0x000fe200078e0a14 */
[C---:B------:R-:W-:Y:S02]  /*28d60*/  ISETP.GT.U32.AND P5, PT, R2.reuse, R23, PT ;  /* 0x000000170200720c */ /* 0x040fe40003fa4070 */
[----:B------:R-:W-:Y:S02]  /*28d70*/  ISETP.GE.AND P3, PT, R17, RZ, PT ;  /* 0x000000ff1100720c */ /* 0x000fe40003f66270 */
[----:B------:R-:W0:Y:S01]  /*28d80*/  S2R R17, SR_TID.X ;  /* 0x0000000000117919 */ /* 0x000e220000002100 */
[----:B------:R-:W-:Y:S01]  /*28d90*/  @!P0 IMAD.MOV R3, RZ, RZ, -R3 ;  /* 0x000000ffff038224 */ /* 0x000fe200078e0a03 */
[----:B------:R-:W-:Y:S01]  /*28da0*/  ISETP.GT.U32.AND P0, PT, R2, R25, PT ;  /* 0x000000190200720c */ /* 0x000fe20003f04070 */
[----:B------:R-:W-:-:S04]  /*28db0*/  IMAD.HI.U32 R21, R0, R22, RZ ;  /* 0x0000001600157227 */ /* 0x000fc800078e00ff */
[----:B------:R-:W-:Y:S02]  /*28dc0*/  IMAD.MOV R4, RZ, RZ, -R21 ;  /* 0x000000ffff047224 */ /* 0x000fe400078e0a15 */
[----:B------:R-:W-:Y:S01]  /*28dd0*/  @!P4 IMAD.IADD R24, R24, 0x1, -R2 ;  /* 0x000000011818c824 */ /* 0x000fe200078e0a02 */
[C---:B------:R-:W-:Y:S01]  /*28de0*/  ISETP.GT.U32.AND P4, PT, R2.reuse, R6, PT ;  /* 0x000000060200720c */ /* 0x040fe20003f84070 */
[C---:B------:R-:W-:Y:S02]  /*28df0*/  IMAD R4, R2.reuse, R4, R22 ;  /* 0x0000000402047224 */ /* 0x040fe400078e0216 */
[----:B------:R-:W-:Y:S02]  /*28e00*/  @!P3 IMAD.MOV R28, RZ, RZ, -R28 ;  /* 0x000000ffff1cb224 */ /* 0x000fe400078e0a1c */
[--C-:B------:R-:W-:Y:S01]  /*28e10*/  @!P5 IMAD.IADD R23, R23, 0x1, -R2.reuse ;  /* 0x000000011717d824 */ /* 0x100fe200078e0a02 */
[C---:B------:R-:W-:Y:S01]  /*28e20*/  ISETP.GT.U32.AND P5, PT, R2.reuse, R13, PT ;  /* 0x0000000d0200720c */ /* 0x040fe20003fa4070 */
[----:B------:R-:W-:Y:S01]  /*28e30*/  @!P0 IMAD.IADD R25, R25, 0x1, -R2 ;  /* 0x0000000119198824 */ /* 0x000fe200078e0a02 */
[----:B------:R-:W-:-:S05]  /*28e40*/  ISETP.GT.U32.AND P0, PT, R2, R4, PT ;  /* 0x000000040200720c */ /* 0x000fca0003f04070 */
[----:B------:R-:W-:-:S06]  /*28e50*/  @!P4 IMAD.IADD R6, R6, 0x1, -R2 ;  /* 0x000000010606c824 */ /* 0x000fcc00078e0a02 */
[--C-:B------:R-:W-:Y:S02]  /*28e60*/  @!P5 IMAD.IADD R13, R13, 0x1, -R2.reuse ;  /* 0x000000010d0dd824 */ /* 0x100fe400078e0a02 */
[--C-:B------:R-:W-:Y:S01]  /*28e70*/  @!P0 IMAD.IADD R4, R4, 0x1, -R2.reuse ;  /* 0x0000000104048824 */ /* 0x100fe200078e0a02 */
[C---:B------:R-:W-:Y:S02]  /*28e80*/  ISETP.GT.U32.AND P5, PT, R2.reuse, R25, PT ;  /* 0x000000190200720c */ /* 0x040fe40003fa4070 */
[C---:B------:R-:W-:Y:S02]  /*28e90*/  ISETP.GT.U32.AND P4, PT, R2.reuse, R13, PT ;  /* 0x0000000d0200720c */ /* 0x040fe40003f84070 */
[----:B------:R-:W-:Y:S01]  /*28ea0*/  ISETP.GT.U32.AND P0, PT, R2, R4, PT ;  /* 0x000000040200720c */ /* 0x000fe20003f04070 */
[----:B------:R-:W-:Y:S08]  /*28eb0*/  STL [R1+0x57b4], R20 ;  /* 0x0057b41401007387 */ /* 0x000ff00000100800 */
[----:B------:R-:W-:-:S02]  /*28ec0*/  @!P5 IMAD.IADD R25, R25, 0x1, -R2 ;  /* 0x000000011919d824 */ /* 0x000fc400078e0a02 */
[--C-:B------:R-:W-:Y:S02]  /*28ed0*/  @!P4 IMAD.IADD R13, R13, 0x1, -R2.reuse ;  /* 0x000000010d0dc824 */ /* 0x100fe400078e0a02 */
[----:B------:R-:W-:Y:S01]  /*28ee0*/  @!P0 IMAD.IADD R4, R4, 0x1, -R2 ;  /* 0x0000000104048824 */ /* 0x000fe200078e0a02 */
[----:B------:R0:W-:Y:S04]  /*28ef0*/  STL [R1+0x57b8], R3 ;  /* 0x0057b80301007387 */ /* 0x0001e80000100800 */
[----:B------:R-:W-:Y:S01]  /*28f00*/  STL [R1+0x57bc], R28 ;  /* 0x0057bc1c01007387 */ /* 0x000fe20000100800 */
[----:B0-----:R-:W-:Y:S01]  /*28f10*/  IMAD.SHL.U32 R3, R17, 0x10, RZ ;  /* 0x0000001011037824 */ /* 0x001fe200078e00ff */
[----:B--2---:R-:W-:-:S13]  /*28f20*/  ISETP.GE.AND P3, PT, R26, RZ, PT ;  /* 0x000000ff1a00720c */ /* 0x004fda0003f66270 */
[----:B------:R-:W-:Y:S01]  /*28f30*/  @!P3 IMAD.MOV R23, RZ, RZ, -R23 ;  /* 0x000000ffff17b224 */ /* 0x000fe200078e0a17 */
[----:B------:R-:W-:-:S13]  /*28f40*/  ISETP.GT.U32.AND P3, PT, R2, R6, PT ;  /* 0x000000060200720c */ /* 0x000fda0003f64070 */
[----:B------:R-:W-:Y:S01]  /*28f50*/  @!P3 IMAD.IADD R6, R6, 0x1, -R2 ;  /* 0x000000010606b824 */ /* 0x000fe200078e0a02 */
[----:B------:R-:W-:Y:S01]  /*28f60*/  ISETP.GE.AND P3, PT, R5, RZ, PT ;  /* 0x000000ff0500720c */ /* 0x000fe20003f66270 */
[----:B------:R-:W-:Y:S04]  /*28f70*/  STL [R1+0x57c0], R23 ;  /* 0x0057c01701007387 */ /* 0x000fe80000100800 */
[----:B------:R-:W2:Y:S08]  /*28f80*/  LDL.LU R5, [R1+0x58a0] ;  /* 0x0058a00001057983 */ /* 0x000eb00000300800 */
[----:B------:R-:W-:Y:S01]  /*28f90*/  @!P3 IMAD.MOV R24, RZ, RZ, -R24 ;  /* 0x000000ffff18b224 */ /* 0x000fe200078e0a18 */
[----:B------:R-:W-:-:S02]  /*28fa0*/  ISETP.GE.AND P3, PT, R27, RZ, PT ;  /* 0x000000ff1b00720c */ /* 0x000fc40003f66270 */
[----:B------:R-:W-:Y:S02]  /*28fb0*/  LOP3.LUT R27, R3, 0x200, RZ, 0xc0, !PT ;  /* 0x00000200031b7812 */ /* 0x000fe400078ec0ff */
[----:B------:R-:W-:Y:S04]  /*28fc0*/  STL [R1+0x57c4], R24 ;  /* 0x0057c41801007387 */ /* 0x000fe80000100800 */
[----:B------:R-:W-:Y:S05]  /*28fd0*/  STL [R1+0x5718], R3 ;  /* 0x0057180301007387 */ /* 0x000fea0000100800 */
[----:B------:R-:W-:Y:S01]  /*28fe0*/  @!P3 IMAD.MOV R25, RZ, RZ, -R25 ;  /* 0x000000ffff19b224 */ /* 0x000fe200078e0a19 */
[----:B----4-:R-:W-:-:S02]  /*28ff0*/  IABS R21, R29 ;  /* 0x0000001d00157213 */ /* 0x010fc40000000000 */
[----:B-----5:R-:W-:-:S03]  /*29000*/  IABS R22, R16 ;  /* 0x0000001000167213 */ /* 0x020fc60000000000 */
[----:B------:R-:W-:-:S04]  /*29010*/  IMAD.HI.U32 R26, R0, R21, RZ ;  /* 0x00000015001a7227 */ /* 0x000fc800078e00ff */
[----:B------:R-:W-:-:S04]  /*29020*/  IMAD.HI.U32 R0, R0, R22, RZ ;  /* 0x0000001600007227 */ /* 0x000fc800078e00ff */
[----:B------:R-:W-:Y:S02]  /*29030*/  IMAD.MOV R26, RZ, RZ, -R26 ;  /* 0x000000ffff1a7224 */ /* 0x000fe400078e0a1a */
[----:B------:R-:W-:Y:S02]  /*29040*/  IMAD.MOV R0, RZ, RZ, -R0 ;  /* 0x000000ffff007224 */ /* 0x000fe400078e0a00 */
[C---:B------:R-:W-:Y:S02]  /*29050*/  IMAD R21, R2.reuse, R26, R21 ;  /* 0x0000001a02157224 */ /* 0x040fe400078e0215 */
[C---:B------:R-:W-:Y:S02]  /*29060*/  IMAD.SHL.U32 R26, R17.reuse, 0x40, RZ ;  /* 0x00000040111a7824 */ /* 0x040fe400078e00ff */
[----:B------:R-:W-:Y:S02]  /*29070*/  IMAD R22, R2, R0, R22 ;  /* 0x0000000002167224 */ /* 0x000fe400078e0216 */
[----:B------:R-:W-:Y:S01]  /*29080*/  IMAD.SHL.U32 R0, R17, 0x8, RZ ;  /* 0x0000000811007824 */ /* 0x000fe200078e00ff */
[----:B------:R-:W-:-:S04]  /*29090*/  LOP3.LUT R26, R26, 0x1c0, RZ, 0xc0, !PT ;  /* 0x000001c01a1a7812 */ /* 0x000fc800078ec0ff */
[----:B------:R-:W-:Y:S01]  /*290a0*/  LOP3.LUT R26, R26, 0x30, R0, 0xf8, !PT ;  /* 0x000000301a1a7812 */ /* 0x000fe200078ef800 */
[C---:B------:R-:W-:Y:S01]  /*290b0*/  IMAD.SHL.U32 R0, R17.reuse, 0x2, RZ ;  /* 0x0000000211007824 */ /* 0x040fe200078e00ff */
[C---:B------:R-:W-:Y:S02]  /*290c0*/  ISETP.GT.U32.AND P5, PT, R2.reuse, R21, PT ;  /* 0x000000150200720c */ /* 0x040fe40003fa4070 */
[----:B------:R-:W-:Y:S02]  /*290d0*/  ISETP.GT.U32.AND P4, PT, R2, R22, PT ;  /* 0x000000160200720c */ /* 0x000fe40003f84070 */
[----:B------:R-:W-:Y:S02]  /*290e0*/  LOP3.LUT R26, R26, 0x30, R0, 0x78, !PT ;  /* 0x000000301a1a7812 */ /* 0x000fe400078e7800 */
[----:B------:R-:W-:Y:S02]  /*290f0*/  LOP3.LUT R0, R17, 0x3, RZ, 0xc0, !PT ;  /* 0x0000000311007812 */ /* 0x000fe400078ec0ff */
[----:B------:R-:W-:-:S02]  /*29100*/  ISETP.GE.AND P0, PT, R29, RZ, PT ;  /* 0x000000ff1d00720c */ /* 0x000fc40003f06270 */
[----:B------:R-:W-:Y:S01]  /*29110*/  SHF.R.U32.HI R29, RZ, 0x2, R17 ;  /* 0x00000002ff1d7819 */ /* 0x000fe20000011611 */
[----:B------:R-:W-:-:S03]  /*29120*/  IMAD R0, R0, 0x420, RZ ;  /* 0x0000042000007824 */ /* 0x000fc600078e02ff */
[----:B------:R-:W-:Y:S01]  /*29130*/  SGXT.U32 R29, R29, 0x3 ;  /* 0x000000031d1d781a */ /* 0x000fe20000000000 */
[--C-:B------:R-:W-:Y:S02]  /*29140*/  @!P5 IMAD.IADD R21, R21, 0x1, -R2.reuse ;  /* 0x000000011515d824 */ /* 0x100fe400078e0a02 */
[----:B------:R-:W-:Y:S01]  /*29150*/  @!P4 IMAD.IADD R22, R22, 0x1, -R2 ;  /* 0x000000011616c824 */ /* 0x000fe200078e0a02 */
[----:B------:R-:W-:Y:S02]  /*29160*/  LOP3.LUT R0, R0, R29, RZ, 0xfc, !PT ;  /* 0x0000001d00007212 */ /* 0x000fe400078efcff */
[C---:B------:R-:W-:Y:S02]  /*29170*/  ISETP.GT.U32.AND P5, PT, R2.reuse, R21, PT ;  /* 0x000000150200720c */ /* 0x040fe40003fa4070 */
[----:B------:R-:W-:Y:S01]  /*29180*/  ISETP.GT.U32.AND P4, PT, R2, R22, PT ;  /* 0x000000160200720c */ /* 0x000fe20003f84070 */
[----:B------:R0:W-:Y:S01]  /*29190*/  STL [R1+0x5720], R0 ;  /* 0x0057200001007387 */ /* 0x0001e20000100800 */
[----:B------:R-:W-:-:S02]  /*291a0*/  LOP3.LUT R17, R17, 0x3f, RZ, 0xc0, !PT ;  /* 0x0000003f11117812 */ /* 0x000fc400078ec0ff */
[----:B0-----:R-:W-:-:S05]  /*291b0*/  IADD3 R0, PT, PT, R26, UR6, R27 ;  /* 0x000000061a007c10 */ /* 0x001fca000fffe01b */
[----:B------:R0:W-:Y:S02]  /*291c0*/  STL [R1+0xa4], R0 ;  /* 0x0000a40001007387 */ /* 0x0001e40000100800 */
[--C-:B------:R-:W-:Y:S02]  /*291d0*/  @!P5 IMAD.IADD R21, R21, 0x1, -R2.reuse ;  /* 0x000000011515d824 */ /* 0x100fe400078e0a02 */
[----:B------:R1:W-:Y:S01]  /*291e0*/  STL [R1+0x57c8], R25 ;  /* 0x0057c81901007387 */ /* 0x0003e20000100800 */
[----:B0-----:R-:W-:Y:S02]  /*291f0*/  IMAD R0, R17, UR45, RZ ;  /* 0x0000002d11007c24 */ /* 0x001fe4000f8e02ff */
[----:B------:R-:W-:-:S03]  /*29200*/  @!P4 IMAD.IADD R22, R22, 0x1, -R2 ;  /* 0x000000011616c824 */ /* 0x000fc600078e0a02 */
[----:B------:R0:W-:Y:S01]  /*29210*/  STL [R1+0x900], R0 ;  /* 0x0009000001007387 */ /* 0x0001e20000100800 */
[----:B------:R-:W-:-:S03]  /*29220*/  IADD3 R2, P4, PT, R0, UR26, RZ ;  /* 0x0000001a00027c10 */ /* 0x000fc6000ff9e0ff */
[----:B-1----:R-:W3:Y:S04]  /*29230*/  LDL.LU R25, [R1+0x948] ;  /* 0x0009480001197983 */ /* 0x002ee80000300800 */
[----:B------:R-:W4:Y:S04]  /*29240*/  LDL.LU R26, [R1+0x944] ;  /* 0x00094400011a7983 */ /* 0x000f280000300800 */
[----:B------:R-:W5:Y:S04]  /*29250*/  LDL.LU R27, [R1+0x93c] ;  /* 0x00093c00011b7983 */ /* 0x000f680000300800 */
[----:B0-----:R-:W4:Y:S04]  /*29260*/  LDL.LU R0, [R1+0x934] ;  /* 0x0009340001007983 */ /* 0x001f280000300800 */
[----:B------:R-:W4:Y:S04]  /*29270*/  LDL.LU R29, [R1+0x92c] ;  /* 0x00092c00011d7983 */ /* 0x000f280000300800 */
        /* <DEDUP_REMOVED lines=10> */
[----:B------:R-:W4:Y:S01]  /*29320*/  LDL.LU R11, [R1+0x8ec] ;  /* 0x0008ec00010b7983 */ /* 0x000f220000300800 */
[----:B------:R-:W-:-:S03]  /*29330*/  ISETP.GE.AND P5, PT, R16, RZ, PT ;  /* 0x000000ff1000720c */ /* 0x000fc60003fa6270 */
[----:B------:R-:W4:Y:S01]  /*29340*/  LDL.LU R12, [R1+0x8dc] ;  /* 0x0008dc00010c7983 */ /* 0x000f220000300800 */
[----:B------:R-:W-:-:S03]  /*29350*/  @!P2 IMAD.MOV R13, RZ, RZ, -R13 ;  /* 0x000000ffff0da224 */ /* 0x000fc600078e0a0d */
[----:B------:R-:W4:Y:S04]  /*29360*/  LDL.LU R18, [R1+0x8d8] ;  /* 0x0008d80001127983 */ /* 0x000f280000300800 */
[----:B------:R-:W4:Y:S04]  /*29370*/  LDL.LU R14, [R1+0x8d4] ;  /* 0x0008d400010e7983 */ /* 0x000f280000300800 */
[----:B------:R-:W4:Y:S04]  /*29380*/  LDL.LU R15, [R1+0x8d0] ;  /* 0x0008d000010f7983 */ /* 0x000f280000300800 */
[----:B------:R-:W4:Y:S04]  /*29390*/  LDL.LU R16, [R1+0x8c8] ;  /* 0x0008c80001107983 */ /* 0x000f280000300800 */
[----:B------:R-:W4:Y:S04]  /*293a0*/  LDL.LU R17, [R1+0x8c4] ;  /* 0x0008c40001117983 */ /* 0x000f280000300800 */
[----:B------:R0:W-:Y:S04]  /*293b0*/  STL [R1+0x5780], R2 ;  /* 0x0057800201007387 */ /* 0x0001e80000100800 */
[----:B0-----:R-:W4:Y:S04]  /*293c0*/  LDL.LU R2, [R1+0x950] ;  /* 0x0009500001027983 */ /* 0x001f280000300800 */
[----:B------:R0:W-:Y:S04]  /*293d0*/  STL [R1+0x57cc], R13 ;  /* 0x0057cc0d01007387 */ /* 0x0001e80000100800 */
[----:B0-----:R-:W5:Y:S01]  /*293e0*/  LDL.LU R13, [R1+0x954] ;  /* 0x00095400010d7983 */ /* 0x001f620000300800 */
[----:B------:R-:W-:-:S02]  /*293f0*/  @!P1 IMAD.MOV R6, RZ, RZ, -R6 ;  /* 0x000000ffff069224 */ /* 0x000fc400078e0a06 */
[----:B------:R-:W-:Y:S02]  /*29400*/  @!P6 IMAD.MOV R4, RZ, RZ, -R4 ;  /* 0x000000ffff04e224 */ /* 0x000fe400078e0a04 */
[----:B------:R-:W-:Y:S01]  /*29410*/  @!P0 IMAD.MOV R21, RZ, RZ, -R21 ;  /* 0x000000ffff158224 */ /* 0x000fe200078e0a15 */
[----:B------:R-:W-:Y:S01]  /*29420*/  STL [R1+0x57d0], R6 ;  /* 0x0057d00601007387 */ /* 0x000fe20000100800 */
[----:B------:R-:W-:Y:S01]  /*29430*/  @!P5 IMAD.MOV R22, RZ, RZ, -R22 ;  /* 0x000000ffff16d224 */ /* 0x000fe200078e0a16 */
[----:B--2---:R-:W-:Y:S02]  /*29440*/  ISETP.NE.AND P3, PT, R5, RZ, PT ;  /* 0x000000ff0500720c */ /* 0x004fe40003f65270 */
[----:B------:R-:W-:Y:S01]  /*29450*/  LOP3.LUT R5, RZ, R5, RZ, 0x33, !PT ;  /* 0x00000005ff057212 */ /* 0x000fe200078e33ff */
[----:B------:R3:W-:Y:S04]  /*29460*/  STL [R1+0x57d4], R4 ;  /* 0x0057d40401007387 */ /* 0x0007e80000100800 */
[----:B------:R-:W-:Y:S04]  /*29470*/  STL [R1+0x57d8], R21 ;  /* 0x0057d81501007387 */ /* 0x000fe80000100800 */
[----:B------:R-:W-:Y:S01]  /*29480*/  STL [R1+0x57dc], R22 ;  /* 0x0057dc1601007387 */ /* 0x000fe20000100800 */
[----:B---3--:R-:W-:-:S02]  /*29490*/  SEL R4, R5, R25, !P3 ;  /* 0x0000001905047207 */ /* 0x008fc40005800000 */
[C---:B----4-:R-:W-:Y:S02]  /*294a0*/  SEL R6, R5.reuse, R2, !P3 ;  /* 0x0000000205067207 */ /* 0x050fe40005800000 */
[C---:B------:R-:W-:Y:S02]  /*294b0*/  SEL R2, R5.reuse, R26, !P3 ;  /* 0x0000001a05027207 */ /* 0x040fe40005800000 */
[----:B-----5:R-:W-:-:S05]  /*294c0*/  SEL R13, R5, R13, !P3 ;  /* 0x0000000d050d7207 */ /* 0x020fca0005800000 */
[----:B------:R-:W-:Y:S04]  /*294d0*/  STL [R1+0x90], R13 ;  /* 0x0000900d01007387 */ /* 0x000fe80000100800 */
[----:B------:R0:W-:Y:S04]  /*294e0*/  STL [R1+0x8c], R6 ;  /* 0x00008c0601007387 */ /* 0x0001e80000100800 */
[----:B------:R1:W-:Y:S04]  /*294f0*/  STL [R1+0x88], R4 ;  /* 0x0000880401007387 */ /* 0x0003e80000100800 */
[----:B------:R2:W-:Y:S01]  /*29500*/  STL [R1+0x84], R2 ;  /* 0x0000840201007387 */ /* 0x0005e20000100800 */
[----:B0-----:R-:W-:-:S02]  /*29510*/  SEL R6, R5, R27, !P3 ;  /* 0x0000001b05067207 */ /* 0x001fc40005800000 */
[----:B-1----:R-:W-:-:S03]  /*29520*/  SEL R4, R5, R0, !P3 ;  /* 0x0000000005047207 */ /* 0x002fc60005800000 */
[----:B------:R-:W-:Y:S01]  /*29530*/  STL [R1+0x80], R6 ;  /* 0x0000800601007387 */ /* 0x000fe20000100800 */
[C---:B------:R-:W-:Y:S02]  /*29540*/  SEL R0, R5.reuse, R24, !P3 ;  /* 0x0000001805007207 */ /* 0x040fe40005800000 */
[C---:B--2---:R-:W-:Y:S01]  /*29550*/  SEL R2, R5.reuse, R29, !P3 ;  /* 0x0000001d05027207 */ /* 0x044fe20005800000 */
[----:B------:R0:W-:Y:S04]  /*29560*/  STL [R1+0x7c], R4 ;  /* 0x00007c0401007387 */ /* 0x0001e80000100800 */
[----:B------:R1:W-:Y:S04]  /*29570*/  STL [R1+0x78], R2 ;  /* 0x0000780201007387 */ /* 0x0003e80000100800 */
[----:B------:R2:W-:Y:S01]  /*29580*/  STL [R1+0x74], R0 ;  /* 0x0000740001007387 */ /* 0x0005e20000100800 */
[----:B0-----:R-:W-:-:S02]  /*29590*/  SEL R4, R5, R23, !P3 ;  /* 0x0000001705047207 */ /* 0x001fc40005800000 */
[----:B-1----:R-:W-:-:S03]  /*295a0*/  SEL R2, R5, R28, !P3 ;  /* 0x0000001c05027207 */ /* 0x002fc60005800000 */
[----:B------:R-:W-:Y:S01]  /*295b0*/  STL [R1+0x70], R4 ;  /* 0x0000700401007387 */ /* 0x000fe20000100800 */
[----:B--2---:R-:W-:-:S03]  /*295c0*/  SEL R0, R5, R3, !P3 ;  /* 0x0000000305007207 */ /* 0x004fc60005800000 */
[----:B------:R0:W-:Y:S01]  /*295d0*/  STL [R1+0x6c], R2 ;  /* 0x00006c0201007387 */ /* 0x0001e20000100800 */
[C---:B------:R-:W-:Y:S02]  /*295e0*/  SEL R3, R5.reuse, R20, !P3 ;  /* 0x0000001405037207 */ /* 0x040fe40005800000 */
[C---:B------:R-:W-:Y:S01]  /*295f0*/  SEL R29, R5.reuse, R8, !P3 ;  /* 0x00000008051d7207 */ /* 0x040fe20005800000 */
[----:B------:R1:W-:Y:S01]  /*29600*/  STL [R1+0x68], R0 ;  /* 0x0000680001007387 */ /* 0x0003e20000100800 */
[----:B0-----:R-:W-:-:S03]  /*29610*/  SEL R2, R5, R19, !P3 ;  /* 0x0000001305027207 */ /* 0x001fc60005800000 */
[----:B------:R0:W-:Y:S01]  /*29620*/  STL [R1+0x60], R3 ;  /* 0x0000600301007387 */ /* 0x0001e20000100800 */
[----:B-1----:R-:W-:-:S03]  /*29630*/  SEL R0, R5, R7, !P3 ;  /* 0x0000000705007207 */ /* 0x002fc60005800000 */
[----:B------:R1:W-:Y:S01]  /*29640*/  STL [R1+0x5c], R2 ;  /* 0x00005c0201007387 */ /* 0x0003e20000100800 */
[C---:B------:R-:W-:Y:S02]  /*29650*/  SEL R27, R5.reuse, R9, !P3 ;  /* 0x00000009051b7207 */ /* 0x040fe40005800000 */
[C---:B------:R-:W-:Y:S01]  /*29660*/  SEL R26, R5.reuse, R10, !P3 ;  /* 0x0000000a051a7207 */ /* 0x040fe20005800000 */
[----:B------:R-:W-:Y:S01]  /*29670*/  STL [R1+0x57e0], R29 ;  /* 0x0057e01d01007387 */ /* 0x000fe20000100800 */
[----:B0-----:R-:W-:-:S03]  /*29680*/  SEL R3, R5, R12, !P3 ;  /* 0x0000000c05037207 */ /* 0x001fc60005800000 */
[----:B------:R0:W-:Y:S01]  /*29690*/  STL [R1+0x4], R0 ;  /* 0x0000040001007387 */ /* 0x0001e20000100800 */
[----:B-1----:R-:W-:-:S03]  /*296a0*/  SEL R2, R5, R18, !P3 ;  /* 0x0000001205027207 */ /* 0x002fc60005800000 */
[----:B------:R-:W-:Y:S01]  /*296b0*/  STL [R1+0x57e4], R27 ;  /* 0x0057e41b01007387 */ /* 0x000fe20000100800 */
[----:B0-----:R-:W-:-:S03]  /*296c0*/  SEL R0, R5, R11, !P3 ;  /* 0x0000000b05007207 */ /* 0x001fc60005800000 */
[----:B------:R-:W-:Y:S04]  /*296d0*/  STL [R1+0x57e8], R26 ;  /* 0x0057e81a01007387 */ /* 0x000fe80000100800 */
[----:B------:R0:W-:Y:S04]  /*296e0*/  STL [R1+0x94], R0 ;  /* 0x0000940001007387 */ /* 0x0001e80000100800 */
[----:B------:R1:W-:Y:S01]  /*296f0*/  STL [R1+0x98], R3 ;  /* 0x0000980301007387 */ /* 0x0003e20000100800 */
[----:B0-----:R-:W-:-:S03]  /*29700*/  SEL R0, R5, R14, !P3 ;  /* 0x0000000e05007207 */ /* 0x001fc60005800000 */
[----:B------:R0:W-:Y:S01]  /*29710*/  STL [R1+0x9c], R2 ;  /* 0x00009c0201007387 */ /* 0x0001e20000100800 */
[----:B-1----:R-:W-:-:S03]  /*29720*/  SEL R3, R5, R15, !P3 ;  /* 0x0000000f05037207 */ /* 0x002fc60005800000 */
[----:B------:R1:W-:Y:S04]  /*29730*/  STL [R1+0xa8], R0 ;  /* 0x0000a80001007387 */ /* 0x0003e80000100800 */
[----:B------:R-:W-:Y:S04]  /*29740*/  STL [R1+0xac], R3 ;  /* 0x0000ac0301007387 */ /* 0x000fe80000100800 */
[----:B------:R-:W2:Y:S01]  /*29750*/  LDL.LU R26, [R1+0x8b0] ;  /* 0x0008b000011a7983 */ /* 0x000ea20000300800 */
[C---:B0-----:R-:W-:Y:S02]  /*29760*/  SEL R2, R5.reuse, R16, !P3 ;  /* 0x0000001005027207 */ /* 0x041fe40005800000 */
[----:B-1----:R-:W-:-:S03]  /*29770*/  SEL R0, R5, R17, !P3 ;  /* 0x0000001105007207 */ /* 0x002fc60005800000 */
[----:B------:R-:W-:Y:S04]  /*29780*/  STL [R1+0x13c], R2 ;  /* 0x00013c0201007387 */ /* 0x000fe80000100800 */
[----:B--2---:R0:W-:Y:S04]  /*29790*/  STL [R1+0x5894], R26 ;  /* 0x0058941a01007387 */ /* 0x0041e80000100800 */
[----:B------:R-:W-:Y:S04]  /*297a0*/  STL [R1+0x140], R0 ;  /* 0x0001400001007387 */ /* 0x000fe80000100800 */
[----:B0-----:R-:W2:Y:S04]  /*297b0*/  LDL.LU R26, [R1+0x8b4] ;  /* 0x0008b400011a7983 */ /* 0x001ea80000300800 */
[----:B--2---:R0:W-:Y:S04]  /*297c0*/  STL [R1+0x5898], R26 ;  /* 0x0058981a01007387 */ /* 0x0041e80000100800 */
[----:B0-----:R-:W2:Y:S04]  /*297d0*/  LDL.LU R26, [R1+0x8bc] ;  /* 0x0008bc00011a7983 */ /* 0x001ea80000300800 */
[----:B--2---:R0:W-:Y:S04]  /*297e0*/  STL [R1+0x589c], R26 ;  /* 0x00589c1a01007387 */ /* 0x0041e80000100800 */
[----:B0-----:R-:W2:Y:S04]  /*297f0*/  LDL.LU R26, [R1+0x8c0] ;  /* 0x0008c000011a7983 */ /* 0x001ea80000300800 */
[----:B------:R-:W3:Y:S04]  /*29800*/  LDL.LU R27, [R1+0x8a8] ;  /* 0x0008a800011b7983 */ /* 0x000ee80000300800 */
[----:B------:R-:W4:Y:S04]  /*29810*/  LDL.LU R29, [R1+0x8a4] ;  /* 0x0008a400011d7983 */ /* 0x000f280000300800 */
[----:B------:R-:W5:Y:S04]  /*29820*/  LDL.LU R22, [R1+0x89c] ;  /* 0x00089c0001167983 */ /* 0x000f680000300800 */
[----:B------:R-:W3:Y:S04]  /*29830*/  LDL.LU R21, [R1+0x898] ;  /* 0x0008980001157983 */ /* 0x000ee80000300800 */
        /* <DEDUP_REMOVED lines=22> */
[----:B------:R-:W3:Y:S01]  /*299a0*/  LDL.LU R17, [R1+0x7f0] ;  /* 0x0007f00001117983 */ /* 0x000ee20000300800 */
[----:B--2---:R-:W-:-:S05]  /*299b0*/  SEL R26, R5, R26, !P3 ;  /* 0x0000001a051a7207 */ /* 0x004fca0005800000 */
[----:B------:R0:W-:Y:S04]  /*299c0*/  STL [R1+0x144], R26 ;  /* 0x0001441a01007387 */ /* 0x0001e80000100800 */
[----:B0-----:R-:W2:Y:S02]  /*299d0*/  LDL.LU R26, [R1+0x589c] ;  /* 0x00589c00011a7983 */ /* 0x001ea40000300800 */
[----:B--2---:R-:W-:-:S05]  /*299e0*/  SEL R26, R5, R26, !P3 ;  /* 0x0000001a051a7207 */ /* 0x004fca0005800000 */
[----:B------:R0:W-:Y:S04]  /*299f0*/  STL [R1+0x148], R26 ;  /* 0x0001481a01007387 */ /* 0x0001e80000100800 */
[----:B0-----:R-:W2:Y:S02]  /*29a00*/  LDL.LU R26, [R1+0x5898] ;  /* 0x00589800011a7983 */ /* 0x001ea40000300800 */
[----:B--2---:R-:W-:-:S05]  /*29a10*/  SEL R26, R5, R26, !P3 ;  /* 0x0000001a051a7207 */ /* 0x004fca0005800000 */
[----:B------:R0:W-:Y:S04]  /*29a20*/  STL [R1+0x150], R26 ;  /* 0x0001501a01007387 */ /* 0x0001e80000100800 */
[----:B0-----:R-:W2:Y:S01]  /*29a30*/  LDL.LU R26, [R1+0x5894] ;  /* 0x00589400011a7983 */ /* 0x001ea20000300800 */
[C---:B---3--:R-:W-:Y:S02]  /*29a40*/  SEL R6, R5.reuse, R6, !P3 ;  /* 0x0000000605067207 */ /* 0x048fe40005800000 */
[C---:B------:R-:W-:Y:S02]  /*29a50*/  SEL R2, R5.reuse, R2, !P3 ;  /* 0x0000000205027207 */ /* 0x040fe40005800000 */
[----:B--2---:R-:W-:-:S05]  /*29a60*/  SEL R26, R5, R26, !P3 ;  /* 0x0000001a051a7207 */ /* 0x004fca0005800000 */
[----:B------:R0:W-:Y:S02]  /*29a70*/  STL [R1+0x154], R26 ;  /* 0x0001541a01007387 */ /* 0x0001e40000100800 */
[C---:B0-----:R-:W-:Y:S02]  /*29a80*/  SEL R26, R5.reuse, R27, !P3 ;  /* 0x0000001b051a7207 */ /* 0x041fe40005800000 */
[----:B----4-:R-:W-:-:S03]  /*29a90*/  SEL R27, R5, R29, !P3 ;  /* 0x0000001d051b7207 */ /* 0x010fc60005800000 */
[----:B------:R5:W-:Y:S04]  /*29aa0*/  STL [R1+0x160], R26 ;  /* 0x0001601a01007387 */ /* 0x000be80000100800 */
[----:B------:R-:W-:Y:S01]  /*29ab0*/  STL [R1+0x168], R27 ;  /* 0x0001681b01007387 */ /* 0x000fe20000100800 */
[C---:B-----5:R-:W-:Y:S02]  /*29ac0*/  SEL R26, R5.reuse, R22, !P3 ;  /* 0x00000016051a7207 */ /* 0x060fe40005800000 */
[C---:B------:R-:W-:Y:S02]  /*29ad0*/  SEL R22, R5.reuse, R21, !P3 ;  /* 0x0000001505167207 */ /* 0x040fe40005800000 */
[C---:B------:R-:W-:Y:S01]  /*29ae0*/  SEL R21, R5.reuse, R4, !P3 ;  /* 0x0000000405157207 */ /* 0x040fe20005800000 */
[----:B------:R-:W-:Y:S01]  /*29af0*/  STL [R1+0x174], R26 ;  /* 0x0001741a01007387 */ /* 0x000fe20000100800 */
[----:B------:R-:W-:-:S03]  /*29b00*/  SEL R4, R5, R13, !P3 ;  /* 0x0000000d05047207 */ /* 0x000fc60005800000 */
[----:B------:R-:W-:Y:S04]  /*29b10*/  STL [R1+0x180], R22 ;  /* 0x0001801601007387 */ /* 0x000fe80000100800 */
[----:B------:R-:W-:Y:S04]  /*29b20*/  STL [R1+0x18c], R21 ;  /* 0x00018c1501007387 */ /* 0x000fe80000100800 */
[----:B------:R0:W-:Y:S04]  /*29b30*/  STL [R1+0x198], R6 ;  /* 0x0001980601007387 */ /* 0x0001e80000100800 */
[----:B------:R1:W-:Y:S04]  /*29b40*/  STL [R1+0x1a0], R4 ;  /* 0x0001a00401007387 */ /* 0x0003e80000100800 */
[----:B------:R2:W-:Y:S01]  /*29b50*/  STL [R1+0x1a8], R2 ;  /* 0x0001a80201007387 */ /* 0x0005e20000100800 */
[----:B0-----:R-:W-:-:S02]  /*29b60*/  SEL R6, R5, R25, !P3 ;  /* 0x0000001905067207 */ /* 0x001fc40005800000 */
[C---:B-1----:R-:W-:Y:S02]  /*29b70*/  SEL R4, R5.reuse, R0, !P3 ;  /* 0x0000000005047207 */ /* 0x042fe40005800000 */
[C---:B------:R-:W-:Y:S02]  /*29b80*/  SEL R0, R5.reuse, R23, !P3 ;  /* 0x0000001705007207 */ /* 0x040fe40005800000 */
[C---:B--2---:R-:W-:Y:S01]  /*29b90*/  SEL R2, R5.reuse, R24, !P3 ;  /* 0x0000001805027207 */ /* 0x044fe20005800000 */
        /* <DEDUP_REMOVED lines=13> */
[----:B-1----:R-:W-:-:S03]  /*29c70*/  SEL R0, R5, R8, !P3 ;  /* 0x0000000805007207 */ /* 0x002fc60005800000 */
[----:B------:R0:W-:Y:S01]  /*29c80*/  STL [R1+0x1f0], R2 ;  /* 0x0001f00201007387 */ /* 0x0001e20000100800 */
[----:B--2---:R-:W-:-:S03]  /*29c90*/  SEL R3, R5, R9, !P3 ;  /* 0x0000000905037207 */ /* 0x004fc60005800000 */
[----:B------:R1:W-:Y:S04]  /*29ca0*/  STL [R1+0x1f8], R0 ;  /* 0x0001f80001007387 */ /* 0x0003e80000100800 */
[----:B------:R2:W-:Y:S01]  /*29cb0*/  STL [R1+0x200], R3 ;  /* 0x0002000301007387 */ /* 0x0005e20000100800 */
[C---:B0-----:R-:W-:Y:S02]  /*29cc0*/  SEL R2, R5.reuse, R10, !P3 ;  /* 0x0000000a05027207 */ /* 0x041fe40005800000 */
        /* <DEDUP_REMOVED lines=1335> */
[----:B------:R-:W3:Y:S01]  /*2f040*/  LDL.LU R0, [R1] ;  /* 0x0000000001007983 */ /* 0x000ee20000300800 */
        /* <DEDUP_REMOVED lines=10> */
[C---:B----4-:R-:W-:Y:S02]  /*2f0f0*/  SEL R29, R5.reuse, R29, !P3 ;  /* 0x0000001d051d7207 */ /* 0x050fe40005800000 */
[C---:B-----5:R-:W-:Y:S02]  /*2f100*/  SEL R22, R5.reuse, R22, !P3 ;  /* 0x0000001605167207 */ /* 0x060fe40005800000 */
[----:B------:R-:W-:-:S02]  /*2f110*/  SEL R21, R5, R21, !P3 ;  /* 0x0000001505157207 */ /* 0x000fc40005800000 */
[C---:B------:R-:W-:Y:S02]  /*2f120*/  SEL R4, R5.reuse, R4, !P3 ;  /* 0x0000000405047207 */ /* 0x040fe40005800000 */
[C---:B------:R-:W-:Y:S02]  /*2f130*/  SEL R6, R5.reuse, R6, !P3 ;  /* 0x0000000605067207 */ /* 0x040fe40005800000 */
[C---:B------:R-:W-:Y:S02]  /*2f140*/  SEL R13, R5.reuse, R13, !P3 ;  /* 0x0000000d050d7207 */ /* 0x040fe40005800000 */
[C---:B------:R-:W-:Y:S02]  /*2f150*/  SEL R25, R5.reuse, R25, !P3 ;  /* 0x0000001905197207 */ /* 0x040fe40005800000 */
[C---:B------:R-:W-:Y:S02]  /*2f160*/  SEL R24, R5.reuse, R24, !P3 ;  /* 0x0000001805187207 */ /* 0x040fe40005800000 */
        /* <DEDUP_REMOVED lines=16> */
[----:B--2---:R-:W-:-:S05]  /*2f270*/  SEL R26, R5, R26, !P3 ;  /* 0x0000001a051a7207 */ /* 0x004fca0005800000 */
[----:B------:R0:W-:Y:S04]  /*2f280*/  STL [R1+0x2cc], R26 ;  /* 0x0002cc1a01007387 */ /* 0x0001e80000100800 */
[----:B0-----:R-:W2:Y:S04]  /*2f290*/  LDL.LU R26, [R1+0x57e8] ;  /* 0x0057e800011a7983 */ /* 0x001ea80000300800 */
[----:B------:R0:W-:Y:S04]  /*2f2a0*/  STL [R1+0x2c8], R27 ;  /* 0x0002c81b01007387 */ /* 0x0001e80000100800 */
[----:B0-----:R-:W3:Y:S04]  /*2f2b0*/  LDL.LU R27, [R1+0x57e4] ;  /* 0x0057e400011b7983 */ /* 0x001ee80000300800 */
[----:B------:R0:W-:Y:S04]  /*2f2c0*/  STL [R1+0x2c4], R29 ;  /* 0x0002c41d01007387 */ /* 0x0001e80000100800 */
[----:B0-----:R-:W4:Y:S04]  /*2f2d0*/  LDL.LU R29, [R1+0x57e0] ;  /* 0x0057e000011d7983 */ /* 0x001f280000300800 */
[----:B------:R0:W-:Y:S04]  /*2f2e0*/  STL [R1+0x2c0], R22 ;  /* 0x0002c01601007387 */ /* 0x0001e80000100800 */
[----:B0-----:R-:W5:Y:S04]  /*2f2f0*/  LDL.LU R22, [R1+0x57dc] ;  /* 0x0057dc0001167983 */ /* 0x001f680000300800 */
[----:B------:R0:W-:Y:S04]  /*2f300*/  STL [R1+0x2bc], R21 ;  /* 0x0002bc1501007387 */ /* 0x0001e80000100800 */
[----:B0-----:R-:W2:Y:S04]  /*2f310*/  LDL.LU R21, [R1+0x57d8] ;  /* 0x0057d80001157983 */ /* 0x001ea80000300800 */
        /* <DEDUP_REMOVED lines=33> */
[----:B0-----:R-:W3:Y:S04]  /*2f530*/  LDL.LU R18, [R1+0x5794] ;  /* 0x0057940001127983 */ /* 0x001ee80000300800 */
[----:B------:R0:W-:Y:S04]  /*2f540*/  STL [R1+0x250], R14 ;  /* 0x0002500e01007387 */ /* 0x0001e80000100800 */
[----:B0-----:R-:W3:Y:S04]  /*2f550*/  LDL.LU R14, [R1+0x5790] ;  /* 0x00579000010e7983 */ /* 0x001ee80000300800 */
[----:B------:R0:W-:Y:S04]  /*2f560*/  STL [R1+0x248], R15 ;  /* 0x0002480f01007387 */ /* 0x0001e80000100800 */
[----:B0-----:R-:W3:Y:S04]  /*2f570*/  LDL.LU R15, [R1+0x578c] ;  /* 0x00578c00010f7983 */ /* 0x001ee80000300800 */
[----:B------:R0:W-:Y:S04]  /*2f580*/  STL [R1+0x244], R16 ;  /* 0x0002441001007387 */ /* 0x0001e80000100800 */
[----:B0-----:R-:W4:Y:S04]  /*2f590*/  LDL.LU R16, [R1+0x5788] ;  /* 0x0057880001107983 */ /* 0x001f280000300800 */
[----:B------:R0:W-:Y:S04]  /*2f5a0*/  STL [R1+0x23c], R17 ;  /* 0x00023c1101007387 */ /* 0x0001e80000100800 */
[----:B0-----:R-:W5:Y:S01]  /*2f5b0*/  LDL.LU R17, [R1+0x5784] ;  /* 0x0057840001117983 */ /* 0x001f620000300800 */
[----:B------:R-:W-:-:S02]  /*2f5c0*/  SEL R2, R5, R2, !P3 ;  /* 0x0000000205027207 */ /* 0x000fc40005800000 */
[----:B------:R-:W-:-:S03]  /*2f5d0*/  SEL R0, R5, R0, !P3 ;  /* 0x0000000005007207 */ /* 0x000fc60005800000 */
[----:B------:R-:W-:Y:S04]  /*2f5e0*/  STL [R1+0x234], R2 ;  /* 0x0002340201007387 */ /* 0x000fe80000100800 */
[----:B------:R4:W-:Y:S01]  /*2f5f0*/  STL [R1+0x22c], R0 ;  /* 0x00022c0001007387 */ /* 0x0009e20000100800 */
[C---:B--2---:R-:W-:Y:S02]  /*2f600*/  SEL R12, R5.reuse, R12, !P3 ;  /* 0x0000000c050c7207 */ /* 0x044fe40005800000 */
[C---:B---3--:R-:W-:Y:S02]  /*2f610*/  SEL R15, R5.reuse, R15, !P3 ;  /* 0x0000000f050f7207 */ /* 0x048fe40005800000 */
[C---:B----4-:R-:W-:Y:S02]  /*2f620*/  SEL R0, R5.reuse, R16, !P3 ;  /* 0x0000001005007207 */ /* 0x050fe40005800000 */
[----:B-----5:R-:W-:-:S05]  /*2f630*/  SEL R2, R5, R17, !P3 ;  /* 0x0000001105027207 */ /* 0x020fca0005800000 */
[----:B------:R0:W-:Y:S04]  /*2f640*/  STL [R1+0x224], R2 ;  /* 0x0002240201007387 */ /* 0x0001e80000100800 */
[----:B------:R1:W-:Y:S01]  /*2f650*/  STL [R1+0x21c], R0 ;  /* 0x00021c0001007387 */ /* 0x0003e20000100800 */
[----:B0-----:R-:W-:-:S03]  /*2f660*/  SEL R2, R5, R14, !P3 ;  /* 0x0000000e05027207 */ /* 0x001fc60005800000 */
[----:B------:R-:W-:Y:S01]  /*2f670*/  STL [R1+0x214], R15 ;  /* 0x0002140f01007387 */ /* 0x000fe20000100800 */
[----:B-1----:R-:W-:-:S03]  /*2f680*/  SEL R0, R5, R18, !P3 ;  /* 0x0000001205007207 */ /* 0x002fc60005800000 */
[----:B------:R0:W-:Y:S04]  /*2f690*/  STL [R1+0x20c], R2 ;  /* 0x00020c0201007387 */ /* 0x0001e80000100800 */
[----:B------:R1:W-:Y:S01]  /*2f6a0*/  STL [R1+0x204], R0 ;  /* 0x0002040001007387 */ /* 0x0003e20000100800 */
[----:B0-----:R-:W-:-:S03]  /*2f6b0*/  SEL R2, R5, R11, !P3 ;  /* 0x0000000b05027207 */ /* 0x001fc60005800000 */
[----:B------:R-:W-:Y:S01]  /*2f6c0*/  STL [R1+0x1fc], R12 ;  /* 0x0001fc0c01007387 */ /* 0x000fe20000100800 */
[----:B-1----:R-:W-:-:S03]  /*2f6d0*/  SEL R0, R5, R10, !P3 ;  /* 0x0000000a05007207 */ /* 0x002fc60005800000 */
[----:B------:R-:W2:Y:S04]  /*2f6e0*/  LDL.LU R14, [R1+0x900] ;  /* 0x00090000010e7983 */ /* 0x000ea80000300800 */
[----:B------:R0:W-:Y:S04]  /*2f6f0*/  STL [R1+0x1f4], R2 ;  /* 0x0001f40201007387 */ /* 0x0001e80000100800 */
[----:B------:R1:W-:Y:S04]  /*2f700*/  STL [R1+0x1ec], R0 ;  /* 0x0001ec0001007387 */ /* 0x0003e80000100800 */
[----:B------:R-:W3:Y:S01]  /*2f710*/  LDL.LU R15, [R1+0x90] ;  /* 0x00009000010f7983 */ /* 0x000ee20000300800 */
[----:B0-----:R-:W-:-:S02]  /*2f720*/  SEL R2, R5, R9, !P3 ;  /* 0x0000000905027207 */ /* 0x001fc40005800000 */
[----:B-1----:R-:W-:-:S03]  /*2f730*/  SEL R0, R5, R8, !P3 ;  /* 0x0000000805007207 */ /* 0x002fc60005800000 */
[----:B------:R0:W-:Y:S04]  /*2f740*/  STL [R1+0x1e4], R2 ;  /* 0x0001e40201007387 */ /* 0x0001e80000100800 */
[----:B------:R1:W-:Y:S04]  /*2f750*/  STL [R1+0x1dc], R0 ;  /* 0x0001dc0001007387 */ /* 0x0003e80000100800 */
[----:B------:R-:W4:Y:S01]  /*2f760*/  LDL.LU R16, [R1+0x8c] ;  /* 0x00008c0001107983 */ /* 0x000f220000300800 */
[C---:B0-----:R-:W-:Y:S02]  /*2f770*/  SEL R2, R5.reuse, R7, !P3 ;  /* 0x0000000705027207 */ /* 0x041fe40005800000 */
[----:B-1----:R-:W-:-:S03]  /*2f780*/  SEL R0, R5, R19, !P3 ;  /* 0x0000001305007207 */ /* 0x002fc60005800000 */
[----:B------:R0:W-:Y:S04]  /*2f790*/  STL [R1+0x1d4], R2 ;  /* 0x0001d40201007387 */ /* 0x0001e80000100800 */
[----:B------:R1:W-:Y:S04]  /*2f7a0*/  STL [R1+0x1cc], R0 ;  /* 0x0001cc0001007387 */ /* 0x0003e80000100800 */
[----:B------:R-:W5:Y:S01]  /*2f7b0*/  LDL.LU R17, [R1+0x84] ;  /* 0x0000840001117983 */ /* 0x000f620000300800 */
[C---:B0-----:R-:W-:Y:S02]  /*2f7c0*/  SEL R2, R5.reuse, R20, !P3 ;  /* 0x0000001405027207 */ /* 0x041fe40005800000 */
[----:B-1----:R-:W-:-:S03]  /*2f7d0*/  SEL R0, R5, R3, !P3 ;  /* 0x0000000305007207 */ /* 0x002fc60005800000 */
[----:B------:R0:W-:Y:S04]  /*2f7e0*/  STL [R1+0x1c4], R2 ;  /* 0x0001c40201007387 */ /* 0x0001e80000100800 */
[----:B------:R1:W-:Y:S04]  /*2f7f0*/  STL [R1+0x1bc], R0 ;  /* 0x0001bc0001007387 */ /* 0x0003e80000100800 */
[----:B------:R-:W5:Y:S01]  /*2f800*/  LDL.LU R7, [R1+0x78] ;  /* 0x0000780001077983 */ /* 0x000f620000300800 */
[C---:B0-----:R-:W-:Y:S02]  /*2f810*/  SEL R2, R5.reuse, R28, !P3 ;  /* 0x0000001c05027207 */ /* 0x041fe40005800000 */
[----:B-1----:R-:W-:-:S03]  /*2f820*/  SEL R0, R5, R23, !P3 ;  /* 0x0000001705007207 */ /* 0x002fc60005800000 */
[----:B------:R-:W-:Y:S04]  /*2f830*/  STL [R1+0x1b4], R2 ;  /* 0x0001b40201007387 */ /* 0x000fe80000100800 */
[----:B------:R-:W5:Y:S04]  /*2f840*/  LDL.LU R23, [R1+0x74] ;  /* 0x0000740001177983 */ /* 0x000f680000300800 */
[----:B------:R-:W5:Y:S04]  /*2f850*/  LDL.LU R18, [R1+0x70] ;  /* 0x0000700001127983 */ /* 0x000f680000300800 */
[----:B------:R0:W-:Y:S02]  /*2f860*/  STL [R1+0x1ac], R0 ;  /* 0x0001ac0001007387 */ /* 0x0001e40000100800 */
[----:B0-----:R-:W-:-:S02]  /*2f870*/  SEL R0, R5, R24, !P3 ;  /* 0x0000001805007207 */ /* 0x001fc40005800000 */
[----:B------:R-:W5:Y:S04]  /*2f880*/  LDL.LU R24, [R1+0x7c] ;  /* 0x00007c0001187983 */ /* 0x000f680000300800 */
[----:B------:R-:W5:Y:S04]  /*2f890*/  LDL.LU R8, [R1+0x6c] ;  /* 0x00006c0001087983 */ /* 0x000f680000300800 */
[----:B------:R0:W-:Y:S04]  /*2f8a0*/  STL [R1+0x1a4], R0 ;  /* 0x0001a40001007387 */ /* 0x0001e80000100800 */
[----:B------:R-:W5:Y:S01]  /*2f8b0*/  LDL.LU R9, [R1+0x68] ;  /* 0x0000680001097983 */ /* 0x000f620000300800 */
[----:B0-----:R-:W-:-:S03]  /*2f8c0*/  SEL R0, R5, R25, !P3 ;  /* 0x0000001905007207 */ /* 0x001fc60005800000 */
        /* <DEDUP_REMOVED lines=8> */
[----:B------:R-:W-:-:S02]  /*2f950*/  SEL R4, R5, R4, !P3 ;  /* 0x0000000405047207 */ /* 0x000fc40005800000 */
[----:B------:R-:W-:-:S03]  /*2f960*/  SEL R3, R5, R21, !P3 ;  /* 0x0000001505037207 */ /* 0x000fc60005800000 */
[----:B------:R-:W-:Y:S04]  /*2f970*/  STL [R1+0x17c], R4 ;  /* 0x00017c0401007387 */ /* 0x000fe80000100800 */
[----:B------:R2:W-:Y:S04]  /*2f980*/  STL [R1+0x170], R3 ;  /* 0x0001700301007387 */ /* 0x0005e80000100800 */
[----:B------:R-:W5:Y:S01]  /*2f990*/  LDL.LU R28, [R1+0x94] ;  /* 0x00009400011c7983 */ /* 0x000f620000300800 */
[C---:B------:R-:W-:Y:S02]  /*2f9a0*/  SEL R2, R5.reuse, R6, !P3 ;  /* 0x0000000605027207 */ /* 0x040fe40005800000 */
[----:B0-----:R-:W-:-:S02]  /*2f9b0*/  SEL R0, R5, R22, !P3 ;  /* 0x0000001605007207 */ /* 0x001fc40005800000 */
[----:B--2---:R-:W-:Y:S02]  /*2f9c0*/  LEA.HI.X.SX32 R3, R14, UR27, 0x1, P4 ;  /* 0x0000001b0e037c11 */ /* 0x004fe4000a0f0eff */
[----:B------:R-:W2:Y:S04]  /*2f9d0*/  LDL.LU R14, [R1+0x98] ;  /* 0x00009800010e7983 */ /* 0x000ea80000300800 */
[----:B------:R-:W2:Y:S01]  /*2f9e0*/  LDL.LU R20, [R1+0x9c] ;  /* 0x00009c0001147983 */ /* 0x000ea20000300800 */
[----:B---3--:R-:W-:-:S03]  /*2f9f0*/  IMAD R4, R15, UR43, RZ ;  /* 0x0000002b0f047c24 */ /* 0x008fc6000f8e02ff */
[----:B------:R-:W3:Y:S04]  /*2fa00*/  LDL.LU R15, [R1+0xa8] ;  /* 0x0000a800010f7983 */ /* 0x000ee80000300800 */
[----:B------:R4:W-:Y:S04]  /*2fa10*/  STL [R1+0x190], R4 ;  /* 0x0001900401007387 */ /* 0x0009e80000100800 */
[----:B------:R-:W3:Y:S01]  /*2fa20*/  LDL.LU R19, [R1+0xac] ;  /* 0x0000ac0001137983 */ /* 0x000ee20000300800 */
[----:B----4-:R-:W-:-:S03]  /*2fa30*/  IMAD R4, R16, UR43, RZ ;  /* 0x0000002b10047c24 */ /* 0x010fc6000f8e02ff */
[----:B------:R-:W4:Y:S04]  /*2fa40*/  LDL.LU R16, [R1+0x13c] ;  /* 0x00013c0001107983 */ /* 0x000f280000300800 */
[----:B------:R5:W-:Y:S02]  /*2fa50*/  STL [R1+0x184], R4 ;  /* 0x0001840401007387 */ /* 0x000be40000100800 */
[----:B-----5:R-:W-:Y:S02]  /*2fa60*/  IMAD R4, R17, UR43, RZ ;  /* 0x0000002b11047c24 */ /* 0x020fe4000f8e02ff */
[----:B------:R-:W5:Y:S01]  /*2fa70*/  LDL.LU R17, [R1+0x140] ;  /* 0x0001400001117983 */ /* 0x000f620000300800 */
[----:B------:R-:W-:Y:S02]  /*2fa80*/  IMAD R6, R25, UR43, RZ ;  /* 0x0000002b19067c24 */ /* 0x000fe4000f8e02ff */
[----:B------:R-:W-:-:S05]  /*2fa90*/  IMAD R5, R13, UR43, RZ ;  /* 0x0000002b0d057c24 */ /* 0x000fca000f8e02ff */
[----:B------:R0:W-:Y:S04]  /*2faa0*/  STL [R1+0x178], R5 ;  /* 0x0001780501007387 */ /* 0x0001e80000100800 */
[----:B------:R1:W-:Y:S04]  /*2fab0*/  STL [R1+0x16c], R4 ;  /* 0x00016c0401007387 */ /* 0x0003e80000100800 */
[----:B------:R-:W-:Y:S01]  /*2fac0*/  STL [R1+0x164], R6 ;  /* 0x0001640601007387 */ /* 0x000fe20000100800 */
[----:B0-----:R-:W-:Y:S02]  /*2fad0*/  IMAD R5, R24, UR43, RZ ;  /* 0x0000002b18057c24 */ /* 0x001fe4000f8e02ff */
[----:B-1----:R-:W-:-:S02]  /*2fae0*/  IMAD R4, R7, UR43, RZ ;  /* 0x0000002b07047c24 */ /* 0x002fc4000f8e02ff */
[----:B------:R-:W5:Y:S04]  /*2faf0*/  LDL.LU R7, [R1+0x144] ;  /* 0x0001440001077983 */ /* 0x000f680000300800 */
[----:B------:R-:W-:Y:S04]  /*2fb00*/  STL [R1+0x158], R5 ;  /* 0x0001580501007387 */ /* 0x000fe80000100800 */
[----:B------:R0:W-:Y:S02]  /*2fb10*/  STL [R1+0x14c], R4 ;  /* 0x00014c0401007387 */ /* 0x0001e40000100800 */
[----:B0-----:R-:W-:-:S02]  /*2fb20*/  IMAD R4, R18, UR43, RZ ;  /* 0x0000002b12047c24 */ /* 0x001fc4000f8e02ff */
[----:B------:R-:W5:Y:S01]  /*2fb30*/  LDL.LU R18, [R1+0x148] ;  /* 0x0001480001127983 */ /* 0x000f620000300800 */
[----:B------:R-:W-:-:S05]  /*2fb40*/  IMAD R5, R23, UR43, RZ ;  /* 0x0000002b17057c24 */ /* 0x000fca000f8e02ff */
[----:B------:R0:W-:Y:S04]  /*2fb50*/  STL [R1+0x138], R5 ;  /* 0x0001380501007387 */ /* 0x0001e80000100800 */
[----:B------:R1:W-:Y:S01]  /*2fb60*/  STL [R1+0x134], R4 ;  /* 0x0001340401007387 */ /* 0x0003e20000100800 */
[----:B0-----:R-:W-:-:S03]  /*2fb70*/  IMAD R5, R8, UR43, RZ ;  /* 0x0000002b08057c24 */ /* 0x001fc6000f8e02ff */
[----:B------:R-:W5:Y:S01]  /*2fb80*/  LDL.LU R8, [R1+0x150] ;  /* 0x0001500001087983 */ /* 0x000f620000300800 */
[----:B-1----:R-:W-:-:S03]  /*2fb90*/  IMAD R4, R9, UR43, RZ ;  /* 0x0000002b09047c24 */ /* 0x002fc6000f8e02ff */
[----:B------:R0:W-:Y:S04]  /*2fba0*/  STL [R1+0x130], R5 ;  /* 0x0001300501007387 */ /* 0x0001e80000100800 */
[----:B------:R1:W-:Y:S04]  /*2fbb0*/  STL [R1+0x12c], R4 ;  /* 0x00012c0401007387 */ /* 0x0003e80000100800 */
[----:B------:R-:W5:Y:S01]  /*2fbc0*/  LDL.LU R9, [R1+0x154] ;  /* 0x0001540001097983 */ /* 0x000f620000300800 */
[----:B0-----:R-:W-:Y:S02]  /*2fbd0*/  IMAD R5, R10, UR43, RZ ;  /* 0x0000002b0a057c24 */ /* 0x001fe4000f8e02ff */
[----:B-1----:R-:W-:-:S03]  /*2fbe0*/  IMAD R4, R11, UR43, RZ ;  /* 0x0000002b0b047c24 */ /* 0x002fc6000f8e02ff */
[----:B------:R0:W-:Y:S04]  /*2fbf0*/  STL [R1+0x128], R5 ;  /* 0x0001280501007387 */ /* 0x0001e80000100800 */
[----:B------:R-:W5:Y:S01]  /*2fc00*/  LDL.LU R10, [R1+0x160] ;  /* 0x00016000010a7983 */ /* 0x000f620000300800 */
[----:B0-----:R-:W-:-:S03]  /*2fc10*/  IMAD R5, R12, UR43, RZ ;  /* 0x0000002b0c057c24 */ /* 0x001fc6000f8e02ff */
[----:B------:R0:W-:Y:S04]  /*2fc20*/  STL [R1+0x124], R4 ;  /* 0x0001240401007387 */ /* 0x0001e80000100800 */
[----:B------:R1:W-:Y:S04]  /*2fc30*/  STL [R1+0x120], R5 ;  /* 0x0001200501007387 */ /* 0x0003e80000100800 */
[----:B------:R-:W5:Y:S01]  /*2fc40*/  LDL.LU R11, [R1+0x168] ;  /* 0x00016800010b7983 */ /* 0x000f620000300800 */
[----:B0-----:R-:W-:Y:S02]  /*2fc50*/  IMAD R4, R29, UR43, RZ ;  /* 0x0000002b1d047c24 */ /* 0x001fe4000f8e02ff */
[----:B-1----:R-:W-:-:S03]  /*2fc60*/  IMAD R5, R27, UR43, RZ ;  /* 0x0000002b1b057c24 */ /* 0x002fc6000f8e02ff */
[----:B------:R0:W-:Y:S04]  /*2fc70*/  STL [R1+0x11c], R4 ;  /* 0x00011c0401007387 */ /* 0x0001e80000100800 */
[----:B------:R-:W5:Y:S04]  /*2fc80*/  LDL.LU R12, [R1+0x174] ;  /* 0x00017400010c7983 */ /* 0x000f680000300800 */
[----:B------:R1:W-:Y:S01]  /*2fc90*/  STL [R1+0x118], R5 ;  /* 0x0001180501007387 */ /* 0x0003e20000100800 */
[----:B0-----:R-:W-:-:S05]  /*2fca0*/  IMAD R4, R26, UR43, RZ ;  /* 0x0000002b1a047c24 */ /* 0x001fca000f8e02ff */
[----:B------:R2:W-:Y:S01]  /*2fcb0*/  STL [R1+0x114], R4 ;  /* 0x0001140401007387 */ /* 0x0005e20000100800 */
[----:B-1----:R-:W-:Y:S02]  /*2fcc0*/  IMAD R5, R28, UR43, RZ ;  /* 0x0000002b1c057c24 */ /* 0x002fe4000f8e02ff */
[----:B--2---:R-:W-:Y:S02]  /*2fcd0*/  IMAD R4, R14, UR43, RZ ;  /* 0x0000002b0e047c24 */ /* 0x004fe4000f8e02ff */
[----:B------:R-:W2:Y:S04]  /*2fce0*/  LDL.LU R14, [R1+0x180] ;  /* 0x00018000010e7983 */ /* 0x000ea80000300800 */
[----:B------:R0:W-:Y:S04]  /*2fcf0*/  STL [R1+0x110], R5 ;  /* 0x0001100501007387 */ /* 0x0001e80000100800 */
[----:B------:R3:W-:Y:S01]  /*2fd00*/  STL [R1+0x10c], R4 ;  /* 0x00010c0401007387 */ /* 0x0007e20000100800 */
[----:B0-----:R-:W-:-:S02]  /*2fd10*/  IMAD R5, R20, UR43, RZ ;  /* 0x0000002b14057c24 */ /* 0x001fc4000f8e02ff */
[----:B---3--:R-:W-:Y:S02]  /*2fd20*/  IMAD R4, R15, UR43, RZ ;  /* 0x0000002b0f047c24 */ /* 0x008fe4000f8e02ff */
[----:B------:R-:W3:Y:S04]  /*2fd30*/  LDL.LU R15, [R1+0x18c] ;  /* 0x00018c00010f7983 */ /* 0x000ee80000300800 */
[----:B------:R0:W-:Y:S04]  /*2fd40*/  STL [R1+0x108], R5 ;  /* 0x0001080501007387 */ /* 0x0001e80000100800 */
[----:B------:R4:W-:Y:S04]  /*2fd50*/  STL [R1+0x104], R4 ;  /* 0x0001040401007387 */ /* 0x0009e80000100800 */
[----:B------:R-:W3:Y:S01]  /*2fd60*/  LDL.LU R21, [R1+0x198] ;  /* 0x0001980001157983 */ /* 0x000ee20000300800 */
[----:B0-----:R-:W-:-:S02]  /*2fd70*/  IMAD R5, R19, UR43, RZ ;  /* 0x0000002b13057c24 */ /* 0x001fc4000f8e02ff */
[----:B----4-:R-:W-:-:S03]  /*2fd80*/  IMAD R4, R16, UR43, RZ ;  /* 0x0000002b10047c24 */ /* 0x010fc6000f8e02ff */
[----:B------:R5:W-:Y:S04]  /*2fd90*/  STL [R1+0x100], R5 ;  /* 0x0001000501007387 */ /* 0x000be80000100800 */
[----:B------:R-:W4:Y:S04]  /*2fda0*/  LDL.LU R16, [R1+0x1a0] ;  /* 0x0001a00001107983 */ /* 0x000f280000300800 */
[----:B------:R0:W-:Y:S01]  /*2fdb0*/  STL [R1+0xfc], R4 ;  /* 0x0000fc0401007387 */ /* 0x0001e20000100800 */
[----:B-----5:R-:W-:-:S03]  /*2fdc0*/  IMAD R5, R17, UR43, RZ ;  /* 0x0000002b11057c24 */ /* 0x020fc6000f8e02ff */
[----:B0-----:R-:W5:Y:S04]  /*2fdd0*/  LDL.LU R4, [R1+0x1a8] ;  /* 0x0001a80001047983 */ /* 0x001f680000300800 */
[----:B------:R-:W5:Y:S04]  /*2fde0*/  LDL.LU R6, [R1+0x1b0] ;  /* 0x0001b00001067983 */ /* 0x000f680000300800 */
[----:B------:R0:W-:Y:S04]  /*2fdf0*/  STL [R1+0xf8], R5 ;  /* 0x0000f80501007387 */ /* 0x0001e80000100800 */
[----:B------:R-:W5:Y:S04]  /*2fe00*/  LDL.LU R17, [R1+0x1b8] ;  /* 0x0001b80001117983 */ /* 0x000f680000300800 */
[----:B------:R-:W5:Y:S01]  /*2fe10*/  LDL.LU R13, [R1+0x1c0] ;  /* 0x0001c000010d7983 */ /* 0x000f620000300800 */
[----:B0-----:R-:W-:-:S03]  /*2fe20*/  IMAD R5, R7, UR43, RZ ;  /* 0x0000002b07057c24 */ /* 0x001fc6000f8e02ff */
[----:B------:R-:W5:Y:S04]  /*2fe30*/  LDL.LU R7, [R1+0x1c8] ;  /* 0x0001c80001077983 */ /* 0x000f680000300800 */
[----:B------:R0:W-:Y:S04]  /*2fe40*/  STL [R1+0xf4], R5 ;  /* 0x0000f40501007387 */ /* 0x0001e80000100800 */
[----:B------:R-:W5:Y:S01]  /*2fe50*/  LDL.LU R25, [R1+0x1d0] ;  /* 0x0001d00001197983 */ /* 0x000f620000300800 */
[----:B0-----:R-:W-:-:S03]  /*2fe60*/  IMAD R5, R18, UR43, RZ ;  /* 0x0000002b12057c24 */ /* 0x001fc6000f8e02ff */
[----:B------:R-:W5:Y:S04]  /*2fe70*/  LDL.LU R18, [R1+0x1d8] ;  /* 0x0001d80001127983 */ /* 0x000f680000300800 */
[----:B------:R0:W-:Y:S01]  /*2fe80*/  STL [R1+0xf0], R5 ;  /* 0x0000f00501007387 */ /* 0x0001e20000100800 */
[----:B------:R-:W-:-:S03]  /*2fe90*/  IMAD R19, R8, UR43, RZ ;  /* 0x0000002b08137c24 */ /* 0x000fc6000f8e02ff */
[----:B------:R-:W5:Y:S04]  /*2fea0*/  LDL.LU R8, [R1+0x1e0] ;  /* 0x0001e00001087983 */ /* 0x000f680000300800 */
[----:B------:R1:W-:Y:S04]  /*2feb0*/  STL [R1+0xec], R19 ;  /* 0x0000ec1301007387 */ /* 0x0003e80000100800 */
[----:B------:R-:W5:Y:S01]  /*2fec0*/  LDL.LU R24, [R1+0x1e8] ;  /* 0x0001e80001187983 */ /* 0x000f620000300800 */
[----:B0-----:R-:W-:-:S03]  /*2fed0*/  IMAD R5, R9, UR43, RZ ;  /* 0x0000002b09057c24 */ /* 0x001fc6000f8e02ff */
[----:B------:R-:W5:Y:S04]  /*2fee0*/  LDL.LU R9, [R1+0x1f0] ;  /* 0x0001f00001097983 */ /* 0x000f680000300800 */
[----:B------:R0:W-:Y:S01]  /*2fef0*/  STL [R1+0xe8], R5 ;  /* 0x0000e80501007387 */ /* 0x0001e20000100800 */
[----:B-1----:R-:W-:-:S03]  /*2ff00*/  IMAD R19, R10, UR43, RZ ;  /* 0x0000002b0a137c24 */ /* 0x002fc6000f8e02ff */
[----:B------:R-:W5:Y:S04]  /*2ff10*/  LDL.LU R10, [R1+0x1f8] ;  /* 0x0001f800010a7983 */ /* 0x000f680000300800 */
[----:B------:R-:W-:Y:S04]  /*2ff20*/  STL [R1+0xe4], R19 ;  /* 0x0000e41301007387 */ /* 0x000fe80000100800 */
[----:B------:R-:W5:Y:S01]  /*2ff30*/  LDL.LU R23, [R1+0x200] ;  /* 0x0002000001177983 */ /* 0x000f620000300800 */
[----:B0-----:R-:W-:-:S03]  /*2ff40*/  IMAD R5, R11, UR43, RZ ;  /* 0x0000002b0b057c24 */ /* 0x001fc6000f8e02ff */
[----:B------:R-:W5:Y:S04]  /*2ff50*/  LDL.LU R11, [R1+0x208] ;  /* 0x00020800010b7983 */ /* 0x000f680000300800 */
[----:B------:R0:W-:Y:S04]  /*2ff60*/  STL [R1+0xe0], R5 ;  /* 0x0000e00501007387 */ /* 0x0001e80000100800 */
[----:B------:R-:W5:Y:S01]  /*2ff70*/  LDL.LU R28, [R1+0x210] ;  /* 0x00021000011c7983 */ /* 0x000f620000300800 */
[----:B0-----:R-:W-:-:S03]  /*2ff80*/  IMAD R5, R12, UR43, RZ ;  /* 0x0000002b0c057c24 */ /* 0x001fc6000f8e02ff */
[----:B------:R-:W5:Y:S04]  /*2ff90*/  LDL.LU R12, [R1+0x218] ;  /* 0x00021800010c7983 */ /* 0x000f680000300800 */
[----:B------:R2:W-:Y:S04]  /*2ffa0*/  STL [R1+0xdc], R5 ;  /* 0x0000dc0501007387 */ /* 0x0005e80000100800 */
[----:B------:R-:W5:Y:S01]  /*2ffb0*/  LDL.LU R20, [R1+0x220] ;  /* 0x0002200001147983 */ /* 0x000f620000300800 */
[----:B--2---:R-:W-:-:S03]  /*2ffc0*/  IMAD R5, R14, UR43, RZ ;  /* 0x0000002b0e057c24 */ /* 0x004fc6000f8e02ff */
[----:B------:R-:W2:Y:S04]  /*2ffd0*/  LDL.LU R14, [R1+0x228] ;  /* 0x00022800010e7983 */ /* 0x000ea80000300800 */
[----:B------:R3:W-:Y:S04]  /*2ffe0*/  STL [R1+0xd8], R5 ;  /* 0x0000d80501007387 */ /* 0x0007e80000100800 */
[----:B------:R-:W2:Y:S01]  /*2fff0*/  LDL.LU R19, [R1+0x230] ;  /* 0x0002300001137983 */ /* 0x000ea20000300800 */
[----:B---3--:R-:W-:-:S03]  /*30000*/  IMAD R5, R15, UR43, RZ ;  /* 0x0000002b0f057c24 */ /* 0x008fc6000f8e02ff */
[----:B------:R-:W3:Y:S04]  /*30010*/  LDL.LU R15, [R1+0x238] ;  /* 0x00023800010f7983 */ /* 0x000ee80000300800 */
[----:B------:R4:W-:Y:S01]  /*30020*/  STL [R1+0xd4], R5 ;  /* 0x0000d40501007387 */ /* 0x0009e20000100800 */
[----:B------:R-:W-:Y:S02]  /*30030*/  IMAD R21, R21, UR43, RZ ;  /* 0x0000002b15157c24 */ /* 0x000fe4000f8e02ff */
[----:B----4-:R-:W-:Y:S02]  /*30040*/  IMAD R5, R16, UR43, RZ ;  /* 0x0000002b10057c24 */ /* 0x010fe4000f8e02ff */
[----:B------:R-:W4:Y:S04]  /*30050*/  LDL.LU R16, [R1+0x240] ;  /* 0x0002400001107983 */ /* 0x000f280000300800 */
[----:B------:R5:W-:Y:S04]  /*30060*/  STL [R1+0xd0], R21 ;  /* 0x0000d01501007387 */ /* 0x000be80000100800 */
[----:B------:R0:W-:Y:S01]  /*30070*/  STL [R1+0xcc], R5 ;  /* 0x0000cc0501007387 */ /* 0x0001e20000100800 */
[----:B-----5:R-:W-:-:S05]  /*30080*/  IMAD R21, R4, UR43, RZ ;  /* 0x0000002b04157c24 */ /* 0x020fca000f8e02ff */
[----:B------:R-:W-:Y:S01]  /*30090*/  STL [R1+0xc8], R21 ;  /* 0x0000c81501007387 */ /* 0x000fe20000100800 */
[----:B0-----:R-:W-:Y:S02]  /*300a0*/  IMAD R5, R6, UR43, RZ ;  /* 0x0000002b06057c24 */ /* 0x001fe4000f8e02ff */
[----:B------:R-:W-:Y:S02]  /*300b0*/  IMAD R4, R17, UR43, RZ ;  /* 0x0000002b11047c24 */ /* 0x000fe4000f8e02ff */
[----:B------:R-:W5:Y:S04]  /*300c0*/  LDL.LU R17, [R1+0x24c] ;  /* 0x00024c0001117983 */ /* 0x000f680000300800 */
[----:B------:R0:W-:Y:S04]  /*300d0*/  STL [R1+0xc4], R5 ;  /* 0x0000c40501007387 */ /* 0x0001e80000100800 */
[----:B------:R1:W-:Y:S01]  /*300e0*/  STL [R1+0xc0], R4 ;  /* 0x0000c00401007387 */ /* 0x0003e20000100800 */
[----:B0-----:R-:W-:-:S02]  /*300f0*/  IMAD R5, R13, UR43, RZ ;  /* 0x0000002b0d057c24 */ /* 0x001fc4000f8e02ff */
[----:B-1----:R-:W-:Y:S02]  /*30100*/  IMAD R4, R7, UR43, RZ ;  /* 0x0000002b07047c24 */ /* 0x002fe4000f8e02ff */
        /* <DEDUP_REMOVED lines=9> */
[----:B------:R-:W5:Y:S04]  /*301a0*/  LDL.LU R8, [R1+0x264] ;  /* 0x0002640001087983 */ /* 0x000f680000300800 */
[----:B------:R0:W-:Y:S01]  /*301b0*/  STL [R1+0xac], R5 ;  /* 0x0000ac0501007387 */ /* 0x0001e20000100800 */
[----:B-1----:R-:W-:Y:S02]  /*301c0*/  IMAD R4, R24, UR43, RZ ;  /* 0x0000002b18047c24 */ /* 0x002fe4000f8e02ff */
[----:B0-----:R-:W-:Y:S02]  /*301d0*/  IMAD R5, R9, UR43, RZ ;  /* 0x0000002b09057c24 */ /* 0x001fe4000f8e02ff */
[----:B------:R-:W5:Y:S04]  /*301e0*/  LDL.LU R9, [R1+0x26c] ;  /* 0x00026c0001097983 */ /* 0x000f680000300800 */
[----:B------:R0:W-:Y:S04]  /*301f0*/  STL [R1+0xa8], R4 ;  /* 0x0000a80401007387 */ /* 0x0001e80000100800 */
[----:B------:R1:W-:Y:S01]  /*30200*/  STL [R1+0x9c], R5 ;  /* 0x00009c0501007387 */ /* 0x0003e20000100800 */
[----:B0-----:R-:W-:-:S03]  /*30210*/  IMAD R4, R10, UR43, RZ ;  /* 0x0000002b0a047c24 */ /* 0x001fc6000f8e02ff */
[----:B------:R-:W5:Y:S01]  /*30220*/  LDL.LU R10, [R1+0x274] ;  /* 0x00027400010a7983 */ /* 0x000f620000300800 */
[----:B-1----:R-:W-:-:S03]  /*30230*/  IMAD R5, R23, UR43, RZ ;  /* 0x0000002b17057c24 */ /* 0x002fc6000f8e02ff */
[----:B------:R0:W-:Y:S02]  /*30240*/  STL [R1+0x98], R4 ;  /* 0x0000980401007387 */ /* 0x0001e40000100800 */
[----:B0-----:R-:W-:Y:S02]  /*30250*/  IMAD R4, R11, UR43, RZ ;  /* 0x0000002b0b047c24 */ /* 0x001fe4000f8e02ff */
[----:B------:R-:W5:Y:S04]  /*30260*/  LDL.LU R11, [R1+0x27c] ;  /* 0x00027c00010b7983 */ /* 0x000f680000300800 */
[----:B------:R0:W-:Y:S04]  /*30270*/  STL [R1+0x94], R5 ;  /* 0x0000940501007387 */ /* 0x0001e80000100800 */
[----:B------:R1:W-:Y:S01]  /*30280*/  STL [R1+0x90], R4 ;  /* 0x0000900401007387 */ /* 0x0003e20000100800 */
[----:B0-----:R-:W-:-:S02]  /*30290*/  IMAD R5, R28, UR43, RZ ;  /* 0x0000002b1c057c24 */ /* 0x001fc4000f8e02ff */
[----:B-1----:R-:W-:Y:S02]  /*302a0*/  IMAD R4, R12, UR43, RZ ;  /* 0x0000002b0c047c24 */ /* 0x002fe4000f8e02ff */
[----:B------:R-:W5:Y:S04]  /*302b0*/  LDL.LU R12, [R1+0x284] ;  /* 0x00028400010c7983 */ /* 0x000f680000300800 */
[----:B------:R0:W-:Y:S04]  /*302c0*/  STL [R1+0x8c], R5 ;  /* 0x00008c0501007387 */ /* 0x0001e80000100800 */
[----:B------:R2:W-:Y:S01]  /*302d0*/  STL [R1+0x88], R4 ;  /* 0x0000880401007387 */ /* 0x0005e20000100800 */
[----:B0-----:R-:W-:-:S02]  /*302e0*/  IMAD R5, R20, UR43, RZ ;  /* 0x0000002b14057c24 */ /* 0x001fc4000f8e02ff */
[----:B--2---:R-:W-:Y:S02]  /*302f0*/  IMAD R4, R14, UR43, RZ ;  /* 0x0000002b0e047c24 */ /* 0x004fe4000f8e02ff */
[----:B------:R-:W2:Y:S04]  /*30300*/  LDL.LU R14, [R1+0x290] ;  /* 0x00029000010e7983 */ /* 0x000ea80000300800 */
[----:B------:R0:W-:Y:S04]  /*30310*/  STL [R1+0x84], R5 ;  /* 0x0000840501007387 */ /* 0x0001e80000100800 */
[----:B------:R3:W-:Y:S04]  /*30320*/  STL [R1+0x80], R4 ;  /* 0x0000800401007387 */ /* 0x0007e80000100800 */
[----:B------:R-:W2:Y:S01]  /*30330*/  LDL.LU R21, [R1+0x2ac] ;  /* 0x0002ac0001157983 */ /* 0x000ea20000300800 */
[----:B0-----:R-:W-:-:S02]  /*30340*/  IMAD R5, R19, UR43, RZ ;  /* 0x0000002b13057c24 */ /* 0x001fc4000f8e02ff */
[----:B---3--:R-:W-:-:S03]  /*30350*/  IMAD R4, R15, UR43, RZ ;  /* 0x0000002b0f047c24 */ /* 0x008fc6000f8e02ff */
[----:B------:R-:W-:Y:S04]  /*30360*/  STL [R1+0x7c], R5 ;  /* 0x00007c0501007387 */ /* 0x000fe80000100800 */
[----:B------:R-:W3:Y:S04]  /*30370*/  LDL.LU R15, [R1+0x2e0] ;  /* 0x0002e000010f7983 */ /* 0x000ee80000300800 */
[----:B------:R0:W-:Y:S04]  /*30380*/  STL [R1+0x78], R4 ;  /* 0x0000780401007387 */ /* 0x0001e80000100800 */
[----:B0-----:R-:W3:Y:S01]  /*30390*/  LDL.LU R4, [R1+0x2e8] ;  /* 0x0002e80001047983 */ /* 0x001ee20000300800 */
[----:B----4-:R-:W-:-:S03]  /*303a0*/  IMAD R5, R16, UR43, RZ ;  /* 0x0000002b10057c24 */ /* 0x010fc6000f8e02ff */
[----:B------:R-:W4:Y:S04]  /*303b0*/  LDL.LU R6, [R1+0x300] ;  /* 0x0003000001067983 */ /* 0x000f280000300800 */
[----:B------:R5:W-:Y:S04]  /*303c0*/  STL [R1+0x74], R5 ;  /* 0x0000740501007387 */ /* 0x000be80000100800 */
[----:B------:R-:W4:Y:S04]  /*303d0*/  LDL.LU R16, [R1+0x308] ;  /* 0x0003080001107983 */ /* 0x000f280000300800 */
[----:B------:R-:W4:Y:S01]  /*303e0*/  LDL.LU R13, [R1+0x320] ;  /* 0x00032000010d7983 */ /* 0x000f220000300800 */
[----:B-----5:R-:W-:-:S03]  /*303f0*/  IMAD R5, R17, UR43, RZ ;  /* 0x0000002b11057c24 */ /* 0x020fc6000f8e02ff */
        /* <DEDUP_REMOVED lines=31> */
[----:B------:R3:W-:Y:S01]  /*305f0*/  STL [R1+0x50], R5 ;  /* 0x0000500501007387 */ /* 0x0007e20000100800 */
[----:B------:R-:W-:Y:S02]  /*30600*/  IMAD R21, R21, UR43, RZ ;  /* 0x0000002b15157c24 */ /* 0x000fe4000f8e02ff */
[----:B---3--:R-:W-:Y:S02]  /*30610*/  IMAD R5, R15, UR43, RZ ;  /* 0x0000002b0f057c24 */ /* 0x008fe4000f8e02ff */
[----:B------:R-:W3:Y:S04]  /*30620*/  LDL.LU R15, [R1+0x8e0] ;  /* 0x0008e000010f7983 */ /* 0x000ee80000300800 */
[----:B------:R0:W-:Y:S04]  /*30630*/  STL [R1+0x4c], R21 ;  /* 0x00004c1501007387 */ /* 0x0001e80000100800 */
[----:B------:R1:W-:Y:S01]  /*30640*/  STL [R1+0x48], R5 ;  /* 0x0000480501007387 */ /* 0x0003e20000100800 */
[----:B0-----:R-:W-:-:S02]  /*30650*/  IMAD R21, R4, UR43, RZ ;  /* 0x0000002b04157c24 */ /* 0x001fc4000f8e02ff */
[----:B----4-:R-:W-:-:S03]  /*30660*/  IMAD R4, R6, UR43, RZ ;  /* 0x0000002b06047c24 */ /* 0x010fc6000f8e02ff */
[----:B------:R-:W-:Y:S01]  /*30670*/  STL [R1+0x44], R21 ;  /* 0x0000441501007387 */ /* 0x000fe20000100800 */
[----:B-1----:R-:W-:-:S03]  /*30680*/  IMAD R5, R16, UR43, RZ ;  /* 0x0000002b10057c24 */ /* 0x002fc6000f8e02ff */
[----:B------:R-:W4:Y:S04]  /*30690*/  LDL.LU R16, [R1+0x8dc] ;  /* 0x0008dc0001107983 */ /* 0x000f280000300800 */
[----:B------:R-:W-:Y:S04]  /*306a0*/  STL [R1+0x40], R4 ;  /* 0x0000400401007387 */ /* 0x000fe80000100800 */
[----:B------:R5:W-:Y:S02]  /*306b0*/  STL [R1+0x3c], R5 ;  /* 0x00003c0501007387 */ /* 0x000be40000100800 */
[----:B-----5:R-:W-:-:S02]  /*306c0*/  IMAD R5, R17, UR43, RZ ;  /* 0x0000002b11057c24 */ /* 0x020fc4000f8e02ff */
[----:B------:R-:W5:Y:S01]  /*306d0*/  LDL.LU R17, [R1+0x8d8] ;  /* 0x0008d80001117983 */ /* 0x000f620000300800 */
[----:B------:R-:W-:-:S05]  /*306e0*/  IMAD R4, R13, UR43, RZ ;  /* 0x0000002b0d047c24 */ /* 0x000fca000f8e02ff */
[----:B------:R0:W-:Y:S04]  /*306f0*/  STL [R1+0x38], R4 ;  /* 0x0000380401007387 */ /* 0x0001e80000100800 */
[----:B------:R1:W-:Y:S01]  /*30700*/  STL [R1+0x34], R5 ;  /* 0x0000340501007387 */ /* 0x0003e20000100800 */
[----:B0-----:R-:W-:Y:S02]  /*30710*/  IMAD R4, R25, UR43, RZ ;  /* 0x0000002b19047c24 */ /* 0x001fe4000f8e02ff */
[----:B-1----:R-:W-:Y:S02]  /*30720*/  IMAD R5, R7, UR43, RZ ;  /* 0x0000002b07057c24 */ /* 0x002fe4000f8e02ff */
[----:B------:R-:W5:Y:S04]  /*30730*/  LDL.LU R7, [R1+0x8d4] ;  /* 0x0008d40001077983 */ /* 0x000f680000300800 */
        /* <DEDUP_REMOVED lines=24> */
[----:B-1----:R-:W-:Y:S02]  /*308c0*/  IMAD R5, R12, UR43, RZ ;  /* 0x0000002b0c057c24 */ /* 0x002fe4000f8e02ff */
[----:B------:R-:W5:Y:S04]  /*308d0*/  LDL.LU R12, [R1+0x8bc] ;  /* 0x0008bc00010c7983 */ /* 0x000f680000300800 */
[----:B------:R0:W-:Y:S04]  /*308e0*/  STL [R1+0x8], R4 ;  /* 0x0000080401007387 */ /* 0x0001e80000100800 */
[----:B------:R-:W-:Y:S04]  /*308f0*/  STL [R1+0x4], R5 ;  /* 0x0000040501007387 */ /* 0x000fe80000100800 */
[----:B------:R-:W5:Y:S01]  /*30900*/  LDL.LU R23, [R1+0x8b8] ;  /* 0x0008b80001177983 */ /* 0x000f620000300800 */
[----:B0-----:R-:W-:-:S05]  /*30910*/  IMAD R4, R19, UR43, RZ ;  /* 0x0000002b13047c24 */ /* 0x001fca000f8e02ff */
[----:B------:R4:W-:Y:S01]  /*30920*/  STL [R1], R4 ;  /* 0x0000000401007387 */ /* 0x0009e20000100800 */
[----:B--2---:R-:W-:-:S05]  /*30930*/  IMAD R29, R14, UR43, RZ ;  /* 0x0000002b0e1d7c24 */ /* 0x004fca000f8e02ff */
[----:B------:R-:W-:Y:S04]  /*30940*/  STL [R1+0x5740], R29 ;  /* 0x0057401d01007387 */ /* 0x000fe80000100800 */
[----:B------:R-:W2:Y:S01]  /*30950*/  LDL.LU R14, [R1+0x8b4] ;  /* 0x0008b400010e7983 */ /* 0x000ea20000300800 */
[----:B---3--:R-:W-:-:S03]  /*30960*/  IMAD R28, R15, UR43, RZ ;  /* 0x0000002b0f1c7c24 */ /* 0x008fc6000f8e02ff */
[----:B------:R-:W3:Y:S04]  /*30970*/  LDL.LU R15, [R1+0x8b0] ;  /* 0x0008b000010f7983 */ /* 0x000ee80000300800 */
[----:B------:R-:W-:Y:S01]  /*30980*/  STL [R1+0x573c], R28 ;  /* 0x00573c1c01007387 */ /* 0x000fe20000100800 */
[----:B----4-:R-:W-:-:S03]  /*30990*/  IMAD R4, R16, UR43, RZ ;  /* 0x0000002b10047c24 */ /* 0x010fc6000f8e02ff */
[----:B------:R-:W4:Y:S04]  /*309a0*/  LDL.LU R16, [R1+0x8ac] ;  /* 0x0008ac0001107983 */ /* 0x000f280000300800 */
[----:B------:R-:W-:Y:S01]  /*309b0*/  STL [R1+0x5738], R4 ;  /* 0x0057380401007387 */ /* 0x000fe20000100800 */
[----:B-----5:R-:W-:-:S03]  /*309c0*/  IMAD R5, R17, UR43, RZ ;  /* 0x0000002b11057c24 */ /* 0x020fc6000f8e02ff */
[----:B------:R-:W5:Y:S04]  /*309d0*/  LDL.LU R17, [R1+0x8a8] ;  /* 0x0008a80001117983 */ /* 0x000f680000300800 */
[----:B------:R-:W-:Y:S01]  /*309e0*/  STL [R1+0x5734], R5 ;  /* 0x0057340501007387 */ /* 0x000fe20000100800 */
[----:B------:R-:W-:-:S05]  /*309f0*/  IMAD R6, R7, UR43, RZ ;  /* 0x0000002b07067c24 */ /* 0x000fca000f8e02ff */
[----:B------:R-:W-:Y:S01]  /*30a00*/  STL [R1+0x5730], R6 ;  /* 0x0057300601007387 */ /* 0x000fe20000100800 */
[----:B------:R-:W-:-:S03]  /*30a10*/  IMAD R7, R18, UR43, RZ ;  /* 0x0000002b12077c24 */ /* 0x000fc6000f8e02ff */
[----:B------:R-:W5:Y:S04]  /*30a20*/  LDL.LU R18, [R1+0x8a4] ;  /* 0x0008a40001127983 */ /* 0x000f680000300800 */
[----:B------:R-:W-:Y:S01]  /*30a30*/  STL [R1+0x572c], R7 ;  /* 0x00572c0701007387 */ /* 0x000fe20000100800 */
[----:B------:R-:W-:-:S05]  /*30a40*/  IMAD R8, R8, UR43, RZ ;  /* 0x0000002b08087c24 */ /* 0x000fca000f8e02ff */
[----:B------:R-:W-:Y:S04]  /*30a50*/  STL [R1+0x5728], R8 ;  /* 0x0057280801007387 */ /* 0x000fe80000100800 */
[----:B------:R-:W5:Y:S01]  /*30a60*/  LDL.LU R19, [R1+0x8a0] ;  /* 0x0008a00001137983 */ /* 0x000f620000300800 */
        /* <DEDUP_REMOVED lines=10> */
[----:B------:R0:W-:Y:S01]  /*30b10*/  STL [R1+0x574c], R12 ;  /* 0x00574c0c01007387 */ /* 0x0001e20000100800 */
[----:B------:R-:W-:-:S03]  /*30b20*/  IMAD R13, R23, UR43, RZ ;  /* 0x0000002b170d7c24 */ /* 0x000fc6000f8e02ff */
[----:B------:R-:W5:Y:S04]  /*30b30*/  LDL.LU R23, [R1+0x890] ;  /* 0x0008900001177983 */ /* 0x000f680000300800 */
[----:B------:R-:W-:Y:S01]  /*30b40*/  STL [R1+0x5750], R13 ;  /* 0x0057500d01007387 */ /* 0x000fe20000100800 */
[----:B--2---:R-:W-:-:S05]  /*30b50*/  IMAD R14, R14, UR43, RZ ;  /* 0x0000002b0e0e7c24 */ /* 0x004fca000f8e02ff */
[----:B------:R-:W-:Y:S04]  /*30b60*/  STL [R1+0x5754], R14 ;  /* 0x0057540e01007387 */ /* 0x000fe80000100800 */
[----:B------:R-:W2:Y:S01]  /*30b70*/  LDL.LU R24, [R1+0x88c] ;  /* 0x00088c0001187983 */ /* 0x000ea20000300800 */
[----:B---3--:R-:W-:-:S05]  /*30b80*/  IMAD R15, R15, UR43, RZ ;  /* 0x0000002b0f0f7c24 */ /* 0x008fca000f8e02ff */
[----:B------:R1:W-:Y:S01]  /*30b90*/  STL [R1+0x5758], R15 ;  /* 0x0057580f01007387 */ /* 0x0003e20000100800 */
[----:B----4-:R-:W-:-:S05]  /*30ba0*/  IMAD R16, R16, UR43, RZ ;  /* 0x0000002b10107c24 */ /* 0x010fca000f8e02ff */
[----:B------:R3:W-:Y:S04]  /*30bb0*/  STL [R1+0x575c], R16 ;  /* 0x00575c1001007387 */ /* 0x0007e80000100800 */
[----:B------:R-:W4:Y:S04]  /*30bc0*/  LDL.LU R25, [R1+0x888] ;  /* 0x0008880001197983 */ /* 0x000f280000300800 */
[----:B------:R-:W3:Y:S04]  /*30bd0*/  LDL.LU R26, [R1+0x884] ;  /* 0x00088400011a7983 */ /* 0x000ee80000300800 */
[----:B------:R-:W3:Y:S01]  /*30be0*/  LDL.LU R27, [R1+0x880] ;  /* 0x00088000011b7983 */ /* 0x000ee20000300800 */
[----:B-----5:R-:W-:-:S03]  /*30bf0*/  IMAD R17, R17, UR43, RZ ;  /* 0x0000002b11117c24 */ /* 0x020fc6000f8e02ff */
[----:B0-----:R-:W3:Y:S04]  /*30c00*/  LDL.LU R12, [R1+0x87c] ;  /* 0x00087c00010c7983 */ /* 0x001ee80000300800 */
[----:B------:R-:W-:Y:S04]  /*30c10*/  STL [R1+0x5760], R17 ;  /* 0x0057601101007387 */ /* 0x000fe80000100800 */
[----:B-1----:R-:W5:Y:S04]  /*30c20*/  LDL.LU R15, [R1+0x878] ;  /* 0x00087800010f7983 */ /* 0x002f680000300800 */
[----:B------:R-:W4:Y:S04]  /*30c30*/  LDL.LU R5, [R1+0x874] ;  /* 0x0008740001057983 */ /* 0x000f280000300800 */
[----:B------:R-:W4:Y:S01]  /*30c40*/  LDL.LU R11, [R1+0x870] ;  /* 0x00087000010b7983 */ /* 0x000f220000300800 */
[----:B------:R-:W-:-:S05]  /*30c50*/  IMAD R18, R18, UR43, RZ ;  /* 0x0000002b12127c24 */ /* 0x000fca000f8e02ff */
[----:B------:R-:W-:Y:S04]  /*30c60*/  STL [R1+0x5764], R18 ;  /* 0x0057641201007387 */ /* 0x000fe80000100800 */
        /* <DEDUP_REMOVED lines=12> */
[----:B------:R-:W4:Y:S04]  /*30d30*/  LDL.LU R14, [R1+0x85c] ;  /* 0x00085c00010e7983 */ /* 0x000f280000300800 */
[----:B------:R-:W4:Y:S01]  /*30d40*/  LDL.LU R6, [R1+0x858] ;  /* 0x0008580001067983 */ /* 0x000f220000300800 */
[----:B------:R-:W-:-:S05]  /*30d50*/  IMAD R23, R23, UR43, RZ ;  /* 0x0000002b17177c24 */ /* 0x000fca000f8e02ff */
[----:B------:R-:W-:Y:S04]  /*30d60*/  STL [R1+0x5778], R23 ;  /* 0x0057781701007387 */ /* 0x000fe80000100800 */
[----:B------:R-:W4:Y:S04]  /*30d70*/  LDL.LU R13, [R1+0x854] ;  /* 0x00085400010d7983 */ /* 0x000f280000300800 */
[----:B------:R-:W4:Y:S04]  /*30d80*/  LDL.LU R4, [R1+0x850] ;  /* 0x0008500001047983 */ /* 0x000f280000300800 */
[----:B------:R-:W4:Y:S01]  /*30d90*/  LDL.LU R28, [R1+0x84c] ;  /* 0x00084c00011c7983 */ /* 0x000f220000300800 */
[----:B--2---:R-:W-:-:S05]  /*30da0*/  IMAD R24, R24, UR43, RZ ;  /* 0x0000002b18187c24 */ /* 0x004fca000f8e02ff */
[----:B------:R-:W-:Y:S04]  /*30db0*/  STL [R1+0x577c], R24 ;  /* 0x00577c1801007387 */ /* 0x000fe80000100800 */
[----:B------:R-:W2:Y:S01]  /*30dc0*/  LDL.LU R29, [R1+0x848] ;  /* 0x00084800011d7983 */ /* 0x000ea20000300800 */
[----:B---3--:R-:W-:-:S03]  /*30dd0*/  IMAD R16, R12, UR43, RZ ;  /* 0x0000002b0c107c24 */ /* 0x008fc6000f8e02ff */
[----:B------:R-:W3:Y:S04]  /*30de0*/  LDL.LU R12, [R1+0x844] ;  /* 0x00084400010c7983 */ /* 0x000ee80000300800 */
[----:B------:R4:W-:Y:S01]  /*30df0*/  STL [R1+0x13c], R16 ;  /* 0x00013c1001007387 */ /* 0x0009e20000100800 */
[----:B-----5:R-:W-:Y:S02]  /*30e00*/  IMAD R15, R15, UR43, RZ ;  /* 0x0000002b0f0f7c24 */ /* 0x020fe4000f8e02ff */
[----:B----4-:R-:W-:Y:S02]  /*30e10*/  IMAD R16, R5, UR43, RZ ;  /* 0x0000002b05107c24 */ /* 0x010fe4000f8e02ff */
[----:B------:R-:W4:Y:S04]  /*30e20*/  LDL.LU R5, [R1+0x840] ;  /* 0x0008400001057983 */ /* 0x000f280000300800 */
[----:B------:R0:W-:Y:S04]  /*30e30*/  STL [R1+0x140], R15 ;  /* 0x0001400f01007387 */ /* 0x0001e80000100800 */
        /* <DEDUP_REMOVED lines=14> */
[----:B0-----:R-:W5:Y:S04]  /*30f20*/  LDL.LU R15, [R1+0x824] ;  /* 0x00082400010f7983 */ /* 0x001f680000300800 */
[----:B------:R-:W5:Y:S04]  /*30f30*/  LDL.LU R8, [R1+0x820] ;  /* 0x0008200001087983 */ /* 0x000f680000300800 */
[----:B------:R0:W-:Y:S02]  /*30f40*/  STL [R1+0x160], R16 ;  /* 0x0001601001007387 */ /* 0x0001e40000100800 */
[----:B0-----:R-:W-:-:S02]  /*30f50*/  IMAD R16, R7, UR43, RZ ;  /* 0x0000002b07107c24 */ /* 0x001fc4000f8e02ff */
[----:B------:R-:W5:Y:S04]  /*30f60*/  LDL.LU R7, [R1+0x81c] ;  /* 0x00081c0001077983 */ /* 0x000f680000300800 */
[----:B------:R0:W-:Y:S01]  /*30f70*/  STL [R1+0x168], R16 ;  /* 0x0001681001007387 */ /* 0x0001e20000100800 */
[----:B------:R-:W-:-:S03]  /*30f80*/  IMAD R17, R14, UR43, RZ ;  /* 0x0000002b0e117c24 */ /* 0x000fc6000f8e02ff */
[----:B------:R-:W5:Y:S01]  /*30f90*/  LDL.LU R14, [R1+0x818] ;  /* 0x00081800010e7983 */ /* 0x000f620000300800 */
[----:B0-----:R-:W-:-:S03]  /*30fa0*/  IMAD R16, R6, UR43, RZ ;  /* 0x0000002b06107c24 */ /* 0x001fc6000f8e02ff */
[----:B------:R-:W-:Y:S04]  /*30fb0*/  STL [R1+0x174], R17 ;  /* 0x0001741101007387 */ /* 0x000fe80000100800 */
[----:B------:R-:W5:Y:S04]  /*30fc0*/  LDL.LU R6, [R1+0x814] ;  /* 0x0008140001067983 */ /* 0x000f680000300800 */
[----:B------:R0:W-:Y:S01]  /*30fd0*/  STL [R1+0x180], R16 ;  /* 0x0001801001007387 */ /* 0x0001e20000100800 */
[----:B------:R-:W-:Y:S02]  /*30fe0*/  IMAD R13, R13, UR43, RZ ;  /* 0x0000002b0d0d7c24 */ /* 0x000fe4000f8e02ff */
[----:B0-----:R-:W-:-:S02]  /*30ff0*/  IMAD R16, R4, UR43, RZ ;  /* 0x0000002b04107c24 */ /* 0x001fc4000f8e02ff */
[----:B------:R-:W5:Y:S04]  /*31000*/  LDL.LU R4, [R1+0x810] ;  /* 0x0008100001047983 */ /* 0x000f680000300800 */
[----:B------:R0:W-:Y:S04]  /*31010*/  STL [R1+0x18c], R13 ;  /* 0x00018c0d01007387 */ /* 0x0001e80000100800 */
[----:B------:R1:W-:Y:S04]  /*31020*/  STL [R1+0x198], R16 ;  /* 0x0001981001007387 */ /* 0x0003e80000100800 */
[----:B------:R-:W5:Y:S01]  /*31030*/  LDL.LU R17, [R1+0x80c] ;  /* 0x00080c0001117983 */ /* 0x000f620000300800 */
[----:B0-----:R-:W-:-:S03]  /*31040*/  IMAD R13, R28, UR43, RZ ;  /* 0x0000002b1c0d7c24 */ /* 0x001fc6000f8e02ff */
[----:B------:R-:W5:Y:S04]  /*31050*/  LDL.LU R28, [R1+0x808] ;  /* 0x00080800011c7983 */ /* 0x000f680000300800 */
[----:B------:R2:W-:Y:S04]  /*31060*/  STL [R1+0x1a0], R13 ;  /* 0x0001a00d01007387 */ /* 0x0005e80000100800 */
[----:B-1----:R-:W5:Y:S01]  /*31070*/  LDL.LU R16, [R1+0x804] ;  /* 0x0008040001107983 */ /* 0x002f620000300800 */
[----:B--2---:R-:W-:-:S03]  /*31080*/  IMAD R13, R29, UR43, RZ ;  /* 0x0000002b1d0d7c24 */ /* 0x004fc6000f8e02ff */
[----:B------:R-:W2:Y:S04]  /*31090*/  LDL.LU R29, [R1+0x800] ;  /* 0x00080000011d7983 */ /* 0x000ea80000300800 */
[----:B------:R0:W-:Y:S04]  /*310a0*/  STL [R1+0x1a8], R13 ;  /* 0x0001a80d01007387 */ /* 0x0001e80000100800 */
[----:B0-----:R-:W2:Y:S01]  /*310b0*/  LDL.LU R13, [R1+0x7fc] ;  /* 0x0007fc00010d7983 */ /* 0x001ea20000300800 */
[----:B---3--:R-:W-:-:S03]  /*310c0*/  IMAD R21, R12, UR43, RZ ;  /* 0x0000002b0c157c24 */ /* 0x008fc6000f8e02ff */
[----:B------:R-:W3:Y:S04]  /*310d0*/  LDL.LU R12, [R1+0x7f8] ;  /* 0x0007f800010c7983 */ /* 0x000ee80000300800 */
[----:B------:R4:W-:Y:S02]  /*310e0*/  STL [R1+0x1b0], R21 ;  /* 0x0001b01501007387 */ /* 0x0009e40000100800 */
[----:B----4-:R-:W-:Y:S02]  /*310f0*/  IMAD R21, R5, UR43, RZ ;  /* 0x0000002b05157c24 */ /* 0x010fe4000f8e02ff */
[----:B------:R-:W4:Y:S04]  /*31100*/  LDL.LU R5, [R1+0x7f4] ;  /* 0x0007f40001057983 */ /* 0x000f280000300800 */
[----:B------:R0:W-:Y:S01]  /*31110*/  STL [R1+0x1b8], R21 ;  /* 0x0001b81501007387 */ /* 0x0001e20000100800 */
[----:B-----5:R-:W-:-:S02]  /*31120*/  IMAD R20, R20, UR43, RZ ;  /* 0x0000002b14147c24 */ /* 0x020fc4000f8e02ff */
[----:B0-----:R-:W-:Y:S02]  /*31130*/  IMAD R21, R11, UR43, RZ ;  /* 0x0000002b0b157c24 */ /* 0x001fe4000f8e02ff */
[----:B------:R-:W5:Y:S04]  /*31140*/  LDL.LU R11, [R1+0x7f0] ;  /* 0x0007f000010b7983 */ /* 0x000f680000300800 */
[----:B------:R0:W-:Y:S04]  /*31150*/  STL [R1+0x1c0], R20 ;  /* 0x0001c01401007387 */ /* 0x0001e80000100800 */
[----:B------:R-:W-:Y:S01]  /*31160*/  STL [R1+0x1c8], R21 ;  /* 0x0001c81501007387 */ /* 0x000fe20000100800 */
[----:B0-----:R-:W-:-:S02]  /*31170*/  IMAD R20, R19, UR43, RZ ;  /* 0x0000002b13147c24 */ /* 0x001fc4000f8e02ff */
[----:B------:R-:W-:Y:S02]  /*31180*/  IMAD R19, R9, UR43, RZ ;  /* 0x0000002b09137c24 */ /* 0x000fe4000f8e02ff */
[----:B------:R-:W5:Y:S04]  /*31190*/  LDL.LU R9, [R1+0x7ec] ;  /* 0x0007ec0001097983 */ /* 0x000f680000300800 */
[----:B------:R-:W-:Y:S01]  /*311a0*/  STL [R1+0x1d0], R20 ;  /* 0x0001d01401007387 */ /* 0x000fe20000100800 */
[----:B------:R-:W-:-:S03]  /*311b0*/  IMAD R18, R18, UR43, RZ ;  /* 0x0000002b12127c24 */ /* 0x000fc6000f8e02ff */
[----:B------:R0:W-:Y:S02]  /*311c0*/  STL [R1+0x1d8], R19 ;  /* 0x0001d81301007387 */ /* 0x0001e40000100800 */
[----:B0-----:R-:W-:Y:S02]  /*311d0*/  IMAD R19, R10, UR43, RZ ;  /* 0x0000002b0a137c24 */ /* 0x001fe4000f8e02ff */
[----:B------:R-:W5:Y:S04]  /*311e0*/  LDL.LU R10, [R1+0x754] ;  /* 0x00075400010a7983 */ /* 0x000f680000300800 */
[----:B------:R0:W-:Y:S04]  /*311f0*/  STL [R1+0x1e0], R18 ;  /* 0x0001e01201007387 */ /* 0x0001e80000100800 */
[----:B------:R-:W-:Y:S01]  /*31200*/  STL [R1+0x1e8], R19 ;  /* 0x0001e81301007387 */ /* 0x000fe20000100800 */
[----:B0-----:R-:W-:-:S02]  /*31210*/  IMAD R18, R15, UR43, RZ ;  /* 0x0000002b0f127c24 */ /* 0x001fc4000f8e02ff */
[----:B------:R-:W-:Y:S02]  /*31220*/  IMAD R15, R8, UR43, RZ ;  /* 0x0000002b080f7c24 */ /* 0x000fe4000f8e02ff */
[----:B------:R-:W5:Y:S04]  /*31230*/  LDL.LU R8, [R1+0x758] ;  /* 0x0007580001087983 */ /* 0x000f680000300800 */
[----:B------:R0:W-:Y:S04]  /*31240*/  STL [R1+0x1f0], R18 ;  /* 0x0001f01201007387 */ /* 0x0001e80000100800 */
[----:B------:R1:W-:Y:S01]  /*31250*/  STL [R1+0x1f8], R15 ;  /* 0x0001f80f01007387 */ /* 0x0003e20000100800 */
[----:B0-----:R-:W-:-:S03]  /*31260*/  IMAD R18, R7, UR43, RZ ;  /* 0x0000002b07127c24 */ /* 0x001fc6000f8e02ff */
[----:B-1----:R-:W5:Y:S04]  /*31270*/  LDL.LU R15, [R1+0x75c] ;  /* 0x00075c00010f7983 */ /* 0x002f680000300800 */
[----:B------:R-:W5:Y:S04]  /*31280*/  LDL.LU R7, [R1+0x760] ;  /* 0x0007600001077983 */ /* 0x000f680000300800 */
[----:B------:R0:W-:Y:S01]  /*31290*/  STL [R1+0x200], R18 ;  /* 0x0002001201007387 */ /* 0x0001e20000100800 */
[----:B------:R-:W-:-:S03]  /*312a0*/  IMAD R19, R14, UR43, RZ ;  /* 0x0000002b0e137c24 */ /* 0x000fc6000f8e02ff */
[----:B------:R-:W5:Y:S04]  /*312b0*/  LDL.LU R14, [R1+0x764] ;  /* 0x00076400010e7983 */ /* 0x000f680000300800 */
[----:B------:R-:W-:Y:S01]  /*312c0*/  STL [R1+0x208], R19 ;  /* 0x0002081301007387 */ /* 0x000fe20000100800 */
[----:B0-----:R-:W-:-:S03]  /*312d0*/  IMAD R18, R6, UR43, RZ ;  /* 0x0000002b06127c24 */ /* 0x001fc6000f8e02ff */
[----:B------:R-:W5:Y:S04]  /*312e0*/  LDL.LU R6, [R1+0x768] ;  /* 0x0007680001067983 */ /* 0x000f680000300800 */
[----:B------:R0:W-:Y:S02]  /*312f0*/  STL [R1+0x300], R18 ;  /* 0x0003001201007387 */ /* 0x0001e40000100800 */
[----:B0-----:R-:W-:Y:S02]  /*31300*/  IMAD R18, R4, UR43, RZ ;  /* 0x0000002b04127c24 */ /* 0x001fe4000f8e02ff */
[----:B------:R-:W5:Y:S04]  /*31310*/  LDL.LU R4, [R1+0x76c] ;  /* 0x00076c0001047983 */ /* 0x000f680000300800 */
[----:B------:R0:W-:Y:S01]  /*31320*/  STL [R1+0x308], R18 ;  /* 0x0003081201007387 */ /* 0x0001e20000100800 */
[----:B------:R-:W-:-:S02]  /*31330*/  IMAD R17, R17, UR43, RZ ;  /* 0x0000002b11117c24 */ /* 0x000fc4000f8e02ff */
[----:B0-----:R-:W-:Y:S02]  /*31340*/  IMAD R18, R28, UR43, RZ ;  /* 0x0000002b1c127c24 */ /* 0x001fe4000f8e02ff */
[----:B------:R-:W5:Y:S04]  /*31350*/  LDL.LU R28, [R1+0x794] ;  /* 0x00079400011c7983 */ /* 0x000f680000300800 */
[----:B------:R0:W-:Y:S04]  /*31360*/  STL [R1+0x320], R17 ;  /* 0x0003201101007387 */ /* 0x0001e80000100800 */
[----:B------:R-:W-:Y:S01]  /*31370*/  STL [R1+0x344], R18 ;  /* 0x0003441201007387 */ /* 0x000fe20000100800 */
[----:B0-----:R-:W-:-:S02]  /*31380*/  IMAD R17, R16, UR43, RZ ;  /* 0x0000002b10117c24 */ /* 0x001fc4000f8e02ff */
[----:B--2---:R-:W-:Y:S02]  /*31390*/  IMAD R16, R29, UR43, RZ ;  /* 0x0000002b1d107c24 */ /* 0x004fe4000f8e02ff */
[----:B------:R-:W2:Y:S04]  /*313a0*/  LDL.LU R29, [R1+0x7a0] ;  /* 0x0007a000011d7983 */ /* 0x000ea80000300800 */
[----:B------:R-:W-:Y:S04]  /*313b0*/  STL [R1+0x34c], R17 ;  /* 0x00034c1101007387 */ /* 0x000fe80000100800 */
[----:B------:R3:W-:Y:S01]  /*313c0*/  STL [R1+0x358], R16 ;  /* 0x0003581001007387 */ /* 0x0007e20000100800 */
[----:B------:R-:W-:-:S02]  /*313d0*/  IMAD R13, R13, UR43, RZ ;  /* 0x0000002b0d0d7c24 */ /* 0x000fc4000f8e02ff */
[----:B---3--:R-:W-:Y:S02]  /*313e0*/  IMAD R16, R12, UR43, RZ ;  /* 0x0000002b0c107c24 */ /* 0x008fe4000f8e02ff */
[----:B------:R-:W3:Y:S04]  /*313f0*/  LDL.LU R12, [R1+0x7b0] ;  /* 0x0007b000010c7983 */ /* 0x000ee80000300800 */
[----:B------:R4:W-:Y:S04]  /*31400*/  STL [R1+0x370], R13 ;  /* 0x0003700d01007387 */ /* 0x0009e80000100800 */
[----:B------:R-:W-:Y:S04]  /*31410*/  STL [R1+0x378], R16 ;  /* 0x0003781001007387 */ /* 0x000fe80000100800 */
[----:B------:R-:W3:Y:S01]  /*31420*/  LDL.LU R20, [R1+0x7b8] ;  /* 0x0007b80001147983 */ /* 0x000ee20000300800 */
[----:B----4-:R-:W-:-:S03]  /*31430*/  IMAD R13, R5, UR43, RZ ;  /* 0x0000002b050d7c24 */ /* 0x010fc6000f8e02ff */
[----:B------:R-:W4:Y:S04]  /*31440*/  LDL.LU R5, [R1+0x7c8] ;  /* 0x0007c80001057983 */ /* 0x000f280000300800 */
[----:B------:R5:W-:Y:S04]  /*31450*/  STL [R1+0x390], R13 ;  /* 0x0003900d01007387 */ /* 0x000be80000100800 */
[----:B------:R-:W4:Y:S01]  /*31460*/  LDL.LU R19, [R1+0x7d4] ;  /* 0x0007d40001137983 */ /* 0x000f220000300800 */
[----:B-----5:R-:W-:-:S03]  /*31470*/  IMAD R13, R11, UR43, RZ ;  /* 0x0000002b0b0d7c24 */ /* 0x020fc6000f8e02ff */
[----:B------:R-:W5:Y:S04]  /*31480*/  LDL.LU R11, [R1+0x7e0] ;  /* 0x0007e000010b7983 */ /* 0x000f680000300800 */
[----:B------:R0:W-:Y:S04]  /*31490*/  STL [R1+0x398], R13 ;  /* 0x0003980d01007387 */ /* 0x0001e80000100800 */
[----:B------:R-:W5:Y:S01]  /*314a0*/  LDL.LU R18, [R1+0x7e8] ;  /* 0x0007e80001127983 */ /* 0x000f620000300800 */
[----:B0-----:R-:W-:-:S03]  /*314b0*/  IMAD R13, R9, UR43, RZ ;  /* 0x0000002b090d7c24 */ /* 0x001fc6000f8e02ff */
[----:B------:R-:W5:Y:S04]  /*314c0*/  LDL.LU R9, [R1+0x7e4] ;  /* 0x0007e40001097983 */ /* 0x000f680000300800 */
[----:B------:R0:W-:Y:S04]  /*314d0*/  STL [R1+0x3b4], R13 ;  /* 0x0003b40d01007387 */ /* 0x0001e80000100800 */
[----:B0-----:R-:W5:Y:S01]  /*314e0*/  LDL.LU R13, [R1+0x7dc] ;  /* 0x0007dc00010d7983 */ /* 0x001f620000300800 */
[----:B------:R-:W-:-:S03]  /*314f0*/  IMAD R16, R10, UR43, RZ ;  /* 0x0000002b0a107c24 */ /* 0x000fc6000f8e02ff */
[----:B------:R-:W5:Y:S04]  /*31500*/  LDL.LU R10, [R1+0x7d8] ;  /* 0x0007d800010a7983 */ /* 0x000f680000300800 */
[----:B------:R0:W-:Y:S02]  /*31510*/  STL [R1+0x754], R16 ;  /* 0x0007541001007387 */ /* 0x0001e40000100800 */
[----:B0-----:R-:W-:Y:S02]  /*31520*/  IMAD R16, R8, UR43, RZ ;  /* 0x0000002b08107c24 */ /* 0x001fe4000f8e02ff */
        /* <DEDUP_REMOVED lines=18> */
[----:B0-----:R-:W-:-:S03]  /*31650*/  IMAD R14, R28, UR43, RZ ;  /* 0x0000002b1c0e7c24 */ /* 0x001fc6000f8e02ff */
[----:B------:R-:W5:Y:S04]  /*31660*/  LDL.LU R28, [R1+0x7a8] ;  /* 0x0007a800011c7983 */ /* 0x000f680000300800 */
[----:B------:R0:W-:Y:S04]  /*31670*/  STL [R1+0x794], R14 ;  /* 0x0007940e01007387 */ /* 0x0001e80000100800 */
[----:B0-----:R-:W5:Y:S01]  /*31680*/  LDL.LU R14, [R1+0x7a4] ;  /* 0x0007a400010e7983 */ /* 0x001f620000300800 */
[----:B--2---:R-:W-:-:S03]  /*31690*/  IMAD R21, R29, UR43, RZ ;  /* 0x0000002b1d157c24 */ /* 0x004fc6000f8e02ff */
[----:B------:R-:W2:Y:S04]  /*316a0*/  LDL.LU R29, [R1+0x79c] ;  /* 0x00079c00011d7983 */ /* 0x000ea80000300800 */
[----:B------:R3:W-:Y:S02]  /*316b0*/  STL [R1+0x7a0], R21 ;  /* 0x0007a01501007387 */ /* 0x0007e40000100800 */
[----:B---3--:R-:W-:Y:S02]  /*316c0*/  IMAD R21, R12, UR43, RZ ;  /* 0x0000002b0c157c24 */ /* 0x008fe4000f8e02ff */
[----:B------:R-:W3:Y:S04]  /*316d0*/  LDL.LU R12, [R1+0x798] ;  /* 0x00079800010c7983 */ /* 0x000ee80000300800 */
[----:B------:R4:W-:Y:S01]  /*316e0*/  STL [R1+0x7b0], R21 ;  /* 0x0007b01501007387 */ /* 0x0009e20000100800 */
[----:B------:R-:W-:-:S02]  /*316f0*/  IMAD R20, R20, UR43, RZ ;  /* 0x0000002b14147c24 */ /* 0x000fc4000f8e02ff */
[----:B----4-:R-:W-:Y:S02]  /*31700*/  IMAD R21, R5, UR43, RZ ;  /* 0x0000002b05157c24 */ /* 0x010fe4000f8e02ff */
[----:B------:R-:W4:Y:S04]  /*31710*/  LDL.LU R5, [R1+0x790] ;  /* 0x0007900001057983 */ /* 0x000f280000300800 */
[----:B------:R0:W-:Y:S04]  /*31720*/  STL [R1+0x7b8], R20 ;  /* 0x0007b81401007387 */ /* 0x0001e80000100800 */
[----:B------:R-:W-:Y:S01]  /*31730*/  STL [R1+0x7c8], R21 ;  /* 0x0007c81501007387 */ /* 0x000fe20000100800 */
[----:B0-----:R-:W-:-:S02]  /*31740*/  IMAD R20, R19, UR43, RZ ;  /* 0x0000002b13147c24 */ /* 0x001fc4000f8e02ff */
[----:B-----5:R-:W-:Y:S02]  /*31750*/  IMAD R19, R11, UR43, RZ ;  /* 0x0000002b0b137c24 */ /* 0x020fe4000f8e02ff */
[----:B------:R-:W5:Y:S04]  /*31760*/  LDL.LU R11, [R1+0x78c] ;  /* 0x00078c00010b7983 */ /* 0x000f680000300800 */
[----:B------:R-:W-:Y:S04]  /*31770*/  STL [R1+0x7d4], R20 ;  /* 0x0007d41401007387 */ /* 0x000fe80000100800 */
[----:B------:R0:W-:Y:S02]  /*31780*/  STL [R1+0x7e0], R19 ;  /* 0x0007e01301007387 */ /* 0x0001e40000100800 */
[----:B0-----:R-:W-:-:S02]  /*31790*/  IMAD R19, R9, UR43, RZ ;  /* 0x0000002b09137c24 */ /* 0x001fc4000f8e02ff */
[----:B------:R-:W5:Y:S01]  /*317a0*/  LDL.LU R9, [R1+0x788] ;  /* 0x0007880001097983 */ /* 0x000f620000300800 */
[----:B------:R-:W-:-:S05]  /*317b0*/  IMAD R18, R18, UR43, RZ ;  /* 0x0000002b12127c24 */ /* 0x000fca000f8e02ff */
[----:B------:R0:W-:Y:S04]  /*317c0*/  STL [R1+0x7e8], R18 ;  /* 0x0007e81201007387 */ /* 0x0001e80000100800 */
[----:B------:R-:W-:Y:S01]  /*317d0*/  STL [R1+0x7e4], R19 ;  /* 0x0007e41301007387 */ /* 0x000fe20000100800 */
[----:B0-----:R-:W-:Y:S02]  /*317e0*/  IMAD R18, R13, UR43, RZ ;  /* 0x0000002b0d127c24 */ /* 0x001fe4000f8e02ff */
[----:B------:R-:W-:Y:S02]  /*317f0*/  IMAD R13, R10, UR43, RZ ;  /* 0x0000002b0a0d7c24 */ /* 0x000fe4000f8e02ff */
[----:B------:R-:W5:Y:S04]  /*31800*/  LDL.LU R10, [R1+0x784] ;  /* 0x00078400010a7983 */ /* 0x000f680000300800 */
[----:B------:R-:W-:Y:S04]  /*31810*/  STL [R1+0x7dc], R18 ;  /* 0x0007dc1201007387 */ /* 0x000fe80000100800 */
[----:B------:R0:W-:Y:S04]  /*31820*/  STL [R1+0x7d8], R13 ;  /* 0x0007d80d01007387 */ /* 0x0001e80000100800 */
[----:B0-----:R-:W5:Y:S01]  /*31830*/  LDL.LU R13, [R1+0x780] ;  /* 0x00078000010d7983 */ /* 0x001f620000300800 */
[----:B------:R-:W-:-:S03]  /*31840*/  IMAD R18, R8, UR43, RZ ;  /* 0x0000002b08127c24 */ /* 0x000fc6000f8e02ff */
        /* <DEDUP_REMOVED lines=17> */
[----:B------:R-:W-:Y:S02]  /*31960*/  IMAD R16, R28, UR43, RZ ;  /* 0x0000002b1c107c24 */ /* 0x000fe4000f8e02ff */
[----:B------:R-:W5:Y:S04]  /*31970*/  LDL.LU R28, [R1+0x74c] ;  /* 0x00074c00011c7983 */ /* 0x000f680000300800 */
[----:B------:R-:W-:Y:S04]  /*31980*/  STL [R1+0x7ac], R17 ;  /* 0x0007ac1101007387 */ /* 0x000fe80000100800 */
[----:B------:R2:W-:Y:S01]  /*31990*/  STL [R1+0x7a8], R16 ;  /* 0x0007a81001007387 */ /* 0x0005e20000100800 */
[----:B------:R-:W-:-:S02]  /*319a0*/  IMAD R14, R14, UR43, RZ ;  /* 0x0000002b0e0e7c24 */ /* 0x000fc4000f8e02ff */
[----:B--2---:R-:W-:Y:S02]  /*319b0*/  IMAD R16, R29, UR43, RZ ;  /* 0x0000002b1d107c24 */ /* 0x004fe4000f8e02ff */
[----:B------:R-:W2:Y:S04]  /*319c0*/  LDL.LU R29, [R1+0x748] ;  /* 0x00074800011d7983 */ /* 0x000ea80000300800 */
[----:B------:R3:W-:Y:S04]  /*319d0*/  STL [R1+0x7a4], R14 ;  /* 0x0007a40e01007387 */ /* 0x0007e80000100800 */
[----:B------:R-:W-:Y:S04]  /*319e0*/  STL [R1+0x79c], R16 ;  /* 0x00079c1001007387 */ /* 0x000fe80000100800 */
[----:B------:R-:W2:Y:S01]  /*319f0*/  LDL.LU R20, [R1+0x744] ;  /* 0x0007440001147983 */ /* 0x000ea20000300800 */
[----:B---3--:R-:W-:-:S03]  /*31a00*/  IMAD R14, R12, UR43, RZ ;  /* 0x0000002b0c0e7c24 */ /* 0x008fc6000f8e02ff */
[----:B------:R-:W3:Y:S04]  /*31a10*/  LDL.LU R12, [R1+0x740] ;  /* 0x00074000010c7983 */ /* 0x000ee80000300800 */
[----:B------:R4:W-:Y:S04]  /*31a20*/  STL [R1+0x798], R14 ;  /* 0x0007980e01007387 */ /* 0x0009e80000100800 */
        /* <DEDUP_REMOVED lines=35> */
[----:B------:R-:W-:-:S03]  /*31c60*/  IMAD R21, R28, UR43, RZ ;  /* 0x0000002b1c157c24 */ /* 0x000fc6000f8e02ff */
[----:B------:R-:W5:Y:S04]  /*31c70*/  LDL.LU R28, [R1+0x700] ;  /* 0x00070000011c7983 */ /* 0x000f680000300800 */
[----:B------:R2:W-:Y:S02]  /*31c80*/  STL [R1+0x74c], R21 ;  /* 0x00074c1501007387 */ /* 0x0005e40000100800 */
[----:B--2---:R-:W-:Y:S02]  /*31c90*/  IMAD R21, R29, UR43, RZ ;  /* 0x0000002b1d157c24 */ /* 0x004fe4000f8e02ff */
[----:B------:R-:W2:Y:S04]  /*31ca0*/  LDL.LU R29, [R1+0x6fc] ;  /* 0x0006fc00011d7983 */ /* 0x000ea80000300800 */
[----:B------:R3:W-:Y:S01]  /*31cb0*/  STL [R1+0x748], R21 ;  /* 0x0007481501007387 */ /* 0x0007e20000100800 */
[----:B------:R-:W-:-:S02]  /*31cc0*/  IMAD R20, R20, UR43, RZ ;  /* 0x0000002b14147c24 */ /* 0x000fc4000f8e02ff */
[----:B---3--:R-:W-:Y:S02]  /*31cd0*/  IMAD R21, R12, UR43, RZ ;  /* 0x0000002b0c157c24 */ /* 0x008fe4000f8e02ff */
[----:B------:R-:W3:Y:S04]  /*31ce0*/  LDL.LU R12, [R1+0x6f8] ;  /* 0x0006f800010c7983 */ /* 0x000ee80000300800 */
[----:B------:R0:W-:Y:S04]  /*31cf0*/  STL [R1+0x744], R20 ;  /* 0x0007441401007387 */ /* 0x0001e80000100800 */
[----:B------:R-:W-:Y:S01]  /*31d00*/  STL [R1+0x740], R21 ;  /* 0x0007401501007387 */ /* 0x000fe20000100800 */
[----:B0-----:R-:W-:-:S02]  /*31d10*/  IMAD R20, R19, UR43, RZ ;  /* 0x0000002b13147c24 */ /* 0x001fc4000f8e02ff */
[----:B----4-:R-:W-:Y:S02]  /*31d20*/  IMAD R19, R5, UR43, RZ ;  /* 0x0000002b05137c24 */ /* 0x010fe4000f8e02ff */
[----:B------:R-:W4:Y:S04]  /*31d30*/  LDL.LU R5, [R1+0x6f4] ;  /* 0x0006f40001057983 */ /* 0x000f280000300800 */
[----:B------:R-:W-:Y:S04]  /*31d40*/  STL [R1+0x73c], R20 ;  /* 0x00073c1401007387 */ /* 0x000fe80000100800 */
[----:B------:R5:W-:Y:S01]  /*31d50*/  STL [R1+0x738], R19 ;  /* 0x0007381301007387 */ /* 0x000be20000100800 */
[----:B------:R-:W-:-:S02]  /*31d60*/  IMAD R18, R18, UR43, RZ ;  /* 0x0000002b12127c24 */ /* 0x000fc4000f8e02ff */
[----:B-----5:R-:W-:Y:S02]  /*31d70*/  IMAD R19, R11, UR43, RZ ;  /* 0x0000002b0b137c24 */ /* 0x020fe4000f8e02ff */
[----:B------:R-:W5:Y:S04]  /*31d80*/  LDL.LU R11, [R1+0x6f0] ;  /* 0x0006f000010b7983 */ /* 0x000f680000300800 */
[----:B------:R0:W-:Y:S04]  /*31d90*/  STL [R1+0x734], R18 ;  /* 0x0007341201007387 */ /* 0x0001e80000100800 */
[----:B------:R-:W-:Y:S01]  /*31da0*/  STL [R1+0x730], R19 ;  /* 0x0007301301007387 */ /* 0x000fe20000100800 */
[----:B0-----:R-:W-:-:S02]  /*31db0*/  IMAD R18, R14, UR43, RZ ;  /* 0x0000002b0e127c24 */ /* 0x001fc4000f8e02ff */
        /* <DEDUP_REMOVED lines=28> */
[----:B0-----:R-:W-:Y:S02]  /*31f80*/  IMAD R16, R28, UR43, RZ ;  /* 0x0000002b1c107c24 */ /* 0x001fe4000f8e02ff */
[----:B------:R-:W5:Y:S04]  /*31f90*/  LDL.LU R28, [R1+0x6cc] ;  /* 0x0006cc00011c7983 */ /* 0x000f680000300800 */
[----:B------:R2:W-:Y:S04]  /*31fa0*/  STL [R1+0x704], R15 ;  /* 0x0007040f01007387 */ /* 0x0005e80000100800 */
[----:B------:R-:W-:Y:S04]  /*31fb0*/  STL [R1+0x700], R16 ;  /* 0x0007001001007387 */ /* 0x000fe80000100800 */
[----:B------:R-:W5:Y:S01]  /*31fc0*/  LDL.LU R20, [R1+0x6c8] ;  /* 0x0006c80001147983 */ /* 0x000f620000300800 */
[----:B--2---:R-:W-:-:S03]  /*31fd0*/  IMAD R15, R29, UR43, RZ ;  /* 0x0000002b1d0f7c24 */ /* 0x004fc6000f8e02ff */
[----:B------:R-:W2:Y:S04]  /*31fe0*/  LDL.LU R29, [R1+0x6c4] ;  /* 0x0006c400011d7983 */ /* 0x000ea80000300800 */
[----:B------:R3:W-:Y:S04]  /*31ff0*/  STL [R1+0x6fc], R15 ;  /* 0x0006fc0f01007387 */ /* 0x0007e80000100800 */
        /* <DEDUP_REMOVED lines=8> */
[----:B0-----:R-:W4:Y:S01]  /*32080*/  LDL.LU R15, [R1+0x6b0] ;  /* 0x0006b000010f7983 */ /* 0x001f220000300800 */
[----:B-----5:R-:W-:-:S03]  /*32090*/  IMAD R16, R11, UR43, RZ ;  /* 0x0000002b0b107c24 */ /* 0x020fc6000f8e02ff */
[----:B------:R-:W5:Y:S04]  /*320a0*/  LDL.LU R11, [R1+0x6ac] ;  /* 0x0006ac00010b7983 */ /* 0x000f680000300800 */
[----:B------:R0:W-:Y:S02]  /*320b0*/  STL [R1+0x6f0], R16 ;  /* 0x0006f01001007387 */ /* 0x0001e40000100800 */
[----:B0-----:R-:W-:Y:S02]  /*320c0*/  IMAD R16, R9, UR43, RZ ;  /* 0x0000002b09107c24 */ /* 0x001fe4000f8e02ff */
[----:B------:R-:W5:Y:S04]  /*320d0*/  LDL.LU R9, [R1+0x6a8] ;  /* 0x0006a80001097983 */ /* 0x000f680000300800 */
[----:B------:R0:W-:Y:S01]  /*320e0*/  STL [R1+0x6ec], R16 ;  /* 0x0006ec1001007387 */ /* 0x0001e20000100800 */
[----:B------:R-:W-:-:S03]  /*320f0*/  IMAD R17, R14, UR43, RZ ;  /* 0x0000002b0e117c24 */ /* 0x000fc6000f8e02ff */
[----:B------:R-:W5:Y:S04]  /*32100*/  LDL.LU R14, [R1+0x6a4] ;  /* 0x0006a400010e7983 */ /* 0x000f680000300800 */
[----:B------:R-:W-:Y:S01]  /*32110*/  STL [R1+0x6e8], R17 ;  /* 0x0006e81101007387 */ /* 0x000fe20000100800 */
[----:B0-----:R-:W-:-:S03]  /*32120*/  IMAD R16, R10, UR43, RZ ;  /* 0x0000002b0a107c24 */ /* 0x001fc6000f8e02ff */
[----:B------:R-:W5:Y:S04]  /*32130*/  LDL.LU R10, [R1+0x6a0] ;  /* 0x0006a000010a7983 */ /* 0x000f680000300800 */
[----:B------:R0:W-:Y:S01]  /*32140*/  STL [R1+0x6e4], R16 ;  /* 0x0006e41001007387 */ /* 0x0001e20000100800 */
[----:B------:R-:W-:Y:S02]  /*32150*/  IMAD R13, R13, UR43, RZ ;  /* 0x0000002b0d0d7c24 */ /* 0x000fe4000f8e02ff */
[----:B0-----:R-:W-:Y:S02]  /*32160*/  IMAD R16, R8, UR43, RZ ;  /* 0x0000002b08107c24 */ /* 0x001fe4000f8e02ff */
        /* <DEDUP_REMOVED lines=18> */
[----:B------:R-:W-:-:S02]  /*32290*/  IMAD R20, R20, UR43, RZ ;  /* 0x0000002b14147c24 */ /* 0x000fc4000f8e02ff */
[----:B--2---:R-:W-:Y:S02]  /*322a0*/  IMAD R21, R29, UR43, RZ ;  /* 0x0000002b1d157c24 */ /* 0x004fe4000f8e02ff */
[----:B------:R-:W2:Y:S04]  /*322b0*/  LDL.LU R29, [R1+0x67c] ;  /* 0x00067c00011d7983 */ /* 0x000ea80000300800 */
[----:B------:R0:W-:Y:S04]  /*322c0*/  STL [R1+0x6c8], R20 ;  /* 0x0006c81401007387 */ /* 0x0001e80000100800 */
[----:B------:R-:W-:Y:S01]  /*322d0*/  STL [R1+0x6c4], R21 ;  /* 0x0006c41501007387 */ /* 0x000fe20000100800 */
[----:B0-----:R-:W-:-:S02]  /*322e0*/  IMAD R20, R19, UR43, RZ ;  /* 0x0000002b13147c24 */ /* 0x001fc4000f8e02ff */
[----:B---3--:R-:W-:Y:S02]  /*322f0*/  IMAD R19, R12, UR43, RZ ;  /* 0x0000002b0c137c24 */ /* 0x008fe4000f8e02ff */
[----:B------:R-:W3:Y:S04]  /*32300*/  LDL.LU R12, [R1+0x678] ;  /* 0x00067800010c7983 */ /* 0x000ee80000300800 */
[----:B------:R-:W-:Y:S01]  /*32310*/  STL [R1+0x6c0], R20 ;  /* 0x0006c01401007387 */ /* 0x000fe20000100800 */
[----:B------:R-:W-:-:S03]  /*32320*/  IMAD R18, R18, UR43, RZ ;  /* 0x0000002b12127c24 */ /* 0x000fc6000f8e02ff */
[----:B------:R4:W-:Y:S02]  /*32330*/  STL [R1+0x6bc], R19 ;  /* 0x0006bc1301007387 */ /* 0x0009e40000100800 */
        /* <DEDUP_REMOVED lines=49> */
[----:B0-----:R-:W3:Y:S01]  /*32650*/  LDL.LU R13, [R1+0x634] ;  /* 0x00063400010d7983 */ /* 0x001ee20000300800 */
[----:B----4-:R-:W-:-:S03]  /*32660*/  IMAD R16, R5, UR43, RZ ;  /* 0x0000002b05107c24 */ /* 0x010fc6000f8e02ff */
[----:B------:R-:W4:Y:S04]  /*32670*/  LDL.LU R5, [R1+0x630] ;  /* 0x0006300001057983 */ /* 0x000f280000300800 */
[----:B------:R5:W-:Y:S02]  /*32680*/  STL [R1+0x674], R16 ;  /* 0x0006741001007387 */ /* 0x000be40000100800 */
[----:B-----5:R-:W-:Y:S02]  /*32690*/  IMAD R16, R11, UR43, RZ ;  /* 0x0000002b0b107c24 */ /* 0x020fe4000f8e02ff */
        /* <DEDUP_REMOVED lines=36> */
[----:B------:R-:W-:Y:S01]  /*328e0*/  STL [R1+0x644], R20 ;  /* 0x0006441401007387 */ /* 0x000fe20000100800 */
[----:B------:R-:W-:-:S03]  /*328f0*/  IMAD R18, R18, UR43, RZ ;  /* 0x0000002b12127c24 */ /* 0x000fc6000f8e02ff */
[----:B------:R3:W-:Y:S02]  /*32900*/  STL [R1+0x640], R19 ;  /* 0x0006401301007387 */ /* 0x0007e40000100800 */
        /* <DEDUP_REMOVED lines=8> */
[----:B------:R0:W-:Y:S04]  /*32990*/  STL [R1+0x630], R13 ;  /* 0x0006300d01007387 */ /* 0x0001e80000100800 */
[----:B0-----:R-:W4:Y:S01]  /*329a0*/  LDL.LU R13, [R1+0x5f0] ;  /* 0x0005f000010d7983 */ /* 0x001f220000300800 */
[----:B-----5:R-:W-:-:S03]  /*329b0*/  IMAD R18, R11, UR43, RZ ;  /* 0x0000002b0b127c24 */ /* 0x020fc6000f8e02ff */
        /* <DEDUP_REMOVED lines=45> */
[----:B------:R-:W-:-:S03]  /*32c90*/  IMAD R17, R13, UR43, RZ ;  /* 0x0000002b0d117c24 */ /* 0x000fc6000f8e02ff */
[----:B------:R-:W4:Y:S01]  /*32ca0*/  LDL.LU R13, [R1+0x5ac] ;  /* 0x0005ac00010d7983 */ /* 0x000f220000300800 */
[----:B-----5:R-:W-:-:S03]  /*32cb0*/  IMAD R16, R11, UR43, RZ ;  /* 0x0000002b0b107c24 */ /* 0x020fc6000f8e02ff */
[----:B------:R-:W-:Y:S04]  /*32cc0*/  STL [R1+0x5f0], R17 ;  /* 0x0005f01101007387 */ /* 0x000fe80000100800 */
[----:B------:R-:W5:Y:S04]  /*32cd0*/  LDL.LU R11, [R1+0x5a8] ;  /* 0x0005a800010b7983 */ /* 0x000f680000300800 */
[----:B------:R0:W-:Y:S02]  /*32ce0*/  STL [R1+0x5ec], R16 ;  /* 0x0005ec1001007387 */ /* 0x0001e40000100800 */
[----:B0-----:R-:W-:-:S02]  /*32cf0*/  IMAD R16, R9, UR43, RZ ;  /* 0x0000002b09107c24 */ /* 0x001fc4000f8e02ff */
[----:B------:R-:W5:Y:S01]  /*32d00*/  LDL.LU R9, [R1+0x5a4] ;  /* 0x0005a40001097983 */ /* 0x000f620000300800 */
[----:B------:R-:W-:-:S05]  /*32d10*/  IMAD R15, R15, UR43, RZ ;  /* 0x0000002b0f0f7c24 */ /* 0x000fca000f8e02ff */
        /* <DEDUP_REMOVED lines=28> */
[----:B--2---:R-:W-:Y:S02]  /*32ee0*/  IMAD R19, R29, UR43, RZ ;  /* 0x0000002b1d137c24 */ /* 0x004fe4000f8e02ff */
[----:B------:R-:W2:Y:S04]  /*32ef0*/  LDL.LU R29, [R1+0x57c] ;  /* 0x00057c00011d7983 */ /* 0x000ea80000300800 */
[----:B------:R0:W-:Y:S04]  /*32f00*/  STL [R1+0x5c0], R18 ;  /* 0x0005c01201007387 */ /* 0x0001e80000100800 */
[----:B------:R-:W-:Y:S01]  /*32f10*/  STL [R1+0x5bc], R19 ;  /* 0x0005bc1301007387 */ /* 0x000fe20000100800 */
[----:B0-----:R-:W-:-:S02]  /*32f20*/  IMAD R18, R14, UR43, RZ ;  /* 0x0000002b0e127c24 */ /* 0x001fc4000f8e02ff */
[----:B---3--:R-:W-:Y:S02]  /*32f30*/  IMAD R14, R12, UR43, RZ ;  /* 0x0000002b0c0e7c24 */ /* 0x008fe4000f8e02ff */
[----:B------:R-:W3:Y:S04]  /*32f40*/  LDL.LU R12, [R1+0x578] ;  /* 0x00057800010c7983 */ /* 0x000ee80000300800 */
[----:B------:R-:W-:Y:S04]  /*32f50*/  STL [R1+0x5b8], R18 ;  /* 0x0005b81201007387 */ /* 0x000fe80000100800 */
[----:B------:R0:W-:Y:S04]  /*32f60*/  STL [R1+0x5b4], R14 ;  /* 0x0005b40e01007387 */ /* 0x0001e80000100800 */
[----:B0-----:R-:W3:Y:S01]  /*32f70*/  LDL.LU R14, [R1+0x574] ;  /* 0x00057400010e7983 */ /* 0x001ee20000300800 */
[----:B----4-:R-:W-:-:S03]  /*32f80*/  IMAD R18, R5, UR43, RZ ;  /* 0x0000002b05127c24 */ /* 0x010fc6000f8e02ff */
[----:B------:R-:W4:Y:S04]  /*32f90*/  LDL.LU R5, [R1+0x570] ;  /* 0x0005700001057983 */ /* 0x000f280000300800 */
[----:B------:R5:W-:Y:S01]  /*32fa0*/  STL [R1+0x5b0], R18 ;  /* 0x0005b01201007387 */ /* 0x000be20000100800 */
[----:B------:R-:W-:-:S03]  /*32fb0*/  IMAD R19, R13, UR43, RZ ;  /* 0x0000002b0d137c24 */ /* 0x000fc6000f8e02ff */
[----:B------:R-:W4:Y:S04]  /*32fc0*/  LDL.LU R13, [R1+0x56c] ;  /* 0x00056c00010d7983 */ /* 0x000f280000300800 */
[----:B------:R-:W-:Y:S01]  /*32fd0*/  STL [R1+0x5ac], R19 ;  /* 0x0005ac1301007387 */ /* 0x000fe20000100800 */
[----:B-----5:R-:W-:-:S03]  /*32fe0*/  IMAD R18, R11, UR43, RZ ;  /* 0x0000002b0b127c24 */ /* 0x020fc6000f8e02ff */
        /* <DEDUP_REMOVED lines=39> */
[----:B------:R-:W-:-:S03]  /*33260*/  IMAD R17, R14, UR43, RZ ;  /* 0x0000002b0e117c24 */ /* 0x000fc6000f8e02ff */
[----:B------:R-:W3:Y:S01]  /*33270*/  LDL.LU R14, [R1+0x530] ;  /* 0x00053000010e7983 */ /* 0x000ee20000300800 */
[----:B----4-:R-:W-:-:S03]  /*33280*/  IMAD R16, R5, UR43, RZ ;  /* 0x0000002b05107c24 */ /* 0x010fc6000f8e02ff */
[----:B------:R-:W-:Y:S04]  /*33290*/  STL [R1+0x574], R17 ;  /* 0x0005741101007387 */ /* 0x000fe80000100800 */
[----:B------:R-:W4:Y:S04]  /*332a0*/  LDL.LU R5, [R1+0x52c] ;  /* 0x00052c0001057983 */ /* 0x000f280000300800 */
[----:B------:R5:W-:Y:S01]  /*332b0*/  STL [R1+0x570], R16 ;  /* 0x0005701001007387 */ /* 0x000be20000100800 */
[----:B------:R-:W-:Y:S02]  /*332c0*/  IMAD R13, R13, UR43, RZ ;  /* 0x0000002b0d0d7c24 */ /* 0x000fe4000f8e02ff */
[----:B-----5:R-:W-:-:S02]  /*332d0*/  IMAD R16, R11, UR43, RZ ;  /* 0x0000002b0b107c24 */ /* 0x020fc4000f8e02ff */
        /* <DEDUP_REMOVED lines=37> */
[----:B------:R0:W-:Y:S04]  /*33530*/  STL [R1+0x538], R15 ;  /* 0x0005380f01007387 */ /* 0x0001e80000100800 */
[----:B0-----:R-:W2:Y:S01]  /*33540*/  LDL.LU R15, [R1+0x4f8] ;  /* 0x0004f800010f7983 */ /* 0x001ea20000300800 */
[----:B---3--:R-:W-:-:S03]  /*33550*/  IMAD R18, R12, UR43, RZ ;  /* 0x0000002b0c127c24 */ /* 0x008fc6000f8e02ff */
[----:B------:R-:W3:Y:S04]  /*33560*/  LDL.LU R12, [R1+0x4f4] ;  /* 0x0004f400010c7983 */ /* 0x000ee80000300800 */
[----:B------:R4:W-:Y:S01]  /*33570*/  STL [R1+0x534], R18 ;  /* 0x0005341201007387 */ /* 0x0009e20000100800 */
[----:B------:R-:W-:-:S03]  /*33580*/  IMAD R19, R14, UR43, RZ ;  /* 0x0000002b0e137c24 */ /* 0x000fc6000f8e02ff */
[----:B------:R-:W3:Y:S04]  /*33590*/  LDL.LU R14, [R1+0x4f0] ;  /* 0x0004f000010e7983 */ /* 0x000ee80000300800 */
[----:B------:R-:W-:Y:S01]  /*335a0*/  STL [R1+0x530], R19 ;  /* 0x0005301301007387 */ /* 0x000fe20000100800 */
[----:B----4-:R-:W-:-:S03]  /*335b0*/  IMAD R18, R5, UR43, RZ ;  /* 0x0000002b05127c24 */ /* 0x010fc6000f8e02ff */
[----:B------:R-:W4:Y:S04]  /*335c0*/  LDL.LU R5, [R1+0x4ec] ;  /* 0x0004ec0001057983 */ /* 0x000f280000300800 */
[----:B------:R5:W-:Y:S02]  /*335d0*/  STL [R1+0x52c], R18 ;  /* 0x00052c1201007387 */ /* 0x000be40000100800 */
[----:B-----5:R-:W-:Y:S02]  /*335e0*/  IMAD R18, R11, UR43, RZ ;  /* 0x0000002b0b127c24 */ /* 0x020fe4000f8e02ff */
[----:B------:R-:W5:Y:S04]  /*335f0*/  LDL.LU R11, [R1+0x4e8] ;  /* 0x0004e800010b7983 */ /* 0x000f680000300800 */
        /* <DEDUP_REMOVED lines=35> */
[----:B------:R-:W-:-:S03]  /*33830*/  IMAD R17, R15, UR43, RZ ;  /* 0x0000002b0f117c24 */ /* 0x000fc6000f8e02ff */
[----:B------:R-:W2:Y:S04]  /*33840*/  LDL.LU R15, [R1+0x4b4] ;  /* 0x0004b400010f7983 */ /* 0x000ea80000300800 */
[----:B------:R-:W-:Y:S01]  /*33850*/  STL [R1+0x4f8], R17 ;  /* 0x0004f81101007387 */ /* 0x000fe20000100800 */
[----:B---3--:R-:W-:-:S03]  /*33860*/  IMAD R16, R12, UR43, RZ ;  /* 0x0000002b0c107c24 */ /* 0x008fc6000f8e02ff */
[----:B------:R-:W3:Y:S04]  /*33870*/  LDL.LU R12, [R1+0x4b0] ;  /* 0x0004b000010c7983 */ /* 0x000ee80000300800 */
[----:B------:R4:W-:Y:S01]  /*33880*/  STL [R1+0x4f4], R16 ;  /* 0x0004f41001007387 */ /* 0x0009e20000100800 */
[----:B------:R-:W-:Y:S02]  /*33890*/  IMAD R14, R14, UR43, RZ ;  /* 0x0000002b0e0e7c24 */ /* 0x000fe4000f8e02ff */
[----:B----4-:R-:W-:Y:S02]  /*338a0*/  IMAD R16, R5, UR43, RZ ;  /* 0x0000002b05107c24 */ /* 0x010fe4000f8e02ff */
[----:B------:R-:W4:Y:S04]  /*338b0*/  LDL.LU R5, [R1+0x4ac] ;  /* 0x0004ac0001057983 */ /* 0x000f280000300800 */
[----:B------:R5:W-:Y:S04]  /*338c0*/  STL [R1+0x4f0], R14 ;  /* 0x0004f00e01007387 */ /* 0x000be80000100800 */
[----:B------:R0:W-:Y:S04]  /*338d0*/  STL [R1+0x4ec], R16 ;  /* 0x0004ec1001007387 */ /* 0x0001e80000100800 */
[----:B------:R-:W4:Y:S01]  /*338e0*/  LDL.LU R17, [R1+0x4a8] ;  /* 0x0004a80001117983 */ /* 0x000f220000300800 */
[----:B-----5:R-:W-:-:S03]  /*338f0*/  IMAD R14, R11, UR43, RZ ;  /* 0x0000002b0b0e7c24 */ /* 0x020fc6000f8e02ff */
[----:B------:R-:W5:Y:S04]  /*33900*/  LDL.LU R11, [R1+0x4a4] ;  /* 0x0004a400010b7983 */ /* 0x000f680000300800 */
[----:B------:R1:W-:Y:S04]  /*33910*/  STL [R1+0x4e8], R14 ;  /* 0x0004e80e01007387 */ /* 0x0003e80000100800 */
[----:B0-----:R-:W5:Y:S01]  /*33920*/  LDL.LU R16, [R1+0x4a0] ;  /* 0x0004a00001107983 */ /* 0x001f620000300800 */
[----:B-1----:R-:W-:-:S03]  /*33930*/  IMAD R14, R9, UR43, RZ ;  /* 0x0000002b090e7c24 */ /* 0x002fc6000f8e02ff */
        /* <DEDUP_REMOVED lines=30> */
[----:B--2---:R-:W-:-:S03]  /*33b20*/  IMAD R18, R29, UR43, RZ ;  /* 0x0000002b1d127c24 */ /* 0x004fc6000f8e02ff */
[----:B------:R-:W2:Y:S04]  /*33b30*/  LDL.LU R29, [R1+0x478] ;  /* 0x00047800011d7983 */ /* 0x000ea80000300800 */
[----:B------:R3:W-:Y:S01]  /*33b40*/  STL [R1+0x4b8], R18 ;  /* 0x0004b81201007387 */ /* 0x0007e20000100800 */
[----:B------:R-:W-:-:S03]  /*33b50*/  IMAD R19, R15, UR43, RZ ;  /* 0x0000002b0f137c24 */ /* 0x000fc6000f8e02ff */
[----:B------:R-:W2:Y:S04]  /*33b60*/  LDL.LU R15, [R1+0x474] ;  /* 0x00047400010f7983 */ /* 0x000ea80000300800 */
[----:B------:R-:W-:Y:S01]  /*33b70*/  STL [R1+0x4b4], R19 ;  /* 0x0004b41301007387 */ /* 0x000fe20000100800 */
[----:B---3--:R-:W-:-:S03]  /*33b80*/  IMAD R18, R12, UR43, RZ ;  /* 0x0000002b0c127c24 */ /* 0x008fc6000f8e02ff */
[----:B------:R-:W3:Y:S04]  /*33b90*/  LDL.LU R12, [R1+0x470] ;  /* 0x00047000010c7983 */ /* 0x000ee80000300800 */
[----:B------:R4:W-:Y:S02]  /*33ba0*/  STL [R1+0x4b0], R18 ;  /* 0x0004b01201007387 */ /* 0x0009e40000100800 */
[----:B----4-:R-:W-:Y:S02]  /*33bb0*/  IMAD R18, R5, UR43, RZ ;  /* 0x0000002b05127c24 */ /* 0x010fe4000f8e02ff */
[----:B------:R-:W4:Y:S04]  /*33bc0*/  LDL.LU R5, [R1+0x46c] ;  /* 0x00046c0001057983 */ /* 0x000f280000300800 */
        /* <DEDUP_REMOVED lines=37> */
[----:B--2---:R-:W-:-:S03]  /*33e20*/  IMAD R16, R29, UR43, RZ ;  /* 0x0000002b1d107c24 */ /* 0x004fc6000f8e02ff */
[----:B------:R-:W-:Y:S04]  /*33e30*/  STL [R1+0x47c], R17 ;  /* 0x00047c1101007387 */ /* 0x000fe80000100800 */
[----:B------:R-:W2:Y:S04]  /*33e40*/  LDL.LU R29, [R1+0x434] ;  /* 0x00043400011d7983 */ /* 0x000ea80000300800 */
[----:B------:R3:W-:Y:S01]  /*33e50*/  STL [R1+0x478], R16 ;  /* 0x0004781001007387 */ /* 0x0007e20000100800 */
[----:B------:R-:W-:Y:S02]  /*33e60*/  IMAD R15, R15, UR43, RZ ;  /* 0x0000002b0f0f7c24 */ /* 0x000fe4000f8e02ff */
[----:B---3--:R-:W-:-:S02]  /*33e70*/  IMAD R16, R12, UR43, RZ ;  /* 0x0000002b0c107c24 */ /* 0x008fc4000f8e02ff */
[----:B------:R-:W3:Y:S04]  /*33e80*/  LDL.LU R12, [R1+0x430] ;  /* 0x00043000010c7983 */ /* 0x000ee80000300800 */
[----:B------:R4:W-:Y:S04]  /*33e90*/  STL [R1+0x474], R15 ;  /* 0x0004740f01007387 */ /* 0x0009e80000100800 */
        /* <DEDUP_REMOVED lines=88> */
[----:B------:R0:W-:Y:S02]  /*34420*/  STL [R1+0x3fc], R16 ;  /* 0x0003fc1001007387 */ /* 0x0001e40000100800 */
[----:B0-----:R-:W-:-:S02]  /*34430*/  IMAD R16, R13, UR43, RZ ;  /* 0x0000002b0d107c24 */ /* 0x001fc4000f8e02ff */
[----:B--2---:R-:W-:Y:S02]  /*34440*/  IMAD R13, R29, UR43, RZ ;  /* 0x0000002b1d0d7c24 */ /* 0x004fe4000f8e02ff */
[----:B------:R-:W2:Y:S04]  /*34450*/  LDL.LU R29, [R1+0x3b0] ;  /* 0x0003b000011d7983 */ /* 0x000ea80000300800 */
[----:B------:R-:W-:Y:S04]  /*34460*/  STL [R1+0x3f8], R16 ;  /* 0x0003f81001007387 */ /* 0x000fe80000100800 */
[----:B------:R0:W-:Y:S04]  /*34470*/  STL [R1+0x3f4], R13 ;  /* 0x0003f40d01007387 */ /* 0x0001e80000100800 */
[----:B------:R-:W2:Y:S04]  /*34480*/  LDL.LU R17, [R1+0x3ac] ;  /* 0x0003ac0001117983 */ /* 0x000ea80000300800 */
[----:B0-----:R-:W2:Y:S01]  /*34490*/  LDL.LU R13, [R1+0x3a8] ;  /* 0x0003a800010d7983 */ /* 0x001ea20000300800 */
[----:B---3--:R-:W-:-:S05]  /*344a0*/  IMAD R12, R12, UR43, RZ ;  /* 0x0000002b0c0c7c24 */ /* 0x008fca000f8e02ff */
        /* <DEDUP_REMOVED lines=42> */
[----:B--2---:R-:W-:Y:S02]  /*34750*/  IMAD R18, R29, UR43, RZ ;  /* 0x0000002b1d127c24 */ /* 0x004fe4000f8e02ff */
[----:B------:R-:W2:Y:S04]  /*34760*/  LDL.LU R29, [R1+0x360] ;  /* 0x00036000011d7983 */ /* 0x000ea80000300800 */
[----:B------:R0:W-:Y:S01]  /*34770*/  STL [R1+0x3b0], R18 ;  /* 0x0003b01201007387 */ /* 0x0001e20000100800 */
[----:B------:R-:W-:-:S02]  /*34780*/  IMAD R17, R17, UR43, RZ ;  /* 0x0000002b11117c24 */ /* 0x000fc4000f8e02ff */
[----:B0-----:R-:W-:Y:S02]  /*34790*/  IMAD R18, R13, UR43, RZ ;  /* 0x0000002b0d127c24 */ /* 0x001fe4000f8e02ff */
[----:B------:R-:W2:Y:S04]  /*347a0*/  LDL.LU R13, [R1+0x35c] ;  /* 0x00035c00010d7983 */ /* 0x000ea80000300800 */
[----:B------:R3:W-:Y:S04]  /*347b0*/  STL [R1+0x3ac], R17 ;  /* 0x0003ac1101007387 */ /* 0x0007e80000100800 */
[----:B------:R-:W-:Y:S01]  /*347c0*/  STL [R1+0x3a8], R18 ;  /* 0x0003a81201007387 */ /* 0x000fe20000100800 */
[----:B---3--:R-:W-:-:S02]  /*347d0*/  IMAD R17, R16, UR43, RZ ;  /* 0x0000002b10117c24 */ /* 0x008fc4000f8e02ff */
[----:B----4-:R-:W-:Y:S02]  /*347e0*/  IMAD R16, R5, UR43, RZ ;  /* 0x0000002b05107c24 */ /* 0x010fe4000f8e02ff */
[----:B------:R-:W3:Y:S04]  /*347f0*/  LDL.LU R5, [R1+0x354] ;  /* 0x0003540001057983 */ /* 0x000ee80000300800 */
[----:B------:R0:W-:Y:S04]  /*34800*/  STL [R1+0x3a4], R17 ;  /* 0x0003a41101007387 */ /* 0x0001e80000100800 */
[----:B------:R5:W-:Y:S01]  /*34810*/  STL [R1+0x3a0], R16 ;  /* 0x0003a01001007387 */ /* 0x000be20000100800 */
[----:B0-----:R-:W-:-:S03]  /*34820*/  IMAD R17, R12, UR43, RZ ;  /* 0x0000002b0c117c24 */ /* 0x001fc6000f8e02ff */
[----:B------:R-:W4:Y:S01]  /*34830*/  LDL.LU R12, [R1+0x350] ;  /* 0x00035000010c7983 */ /* 0x000f220000300800 */
[----:B-----5:R-:W-:-:S03]  /*34840*/  IMAD R16, R11, UR43, RZ ;  /* 0x0000002b0b107c24 */ /* 0x020fc6000f8e02ff */
[----:B------:R-:W-:Y:S04]  /*34850*/  STL [R1+0x39c], R17 ;  /* 0x00039c1101007387 */ /* 0x000fe80000100800 */
[----:B------:R-:W-:Y:S04]  /*34860*/  STL [R1+0x394], R16 ;  /* 0x0003941001007387 */ /* 0x000fe80000100800 */
[----:B------:R-:W5:Y:S01]  /*34870*/  LDL.LU R20, [R1+0x340] ;  /* 0x0003400001147983 */ /* 0x000f620000300800 */
[----:B------:R-:W-:-:S03]  /*34880*/  IMAD R11, R9, UR43, RZ ;  /* 0x0000002b090b7c24 */ /* 0x000fc6000f8e02ff */
[----:B------:R-:W5:Y:S04]  /*34890*/  LDL.LU R9, [R1+0x33c] ;  /* 0x00033c0001097983 */ /* 0x000f680000300800 */
[----:B------:R0:W-:Y:S04]  /*348a0*/  STL [R1+0x38c], R11 ;  /* 0x00038c0b01007387 */ /* 0x0001e80000100800 */
[----:B------:R-:W5:Y:S04]  /*348b0*/  LDL.LU R19, [R1+0x338] ;  /* 0x0003380001137983 */ /* 0x000f680000300800 */
[----:B0-----:R-:W5:Y:S01]  /*348c0*/  LDL.LU R11, [R1+0x334] ;  /* 0x00033400010b7983 */ /* 0x001f620000300800 */
[----:B------:R-:W-:-:S05]  /*348d0*/  IMAD R10, R10, UR43, RZ ;  /* 0x0000002b0a0a7c24 */ /* 0x000fca000f8e02ff */
[----:B------:R0:W-:Y:S04]  /*348e0*/  STL [R1+0x388], R10 ;  /* 0x0003880a01007387 */ /* 0x0001e80000100800 */
[----:B------:R-:W5:Y:S04]  /*348f0*/  LDL.LU R18, [R1+0x330] ;  /* 0x0003300001127983 */ /* 0x000f680000300800 */
[----:B0-----:R-:W5:Y:S01]  /*34900*/  LDL.LU R10, [R1+0x32c] ;  /* 0x00032c00010a7983 */ /* 0x001f620000300800 */
[----:B------:R-:W-:-:S05]  /*34910*/  IMAD R8, R8, UR43, RZ ;  /* 0x0000002b08087c24 */ /* 0x000fca000f8e02ff */
        /* <DEDUP_REMOVED lines=20> */
[----:B--2---:R-:W-:-:S03]  /*34a60*/  IMAD R14, R29, UR43, RZ ;  /* 0x0000002b1d0e7c24 */ /* 0x004fc6000f8e02ff */
[----:B------:R-:W2:Y:S04]  /*34a70*/  LDL.LU R29, [R1+0x304] ;  /* 0x00030400011d7983 */ /* 0x000ea80000300800 */
[----:B------:R1:W-:Y:S04]  /*34a80*/  STL [R1+0x360], R14 ;  /* 0x0003600e01007387 */ /* 0x0003e80000100800 */
[----:B0-----:R-:W2:Y:S04]  /*34a90*/  LDL.LU R16, [R1+0x2fc] ;  /* 0x0002fc0001107983 */ /* 0x001ea80000300800 */
[----:B-1----:R-:W2:Y:S01]  /*34aa0*/  LDL.LU R14, [R1+0x2f8] ;  /* 0x0002f800010e7983 */ /* 0x002ea20000300800 */
[----:B------:R-:W-:-:S05]  /*34ab0*/  IMAD R13, R13, UR43, RZ ;  /* 0x0000002b0d0d7c24 */ /* 0x000fca000f8e02ff */
[----:B------:R0:W-:Y:S04]  /*34ac0*/  STL [R1+0x35c], R13 ;  /* 0x00035c0d01007387 */ /* 0x0001e80000100800 */
[----:B0-----:R-:W2:Y:S01]  /*34ad0*/  LDL.LU R13, [R1+0x2f4] ;  /* 0x0002f400010d7983 */ /* 0x001ea20000300800 */
[----:B---3--:R-:W-:-:S03]  /*34ae0*/  IMAD R21, R5, UR43, RZ ;  /* 0x0000002b05157c24 */ /* 0x008fc6000f8e02ff */
[----:B------:R-:W3:Y:S04]  /*34af0*/  LDL.LU R5, [R1+0x2f0] ;  /* 0x0002f00001057983 */ /* 0x000ee80000300800 */
[----:B------:R4:W-:Y:S02]  /*34b00*/  STL [R1+0x354], R21 ;  /* 0x0003541501007387 */ /* 0x0009e40000100800 */
[----:B----4-:R-:W-:Y:S02]  /*34b10*/  IMAD R21, R12, UR43, RZ ;  /* 0x0000002b0c157c24 */ /* 0x010fe4000f8e02ff */
[----:B------:R-:W4:Y:S04]  /*34b20*/  LDL.LU R12, [R1+0x2ec] ;  /* 0x0002ec00010c7983 */ /* 0x000f280000300800 */
[----:B------:R5:W-:Y:S02]  /*34b30*/  STL [R1+0x350], R21 ;  /* 0x0003501501007387 */ /* 0x000be40000100800 */
[----:B-----5:R-:W-:-:S02]  /*34b40*/  IMAD R21, R9, UR43, RZ ;  /* 0x0000002b09157c24 */ /* 0x020fc4000f8e02ff */
        /* <DEDUP_REMOVED lines=13> */
[----:B------:R-:W-:Y:S01]  /*34c20*/  STL [R1+0x238], R19 ;  /* 0x0002381301007387 */ /* 0x000fe20000100800 */
[----:B0-----:R-:W-:-:S03]  /*34c30*/  IMAD R18, R8, UR43, RZ ;  /* 0x0000002b08127c24 */ /* 0x001fc6000f8e02ff */
[----:B------:R-:W5:Y:S01]  /*34c40*/  LDL.LU R8, [R1+0x2d4] ;  /* 0x0002d40001087983 */ /* 0x000f620000300800 */
[----:B------:R-:W-:-:S03]  /*34c50*/  IMAD R7, R7, UR43, RZ ;  /* 0x0000002b07077c24 */ /* 0x000fc6000f8e02ff */
        /* <DEDUP_REMOVED lines=8> */
[----:B------:R1:W-:Y:S01]  /*34ce0*/  STL [R1+0x25c], R19 ;  /* 0x00025c1301007387 */ /* 0x0003e20000100800 */
[----:B0-----:R-:W-:-:S03]  /*34cf0*/  IMAD R18, R4, UR43, RZ ;  /* 0x0000002b04127c24 */ /* 0x001fc6000f8e02ff */
[----:B------:R-:W5:Y:S04]  /*34d00*/  LDL.LU R4, [R1+0x2c4] ;  /* 0x0002c40001047983 */ /* 0x000f680000300800 */
[----:B------:R0:W-:Y:S01]  /*34d10*/  STL [R1+0x264], R18 ;  /* 0x0002641201007387 */ /* 0x0001e20000100800 */
[----:B-1----:R-:W-:-:S03]  /*34d20*/  IMAD R19, R28, UR43, RZ ;  /* 0x0000002b1c137c24 */ /* 0x002fc6000f8e02ff */
[----:B------:R-:W5:Y:S04]  /*34d30*/  LDL.LU R28, [R1+0x2c0] ;  /* 0x0002c000011c7983 */ /* 0x000f680000300800 */
[----:B------:R-:W-:Y:S01]  /*34d40*/  STL [R1+0x26c], R19 ;  /* 0x00026c1301007387 */ /* 0x000fe20000100800 */
[----:B0-----:R-:W-:Y:S02]  /*34d50*/  IMAD R18, R17, UR43, RZ ;  /* 0x0000002b11127c24 */ /* 0x001fe4000f8e02ff */
[----:B--2---:R-:W-:Y:S02]  /*34d60*/  IMAD R17, R29, UR43, RZ ;  /* 0x0000002b1d117c24 */ /* 0x004fe4000f8e02ff */
[----:B------:R-:W2:Y:S04]  /*34d70*/  LDL.LU R29, [R1+0x2bc] ;  /* 0x0002bc00011d7983 */ /* 0x000ea80000300800 */
[----:B------:R-:W-:Y:S01]  /*34d80*/  STL [R1+0x274], R18 ;  /* 0x0002741201007387 */ /* 0x000fe20000100800 */
[----:B------:R-:W-:-:S03]  /*34d90*/  IMAD R16, R16, UR43, RZ ;  /* 0x0000002b10107c24 */ /* 0x000fc6000f8e02ff */
[----:B------:R0:W-:Y:S02]  /*34da0*/  STL [R1+0x27c], R17 ;  /* 0x00027c1101007387 */ /* 0x0001e40000100800 */
[----:B0-----:R-:W-:Y:S02]  /*34db0*/  IMAD R17, R14, UR43, RZ ;  /* 0x0000002b0e117c24 */ /* 0x001fe4000f8e02ff */
        /* <DEDUP_REMOVED lines=8> */
[----:B------:R-:W3:Y:S01]  /*34e40*/  LDL.LU R20, [R1+0x2b0] ;  /* 0x0002b00001147983 */ /* 0x000ee20000300800 */
[----:B----4-:R-:W-:-:S03]  /*34e50*/  IMAD R12, R12, UR43, RZ ;  /* 0x0000002b0c0c7c24 */ /* 0x010fc6000f8e02ff */
[----:B0-----:R-:W4:Y:S04]  /*34e60*/  LDL.LU R13, [R1+0x2a8] ;  /* 0x0002a800010d7983 */ /* 0x001f280000300800 */
[----:B------:R5:W-:Y:S04]  /*34e70*/  STL [R1+0x2e8], R12 ;  /* 0x0002e80c01007387 */ /* 0x000be80000100800 */
[----:B------:R-:W4:Y:S01]  /*34e80*/  LDL.LU R19, [R1+0x2a4] ;  /* 0x0002a40001137983 */ /* 0x000f220000300800 */
[----:B-----5:R-:W-:-:S03]  /*34e90*/  IMAD R12, R9, UR43, RZ ;  /* 0x0000002b090c7c24 */ /* 0x020fc6000f8e02ff */
[----:B------:R-:W5:Y:S04]  /*34ea0*/  LDL.LU R9, [R1+0x2a0] ;  /* 0x0002a00001097983 */ /* 0x000f680000300800 */
        /* <DEDUP_REMOVED lines=32> */
[----:B------:R-:W-:-:S03]  /*350b0*/  IMAD R21, R14, UR43, RZ ;  /* 0x0000002b0e157c24 */ /* 0x000fc6000f8e02ff */
        /* <DEDUP_REMOVED lines=21> */
[----:B------:R-:W-:Y:S01]  /*35210*/  IMAD R10, R10, UR43, RZ ;  /* 0x0000002b0a0a7c24 */ /* 0x000fe2000f8e02ff */
        /* <DEDUP_REMOVED lines=25> */
[----:B------:R1:W-:Y:S04]  /*353b0*/  STL [R1+0x250], R17 ;  /* 0x0002501101007387 */ /* 0x0003e80000100800 */
[----:B------:R-:W2:Y:S01]  /*353c0*/  LDL.LU R18, [R1+0x1dc] ;  /* 0x0001dc0001127983 */ /* 0x000ea20000300800 */
[----:B0-----:R-:W-:-:S02]  /*353d0*/  IMAD R16, R15, UR43, RZ ;  /* 0x0000002b0f107c24 */ /* 0x001fc4000f8e02ff */
[----:B------:R-:W-:-:S03]  /*353e0*/  IMAD R15, R14, UR43, RZ ;  /* 0x0000002b0e0f7c24 */ /* 0x000fc6000f8e02ff */
[----:B------:R0:W-:Y:S04]  /*353f0*/  STL [R1+0x248], R16 ;  /* 0x0002481001007387 */ /* 0x0001e80000100800 */
[----:B------:R-:W-:Y:S04]  /*35400*/  STL [R1+0x244], R15 ;  /* 0x0002440f01007387 */ /* 0x000fe80000100800 */
[----:B------:R-:W2:Y:S01]  /*35410*/  LDL.LU R20, [R1+0x1d4] ;  /* 0x0001d40001147983 */ /* 0x000ea20000300800 */
[----:B---3--:R-:W-:-:S03]  /*35420*/  IMAD R14, R5, UR43, RZ ;  /* 0x0000002b050e7c24 */ /* 0x008fc6000f8e02ff */
[----:B------:R-:W3:Y:S04]  /*35430*/  LDL.LU R5, [R1+0x1cc] ;  /* 0x0001cc0001057983 */ /* 0x000ee80000300800 */
[----:B------:R-:W-:Y:S04]  /*35440*/  STL [R1+0x23c], R14 ;  /* 0x00023c0e01007387 */ /* 0x000fe80000100800 */
[----:B------:R-:W3:Y:S04]  /*35450*/  LDL.LU R19, [R1+0x1c4] ;  /* 0x0001c40001137983 */ /* 0x000ee80000300800 */
[----:B-1----:R-:W3:Y:S01]  /*35460*/  LDL.LU R17, [R1+0x1bc] ;  /* 0x0001bc0001117983 */ /* 0x002ee20000300800 */
[----:B----4-:R-:W-:-:S05]  /*35470*/  IMAD R13, R13, UR43, RZ ;  /* 0x0000002b0d0d7c24 */ /* 0x010fca000f8e02ff */
[----:B------:R5:W-:Y:S04]  /*35480*/  STL [R1+0x234], R13 ;  /* 0x0002340d01007387 */ /* 0x000be80000100800 */
[----:B0-----:R-:W4:Y:S01]  /*35490*/  LDL.LU R16, [R1+0x1b4] ;  /* 0x0001b40001107983 */ /* 0x001f220000300800 */
[----:B-----5:R-:W-:-:S03]  /*354a0*/  IMAD R13, R9, UR43, RZ ;  /* 0x0000002b090d7c24 */ /* 0x020fc6000f8e02ff */
[----:B------:R-:W5:Y:S04]  /*354b0*/  LDL.LU R9, [R1+0x1ac] ;  /* 0x0001ac0001097983 */ /* 0x000f680000300800 */
[----:B------:R0:W-:Y:S04]  /*354c0*/  STL [R1+0x22c], R13 ;  /* 0x00022c0d01007387 */ /* 0x0001e80000100800 */
[----:B------:R-:W5:Y:S04]  /*354d0*/  LDL.LU R15, [R1+0x1a4] ;  /* 0x0001a400010f7983 */ /* 0x000f680000300800 */
[----:B------:R-:W5:Y:S01]  /*354e0*/  LDL.LU R14, [R1+0x19c] ;  /* 0x00019c00010e7983 */ /* 0x000f620000300800 */
[----:B------:R-:W-:-:S05]  /*354f0*/  IMAD R12, R12, UR43, RZ ;  /* 0x0000002b0c0c7c24 */ /* 0x000fca000f8e02ff */
[----:B------:R1:W-:Y:S04]  /*35500*/  STL [R1+0x224], R12 ;  /* 0x0002240c01007387 */ /* 0x0003e80000100800 */
[----:B0-----:R-:W5:Y:S01]  /*35510*/  LDL.LU R13, [R1+0x194] ;  /* 0x00019400010d7983 */ /* 0x001f620000300800 */
[----:B------:R-:W-:-:S05]  /*35520*/  IMAD R11, R11, UR43, RZ ;  /* 0x0000002b0b0b7c24 */ /* 0x000fca000f8e02ff */
[----:B------:R0:W-:Y:S04]  /*35530*/  STL [R1+0x21c], R11 ;  /* 0x00021c0b01007387 */ /* 0x0001e80000100800 */
[----:B-1----:R-:W5:Y:S01]  /*35540*/  LDL.LU R12, [R1+0x17c] ;  /* 0x00017c00010c7983 */ /* 0x002f620000300800 */
[----:B------:R-:W-:Y:S02]  /*35550*/  IMAD R10, R10, UR43, RZ ;  /* 0x0000002b0a0a7c24 */ /* 0x000fe4000f8e02ff */
[----:B------:R-:W-:-:S03]  /*35560*/  IMAD R8, R8, UR43, RZ ;  /* 0x0000002b08087c24 */ /* 0x000fc6000f8e02ff */
[----:B------:R1:W-:Y:S04]  /*35570*/  STL [R1+0x214], R10 ;  /* 0x0002140a01007387 */ /* 0x0003e80000100800 */
[----:B0-----:R-:W5:Y:S04]  /*35580*/  LDL.LU R11, [R1+0x170] ;  /* 0x00017000010b7983 */ /* 0x001f680000300800 */
[----:B------:R0:W-:Y:S04]  /*35590*/  STL [R1+0x20c], R8 ;  /* 0x00020c0801007387 */ /* 0x0001e80000100800 */
[----:B-1----:R-:W5:Y:S01]  /*355a0*/  LDL.LU R10, [R1+0x348] ;  /* 0x00034800010a7983 */ /* 0x002f620000300800 */
[----:B------:R-:W-:-:S05]  /*355b0*/  IMAD R7, R7, UR43, RZ ;  /* 0x0000002b07077c24 */ /* 0x000fca000f8e02ff */
[----:B------:R1:W-:Y:S01]  /*355c0*/  STL [R1+0x204], R7 ;  /* 0x0002040701007387 */ /* 0x0003e20000100800 */
[----:B------:R-:W-:-:S05]  /*355d0*/  IMAD R6, R6, UR43, RZ ;  /* 0x0000002b06067c24 */ /* 0x000fca000f8e02ff */
[----:B------:R1:W-:Y:S04]  /*355e0*/  STL [R1+0x1fc], R6 ;  /* 0x0001fc0601007387 */ /* 0x0003e80000100800 */
[----:B0-----:R-:W5:Y:S04]  /*355f0*/  LDL.LU R8, [R1+0x190] ;  /* 0x0001900001087983 */ /* 0x001f680000300800 */
[----:B-1----:R-:W5:Y:S01]  /*35600*/  LDL.LU R7, [R1+0x184] ;  /* 0x0001840001077983 */ /* 0x002f620000300800 */
[----:B------:R-:W-:-:S05]  /*35610*/  IMAD R4, R4, UR43, RZ ;  /* 0x0000002b04047c24 */ /* 0x000fca000f8e02ff */
[----:B------:R0:W-:Y:S04]  /*35620*/  STL [R1+0x1f4], R4 ;  /* 0x0001f40401007387 */ /* 0x0001e80000100800 */
[----:B------:R-:W5:Y:S04]  /*35630*/  LDL.LU R6, [R1+0x178] ;  /* 0x0001780001067983 */ /* 0x000f680000300800 */
[----:B0-----:R-:W5:Y:S01]  /*35640*/  LDL.LU R4, [R1+0x16c] ;  /* 0x00016c0001047983 */ /* 0x001f620000300800 */
[----:B------:R-:W-:-:S05]  /*35650*/  IMAD R21, R28, UR43, RZ ;  /* 0x0000002b1c157c24 */ /* 0x000fca000f8e02ff */
[----:B------:R2:W-:Y:S02]  /*35660*/  STL [R1+0x1ec], R21 ;  /* 0x0001ec1501007387 */ /* 0x0005e40000100800 */
[----:B--2---:R-:W-:Y:S02]  /*35670*/  IMAD R21, R29, UR43, RZ ;  /* 0x0000002b1d157c24 */ /* 0x004fe4000f8e02ff */
[----:B------:R-:W2:Y:S04]  /*35680*/  LDL.LU R29, [R1+0x164] ;  /* 0x00016400011d7983 */ /* 0x000ea80000300800 */
[----:B------:R-:W2:Y:S04]  /*35690*/  LDL.LU R28, [R1+0x158] ;  /* 0x00015800011c7983 */ /* 0x000ea80000300800 */
[----:B------:R0:W-:Y:S01]  /*356a0*/  STL [R1+0x1e4], R21 ;  /* 0x0001e41501007387 */ /* 0x0001e20000100800 */
[----:B------:R-:W-:-:S03]  /*356b0*/  IMAD R22, R18, UR43, RZ ;  /* 0x0000002b12167c24 */ /* 0x000fc6000f8e02ff */
[----:B------:R-:W2:Y:S04]  /*356c0*/  LDL.LU R18, [R1+0x14c] ;  /* 0x00014c0001127983 */ /* 0x000ea80000300800 */
[----:B------:R-:W-:Y:S01]  /*356d0*/  STL [R1+0x1dc], R22 ;  /* 0x0001dc1601007387 */ /* 0x000fe20000100800 */
[----:B0-----:R-:W-:Y:S02]  /*356e0*/  IMAD R21, R20, UR43, RZ ;  /* 0x0000002b14157c24 */ /* 0x001fe4000f8e02ff */
[----:B---3--:R-:W-:Y:S02]  /*356f0*/  IMAD R20, R5, UR43, RZ ;  /* 0x0000002b05147c24 */ /* 0x008fe4000f8e02ff */
[----:B------:R-:W3:Y:S04]  /*35700*/  LDL.LU R5, [R1+0x138] ;  /* 0x0001380001057983 */ /* 0x000ee80000300800 */
[----:B------:R-:W-:Y:S01]  /*35710*/  STL [R1+0x1d4], R21 ;  /* 0x0001d41501007387 */ /* 0x000fe20000100800 */
[----:B------:R-:W-:-:S03]  /*35720*/  IMAD R19, R19, UR43, RZ ;  /* 0x0000002b13137c24 */ /* 0x000fc6000f8e02ff */
[----:B------:R0:W-:Y:S02]  /*35730*/  STL [R1+0x1cc], R20 ;  /* 0x0001cc1401007387 */ /* 0x0001e40000100800 */
[----:B0-----:R-:W-:Y:S02]  /*35740*/  IMAD R20, R17, UR43, RZ ;  /* 0x0000002b11147c24 */ /* 0x001fe4000f8e02ff */
[----:B------:R-:W2:Y:S04]  /*35750*/  LDL.LU R17, [R1+0x134] ;  /* 0x0001340001117983 */ /* 0x000ea80000300800 */
[----:B------:R4:W-:Y:S04]  /*35760*/  STL [R1+0x1c4], R19 ;  /* 0x0001c41301007387 */ /* 0x0009e80000100800 */
[----:B------:R-:W-:Y:S01]  /*35770*/  STL [R1+0x1bc], R20 ;  /* 0x0001bc1401007387 */ /* 0x000fe20000100800 */
[----:B----4-:R-:W-:-:S02]  /*35780*/  IMAD R19, R16, UR43, RZ ;  /* 0x0000002b10137c24 */ /* 0x010fc4000f8e02ff */
[----:B-----5:R-:W-:Y:S02]  /*35790*/  IMAD R16, R9, UR43, RZ ;  /* 0x0000002b09107c24 */ /* 0x020fe4000f8e02ff */
[----:B------:R-:W4:Y:S04]  /*357a0*/  LDL.LU R9, [R1+0x130] ;  /* 0x0001300001097983 */ /* 0x000f280000300800 */
[----:B------:R0:W-:Y:S04]  /*357b0*/  STL [R1+0x1b4], R19 ;  /* 0x0001b41301007387 */ /* 0x0001e80000100800 */
[----:B------:R1:W-:Y:S01]  /*357c0*/  STL [R1+0x1ac], R16 ;  /* 0x0001ac1001007387 */ /* 0x0003e20000100800 */
[----:B0-----:R-:W-:-:S02]  /*357d0*/  IMAD R19, R15, UR43, RZ ;  /* 0x0000002b0f137c24 */ /* 0x001fc4000f8e02ff */
[----:B------:R-:W-:Y:S01]  /*357e0*/  IMAD R15, R14, UR43, RZ ;  /* 0x0000002b0e0f7c24 */ /* 0x000fe2000f8e02ff */
[----:B-1----:R-:W5:Y:S04]  /*357f0*/  LDL.LU R16, [R1+0x12c] ;  /* 0x00012c0001107983 */ /* 0x002f680000300800 */
[----:B------:R-:W-:Y:S01]  /*35800*/  STL [R1+0x1a4], R19 ;  /* 0x0001a41301007387 */ /* 0x000fe20000100800 */
[----:B------:R-:W-:-:S03]  /*35810*/  IMAD R14, R13, UR43, RZ ;  /* 0x0000002b0d0e7c24 */ /* 0x000fc6000f8e02ff */
[----:B------:R0:W-:Y:S01]  /*35820*/  STL [R1+0x19c], R15 ;  /* 0x00019c0f01007387 */ /* 0x0001e20000100800 */
[----:B------:R-:W-:-:S03]  /*35830*/  IMAD R13, R2, UR43, RZ ;  /* 0x0000002b020d7c24 */ /* 0x000fc6000f8e02ff */
[----:B------:R-:W2:Y:S04]  /*35840*/  LDL.LU R2, [R1+0x5780] ;  /* 0x0057800001027983 */ /* 0x000ea80000300800 */
[----:B------:R1:W-:Y:S04]  /*35850*/  STL [R1+0x2ec], R14 ;  /* 0x0002ec0e01007387 */ /* 0x0003e80000100800 */
[----:B0-----:R-:W3:Y:S04]  /*35860*/  LDL.LU R15, [R1+0x128] ;  /* 0x00012800010f7983 */ /* 0x001ee80000300800 */
[----:B------:R0:W-:Y:S04]  /*35870*/  STL [R1+0x194], R13 ;  /* 0x0001940d01007387 */ /* 0x0001e80000100800 */
[----:B-1----:R-:W3:Y:S01]  /*35880*/  LDL.LU R14, [R1+0x124] ;  /* 0x00012400010e7983 */ /* 0x002ee20000300800 */
[----:B------:R-:W-:-:S05]  /*35890*/  IMAD R12, R12, UR43, RZ ;  /* 0x0000002b0c0c7c24 */ /* 0x000fca000f8e02ff */
[----:B------:R1:W-:Y:S01]  /*358a0*/  STL [R1+0x188], R12 ;  /* 0x0001880c01007387 */ /* 0x0003e20000100800 */
[----:B------:R-:W-:-:S05]  /*358b0*/  IMAD R11, R11, UR43, RZ ;  /* 0x0000002b0b0b7c24 */ /* 0x000fca000f8e02ff */
[----:B------:R2:W-:Y:S04]  /*358c0*/  STL [R1+0x17c], R11 ;  /* 0x00017c0b01007387 */ /* 0x0005e80000100800 */
[----:B0-----:R-:W3:Y:S01]  /*358d0*/  LDL.LU R13, [R1+0x120] ;  /* 0x00012000010d7983 */ /* 0x001ee20000300800 */
[----:B------:R-:W-:-:S05]  /*358e0*/  IMAD R10, R10, UR43, RZ ;  /* 0x0000002b0a0a7c24 */ /* 0x000fca000f8e02ff */
[----:B------:R0:W-:Y:S04]  /*358f0*/  STL [R1+0x15c], R10 ;  /* 0x00015c0a01007387 */ /* 0x0001e80000100800 */
[----:B-1----:R-:W3:Y:S01]  /*35900*/  LDL.LU R12, [R1+0x11c] ;  /* 0x00011c00010c7983 */ /* 0x002ee20000300800 */
[-C--:B--2---:R-:W-:Y:S02]  /*35910*/  IADD3 R11, P6, PT, R8, R2.reuse, RZ ;  /* 0x00000002080b7210 */ /* 0x084fe40007fde0ff */
[----:B0-----:R-:W-:-:S03]  /*35920*/  IADD3 R10, P5, PT, R7, R2, RZ ;  /* 0x00000002070a7210 */ /* 0x001fc60007fbe0ff */
[----:B------:R0:W-:Y:S04]  /*35930*/  STL [R1+0x487c], R11 ;  /* 0x00487c0b01007387 */ /* 0x0001e80000100800 */
[----:B------:R1:W-:Y:S01]  /*35940*/  STL [R1+0x4880], R10 ;  /* 0x0048800a01007387 */ /* 0x0003e20000100800 */
[----:B------:R-:W-:-:S03]  /*35950*/  IADD3 R19, P4, PT, R6, R2, RZ ;  /* 0x0000000206137210 */ /* 0x000fc60007f9e0ff */
[----:B0-----:R-:W2:Y:S01]  /*35960*/  LDL.LU R11, [R1+0x118] ;  /* 0x00011800010b7983 */ /* 0x001ea20000300800 */
[----:B-1----:R-:W-:-:S03]  /*35970*/  IADD3 R10, P3, PT, R4, R2, RZ ;  /* 0x00000002040a7210 */ /* 0x002fc60007f7e0ff */
[----:B------:R-:W-:Y:S04]  /*35980*/  STL [R1+0x4884], R19 ;  /* 0x0048841301007387 */ /* 0x000fe80000100800 */
[----:B------:R0:W-:Y:S01]  /*35990*/  STL [R1+0x4888], R10 ;  /* 0x0048880a01007387 */ /* 0x0001e20000100800 */
[----:B------:R-:W-:-:S03]  /*359a0*/  IADD3 R20, P2, PT, R29, R2, RZ ;  /* 0x000000021d147210 */ /* 0x000fc60007f5e0ff */
[----:B0-----:R-:W2:Y:S01]  /*359b0*/  LDL.LU R10, [R1+0x114] ;  /* 0x00011400010a7983 */ /* 0x001ea20000300800 */
[----:B------:R-:W-:-:S03]  /*359c0*/  IADD3 R19, P1, PT, R28, R2, RZ ;  /* 0x000000021c137210 */ /* 0x000fc60007f3e0ff */
[----:B------:R-:W-:Y:S04]  /*359d0*/  STL [R1+0x488c], R20 ;  /* 0x00488c1401007387 */ /* 0x000fe80000100800 */
[----:B------:R0:W-:Y:S02]  /*359e0*/  STL [R1+0x4890], R19 ;  /* 0x0048901301007387 */ /* 0x0001e40000100800 */
[----:B0-----:R-:W-:Y:S02]  /*359f0*/  LEA.HI.X.SX32 R19, R8, R3, 0x1, P6 ;  /* 0x0000000308137211 */ /* 0x001fe400030f0eff */
[----:B------:R-:W2:Y:S01]  /*35a00*/  LDL.LU R8, [R1+0x110] ;  /* 0x0001100001087983 */ /* 0x000ea20000300800 */
[----:B------:R-:W-:-:S05]  /*35a10*/  IADD3 R20, P0, PT, R18, R2, RZ ;  /* 0x0000000212147210 */ /* 0x000fca0007f1e0ff */
[----:B------:R-:W-:Y:S04]  /*35a20*/  STL [R1+0x4894], R20 ;  /* 0x0048941401007387 */ /* 0x000fe80000100800 */
[----:B------:R0:W-:Y:S02]  /*35a30*/  STL [R1+0x4874], R19 ;  /* 0x0048741301007387 */ /* 0x0001e40000100800 */
[----:B0-----:R-:W-:Y:S02]  /*35a40*/  LEA.HI.X.SX32 R19, R7, R3, 0x1, P5 ;  /* 0x0000000307137211 */ /* 0x001fe400028f0eff */
[----:B------:R-:W2:Y:S01]  /*35a50*/  LDL.LU R7, [R1+0x10c] ;  /* 0x00010c0001077983 */ /* 0x000ea20000300800 */
[----:B---3--:R-:W-:-:S05]  /*35a60*/  IADD3 R20, P6, PT, R5, R2, RZ ;  /* 0x0000000205147210 */ /* 0x008fca0007fde0ff */
[----:B------:R0:W-:Y:S04]  /*35a70*/  STL [R1+0x4878], R20 ;  /* 0x0048781401007387 */ /* 0x0001e80000100800 */
[----:B------:R1:W-:Y:S01]  /*35a80*/  STL [R1+0x486c], R19 ;  /* 0x00486c1301007387 */ /* 0x0003e20000100800 */
[----:B0-----:R-:W-:Y:S02]  /*35a90*/  IADD3 R20, P5, PT, R17, R2, RZ ;  /* 0x0000000211147210 */ /* 0x001fe40007fbe0ff */
[-C--:B-1----:R-:W-:Y:S02]  /*35aa0*/  LEA.HI.X.SX32 R19, R6, R3.reuse, 0x1, P4 ;  /* 0x0000000306137211 */ /* 0x082fe400020f0eff */
[----:B------:R-:W3:Y:S04]  /*35ab0*/  LDL.LU R6, [R1+0x108] ;  /* 0x0001080001067983 */ /* 0x000ee80000300800 */
[----:B------:R-:W-:Y:S04]  /*35ac0*/  STL [R1+0x4870], R20 ;  /* 0x0048701401007387 */ /* 0x000fe80000100800 */
[----:B------:R0:W-:Y:S02]  /*35ad0*/  STL [R1+0x4864], R19 ;  /* 0x0048641301007387 */ /* 0x0001e40000100800 */
[----:B0-----:R-:W-:-:S02]  /*35ae0*/  LEA.HI.X.SX32 R19, R4, R3, 0x1, P3 ;  /* 0x0000000304137211 */ /* 0x001fc400018f0eff */
[----:B------:R-:W3:Y:S01]  /*35af0*/  LDL.LU R4, [R1+0x104] ;  /* 0x0001040001047983 */ /* 0x000ee20000300800 */
[----:B----4-:R-:W-:-:S05]  /*35b00*/  IADD3 R20, P4, PT, R9, R2, RZ ;  /* 0x0000000209147210 */ /* 0x010fca0007f9e0ff */
[----:B------:R-:W-:Y:S04]  /*35b10*/  STL [R1+0x4868], R20 ;  /* 0x0048681401007387 */ /* 0x000fe80000100800 */
[----:B------:R0:W-:Y:S02]  /*35b20*/  STL [R1+0x485c], R19 ;  /* 0x00485c1301007387 */ /* 0x0001e40000100800 */
[----:B0-----:R-:W-:Y:S02]  /*35b30*/  LEA.HI.X.SX32 R19, R29, R3, 0x1, P2 ;  /* 0x000000031d137211 */ /* 0x001fe400010f0eff */
[----:B------:R-:W4:Y:S01]  /*35b40*/  LDL.LU R29, [R1+0x100] ;  /* 0x00010000011d7983 */ /* 0x000f220000300800 */
[----:B-----5:R-:W-:-:S05]  /*35b50*/  IADD3 R20, P3, PT, R16, R2, RZ ;  /* 0x0000000210147210 */ /* 0x020fca0007f7e0ff */
[----:B------:R0:W-:Y:S04]  /*35b60*/  STL [R1+0x4860], R20 ;  /* 0x0048601401007387 */ /* 0x0001e80000100800 */
[----:B------:R1:W-:Y:S01]  /*35b70*/  STL [R1+0x4854], R19 ;  /* 0x0048541301007387 */ /* 0x0003e20000100800 */
[----:B0-----:R-:W-:Y:S02]  /*35b80*/  IADD3 R20, P2, PT, R15, R2, RZ ;  /* 0x000000020f147210 */ /* 0x001fe40007f5e0ff */
[-C--:B-1----:R-:W-:Y:S02]  /*35b90*/  LEA.HI.X.SX32 R19, R28, R3.reuse, 0x1, P1 ;  /* 0x000000031c137211 */ /* 0x082fe400008f0eff */
[----:B------:R-:W5:Y:S04]  /*35ba0*/  LDL.LU R28, [R1+0xfc] ;  /* 0x0000fc00011c7983 */ /* 0x000f680000300800 */
[----:B------:R0:W-:Y:S04]  /*35bb0*/  STL [R1+0x4858], R20 ;  /* 0x0048581401007387 */ /* 0x0001e80000100800 */
[----:B------:R1:W-:Y:S01]  /*35bc0*/  STL [R1+0x484c], R19 ;  /* 0x00484c1301007387 */ /* 0x0003e20000100800 */
[----:B------:R-:W-:-:S02]  /*35bd0*/  LEA.HI.X.SX32 R18, R18, R3, 0x1, P0 ;  /* 0x0000000312127211 */ /* 0x000fc400000f0eff */
[----:B0-----:R-:W-:Y:S01]  /*35be0*/  IADD3 R20, P1, PT, R14, R2, RZ ;  /* 0x000000020e147210 */ /* 0x001fe20007f3e0ff */
[----:B-1----:R-:W5:Y:S04]  /*35bf0*/  LDL.LU R19, [R1+0xf8] ;  /* 0x0000f80001137983 */ /* 0x002f680000300800 */
[----:B------:R-:W-:Y:S04]  /*35c00*/  STL [R1+0x4850], R20 ;  /* 0x0048501401007387 */ /* 0x000fe80000100800 */
[----:B------:R0:W-:Y:S02]  /*35c10*/  STL [R1+0x4844], R18 ;  /* 0x0048441201007387 */ /* 0x0001e40000100800 */
[----:B0-----:R-:W-:-:S02]  /*35c20*/  LEA.HI.X.SX32 R18, R5, R3, 0x1, P6 ;  /* 0x0000000305127211 */ /* 0x001fc400030f0eff */
[----:B------:R-:W5:Y:S01]  /*35c30*/  LDL.LU R5, [R1+0xf4] ;  /* 0x0000f40001057983 */ /* 0x000f620000300800 */
[----:B------:R-:W-:-:S05]  /*35c40*/  IADD3 R20, P0, PT, R13, R2, RZ ;  /* 0x000000020d147210 */ /* 0x000fca0007f1e0ff */
[----:B------:R-:W-:Y:S04]  /*35c50*/  STL [R1+0x4848], R20 ;  /* 0x0048481401007387 */ /* 0x000fe80000100800 */
[----:B------:R0:W-:Y:S01]  /*35c60*/  STL [R1+0x483c], R18 ;  /* 0x00483c1201007387 */ /* 0x0001e20000100800 */
[----:B------:R-:W-:-:S03]  /*35c70*/  LEA.HI.X.SX32 R17, R17, R3, 0x1, P5 ;  /* 0x0000000311117211 */ /* 0x000fc600028f0eff */
[----:B0-----:R-:W5:Y:S01]  /*35c80*/  LDL.LU R18, [R1+0xf0] ;  /* 0x0000f00001127983 */ /* 0x001f620000300800 */
[----:B------:R-:W-:-:S05]  /*35c90*/  IADD3 R20, P6, PT, R12, R2, RZ ;  /* 0x000000020c147210 */ /* 0x000fca0007fde0ff */
[----:B------:R-:W-:Y:S04]  /*35ca0*/  STL [R1+0x4840], R20 ;  /* 0x0048401401007387 */ /* 0x000fe80000100800 */
[----:B------:R0:W-:Y:S02]  /*35cb0*/  STL [R1+0x4834], R17 ;  /* 0x0048341101007387 */ /* 0x0001e40000100800 */
[-C--:B0-----:R-:W-:Y:S02]  /*35cc0*/  LEA.HI.X.SX32 R17, R9, R3.reuse, 0x1, P4 ;  /* 0x0000000309117211 */ /* 0x081fe400020f0eff */
[----:B------:R-:W5:Y:S01]  /*35cd0*/  LDL.LU R9, [R1+0xec] ;  /* 0x0000ec0001097983 */ /* 0x000f620000300800 */
[-C--:B------:R-:W-:Y:S02]  /*35ce0*/  LEA.HI.X.SX32 R16, R16, R3.reuse, 0x1, P3 ;  /* 0x0000000310107211 */ /* 0x080fe400018f0eff */
[----:B------:R-:W-:-:S02]  /*35cf0*/  LEA.HI.X.SX32 R15, R15, R3, 0x1, P2 ;  /* 0x000000030f0f7211 */ /* 0x000fc400010f0eff */
[-C--:B------:R-:W-:Y:S02]  /*35d00*/  LEA.HI.X.SX32 R14, R14, R3.reuse, 0x1, P1 ;  /* 0x000000030e0e7211 */ /* 0x080fe400008f0eff */
[-C--:B------:R-:W-:Y:S02]  /*35d10*/  LEA.HI.X.SX32 R13, R13, R3.reuse, 0x1, P0 ;  /* 0x000000030d0d7211 */ /* 0x080fe400000f0eff */
[----:B------:R-:W-:Y:S02]  /*35d20*/  LEA.HI.X.SX32 R12, R12, R3, 0x1, P6 ;  /* 0x000000030c0c7211 */ /* 0x000fe400030f0eff */
[----:B--2---:R-:W-:-:S05]  /*35d30*/  IADD3 R20, P5, PT, R11, R2, RZ ;  /* 0x000000020b147210 */ /* 0x004fca0007fbe0ff */
[----:B------:R-:W-:Y:S04]  /*35d40*/  STL [R1+0x4838], R20 ;  /* 0x0048381401007387 */ /* 0x000fe80000100800 */
[----:B------:R0:W-:Y:S04]  /*35d50*/  STL [R1+0x482c], R17 ;  /* 0x00482c1101007387 */ /* 0x0001e80000100800 */
[----:B0-----:R-:W2:Y:S01]  /*35d60*/  LDL.LU R17, [R1+0xe8] ;  /* 0x0000e80001117983 */ /* 0x001ea20000300800 */
[----:B------:R-:W-:-:S05]  /*35d70*/  IADD3 R20, P4, PT, R10, R2, RZ ;  /* 0x000000020a147210 */ /* 0x000fca0007f9e0ff */
        /* <DEDUP_REMOVED lines=11> */
[----:B---3--:R-:W-:-:S05]  /*35e30*/  IADD3 R20, P1, PT, R6, R2, RZ ;  /* 0x0000000206147210 */ /* 0x008fca0007f3e0ff */
[----:B------:R0:W-:Y:S04]  /*35e40*/  STL [R1+0x4818], R20 ;  /* 0x0048181401007387 */ /* 0x0001e80000100800 */
[----:B------:R1:W-:Y:S01]  /*35e50*/  STL [R1+0x480c], R13 ;  /* 0x00480c0d01007387 */ /* 0x0003e20000100800 */
[----:B0-----:R-:W-:-:S03]  /*35e60*/  IADD3 R20, P0, PT, R4, R2, RZ ;  /* 0x0000000204147210 */ /* 0x001fc60007f1e0ff */
[----:B-1----:R-:W3:Y:S04]  /*35e70*/  LDL.LU R13, [R1+0xd8] ;  /* 0x0000d800010d7983 */ /* 0x002ee80000300800 */
[----:B------:R-:W-:Y:S04]  /*35e80*/  STL [R1+0x4810], R20 ;  /* 0x0048101401007387 */ /* 0x000fe80000100800 */
[----:B------:R0:W-:Y:S01]  /*35e90*/  STL [R1+0x4804], R12 ;  /* 0x0048040c01007387 */ /* 0x0001e20000100800 */
[----:B------:R-:W-:-:S03]  /*35ea0*/  LEA.HI.X.SX32 R11, R11, R3, 0x1, P5 ;  /* 0x000000030b0b7211 */ /* 0x000fc600028f0eff */
[----:B0-----:R-:W3:Y:S01]  /*35eb0*/  LDL.LU R12, [R1+0xd4] ;  /* 0x0000d400010c7983 */ /* 0x001ee20000300800 */
[----:B----4-:R-:W-:-:S05]  /*35ec0*/  IADD3 R20, P6, PT, R29, R2, RZ ;  /* 0x000000021d147210 */ /* 0x010fca0007fde0ff */
[----:B------:R-:W-:Y:S04]  /*35ed0*/  STL [R1+0x4808], R20 ;  /* 0x0048081401007387 */ /* 0x000fe80000100800 */
[----:B------:R0:W-:Y:S04]  /*35ee0*/  STL [R1+0x47fc], R11 ;  /* 0x0047fc0b01007387 */ /* 0x0001e80000100800 */
[----:B0-----:R-:W4:Y:S01]  /*35ef0*/  LDL.LU R11, [R1+0xd0] ;  /* 0x0000d000010b7983 */ /* 0x001f220000300800 */
[----:B------:R-:W-:Y:S02]  /*35f00*/  LEA.HI.X.SX32 R10, R10, R3, 0x1, P4 ;  /* 0x000000030a0a7211 */ /* 0x000fe400020f0eff */
[----:B-----5:R-:W-:-:S02]  /*35f10*/  IADD3 R20, P5, PT, R28, R2, RZ ;  /* 0x000000021c147210 */ /* 0x020fc40007fbe0ff */
[----:B------:R-:W-:-:S03]  /*35f20*/  LEA.HI.X.SX32 R8, R8, R3, 0x1, P3 ;  /* 0x0000000308087211 */ /* 0x000fc600018f0eff */
[----:B------:R0:W-:Y:S04]  /*35f30*/  STL [R1+0x4800], R20 ;  /* 0x0048001401007387 */ /* 0x0001e80000100800 */
[----:B------:R1:W-:Y:S01]  /*35f40*/  STL [R1+0x47f4], R10 ;  /* 0x0047f40a01007387 */ /* 0x0003e20000100800 */
[----:B0-----:R-:W-:-:S03]  /*35f50*/  IADD3 R20, P4, PT, R19, R2, RZ ;  /* 0x0000000213147210 */ /* 0x001fc60007f9e0ff */
[----:B-1----:R-:W5:Y:S04]  /*35f60*/  LDL.LU R10, [R1+0xcc] ;  /* 0x0000cc00010a7983 */ /* 0x002f680000300800 */
[----:B------:R-:W-:Y:S04]  /*35f70*/  STL [R1+0x47f8], R20 ;  /* 0x0047f81401007387 */ /* 0x000fe80000100800 */
[----:B------:R0:W-:Y:S01]  /*35f80*/  STL [R1+0x47ec], R8 ;  /* 0x0047ec0801007387 */ /* 0x0001e20000100800 */
[----:B------:R-:W-:-:S03]  /*35f90*/  LEA.HI.X.SX32 R7, R7, R3, 0x1, P2 ;  /* 0x0000000307077211 */ /* 0x000fc600010f0eff */
[----:B0-----:R-:W5:Y:S01]  /*35fa0*/  LDL.LU R8, [R1+0xc8] ;  /* 0x0000c80001087983 */ /* 0x001f620000300800 */
[----:B------:R-:W-:-:S05]  /*35fb0*/  IADD3 R20, P3, PT, R5, R2, RZ ;  /* 0x0000000205147210 */ /* 0x000fca0007f7e0ff */
[----:B------:R-:W-:Y:S04]  /*35fc0*/  STL [R1+0x47f0], R20 ;  /* 0x0047f01401007387 */ /* 0x000fe80000100800 */
[----:B------:R0:W-:Y:S04]  /*35fd0*/  STL [R1+0x47e4], R7 ;  /* 0x0047e40701007387 */ /* 0x0001e80000100800 */
[----:B0-----:R-:W5:Y:S01]  /*35fe0*/  LDL.LU R7, [R1+0xc4] ;  /* 0x0000c40001077983 */ /* 0x001f620000300800 */
[----:B------:R-:W-:Y:S02]  /*35ff0*/  IADD3 R20, P2, PT, R18, R2, RZ ;  /* 0x0000000212147210 */ /* 0x000fe40007f5e0ff */
[----:B------:R-:W-:-:S03]  /*36000*/  LEA.HI.X.SX32 R21, R6, R3, 0x1, P1 ;  /* 0x0000000306157211 */ /* 0x000fc600008f0eff */
[----:B------:R0:W-:Y:S04]  /*36010*/  STL [R1+0x47e8], R20 ;  /* 0x0047e81401007387 */ /* 0x0001e80000100800 */
[----:B------:R-:W5:Y:S04]  /*36020*/  LDL.LU R6, [R1+0xc0] ;  /* 0x0000c00001067983 */ /* 0x000f680000300800 */
[----:B------:R1:W-:Y:S01]  /*36030*/  STL [R1+0x47dc], R21 ;  /* 0x0047dc1501007387 */ /* 0x0003e20000100800 */
[----:B0-----:R-:W-:Y:S02]  /*36040*/  IADD3 R20, P1, PT, R9, R2, RZ ;  /* 0x0000000209147210 */ /* 0x001fe40007f3e0ff */
[----:B-1----:R-:W-:-:S03]  /*36050*/  LEA.HI.X.SX32 R21, R4, R3, 0x1, P0 ;  /* 0x0000000304157211 */ /* 0x002fc600000f0eff */
[----:B------:R-:W-:Y:S04]  /*36060*/  STL [R1+0x47e0], R20 ;  /* 0x0047e01401007387 */ /* 0x000fe80000100800 */
[----:B------:R-:W5:Y:S04]  /*36070*/  LDL.LU R4, [R1+0xbc] ;  /* 0x0000bc0001047983 */ /* 0x000f680000300800 */
[----:B------:R0:W-:Y:S02]  /*36080*/  STL [R1+0x47d4], R21 ;  /* 0x0047d41501007387 */ /* 0x0001e40000100800 */
[----:B0-----:R-:W-:-:S02]  /*36090*/  LEA.HI.X.SX32 R21, R29, R3, 0x1, P6 ;  /* 0x000000031d157211 */ /* 0x001fc400030f0eff */
[----:B------:R-:W-:Y:S02]  /*360a0*/  LEA.HI.X.SX32 R18, R18, R3, 0x1, P2 ;  /* 0x0000000312127211 */ /* 0x000fe400010f0eff */
[----:B--2---:R-:W-:-:S05]  /*360b0*/  IADD3 R20, P0, PT, R17, R2, RZ ;  /* 0x0000000211147210 */ /* 0x004fca0007f1e0ff */
[----:B------:R0:W-:Y:S04]  /*360c0*/  STL [R1+0x47d8], R20 ;  /* 0x0047d81401007387 */ /* 0x0001e80000100800 */
[----:B------:R-:W2:Y:S04]  /*360d0*/  LDL.LU R29, [R1+0xb8] ;  /* 0x0000b800011d7983 */ /* 0x000ea80000300800 */
[----:B------:R1:W-:Y:S01]  /*360e0*/  STL [R1+0x47cc], R21 ;  /* 0x0047cc1501007387 */ /* 0x0003e20000100800 */
[----:B0-----:R-:W-:Y:S02]  /*360f0*/  IADD3 R20, P6, PT, R16, R2, RZ ;  /* 0x0000000210147210 */ /* 0x001fe40007fde0ff */
[----:B-1----:R-:W-:-:S03]  /*36100*/  LEA.HI.X.SX32 R21, R28, R3, 0x1, P5 ;  /* 0x000000031c157211 */ /* 0x002fc600028f0eff */
[----:B------:R0:W-:Y:S04]  /*36110*/  STL [R1+0x47d0], R20 ;  /* 0x0047d01401007387 */ /* 0x0001e80000100800 */
[----:B------:R-:W2:Y:S04]  /*36120*/  LDL.LU R28, [R1+0xb4] ;  /* 0x0000b400011c7983 */ /* 0x000ea80000300800 */
[----:B------:R1:W-:Y:S01]  /*36130*/  STL [R1+0x47c4], R21 ;  /* 0x0047c41501007387 */ /* 0x0003e20000100800 */
[----:B0-----:R-:W-:Y:S02]  /*36140*/  IADD3 R20, P5, PT, R15, R2, RZ ;  /* 0x000000020f147210 */ /* 0x001fe40007fbe0ff */
[----:B-1----:R-:W-:-:S03]  /*36150*/  LEA.HI.X.SX32 R21, R19, R3, 0x1, P4 ;  /* 0x0000000313157211 */ /* 0x002fc600020f0eff */
[----:B------:R0:W-:Y:S04]  /*36160*/  STL [R1+0x47c8], R20 ;  /* 0x0047c81401007387 */ /* 0x0001e80000100800 */
[----:B------:R-:W-:Y:S01]  /*36170*/  STL [R1+0x47bc], R21 ;  /* 0x0047bc1501007387 */ /* 0x000fe20000100800 */
[----:B0-----:R-:W-:-:S03]  /*36180*/  LEA.HI.X.SX32 R20, R5, R3, 0x1, P3 ;  /* 0x0000000305147211 */ /* 0x001fc600018f0eff */
[----:B------:R-:W2:Y:S01]  /*36190*/  LDL.LU R5, [R1+0xb0] ;  /* 0x0000b00001057983 */ /* 0x000ea20000300800 */
[----:B------:R-:W-:-:S05]  /*361a0*/  IADD3 R19, P4, PT, R14, R2, RZ ;  /* 0x000000020e137210 */ /* 0x000fca0007f9e0ff */
[----:B------:R-:W-:Y:S04]  /*361b0*/  STL [R1+0x47c0], R19 ;  /* 0x0047c01301007387 */ /* 0x000fe80000100800 */
[----:B------:R0:W-:Y:S04]  /*361c0*/  STL [R1+0x47b4], R20 ;  /* 0x0047b41401007387 */ /* 0x0001e80000100800 */
[----:B0-----:R-:W2:Y:S01]  /*361d0*/  LDL.LU R20, [R1+0xac] ;  /* 0x0000ac0001147983 */ /* 0x001ea20000300800 */
[----:B---3--:R-:W-:-:S05]  /*361e0*/  IADD3 R19, P3, PT, R13, R2, RZ ;  /* 0x000000020d137210 */ /* 0x008fca0007f7e0ff */
[----:B------:R0:W-:Y:S04]  /*361f0*/  STL [R1+0x47b8], R19 ;  /* 0x0047b81301007387 */ /* 0x0001e80000100800 */
[----:B------:R1:W-:Y:S01]  /*36200*/  STL [R1+0x47ac], R18 ;  /* 0x0047ac1201007387 */ /* 0x0003e20000100800 */
[----:B0-----:R-:W-:Y:S02]  /*36210*/  IADD3 R19, P2, PT, R12, R2, RZ ;  /* 0x000000020c137210 */ /* 0x001fe40007f5e0ff */
[-C--:B-1----:R-:W-:Y:S02]  /*36220*/  LEA.HI.X.SX32 R18, R9, R3.reuse, 0x1, P1 ;  /* 0x0000000309127211 */ /* 0x082fe400008f0eff */
[----:B------:R-:W3:Y:S04]  /*36230*/  LDL.LU R9, [R1+0xa8] ;  /* 0x0000a80001097983 */ /* 0x000ee80000300800 */
[----:B------:R0:W-:Y:S04]  /*36240*/  STL [R1+0x47b0], R19 ;  /* 0x0047b01301007387 */ /* 0x0001e80000100800 */
[----:B------:R1:W-:Y:S04]  /*36250*/  STL [R1+0x47a4], R18 ;  /* 0x0047a41201007387 */ /* 0x0003e80000100800 */
[----:B0-----:R-:W3:Y:S01]  /*36260*/  LDL.LU R19, [R1+0x9c] ;  /* 0x00009c0001137983 */ /* 0x001ee20000300800 */
[----:B-1----:R-:W-:-:S02]  /*36270*/  LEA.HI.X.SX32 R18, R17, R3, 0x1, P0 ;  /* 0x0000000311127211 */ /* 0x002fc400000f0eff */
[----:B----4-:R-:W-:-:S05]  /*36280*/  IADD3 R21, P1, PT, R11, R2, RZ ;  /* 0x000000020b157210 */ /* 0x010fca0007f3e0ff */
[----:B------:R-:W-:Y:S04]  /*36290*/  STL [R1+0x47a8], R21 ;  /* 0x0047a81501007387 */ /* 0x000fe80000100800 */
[----:B------:R0:W-:Y:S04]  /*362a0*/  STL [R1+0x479c], R18 ;  /* 0x00479c1201007387 */ /* 0x0001e80000100800 */
[----:B0-----:R-:W4:Y:S01]  /*362b0*/  LDL.LU R18, [R1+0x98] ;  /* 0x0000980001127983 */ /* 0x001f220000300800 */
[----:B-----5:R-:W-:Y:S02]  /*362c0*/  IADD3 R17, P0, PT, R10, R2, RZ ;  /* 0x000000020a117210 */ /* 0x020fe40007f1e0ff */
[----:B------:R-:W-:-:S03]  /*362d0*/  LEA.HI.X.SX32 R16, R16, R3, 0x1, P6 ;  /* 0x0000000310107211 */ /* 0x000fc600030f0eff */
[----:B------:R0:W-:Y:S04]  /*362e0*/  STL [R1+0x47a0], R17 ;  /* 0x0047a01101007387 */ /* 0x0001e80000100800 */
[----:B------:R1:W-:Y:S01]  /*362f0*/  STL [R1+0x4794], R16 ;  /* 0x0047941001007387 */ /* 0x0003e20000100800 */
[----:B0-----:R-:W-:Y:S02]  /*36300*/  IADD3 R17, P6, PT, R8, R2, RZ ;  /* 0x0000000208117210 */ /* 0x001fe40007fde0ff */
[----:B-1----:R-:W-:-:S03]  /*36310*/  LEA.HI.X.SX32 R16, R15, R3, 0x1, P5 ;  /* 0x000000030f107211 */ /* 0x002fc600028f0eff */
[----:B------:R0:W-:Y:S04]  /*36320*/  STL [R1+0x4798], R17 ;  /* 0x0047981101007387 */ /* 0x0001e80000100800 */
[----:B0-----:R-:W5:Y:S01]  /*36330*/  LDL.LU R17, [R1+0x94] ;  /* 0x0000940001117983 */ /* 0x001f620000300800 */
[----:B------:R-:W-:-:S03]  /*36340*/  IADD3 R15, P5, PT, R7, R2, RZ ;  /* 0x00000002070f7210 */ /* 0x000fc60007fbe0ff */
[----:B------:R0:W-:Y:S04]  /*36350*/  STL [R1+0x478c], R16 ;  /* 0x00478c1001007387 */ /* 0x0001e80000100800 */
[----:B------:R1:W-:Y:S04]  /*36360*/  STL [R1+0x4790], R15 ;  /* 0x0047900f01007387 */ /* 0x0003e80000100800 */
[----:B0-----:R-:W5:Y:S01]  /*36370*/  LDL.LU R16, [R1+0x90] ;  /* 0x0000900001107983 */ /* 0x001f620000300800 */
[----:B------:R-:W-:Y:S02]  /*36380*/  LEA.HI.X.SX32 R14, R14, R3, 0x1, P4 ;  /* 0x000000030e0e7211 */ /* 0x000fe400020f0eff */
[----:B-1----:R-:W-:-:S03]  /*36390*/  IADD3 R15, P4, PT, R6, R2, RZ ;  /* 0x00000002060f7210 */ /* 0x002fc60007f9e0ff */
[----:B------:R-:W-:Y:S04]  /*363a0*/  STL [R1+0x4784], R14 ;  /* 0x0047840e01007387 */ /* 0x000fe80000100800 */
[----:B------:R0:W-:Y:S04]  /*363b0*/  STL [R1+0x4788], R15 ;  /* 0x0047880f01007387 */ /* 0x0001e80000100800 */
[----:B0-----:R-:W5:Y:S01]  /*363c0*/  LDL.LU R15, [R1+0x8c] ;  /* 0x00008c00010f7983 */ /* 0x001f620000300800 */
[----:B------:R-:W-:Y:S02]  /*363d0*/  LEA.HI.X.SX32 R14, R13, R3, 0x1, P3 ;  /* 0x000000030d0e7211 */ /* 0x000fe400018f0eff */
[----:B------:R-:W-:-:S02]  /*363e0*/  IADD3 R13, P3, PT, R4, R2, RZ ;  /* 0x00000002040d7210 */ /* 0x000fc40007f7e0ff */
[-C--:B------:R-:W-:Y:S01]  /*363f0*/  LEA.HI.X.SX32 R12, R12, R3.reuse, 0x1, P2 ;  /* 0x000000030c0c7211 */ /* 0x080fe200010f0eff */
[----:B------:R0:W-:Y:S04]  /*36400*/  STL [R1+0x477c], R14 ;  /* 0x00477c0e01007387 */ /* 0x0001e80000100800 */
[----:B------:R-:W-:Y:S04]  /*36410*/  STL [R1+0x4780], R13 ;  /* 0x0047800d01007387 */ /* 0x000fe80000100800 */
[----:B0-----:R-:W5:Y:S04]  /*36420*/  LDL.LU R14, [R1+0x88] ;  /* 0x00008800010e7983 */ /* 0x001f680000300800 */
[----:B------:R0:W-:Y:S02]  /*36430*/  STL [R1+0x4774], R12 ;  /* 0x0047740c01007387 */ /* 0x0001e40000100800 */
[----:B0-----:R-:W-:-:S02]  /*36440*/  LEA.HI.X.SX32 R12, R11, R3, 0x1, P1 ;  /* 0x000000030b0c7211 */ /* 0x001fc400008f0eff */
[-C--:B------:R-:W-:Y:S02]  /*36450*/  LEA.HI.X.SX32 R10, R10, R3.reuse, 0x1, P0 ;  /* 0x000000030a0a7211 */ /* 0x080fe400000f0eff */
[----:B------:R-:W-:Y:S02]  /*36460*/  LEA.HI.X.SX32 R7, R7, R3, 0x1, P5 ;  /* 0x0000000307077211 */ /* 0x000fe400028f0eff */
[----:B--2---:R-:W-:-:S05]  /*36470*/  IADD3 R13, P2, PT, R29, R2, RZ ;  /* 0x000000021d0d7210 */ /* 0x004fca0007f5e0ff */
[----:B------:R0:W-:Y:S04]  /*36480*/  STL [R1+0x4778], R13 ;  /* 0x0047780d01007387 */ /* 0x0001e80000100800 */
[----:B0-----:R-:W2:Y:S01]  /*36490*/  LDL.LU R13, [R1+0x84] ;  /* 0x00008400010d7983 */ /* 0x001ea20000300800 */
[----:B------:R-:W-:-:S03]  /*364a0*/  IADD3 R11, P1, PT, R28, R2, RZ ;  /* 0x000000021c0b7210 */ /* 0x000fc60007f3e0ff */
[----:B------:R0:W-:Y:S04]  /*364b0*/  STL [R1+0x476c], R12 ;  /* 0x00476c0c01007387 */ /* 0x0001e80000100800 */
[----:B------:R1:W-:Y:S04]  /*364c0*/  STL [R1+0x4770], R11 ;  /* 0x0047700b01007387 */ /* 0x0003e80000100800 */
[----:B0-----:R-:W2:Y:S04]  /*364d0*/  LDL.LU R12, [R1+0x80] ;  /* 0x00008000010c7983 */ /* 0x001ea80000300800 */
[----:B------:R0:W-:Y:S04]  /*364e0*/  STL [R1+0x4764], R10 ;  /* 0x0047640a01007387 */ /* 0x0001e80000100800 */
[----:B-1----:R-:W2:Y:S01]  /*364f0*/  LDL.LU R11, [R1+0x7c] ;  /* 0x00007c00010b7983 */ /* 0x002ea20000300800 */
[----:B0-----:R-:W-:-:S02]  /*36500*/  LEA.HI.X.SX32 R10, R8, R3, 0x1, P6 ;  /* 0x00000003080a7211 */ /* 0x001fc400030f0eff */
[----:B------:R-:W-:-:S05]  /*36510*/  IADD3 R21, P0, PT, R5, R2, RZ ;  /* 0x0000000205157210 */ /* 0x000fca0007f1e0ff */
[----:B------:R-:W-:Y:S04]  /*36520*/  STL [R1+0x4768], R21 ;  /* 0x0047681501007387 */ /* 0x000fe80000100800 */
[----:B------:R0:W-:Y:S04]  /*36530*/  STL [R1+0x475c], R10 ;  /* 0x00475c0a01007387 */ /* 0x0001e80000100800 */
[----:B0-----:R-:W2:Y:S01]  /*36540*/  LDL.LU R10, [R1+0x78] ;  /* 0x00007800010a7983 */ /* 0x001ea20000300800 */
[----:B------:R-:W-:-:S05]  /*36550*/  IADD3 R8, P6, PT, R20, R2, RZ ;  /* 0x0000000214087210 */ /* 0x000fca0007fde0ff */
[----:B------:R0:W-:Y:S04]  /*36560*/  STL [R1+0x4760], R8 ;  /* 0x0047600801007387 */ /* 0x0001e80000100800 */
[----:B------:R1:W-:Y:S04]  /*36570*/  STL [R1+0x4754], R7 ;  /* 0x0047540701007387 */ /* 0x0003e80000100800 */
[----:B0-----:R-:W2:Y:S01]  /*36580*/  LDL.LU R8, [R1+0x74] ;  /* 0x0000740001087983 */ /* 0x001ea20000300800 */
[----:B-1----:R-:W-:Y:S02]  /*36590*/  LEA.HI.X.SX32 R7, R6, R3, 0x1, P4 ;  /* 0x0000000306077211 */ /* 0x002fe400020f0eff */
[----:B---3--:R-:W-:-:S05]  /*365a0*/  IADD3 R21, P5, PT, R9, R2, RZ ;  /* 0x0000000209157210 */ /* 0x008fca0007fbe0ff */
[----:B------:R0:W-:Y:S04]  /*365b0*/  STL [R1+0x4758], R21 ;  /* 0x0047581501007387 */ /* 0x0001e80000100800 */
[----:B------:R-:W3:Y:S04]  /*365c0*/  LDL.LU R6, [R1+0x70] ;  /* 0x0000700001067983 */ /* 0x000ee80000300800 */
[----:B------:R1:W-:Y:S01]  /*365d0*/  STL [R1+0x474c], R7 ;  /* 0x00474c0701007387 */ /* 0x0003e20000100800 */
[----:B0-----:R-:W-:Y:S02]  /*365e0*/  IADD3 R21, P4, PT, R19, R2, RZ ;  /* 0x0000000213157210 */ /* 0x001fe40007f9e0ff */
[----:B-1----:R-:W-:-:S03]  /*365f0*/  LEA.HI.X.SX32 R7, R4, R3, 0x1, P3 ;  /* 0x0000000304077211 */ /* 0x002fc600018f0eff */
[----:B------:R4:W-:Y:S04]  /*36600*/  STL [R1+0x4750], R21 ;  /* 0x0047501501007387 */ /* 0x0009e80000100800 */
[----:B------:R-:W3:Y:S04]  /*36610*/  LDL.LU R4, [R1+0x6c] ;  /* 0x00006c0001047983 */ /* 0x000ee80000300800 */
[----:B------:R0:W-:Y:S01]  /*36620*/  STL [R1+0x4744], R7 ;  /* 0x0047440701007387 */ /* 0x0001e20000100800 */
[----:B----4-:R-:W-:Y:S02]  /*36630*/  IADD3 R21, P3, PT, R18, R2, RZ ;  /* 0x0000000212157210 */ /* 0x010fe40007f7e0ff */
[----:B0-----:R-:W-:-:S03]  /*36640*/  LEA.HI.X.SX32 R7, R29, R3, 0x1, P2 ;  /* 0x000000031d077211 */ /* 0x001fc600010f0eff */
[----:B------:R-:W-:Y:S04]  /*36650*/  STL [R1+0x4748], R21 ;  /* 0x0047481501007387 */ /* 0x000fe80000100800 */
[----:B------:R-:W4:Y:S04]  /*36660*/  LDL.LU R29, [R1+0x68] ;  /* 0x00006800011d7983 */ /* 0x000f280000300800 */
[----:B------:R0:W-:Y:S02]  /*36670*/  STL [R1+0x473c], R7 ;  /* 0x00473c0701007387 */ /* 0x0001e40000100800 */
[----:B0-----:R-:W-:-:S02]  /*36680*/  LEA.HI.X.SX32 R7, R28, R3, 0x1, P1 ;  /* 0x000000031c077211 */ /* 0x001fc400008f0eff */
[----:B------:R-:W4:Y:S01]  /*36690*/  LDL.LU R28, [R1+0x64] ;  /* 0x00006400011c7983 */ /* 0x000f220000300800 */
[----:B-----5:R-:W-:-:S05]  /*366a0*/  IADD3 R21, P2, PT, R17, R2, RZ ;  /* 0x0000000211157210 */ /* 0x020fca0007f5e0ff */
[----:B------:R-:W-:Y:S04]  /*366b0*/  STL [R1+0x4740], R21 ;  /* 0x0047401501007387 */ /* 0x000fe80000100800 */
[----:B------:R0:W-:Y:S02]  /*366c0*/  STL [R1+0x4734], R7 ;  /* 0x0047340701007387 */ /* 0x0001e40000100800 */
[----:B0-----:R-:W-:Y:S02]  /*366d0*/  LEA.HI.X.SX32 R7, R5, R3, 0x1, P0 ;  /* 0x0000000305077211 */ /* 0x001fe400000f0eff */
[-C--:B------:R-:W-:Y:S01]  /*366e0*/  IADD3 R21, P1, PT, R16, R2.reuse, RZ ;  /* 0x0000000210157210 */ /* 0x080fe20007f3e0ff */
[----:B------:R-:W5:Y:S04]  /*366f0*/  LDL.LU R5, [R1+0x60] ;  /* 0x0000600001057983 */ /* 0x000f680000300800 */
[----:B------:R-:W-:Y:S04]  /*36700*/  STL [R1+0x4738], R21 ;  /* 0x0047381501007387 */ /* 0x000fe80000100800 */
[----:B------:R0:W-:Y:S04]  /*36710*/  STL [R1+0x472c], R7 ;  /* 0x00472c0701007387 */ /* 0x0001e80000100800 */
[----:B0-----:R-:W5:Y:S01]  /*36720*/  LDL.LU R7, [R1+0x5c] ;  /* 0x00005c0001077983 */ /* 0x001f620000300800 */
[----:B------:R-:W-:-:S02]  /*36730*/  IADD3 R21, P0, PT, R15, R2, RZ ;  /* 0x000000020f157210 */ /* 0x000fc40007f1e0ff */
[-C--:B------:R-:W-:Y:S02]  /*36740*/  LEA.HI.X.SX32 R22, R20, R3.reuse, 0x1, P6 ;  /* 0x0000000314167211 */ /* 0x080fe400030f0eff */
[----:B------:R-:W-:Y:S01]  /*36750*/  LEA.HI.X.SX32 R20, R9, R3, 0x1, P5 ;  /* 0x0000000309147211 */ /* 0x000fe200028f0eff */
[----:B------:R0:W-:Y:S04]  /*36760*/  STL [R1+0x4730], R21 ;  /* 0x0047301501007387 */ /* 0x0001e80000100800 */
[----:B------:R-:W-:Y:S04]  /*36770*/  STL [R1+0x4724], R22 ;  /* 0x0047241601007387 */ /* 0x000fe80000100800 */
[----:B------:R-:W5:Y:S01]  /*36780*/  LDL.LU R9, [R1+0x58] ;  /* 0x0000580001097983 */ /* 0x000f620000300800 */
[----:B0-----:R-:W-:-:S05]  /*36790*/  IADD3 R21, P6, PT, R14, R2, RZ ;  /* 0x000000020e157210 */ /* 0x001fca0007fde0ff */
[----:B------:R2:W-:Y:S04]  /*367a0*/  STL [R1+0x4728], R21 ;  /* 0x0047281501007387 */ /* 0x0005e80000100800 */
[----:B------:R0:W-:Y:S01]  /*367b0*/  STL [R1+0x471c], R20 ;  /* 0x00471c1401007387 */ /* 0x0001e20000100800 */
[-C--:B------:R-:W-:Y:S02]  /*367c0*/  LEA.HI.X.SX32 R19, R19, R3.reuse, 0x1, P4 ;  /* 0x0000000313137211 */ /* 0x080fe400020f0eff */
[-C--:B------:R-:W-:Y:S02]  /*367d0*/  LEA.HI.X.SX32 R17, R17, R3.reuse, 0x1, P2 ;  /* 0x0000000311117211 */ /* 0x080fe400010f0eff */
[-C--:B------:R-:W-:Y:S02]  /*367e0*/  LEA.HI.X.SX32 R16, R16, R3.reuse, 0x1, P1 ;  /* 0x0000000310107211 */ /* 0x080fe400008f0eff */
[----:B------:R-:W-:-:S02]  /*367f0*/  LEA.HI.X.SX32 R14, R14, R3, 0x1, P6 ;  /* 0x000000030e0e7211 */ /* 0x000fc400030f0eff */
[----:B--2---:R-:W-:-:S05]  /*36800*/  IADD3 R21, P5, PT, R13, R2, RZ ;  /* 0x000000020d157210 */ /* 0x004fca0007fbe0ff */
[----:B------:R-:W-:Y:S04]  /*36810*/  STL [R1+0x4720], R21 ;  /* 0x0047201501007387 */ /* 0x000fe80000100800 */
[----:B------:R-:W2:Y:S04]  /*36820*/  LDL.LU R23, [R1+0x54] ;  /* 0x0000540001177983 */ /* 0x000ea80000300800 */
[----:B------:R1:W-:Y:S01]  /*36830*/  STL [R1+0x4714], R19 ;  /* 0x0047141301007387 */ /* 0x0003e20000100800 */
[----:B0-----:R-:W-:Y:S02]  /*36840*/  IADD3 R20, P4, PT, R12, R2, RZ ;  /* 0x000000020c147210 */ /* 0x001fe40007f9e0ff */
[----:B-1----:R-:W-:-:S03]  /*36850*/  LEA.HI.X.SX32 R19, R18, R3, 0x1, P3 ;  /* 0x0000000312137211 */ /* 0x002fc600018f0eff */
[----:B------:R-:W-:Y:S04]  /*36860*/  STL [R1+0x4718], R20 ;  /* 0x0047181401007387 */ /* 0x000fe80000100800 */
[----:B------:R-:W-:Y:S04]  /*36870*/  STL [R1+0x470c], R19 ;  /* 0x00470c1301007387 */ /* 0x000fe80000100800 */
[----:B------:R-:W2:Y:S01]  /*36880*/  LDL.LU R22, [R1+0x50] ;  /* 0x0000500001167983 */ /* 0x000ea20000300800 */
[----:B------:R-:W-:-:S05]  /*36890*/  IADD3 R18, P3, PT, R11, R2, RZ ;  /* 0x000000020b127210 */ /* 0x000fca0007f7e0ff */
[----:B------:R0:W-:Y:S04]  /*368a0*/  STL [R1+0x4710], R18 ;  /* 0x0047101201007387 */ /* 0x0001e80000100800 */
[----:B------:R1:W-:Y:S01]  /*368b0*/  STL [R1+0x4704], R17 ;  /* 0x0047041101007387 */ /* 0x0003e20000100800 */
[----:B0-----:R-:W-:-:S05]  /*368c0*/  IADD3 R18, P2, PT, R10, R2, RZ ;  /* 0x000000020a127210 */ /* 0x001fca0007f5e0ff */
[----:B------:R-:W-:Y:S04]  /*368d0*/  STL [R1+0x4708], R18 ;  /* 0x0047081201007387 */ /* 0x000fe80000100800 */
[----:B------:R-:W2:Y:S04]  /*368e0*/  LDL.LU R21, [R1+0x4c] ;  /* 0x00004c0001157983 */ /* 0x000ea80000300800 */
[----:B------:R0:W-:Y:S01]  /*368f0*/  STL [R1+0x46fc], R16 ;  /* 0x0046fc1001007387 */ /* 0x0001e20000100800 */
[----:B-1----:R-:W-:Y:S02]  /*36900*/  IADD3 R17, P1, PT, R8, R2, RZ ;  /* 0x0000000208117210 */ /* 0x002fe40007f3e0ff */
[----:B0-----:R-:W-:-:S03]  /*36910*/  LEA.HI.X.SX32 R16, R15, R3, 0x1, P0 ;  /* 0x000000030f107211 */ /* 0x001fc600000f0eff */
[----:B------:R-:W-:Y:S04]  /*36920*/  STL [R1+0x4700], R17 ;  /* 0x0047001101007387 */ /* 0x000fe80000100800 */
[----:B------:R-:W-:Y:S04]  /*36930*/  STL [R1+0x46f4], R16 ;  /* 0x0046f41001007387 */ /* 0x000fe80000100800 */
[----:B------:R-:W2:Y:S01]  /*36940*/  LDL.LU R20, [R1+0x48] ;  /* 0x0000480001147983 */ /* 0x000ea20000300800 */
[----:B---3--:R-:W-:-:S05]  /*36950*/  IADD3 R15, P0, PT, R6, R2, RZ ;  /* 0x00000002060f7210 */ /* 0x008fca0007f1e0ff */
[----:B------:R0:W-:Y:S04]  /*36960*/  STL [R1+0x46f8], R15 ;  /* 0x0046f80f01007387 */ /* 0x0001e80000100800 */
[----:B------:R4:W-:Y:S01]  /*36970*/  STL [R1+0x46ec], R14 ;  /* 0x0046ec0e01007387 */ /* 0x0009e20000100800 */
[----:B0-----:R-:W-:Y:S02]  /*36980*/  IADD3 R15, P6, PT, R4, R2, RZ ;  /* 0x00000002040f7210 */ /* 0x001fe40007fde0ff */
[----:B------:R-:W-:-:S03]  /*36990*/  LEA.HI.X.SX32 R13, R13, R3, 0x1, P5 ;  /* 0x000000030d0d7211 */ /* 0x000fc600028f0eff */
[----:B------:R-:W-:Y:S04]  /*369a0*/  STL [R1+0x46f0], R15 ;  /* 0x0046f00f01007387 */ /* 0x000fe80000100800 */
[----:B------:R-:W3:Y:S04]  /*369b0*/  LDL.LU R19, [R1+0x44] ;  /* 0x0000440001137983 */ /* 0x000ee80000300800 */
[----:B------:R0:W-:Y:S01]  /*369c0*/  STL [R1+0x46e4], R13 ;  /* 0x0046e40d01007387 */ /* 0x0001e20000100800 */
[----:B----4-:R-:W-:Y:S02]  /*369d0*/  IADD3 R14, P5, PT, R29, R2, RZ ;  /* 0x000000021d0e7210 */ /* 0x010fe40007fbe0ff */
[----:B0-----:R-:W-:-:S03]  /*369e0*/  LEA.HI.X.SX32 R13, R12, R3, 0x1, P4 ;  /* 0x000000030c0d7211 */ /* 0x001fc600020f0eff */
[----:B------:R-:W-:Y:S04]  /*369f0*/  STL [R1+0x46e8], R14 ;  /* 0x0046e80e01007387 */ /* 0x000fe80000100800 */
[----:B------:R-:W-:Y:S04]  /*36a00*/  STL [R1+0x46dc], R13 ;  /* 0x0046dc0d01007387 */ /* 0x000fe80000100800 */
[----:B------:R-:W4:Y:S01]  /*36a10*/  LDL.LU R18, [R1+0x40] ;  /* 0x0000400001127983 */ /* 0x000f220000300800 */
[----:B------:R-:W-:Y:S02]  /*36a20*/  LEA.HI.X.SX32 R11, R11, R3, 0x1, P3 ;  /* 0x000000030b0b7211 */ /* 0x000fe400018f0eff */
[----:B------:R-:W-:-:S05]  /*36a30*/  IADD3 R12, P4, PT, R28, R2, RZ ;  /* 0x000000021c0c7210 */ /* 0x000fca0007f9e0ff */
[----:B------:R-:W-:Y:S04]  /*36a40*/  STL [R1+0x46e0], R12 ;  /* 0x0046e00c01007387 */ /* 0x000fe80000100800 */
[----:B------:R0:W-:Y:S01]  /*36a50*/  STL [R1+0x46d4], R11 ;  /* 0x0046d40b01007387 */ /* 0x0001e20000100800 */
[-C--:B------:R-:W-:Y:S02]  /*36a60*/  LEA.HI.X.SX32 R8, R8, R3.reuse, 0x1, P1 ;  /* 0x0000000308087211 */ /* 0x080fe400008f0eff */
[----:B0-----:R-:W-:Y:S02]  /*36a70*/  LEA.HI.X.SX32 R11, R10, R3, 0x1, P2 ;  /* 0x000000030a0b7211 */ /* 0x001fe400010f0eff */
[----:B-----5:R-:W-:-:S05]  /*36a80*/  IADD3 R12, P3, PT, R5, R2, RZ ;  /* 0x00000002050c7210 */ /* 0x020fca0007f7e0ff */
[----:B------:R-:W-:Y:S04]  /*36a90*/  STL [R1+0x46d8], R12 ;  /* 0x0046d80c01007387 */ /* 0x000fe80000100800 */
[----:B------:R-:W5:Y:S04]  /*36aa0*/  LDL.LU R17, [R1+0x3c] ;  /* 0x00003c0001117983 */ /* 0x000f680000300800 */
[----:B------:R-:W-:Y:S01]  /*36ab0*/  STL [R1+0x46cc], R11 ;  /* 0x0046cc0b01007387 */ /* 0x000fe20000100800 */
[----:B------:R-:W-:-:S05]  /*36ac0*/  IADD3 R10, P2, PT, R7, R2, RZ ;  /* 0x00000002070a7210 */ /* 0x000fca0007f5e0ff */
[----:B------:R0:W-:Y:S04]  /*36ad0*/  STL [R1+0x46d0], R10 ;  /* 0x0046d00a01007387 */ /* 0x0001e80000100800 */
[----:B------:R-:W5:Y:S04]  /*36ae0*/  LDL.LU R16, [R1+0x38] ;  /* 0x0000380001107983 */ /* 0x000f680000300800 */
[----:B------:R1:W-:Y:S04]  /*36af0*/  STL [R1+0x46c4], R8 ;  /* 0x0046c40801007387 */ /* 0x0003e80000100800 */
[----:B------:R-:W5:Y:S01]  /*36b00*/  LDL.LU R15, [R1+0x34] ;  /* 0x00003400010f7983 */ /* 0x000f620000300800 */
[----:B0-----:R-:W-:-:S02]  /*36b10*/  IADD3 R10, P1, PT, R9, R2, RZ ;  /* 0x00000002090a7210 */ /* 0x001fc40007f3e0ff */
[----:B-1----:R-:W-:-:S03]  /*36b20*/  LEA.HI.X.SX32 R8, R6, R3, 0x1, P0 ;  /* 0x0000000306087211 */ /* 0x002fc600000f0eff */
[----:B------:R-:W-:Y:S04]  /*36b30*/  STL [R1+0x46c8], R10 ;  /* 0x0046c80a01007387 */ /* 0x000fe80000100800 */
[----:B------:R-:W5:Y:S04]  /*36b40*/  LDL.LU R14, [R1+0x30] ;  /* 0x00003000010e7983 */ /* 0x000f680000300800 */
[----:B------:R-:W-:Y:S04]  /*36b50*/  STL [R1+0x46bc], R8 ;  /* 0x0046bc0801007387 */ /* 0x000fe80000100800 */
[----:B------:R-:W5:Y:S01]  /*36b60*/  LDL.LU R13, [R1+0x2c] ;  /* 0x00002c00010d7983 */ /* 0x000f620000300800 */
[----:B------:R-:W-:-:S02]  /*36b70*/  LEA.HI.X.SX32 R4, R4, R3, 0x1, P6 ;  /* 0x0000000304047211 */ /* 0x000fc400030f0eff */
[----:B--2---:R-:W-:-:S05]  /*36b80*/  IADD3 R6, P0, PT, R23, R2, RZ ;  /* 0x0000000217067210 */ /* 0x004fca0007f1e0ff */
[----:B------:R0:W-:Y:S04]  /*36b90*/  STL [R1+0x46c0], R6 ;  /* 0x0046c00601007387 */ /* 0x0001e80000100800 */
[----:B------:R-:W2:Y:S04]  /*36ba0*/  LDL.LU R12, [R1+0x28] ;  /* 0x00002800010c7983 */ /* 0x000ea80000300800 */
[----:B------:R1:W-:Y:S04]  /*36bb0*/  STL [R1+0x46b4], R4 ;  /* 0x0046b40401007387 */ /* 0x0003e80000100800 */
[----:B------:R-:W2:Y:S01]  /*36bc0*/  LDL.LU R11, [R1+0x24] ;  /* 0x00002400010b7983 */ /* 0x000ea20000300800 */
[----:B0-----:R-:W-:-:S02]  /*36bd0*/  IADD3 R6, P6, PT, R22, R2, RZ ;  /* 0x0000000216067210 */ /* 0x001fc40007fde0ff */
[----:B-1----:R-:W-:-:S03]  /*36be0*/  LEA.HI.X.SX32 R4, R29, R3, 0x1, P5 ;  /* 0x000000031d047211 */ /* 0x002fc600028f0eff */
[----:B------:R-:W-:Y:S04]  /*36bf0*/  STL [R1+0x46b8], R6 ;  /* 0x0046b80601007387 */ /* 0x000fe80000100800 */
[----:B------:R-:W2:Y:S04]  /*36c00*/  LDL.LU R10, [R1+0x20] ;  /* 0x00002000010a7983 */ /* 0x000ea80000300800 */
[----:B------:R0:W-:Y:S04]  /*36c10*/  STL [R1+0x46ac], R4 ;  /* 0x0046ac0401007387 */ /* 0x0001e80000100800 */
[----:B------:R-:W2:Y:S01]  /*36c20*/  LDL.LU R29, [R1+0x1c] ;  /* 0x00001c00011d7983 */ /* 0x000ea20000300800 */
[----:B0-----:R-:W-:-:S02]  /*36c30*/  LEA.HI.X.SX32 R4, R28, R3, 0x1, P4 ;  /* 0x000000031c047211 */ /* 0x001fc400020f0eff */
[----:B------:R-:W-:-:S05]  /*36c40*/  IADD3 R6, P5, PT, R21, R2, RZ ;  /* 0x0000000215067210 */ /* 0x000fca0007fbe0ff */
[----:B------:R-:W-:Y:S04]  /*36c50*/  STL [R1+0x46b0], R6 ;  /* 0x0046b00601007387 */ /* 0x000fe80000100800 */
[----:B------:R-:W2:Y:S04]  /*36c60*/  LDL.LU R28, [R1+0x18] ;  /* 0x00001800011c7983 */ /* 0x000ea80000300800 */
[----:B------:R0:W-:Y:S04]  /*36c70*/  STL [R1+0x46a4], R4 ;  /* 0x0046a40401007387 */ /* 0x0001e80000100800 */
[----:B0-----:R-:W2:Y:S01]  /*36c80*/  LDL.LU R4, [R1+0x14] ;  /* 0x0000140001047983 */ /* 0x001ea20000300800 */
[----:B------:R-:W-:-:S02]  /*36c90*/  IADD3 R8, P4, PT, R20, R2, RZ ;  /* 0x0000000214087210 */ /* 0x000fc40007f9e0ff */
[----:B------:R-:W-:-:S03]  /*36ca0*/  LEA.HI.X.SX32 R6, R5, R3, 0x1, P3 ;  /* 0x0000000305067211 */ /* 0x000fc600018f0eff */
[----:B------:R-:W-:Y:S04]  /*36cb0*/  STL [R1+0x46a8], R8 ;  /* 0x0046a80801007387 */ /* 0x000fe80000100800 */
[----:B------:R-:W2:Y:S04]  /*36cc0*/  LDL.LU R5, [R1+0x10] ;  /* 0x0000100001057983 */ /* 0x000ea80000300800 */
[----:B------:R0:W-:Y:S04]  /*36cd0*/  STL [R1+0x469c], R6 ;  /* 0x00469c0601007387 */ /* 0x0001e80000100800 */
[----:B0-----:R-:W2:Y:S01]  /*36ce0*/  LDL.LU R6, [R1+0xc] ;  /* 0x00000c0001067983 */ /* 0x001ea20000300800 */
[----:B------:R-:W-:-:S02]  /*36cf0*/  LEA.HI.X.SX32 R8, R7, R3, 0x1, P2 ;  /* 0x0000000307087211 */ /* 0x000fc400010f0eff */
[----:B---3--:R-:W-:-:S05]  /*36d00*/  IADD3 R24, P3, PT, R19, R2, RZ ;  /* 0x0000000213187210 */ /* 0x008fca0007f7e0ff */
[----:B------:R-:W-:Y:S04]  /*36d10*/  STL [R1+0x46a0], R24 ;  /* 0x0046a01801007387 */ /* 0x000fe80000100800 */
[----:B------:R-:W3:Y:S04]  /*36d20*/  LDL.LU R7, [R1+0x8] ;  /* 0x0000080001077983 */ /* 0x000ee80000300800 */
[----:B------:R0:W-:Y:S04]  /*36d30*/  STL [R1+0x4694], R8 ;  /* 0x0046940801007387 */ /* 0x0001e80000100800 */
[----:B0-----:R-:W3:Y:S01]  /*36d40*/  LDL.LU R8, [R1+0x4] ;  /* 0x0000040001087983 */ /* 0x001ee20000300800 */
[----:B----4-:R-:W-:-:S05]  /*36d50*/  IADD3 R24, P2, PT, R18, R2, RZ ;  /* 0x0000000212187210 */ /* 0x010fca0007f5e0ff */
[----:B------:R0:W-:Y:S02]  /*36d60*/  STL [R1+0x4698], R24 ;  /* 0x0046981801007387 */ /* 0x0001e40000100800 */
[-C--:B0-----:R-:W-:Y:S02]  /*36d70*/  LEA.HI.X.SX32 R24, R9, R3.reuse, 0x1, P1 ;  /* 0x0000000309187211 */ /* 0x081fe400008f0eff */
[----:B------:R-:W4:Y:S04]  /*36d80*/  LDL.LU R9, [R1] ;  /* 0x0000000001097983 */ /* 0x000f280000300800 */
[----:B------:R5:W-:Y:S01]  /*36d90*/  STL [R1+0x468c], R24 ;  /* 0x00468c1801007387 */ /* 0x000be20000100800 */
[-C--:B------:R-:W-:Y:S02]  /*36da0*/  LEA.HI.X.SX32 R23, R23, R3.reuse, 0x1, P0 ;  /* 0x0000000317177211 */ /* 0x080fe400000f0eff */
[----:B------:R-:W-:-:S02]  /*36db0*/  LEA.HI.X.SX32 R22, R22, R3, 0x1, P6 ;  /* 0x0000000316167211 */ /* 0x000fc400030f0eff */
[----:B------:R-:W-:Y:S02]  /*36dc0*/  LEA.HI.X.SX32 R21, R21, R3, 0x1, P5 ;  /* 0x0000000315157211 */ /* 0x000fe400028f0eff */
[----:B-----5:R-:W-:-:S05]  /*36dd0*/  IADD3 R24, P1, PT, R17, R2, RZ ;  /* 0x0000000211187210 */ /* 0x020fca0007f3e0ff */
[----:B------:R0:W-:Y:S04]  /*36de0*/  STL [R1+0x4690], R24 ;  /* 0x0046901801007387 */ /* 0x0001e80000100800 */
[----:B0-----:R-:W5:Y:S04]  /*36df0*/  LDL.LU R24, [R1+0x577c] ;  /* 0x00577c0001187983 */ /* 0x001f680000300800 */
[----:B------:R0:W-:Y:S02]  /*36e00*/  STL [R1+0x4684], R23 ;  /* 0x0046841701007387 */ /* 0x0001e40000100800 */
[----:B0-----:R-:W-:-:S05]  /*36e10*/  IADD3 R23, P0, PT, R16, R2, RZ ;  /* 0x0000000210177210 */ /* 0x001fca0007f1e0ff */
[----:B------:R0:W-:Y:S04]  /*36e20*/  STL [R1+0x4688], R23 ;  /* 0x0046881701007387 */ /* 0x0001e80000100800 */
[----:B0-----:R-:W3:Y:S04]  /*36e30*/  LDL.LU R23, [R1+0x5778] ;  /* 0x0057780001177983 */ /* 0x001ee80000300800 */
[----:B------:R0:W-:Y:S02]  /*36e40*/  STL [R1+0x467c], R22 ;  /* 0x00467c1601007387 */ /* 0x0001e40000100800 */
[----:B0-----:R-:W-:-:S05]  /*36e50*/  IADD3 R22, P6, PT, R15, R2, RZ ;  /* 0x000000020f167210 */ /* 0x001fca0007fde0ff */
[----:B------:R0:W-:Y:S01]  /*36e60*/  STL [R1+0x4680], R22 ;  /* 0x0046801601007387 */ /* 0x0001e20000100800 */
[----:B------:R-:W-:-:S03]  /*36e70*/  LEA.HI.X.SX32 R20, R20, R3, 0x1, P4 ;  /* 0x0000000314147211 */ /* 0x000fc600020f0eff */
[----:B0-----:R-:W3:Y:S04]  /*36e80*/  LDL.LU R22, [R1+0x5774] ;  /* 0x0057740001167983 */ /* 0x001ee80000300800 */
[----:B------:R0:W-:Y:S02]  /*36e90*/  STL [R1+0x4674], R21 ;  /* 0x0046741501007387 */ /* 0x0001e40000100800 */
[----:B0-----:R-:W-:-:S05]  /*36ea0*/  IADD3 R21, P5, PT, R14, R2, RZ ;  /* 0x000000020e157210 */ /* 0x001fca0007fbe0ff */
[----:B------:R0:W-:Y:S01]  /*36eb0*/  STL [R1+0x4678], R21 ;  /* 0x0046781501007387 */ /* 0x0001e20000100800 */
[----:B------:R-:W-:-:S03]  /*36ec0*/  LEA.HI.X.SX32 R19, R19, R3, 0x1, P3 ;  /* 0x0000000313137211 */ /* 0x000fc600018f0eff */
[----:B0-----:R-:W4:Y:S04]  /*36ed0*/  LDL.LU R21, [R1+0x5770] ;  /* 0x0057700001157983 */ /* 0x001f280000300800 */
[----:B------:R0:W-:Y:S02]  /*36ee0*/  STL [R1+0x466c], R20 ;  /* 0x00466c1401007387 */ /* 0x0001e40000100800 */
[----:B0-----:R-:W-:-:S05]  /*36ef0*/  IADD3 R20, P4, PT, R13, R2, RZ ;  /* 0x000000020d147210 */ /* 0x001fca0007f9e0ff */
[----:B------:R0:W-:Y:S01]  /*36f00*/  STL [R1+0x4670], R20 ;  /* 0x0046701401007387 */ /* 0x0001e20000100800 */
[----:B------:R-:W-:-:S03]  /*36f10*/  LEA.HI.X.SX32 R18, R18, R3, 0x1, P2 ;  /* 0x0000000312127211 */ /* 0x000fc600010f0eff */
[----:B0-----:R-:W4:Y:S04]  /*36f20*/  LDL.LU R20, [R1+0x576c] ;  /* 0x00576c0001147983 */ /* 0x001f280000300800 */
[----:B------:R2:W-:Y:S01]  /*36f30*/  STL [R1+0x4664], R19 ;  /* 0x0046641301007387 */ /* 0x0005e20000100800 */
[-C--:B------:R-:W-:Y:S02]  /*36f40*/  LEA.HI.X.SX32 R17, R17, R3.reuse, 0x1, P1 ;  /* 0x0000000311117211 */ /* 0x080fe400008f0eff */
[-C--:B------:R-:W-:Y:S02]  /*36f50*/  LEA.HI.X.SX32 R16, R16, R3.reuse, 0x1, P0 ;  /* 0x0000000310107211 */ /* 0x080fe400000f0eff */
[----:B------:R-:W-:Y:S02]  /*36f60*/  LEA.HI.X.SX32 R15, R15, R3, 0x1, P6 ;  /* 0x000000030f0f7211 */ /* 0x000fe400030f0eff */
[----:B--2---:R-:W-:-:S05]  /*36f70*/  IADD3 R19, P3, PT, R12, R2, RZ ;  /* 0x000000020c137210 */ /* 0x004fca0007f7e0ff */
[----:B------:R0:W-:Y:S04]  /*36f80*/  STL [R1+0x4668], R19 ;  /* 0x0046681301007387 */ /* 0x0001e80000100800 */
[----:B0-----:R-:W2:Y:S04]  /*36f90*/  LDL.LU R19, [R1+0x5768] ;  /* 0x0057680001137983 */ /* 0x001ea80000300800 */
[----:B------:R0:W-:Y:S02]  /*36fa0*/  STL [R1+0x465c], R18 ;  /* 0x00465c1201007387 */ /* 0x0001e40000100800 */
[----:B0-----:R-:W-:-:S05]  /*36fb0*/  IADD3 R18, P2, PT, R11, R2, RZ ;  /* 0x000000020b127210 */ /* 0x001fca0007f5e0ff */
        /* <DEDUP_REMOVED lines=8> */
[----:B------:R0:W-:Y:S01]  /*37040*/  STL [R1+0x4650], R16 ;  /* 0x0046501001007387 */ /* 0x0001e20000100800 */
[----:B------:R-:W-:-:S03]  /*37050*/  LEA.HI.X.SX32 R14, R14, R3, 0x1, P5 ;  /* 0x000000030e0e7211 */ /* 0x000fc600028f0eff */
        /* <DEDUP_REMOVED lines=22> */
[----:B---3--:R-:W-:-:S05]  /*371c0*/  IADD3 R11, P2, PT, R7, R2, RZ ;  /* 0x00000002070b7210 */ /* 0x008fca0007f5e0ff */
[----:B------:R0:W-:Y:S01]  /*371d0*/  STL [R1+0x4628], R11 ;  /* 0x0046280b01007387 */ /* 0x0001e20000100800 */
[----:B------:R-:W-:-:S03]  /*371e0*/  LEA.HI.X.SX32 R29, R29, R3, 0x1, P0 ;  /* 0x000000031d1d7211 */ /* 0x000fc600000f0eff */
[----:B0-----:R-:W3:Y:S04]  /*371f0*/  LDL.LU R11, [R1+0x5748] ;  /* 0x00574800010b7983 */ /* 0x001ee80000300800 */
[----:B------:R0:W-:Y:S02]  /*37200*/  STL [R1+0x461c], R10 ;  /* 0x00461c0a01007387 */ /* 0x0001e40000100800 */
[----:B0-----:R-:W-:-:S05]  /*37210*/  IADD3 R10, P1, PT, R8, R2, RZ ;  /* 0x00000002080a7210 */ /* 0x001fca0007f3e0ff */
[----:B------:R0:W-:Y:S04]  /*37220*/  STL [R1+0x4620], R10 ;  /* 0x0046200a01007387 */ /* 0x0001e80000100800 */
[----:B0-----:R-:W2:Y:S04]  /*37230*/  LDL.LU R10, [R1+0x5744] ;  /* 0x00574400010a7983 */ /* 0x001ea80000300800 */
[----:B------:R4:W-:Y:S02]  /*37240*/  STL [R1+0x4614], R29 ;  /* 0x0046141d01007387 */ /* 0x0009e40000100800 */
[----:B----4-:R-:W-:-:S05]  /*37250*/  IADD3 R29, P0, PT, R9, R2, RZ ;  /* 0x00000002091d7210 */ /* 0x010fca0007f1e0ff */
[----:B------:R0:W-:Y:S04]  /*37260*/  STL [R1+0x4618], R29 ;  /* 0x0046181d01007387 */ /* 0x0001e80000100800 */
[----:B0-----:R-:W4:Y:S01]  /*37270*/  LDL.LU R29, [R1+0x5740] ;  /* 0x00574000011d7983 */ /* 0x001f220000300800 */
[----:B------:R-:W-:-:S05]  /*37280*/  LEA.HI.X.SX32 R28, R28, R3, 0x1, P6 ;  /* 0x000000031c1c7211 */ /* 0x000fca00030f0eff */
        /* <DEDUP_REMOVED lines=35> */
[----:B------:R4:W-:Y:S01]  /*374c0*/  STL [R1+0x45d4], R29 ;  /* 0x0045d41d01007387 */ /* 0x0009e20000100800 */
[----:B------:R-:W-:Y:S02]  /*374d0*/  LEA.HI.X.SX32 R4, R4, R3, 0x1, P4 ;  /* 0x0000000304047211 */ /* 0x000fe400020f0eff */
[----:B----4-:R-:W-:-:S05]  /*374e0*/  IADD3 R29, P6, PT, R9, R2, RZ ;  /* 0x00000002091d7210 */ /* 0x010fca0007fde0ff */
[----:B------:R0:W-:Y:S02]  /*374f0*/  STL [R1+0x45d8], R29 ;  /* 0x0045d81d01007387 */ /* 0x0001e40000100800 */
[----:B0-----:R-:W-:Y:S02]  /*37500*/  LEA.HI.X.SX32 R29, R28, R3, 0x1, P5 ;  /* 0x000000031c1d7211 */ /* 0x001fe400028f0eff */
[----:B--2---:R-:W-:-:S03]  /*37510*/  IADD3 R28, P5, PT, R10, R2, RZ ;  /* 0x000000020a1c7210 */ /* 0x004fc60007fbe0ff */
[----:B------:R3:W-:Y:S04]  /*37520*/  STL [R1+0x45cc], R29 ;  /* 0x0045cc1d01007387 */ /* 0x0007e80000100800 */
[----:B------:R0:W-:Y:S04]  /*37530*/  STL [R1+0x45d0], R28 ;  /* 0x0045d01c01007387 */ /* 0x0001e80000100800 */
[----:B------:R1:W-:Y:S01]  /*37540*/  STL [R1+0x45c4], R4 ;  /* 0x0045c40401007387 */ /* 0x0003e20000100800 */
[----:B---3--:R-:W-:Y:S02]  /*37550*/  IADD3 R29, P4, PT, R11, R2, RZ ;  /* 0x000000020b1d7210 */ /* 0x008fe40007f9e0ff */
[----:B0-----:R-:W-:-:S02]  /*37560*/  LEA.HI.X.SX32 R28, R5, R3, 0x1, P3 ;  /* 0x00000003051c7211 */ /* 0x001fc400018f0eff */
[-C--:B-1----:R-:W-:Y:S02]  /*37570*/  IADD3 R4, P3, PT, R12, R2.reuse, RZ ;  /* 0x000000020c047210 */ /* 0x082fe40007f7e0ff */
[-C--:B------:R-:W-:Y:S02]  /*37580*/  LEA.HI.X.SX32 R5, R6, R3.reuse, 0x1, P2 ;  /* 0x0000000306057211 */ /* 0x080fe400010f0eff */
[----:B------:R-:W-:Y:S01]  /*37590*/  IADD3 R6, P2, PT, R13, R2, RZ ;  /* 0x000000020d067210 */ /* 0x000fe20007f5e0ff */
[----:B------:R-:W-:Y:S04]  /*375a0*/  STL [R1+0x45c8], R29 ;  /* 0x0045c81d01007387 */ /* 0x000fe80000100800 */
[----:B------:R-:W-:Y:S04]  /*375b0*/  STL [R1+0x45bc], R28 ;  /* 0x0045bc1c01007387 */ /* 0x000fe80000100800 */
[----:B------:R0:W-:Y:S04]  /*375c0*/  STL [R1+0x45c0], R4 ;  /* 0x0045c00401007387 */ /* 0x0001e80000100800 */
[----:B------:R1:W-:Y:S04]  /*375d0*/  STL [R1+0x45b4], R5 ;  /* 0x0045b40501007387 */ /* 0x0003e80000100800 */
[----:B------:R2:W-:Y:S01]  /*375e0*/  STL [R1+0x45b8], R6 ;  /* 0x0045b80601007387 */ /* 0x0005e20000100800 */
[----:B0-----:R-:W-:-:S02]  /*375f0*/  LEA.HI.X.SX32 R4, R7, R3, 0x1, P1 ;  /* 0x0000000307047211 */ /* 0x001fc400008f0eff */
[-C--:B-1----:R-:W-:Y:S02]  /*37600*/  IADD3 R5, P1, PT, R14, R2.reuse, RZ ;  /* 0x000000020e057210 */ /* 0x082fe40007f3e0ff */
[----:B--2---:R-:W-:Y:S01]  /*37610*/  LEA.HI.X.SX32 R6, R8, R3, 0x1, P0 ;  /* 0x0000000308067211 */ /* 0x004fe200000f0eff */
[----:B------:R0:W-:Y:S04]  /*37620*/  STL [R1+0x45ac], R4 ;  /* 0x0045ac0401007387 */ /* 0x0001e80000100800 */
[----:B------:R1:W-:Y:S04]  /*37630*/  STL [R1+0x45b0], R5 ;  /* 0x0045b00501007387 */ /* 0x0003e80000100800 */
[----:B------:R2:W-:Y:S01]  /*37640*/  STL [R1+0x45a4], R6 ;  /* 0x0045a40601007387 */ /* 0x0005e20000100800 */
[----:B0-----:R-:W-:-:S02]  /*37650*/  IADD3 R4, P0, PT, R15, R2, RZ ;  /* 0x000000020f047210 */ /* 0x001fc40007f1e0ff */
[-C--:B-1----:R-:W-:Y:S02]  /*37660*/  LEA.HI.X.SX32 R5, R9, R3.reuse, 0x1, P6 ;  /* 0x0000000309057211 */ /* 0x082fe400030f0eff */
[----:B--2---:R-:W-:Y:S01]  /*37670*/  IADD3 R6, P6, PT, R16, R2, RZ ;  /* 0x0000000210067210 */ /* 0x004fe20007fde0ff */
        /* <DEDUP_REMOVED lines=8> */
[----:B------:R-:W-:Y:S04]  /*37700*/  STL [R1+0x458c], R6 ;  /* 0x00458c0601007387 */ /* 0x000fe80000100800 */
[----:B------:R-:W2:Y:S01]  /*37710*/  LDL.LU R10, [R1+0x140] ;  /* 0x00014000010a7983 */ /* 0x000ea20000300800 */
[----:B0-----:R-:W-:-:S02]  /*37720*/  IADD3 R4, P4, PT, R18, R2, RZ ;  /* 0x0000000212047210 */ /* 0x001fc40007f9e0ff */
[----:B-1----:R-:W-:-:S03]  /*37730*/  LEA.HI.X.SX32 R5, R12, R3, 0x1, P3 ;  /* 0x000000030c057211 */ /* 0x002fc600018f0eff */
[----:B------:R0:W-:Y:S04]  /*37740*/  STL [R1+0x4590], R4 ;  /* 0x0045900401007387 */ /* 0x0001e80000100800 */
[----:B------:R1:W-:Y:S04]  /*37750*/  STL [R1+0x4584], R5 ;  /* 0x0045840501007387 */ /* 0x0003e80000100800 */
[----:B------:R-:W3:Y:S01]  /*37760*/  LDL.LU R9, [R1+0x144] ;  /* 0x0001440001097983 */ /* 0x000ee20000300800 */
[----:B0-----:R-:W-:Y:S02]  /*37770*/  IADD3 R4, P3, PT, R19, R2, RZ ;  /* 0x0000000213047210 */ /* 0x001fe40007f7e0ff */
[----:B-1----:R-:W-:-:S03]  /*37780*/  LEA.HI.X.SX32 R5, R13, R3, 0x1, P2 ;  /* 0x000000030d057211 */ /* 0x002fc600010f0eff */
[----:B------:R0:W-:Y:S04]  /*37790*/  STL [R1+0x4588], R4 ;  /* 0x0045880401007387 */ /* 0x0001e80000100800 */
[----:B------:R1:W-:Y:S04]  /*377a0*/  STL [R1+0x457c], R5 ;  /* 0x00457c0501007387 */ /* 0x0003e80000100800 */
[----:B------:R-:W4:Y:S01]  /*377b0*/  LDL.LU R8, [R1+0x148] ;  /* 0x0001480001087983 */ /* 0x000f220000300800 */
[----:B0-----:R-:W-:Y:S02]  /*377c0*/  IADD3 R4, P2, PT, R20, R2, RZ ;  /* 0x0000000214047210 */ /* 0x001fe40007f5e0ff */
[----:B-1----:R-:W-:-:S03]  /*377d0*/  LEA.HI.X.SX32 R5, R14, R3, 0x1, P1 ;  /* 0x000000030e057211 */ /* 0x002fc600008f0eff */
[----:B------:R0:W-:Y:S04]  /*377e0*/  STL [R1+0x4580], R4 ;  /* 0x0045800401007387 */ /* 0x0001e80000100800 */
[----:B------:R1:W-:Y:S04]  /*377f0*/  STL [R1+0x4574], R5 ;  /* 0x0045740501007387 */ /* 0x0003e80000100800 */
[----:B------:R-:W2:Y:S01]  /*37800*/  LDL.LU R7, [R1+0x150] ;  /* 0x0001500001077983 */ /* 0x000ea20000300800 */
[----:B0-----:R-:W-:Y:S02]  /*37810*/  IADD3 R4, P1, PT, R21, R2, RZ ;  /* 0x0000000215047210 */ /* 0x001fe40007f3e0ff */
[----:B-1----:R-:W-:-:S02]  /*37820*/  LEA.HI.X.SX32 R5, R15, R3, 0x1, P0 ;  /* 0x000000030f057211 */ /* 0x002fc400000f0eff */
[----:B------:R-:W-:Y:S01]  /*37830*/  LEA.HI.X.SX32 R6, R16, R3, 0x1, P6 ;  /* 0x0000000310067211 */ /* 0x000fe200030f0eff */
[----:B------:R0:W-:Y:S04]  /*37840*/  STL [R1+0x4578], R4 ;  /* 0x0045780401007387 */ /* 0x0001e80000100800 */
[----:B------:R1:W-:Y:S01]  /*37850*/  STL [R1+0x456c], R5 ;  /* 0x00456c0501007387 */ /* 0x0003e20000100800 */
[-C--:B0-----:R-:W-:Y:S02]  /*37860*/  IADD3 R4, P0, PT, R22, R2.reuse, RZ ;  /* 0x0000000216047210 */ /* 0x081fe40007f1e0ff */
[----:B-1----:R-:W-:-:S03]  /*37870*/  IADD3 R5, P6, PT, R23, R2, RZ ;  /* 0x0000000217057210 */ /* 0x002fc60007fde0ff */
[----:B------:R0:W-:Y:S04]  /*37880*/  STL [R1+0x4570], R4 ;  /* 0x0045700401007387 */ /* 0x0001e80000100800 */
[----:B------:R1:W-:Y:S01]  /*37890*/  STL [R1+0x4564], R6 ;  /* 0x0045640601007387 */ /* 0x0003e20000100800 */
[----:B0-----:R-:W-:-:S03]  /*378a0*/  LEA.HI.X.SX32 R4, R17, R3, 0x1, P5 ;  /* 0x0000000311047211 */ /* 0x001fc600028f0eff */
[----:B------:R-:W2:Y:S04]  /*378b0*/  LDL.LU R17, [R1+0x154] ;  /* 0x0001540001117983 */ /* 0x000ea80000300800 */
[----:B------:R-:W-:Y:S04]  /*378c0*/  STL [R1+0x4568], R5 ;  /* 0x0045680501007387 */ /* 0x000fe80000100800 */
[----:B-1----:R-:W2:Y:S04]  /*378d0*/  LDL.LU R6, [R1+0x160] ;  /* 0x0001600001067983 */ /* 0x002ea80000300800 */
[----:B------:R0:W-:Y:S02]  /*378e0*/  STL [R1+0x455c], R4 ;  /* 0x00455c0401007387 */ /* 0x0001e40000100800 */
[----:B0-----:R-:W-:-:S02]  /*378f0*/  LEA.HI.X.SX32 R4, R18, R3, 0x1, P4 ;  /* 0x0000000312047211 */ /* 0x001fc400020f0eff */
[----:B------:R-:W2:Y:S01]  /*37900*/  LDL.LU R18, [R1+0x13c] ;  /* 0x00013c0001127983 */ /* 0x000ea20000300800 */
[----:B-----5:R-:W-:-:S05]  /*37910*/  IADD3 R5, P5, PT, R24, R2, RZ ;  /* 0x0000000218057210 */ /* 0x020fca0007fbe0ff */
[----:B------:R0:W-:Y:S04]  /*37920*/  STL [R1+0x4560], R5 ;  /* 0x0045600501007387 */ /* 0x0001e80000100800 */
[----:B0-----:R-:W5:Y:S04]  /*37930*/  LDL.LU R5, [R1+0x168] ;  /* 0x0001680001057983 */ /* 0x001f680000300800 */
[----:B------:R0:W-:Y:S04]  /*37940*/  STL [R1+0x4554], R4 ;  /* 0x0045540401007387 */ /* 0x0001e80000100800 */
[----:B0-----:R-:W3:Y:S01]  /*37950*/  LDL.LU R4, [R1+0x174] ;  /* 0x0001740001047983 */ /* 0x001ee20000300800 */
[----:B------:R-:W-:-:S02]  /*37960*/  IMAD R25, R25, UR43, RZ ;  /* 0x0000002b19197c24 */ /* 0x000fc4000f8e02ff */
[----:B------:R-:W-:Y:S01]  /*37970*/  IMAD R26, R26, UR43, RZ ;  /* 0x0000002b1a1a7c24 */ /* 0x000fe2000f8e02ff */
[----:B------:R-:W-:Y:S02]  /*37980*/  LEA.HI.X.SX32 R11, R19, R3, 0x1, P3 ;  /* 0x00000003130b7211 */ /* 0x000fe400018f0eff */
[----:B------:R-:W-:Y:S01]  /*37990*/  IADD3 R12, P4, PT, R25, R2, RZ ;  /* 0x00000002190c7210 */ /* 0x000fe20007f9e0ff */
[----:B------:R-:W-:-:S04]  /*379a0*/  IMAD R27, R27, UR43, RZ ;  /* 0x0000002b1b1b7c24 */ /* 0x000fc8000f8e02ff */
[----:B------:R0:W-:Y:S04]  /*379b0*/  STL [R1+0x4558], R12 ;  /* 0x0045580c01007387 */ /* 0x0001e80000100800 */
[----:B------:R1:W-:Y:S04]  /*379c0*/  STL [R1+0x454c], R11 ;  /* 0x00454c0b01007387 */ /* 0x0003e80000100800 */
[----:B------:R-:W5:Y:S01]  /*379d0*/  LDL.LU R16, [R1+0x180] ;  /* 0x0001800001107983 */ /* 0x000f620000300800 */
[----:B0-----:R-:W-:Y:S02]  /*379e0*/  IADD3 R12, P3, PT, R26, R2, RZ ;  /* 0x000000021a0c7210 */ /* 0x001fe40007f7e0ff */
[----:B-1----:R-:W-:-:S03]  /*379f0*/  LEA.HI.X.SX32 R11, R20, R3, 0x1, P2 ;  /* 0x00000003140b7211 */ /* 0x002fc600010f0eff */
[----:B------:R0:W-:Y:S04]  /*37a00*/  STL [R1+0x4550], R12 ;  /* 0x0045500c01007387 */ /* 0x0001e80000100800 */
[----:B------:R1:W-:Y:S04]  /*37a10*/  STL [R1+0x4544], R11 ;  /* 0x0045440b01007387 */ /* 0x0003e80000100800 */
[----:B------:R-:W5:Y:S01]  /*37a20*/  LDL.LU R28, [R1+0x18c] ;  /* 0x00018c00011c7983 */ /* 0x000f620000300800 */
[----:B0-----:R-:W-:Y:S02]  /*37a30*/  IADD3 R12, P2, PT, R27, R2, RZ ;  /* 0x000000021b0c7210 */ /* 0x001fe40007f5e0ff */
[----:B-1----:R-:W-:-:S03]  /*37a40*/  LEA.HI.X.SX32 R11, R21, R3, 0x1, P1 ;  /* 0x00000003150b7211 */ /* 0x002fc600008f0eff */
[----:B------:R-:W-:Y:S04]  /*37a50*/  STL [R1+0x4548], R12 ;  /* 0x0045480c01007387 */ /* 0x000fe80000100800 */
[----:B------:R0:W-:Y:S04]  /*37a60*/  STL [R1+0x453c], R11 ;  /* 0x00453c0b01007387 */ /* 0x0001e80000100800 */
[----:B------:R-:W5:Y:S01]  /*37a70*/  LDL.LU R29, [R1+0x198] ;  /* 0x00019800011d7983 */ /* 0x000f620000300800 */
[----:B0-----:R-:W-:Y:S02]  /*37a80*/  LEA.HI.X.SX32 R11, R22, R3, 0x1, P0 ;  /* 0x00000003160b7211 */ /* 0x001fe400000f0eff */
[----:B--2---:R-:W-:-:S05]  /*37a90*/  IADD3 R12, P1, PT, R18, R2, RZ ;  /* 0x00000002120c7210 */ /* 0x004fca0007f3e0ff */
[----:B------:R0:W-:Y:S04]  /*37aa0*/  STL [R1+0x4540], R12 ;  /* 0x0045400c01007387 */ /* 0x0001e80000100800 */
[----:B------:R1:W-:Y:S04]  /*37ab0*/  STL [R1+0x4534], R11 ;  /* 0x0045340b01007387 */ /* 0x0003e80000100800 */
[----:B------:R-:W2:Y:S01]  /*37ac0*/  LDL.LU R15, [R1+0x1a0] ;  /* 0x0001a000010f7983 */ /* 0x000ea20000300800 */
[----:B0-----:R-:W-:Y:S02]  /*37ad0*/  IADD3 R12, P0, PT, R10, R2, RZ ;  /* 0x000000020a0c7210 */ /* 0x001fe40007f1e0ff */
[----:B-1----:R-:W-:-:S03]  /*37ae0*/  LEA.HI.X.SX32 R11, R23, R3, 0x1, P6 ;  /* 0x00000003170b7211 */ /* 0x002fc600030f0eff */
[----:B------:R3:W-:Y:S04]  /*37af0*/  STL [R1+0x4538], R12 ;  /* 0x0045380c01007387 */ /* 0x0007e80000100800 */
[----:B------:R0:W-:Y:S04]  /*37b00*/  STL [R1+0x452c], R11 ;  /* 0x00452c0b01007387 */ /* 0x0001e80000100800 */
[----:B------:R-:W2:Y:S01]  /*37b10*/  LDL.LU R14, [R1+0x1a8] ;  /* 0x0001a800010e7983 */ /* 0x000ea20000300800 */
[----:B---3--:R-:W-:Y:S02]  /*37b20*/  IADD3 R12, P6, PT, R9, R2, RZ ;  /* 0x00000002090c7210 */ /* 0x008fe40007fde0ff */
[----:B0-----:R-:W-:-:S03]  /*37b30*/  LEA.HI.X.SX32 R11, R24, R3, 0x1, P5 ;  /* 0x00000003180b7211 */ /* 0x001fc600028f0eff */
[----:B------:R4:W-:Y:S04]  /*37b40*/  STL [R1+0x4530], R12 ;  /* 0x0045300c01007387 */ /* 0x0009e80000100800 */
[----:B------:R0:W-:Y:S04]  /*37b50*/  STL [R1+0x4524], R11 ;  /* 0x0045240b01007387 */ /* 0x0001e80000100800 */
[----:B------:R-:W3:Y:S01]  /*37b60*/  LDL.LU R13, [R1+0x1b0] ;  /* 0x0001b000010d7983 */ /* 0x000ee20000300800 */
[----:B----4-:R-:W-:Y:S02]  /*37b70*/  IADD3 R12, P5, PT, R8, R2, RZ ;  /* 0x00000002080c7210 */ /* 0x010fe40007fbe0ff */
[----:B0-----:R-:W-:-:S02]  /*37b80*/  LEA.HI.X.SX32 R11, R25, R3, 0x1, P4 ;  /* 0x00000003190b7211 */ /* 0x001fc400020f0eff */
[----:B------:R-:W-:Y:S01]  /*37b90*/  IADD3 R19, P4, PT, R7, R2, RZ ;  /* 0x0000000207137210 */ /* 0x000fe20007f9e0ff */
[----:B------:R0:W-:Y:S04]  /*37ba0*/  STL [R1+0x4528], R12 ;  /* 0x0045280c01007387 */ /* 0x0001e80000100800 */
[----:B------:R1:W-:Y:S04]  /*37bb0*/  STL [R1+0x451c], R11 ;  /* 0x00451c0b01007387 */ /* 0x0003e80000100800 */
[----:B0-----:R-:W4:Y:S01]  /*37bc0*/  LDL.LU R12, [R1+0x1b8] ;  /* 0x0001b800010c7983 */ /* 0x001f220000300800 */
[----:B-1----:R-:W-:-:S03]  /*37bd0*/  LEA.HI.X.SX32 R11, R26, R3, 0x1, P3 ;  /* 0x000000031a0b7211 */ /* 0x002fc600018f0eff */
[----:B------:R0:W-:Y:S01]  /*37be0*/  STL [R1+0x4520], R19 ;  /* 0x0045201301007387 */ /* 0x0001e20000100800 */
[----:B------:R-:W-:-:S03]  /*37bf0*/  IADD3 R20, P3, PT, R17, R2, RZ ;  /* 0x0000000211147210 */ /* 0x000fc60007f7e0ff */
[----:B------:R1:W-:Y:S01]  /*37c00*/  STL [R1+0x4514], R11 ;  /* 0x0045140b01007387 */ /* 0x0003e20000100800 */
[----:B0-----:R-:W-:-:S03]  /*37c10*/  LEA.HI.X.SX32 R19, R27, R3, 0x1, P2 ;  /* 0x000000031b137211 */ /* 0x001fc600010f0eff */
[----:B-1----:R-:W4:Y:S04]  /*37c20*/  LDL.LU R11, [R1+0x1c0] ;  /* 0x0001c000010b7983 */ /* 0x002f280000300800 */
[----:B------:R0:W-:Y:S04]  /*37c30*/  STL [R1+0x4518], R20 ;  /* 0x0045181401007387 */ /* 0x0001e80000100800 */
[----:B------:R1:W-:Y:S01]  /*37c40*/  STL [R1+0x38b8], R19 ;  /* 0x0038b81301007387 */ /* 0x0003e20000100800 */
[----:B0-----:R-:W-:Y:S02]  /*37c50*/  IADD3 R20, P2, PT, R6, R2, RZ ;  /* 0x0000000206147210 */ /* 0x001fe40007f5e0ff */
[----:B-1----:R-:W-:-:S02]  /*37c60*/  LEA.HI.X.SX32 R19, R18, R3, 0x1, P1 ;  /* 0x0000000312137211 */ /* 0x002fc400008f0eff */
[----:B------:R-:W4:Y:S04]  /*37c70*/  LDL.LU R18, [R1+0x1c8] ;  /* 0x0001c80001127983 */ /* 0x000f280000300800 */
[----:B------:R5:W-:Y:S04]  /*37c80*/  STL [R1+0x38d8], R20 ;  /* 0x0038d81401007387 */ /* 0x000be80000100800 */
[----:B------:R0:W-:Y:S01]  /*37c90*/  STL [R1+0x38bc], R19 ;  /* 0x0038bc1301007387 */ /* 0x0001e20000100800 */
[----:B-----5:R-:W-:Y:S02]  /*37ca0*/  IADD3 R20, P1, PT, R5, R2, RZ ;  /* 0x0000000205147210 */ /* 0x020fe40007f3e0ff */
[----:B0-----:R-:W-:-:S02]  /*37cb0*/  LEA.HI.X.SX32 R19, R10, R3, 0x1, P0 ;  /* 0x000000030a137211 */ /* 0x001fc400000f0eff */
[----:B------:R-:W5:Y:S04]  /*37cc0*/  LDL.LU R10, [R1+0x1d0] ;  /* 0x0001d000010a7983 */ /* 0x000f680000300800 */
[----:B------:R0:W-:Y:S04]  /*37cd0*/  STL [R1+0x38e0], R20 ;  /* 0x0038e01401007387 */ /* 0x0001e80000100800 */
[----:B------:R1:W-:Y:S01]  /*37ce0*/  STL [R1+0x38c0], R19 ;  /* 0x0038c01301007387 */ /* 0x0003e20000100800 */
[----:B0-----:R-:W-:Y:S02]  /*37cf0*/  IADD3 R20, P0, PT, R4, R2, RZ ;  /* 0x0000000204147210 */ /* 0x001fe40007f1e0ff */
[----:B-1----:R-:W-:-:S02]  /*37d00*/  LEA.HI.X.SX32 R19, R9, R3, 0x1, P6 ;  /* 0x0000000309137211 */ /* 0x002fc400030f0eff */
[----:B------:R-:W5:Y:S04]  /*37d10*/  LDL.LU R9, [R1+0x1d8] ;  /* 0x0001d80001097983 */ /* 0x000f680000300800 */
[----:B------:R-:W-:Y:S04]  /*37d20*/  STL [R1+0x38e8], R20 ;  /* 0x0038e81401007387 */ /* 0x000fe80000100800 */
[----:B------:R0:W-:Y:S02]  /*37d30*/  STL [R1+0x38c4], R19 ;  /* 0x0038c41301007387 */ /* 0x0001e40000100800 */
[----:B0-----:R-:W-:-:S02]  /*37d40*/  LEA.HI.X.SX32 R19, R8, R3, 0x1, P5 ;  /* 0x0000000308137211 */ /* 0x001fc400028f0eff */
[----:B------:R-:W5:Y:S01]  /*37d50*/  LDL.LU R8, [R1+0x1e0] ;  /* 0x0001e00001087983 */ /* 0x000f620000300800 */
[----:B------:R-:W-:-:S05]  /*37d60*/  IADD3 R20, P6, PT, R16, R2, RZ ;  /* 0x0000000210147210 */ /* 0x000fca0007fde0ff */
[----:B------:R0:W-:Y:S04]  /*37d70*/  STL [R1+0x38f0], R20 ;  /* 0x0038f01401007387 */ /* 0x0001e80000100800 */
[----:B------:R1:W-:Y:S01]  /*37d80*/  STL [R1+0x38c8], R19 ;  /* 0x0038c81301007387 */ /* 0x0003e20000100800 */
[-C--:B0-----:R-:W-:Y:S02]  /*37d90*/  IADD3 R20, P5, PT, R28, R2.reuse, RZ ;  /* 0x000000021c147210 */ /* 0x081fe40007fbe0ff */
[----:B-1----:R-:W-:Y:S02]  /*37da0*/  LEA.HI.X.SX32 R19, R7, R3, 0x1, P4 ;  /* 0x0000000307137211 */ /* 0x002fe400020f0eff */
[----:B------:R-:W5:Y:S04]  /*37db0*/  LDL.LU R7, [R1+0x1e8] ;  /* 0x0001e80001077983 */ /* 0x000f680000300800 */
[----:B------:R0:W-:Y:S04]  /*37dc0*/  STL [R1+0x38f8], R20 ;  /* 0x0038f81401007387 */ /* 0x0001e80000100800 */
[----:B------:R1:W-:Y:S01]  /*37dd0*/  STL [R1+0x38cc], R19 ;  /* 0x0038cc1301007387 */ /* 0x0003e20000100800 */
[----:B0-----:R-:W-:-:S02]  /*37de0*/  IADD3 R20, P4, PT, R29, R2, RZ ;  /* 0x000000021d147210 */ /* 0x001fc40007f9e0ff */
[-C--:B-1----:R-:W-:Y:S02]  /*37df0*/  LEA.HI.X.SX32 R19, R17, R3.reuse, 0x1, P3 ;  /* 0x0000000311137211 */ /* 0x082fe400018f0eff */
[----:B------:R-:W5:Y:S04]  /*37e00*/  LDL.LU R17, [R1+0x1f0] ;  /* 0x0001f00001117983 */ /* 0x000f680000300800 */
[----:B------:R-:W-:Y:S04]  /*37e10*/  STL [R1+0x3900], R20 ;  /* 0x0039001401007387 */ /* 0x000fe80000100800 */
[----:B------:R0:W-:Y:S02]  /*37e20*/  STL [R1+0x38d0], R19 ;  /* 0x0038d01301007387 */ /* 0x0001e40000100800 */
[----:B0-----:R-:W-:-:S02]  /*37e30*/  LEA.HI.X.SX32 R19, R6, R3, 0x1, P2 ;  /* 0x0000000306137211 */ /* 0x001fc400010f0eff */
[----:B------:R-:W5:Y:S01]  /*37e40*/  LDL.LU R6, [R1+0x1f8] ;  /* 0x0001f80001067983 */ /* 0x000f620000300800 */
[----:B--2---:R-:W-:-:S05]  /*37e50*/  IADD3 R20, P3, PT, R15, R2, RZ ;  /* 0x000000020f147210 */ /* 0x004fca0007f7e0ff */
[----:B------:R0:W-:Y:S04]  /*37e60*/  STL [R1+0x3908], R20 ;  /* 0x0039081401007387 */ /* 0x0001e80000100800 */
[----:B------:R1:W-:Y:S01]  /*37e70*/  STL [R1+0x38d4], R19 ;  /* 0x0038d41301007387 */ /* 0x0003e20000100800 */
[-C--:B0-----:R-:W-:Y:S02]  /*37e80*/  IADD3 R20, P2, PT, R14, R2.reuse, RZ ;  /* 0x000000020e147210 */ /* 0x081fe40007f5e0ff */
[----:B-1----:R-:W-:Y:S02]  /*37e90*/  LEA.HI.X.SX32 R19, R5, R3, 0x1, P1 ;  /* 0x0000000305137211 */ /* 0x002fe400008f0eff */
[----:B------:R-:W2:Y:S04]  /*37ea0*/  LDL.LU R5, [R1+0x200] ;  /* 0x0002000001057983 */ /* 0x000ea80000300800 */
[----:B------:R3:W-:Y:S04]  /*37eb0*/  STL [R1+0x3910], R20 ;  /* 0x0039101401007387 */ /* 0x0007e80000100800 */
[----:B------:R0:W-:Y:S01]  /*37ec0*/  STL [R1+0x38dc], R19 ;  /* 0x0038dc1301007387 */ /* 0x0001e20000100800 */
[----:B---3--:R-:W-:-:S02]  /*37ed0*/  IADD3 R20, P1, PT, R13, R2, RZ ;  /* 0x000000020d147210 */ /* 0x008fc40007f3e0ff */
[-C--:B0-----:R-:W-:Y:S02]  /*37ee0*/  LEA.HI.X.SX32 R19, R4, R3.reuse, 0x1, P0 ;  /* 0x0000000304137211 */ /* 0x081fe400000f0eff */
[----:B------:R-:W3:Y:S04]  /*37ef0*/  LDL.LU R4, [R1+0x208] ;  /* 0x0002080001047983 */ /* 0x000ee80000300800 */
[----:B------:R-:W-:Y:S04]  /*37f00*/  STL [R1+0x3918], R20 ;  /* 0x0039181401007387 */ /* 0x000fe80000100800 */
[----:B------:R0:W-:Y:S02]  /*37f10*/  STL [R1+0x38e4], R19 ;  /* 0x0038e41301007387 */ /* 0x0001e40000100800 */
[----:B0-----:R-:W-:-:S02]  /*37f20*/  LEA.HI.X.SX32 R19, R16, R3, 0x1, P6 ;  /* 0x0000000310137211 */ /* 0x001fc400030f0eff */
[----:B------:R-:W3:Y:S01]  /*37f30*/  LDL.LU R16, [R1+0x300] ;  /* 0x0003000001107983 */ /* 0x000ee20000300800 */
[----:B----4-:R-:W-:-:S05]  /*37f40*/  IADD3 R20, P0, PT, R12, R2, RZ ;  /* 0x000000020c147210 */ /* 0x010fca0007f1e0ff */
[----:B------:R0:W-:Y:S04]  /*37f50*/  STL [R1+0x3920], R20 ;  /* 0x0039201401007387 */ /* 0x0001e80000100800 */
[----:B------:R1:W-:Y:S01]  /*37f60*/  STL [R1+0x38ec], R19 ;  /* 0x0038ec1301007387 */ /* 0x0003e20000100800 */
[-C--:B0-----:R-:W-:Y:S02]  /*37f70*/  IADD3 R20, P6, PT, R11, R2.reuse, RZ ;  /* 0x000000020b147210 */ /* 0x081fe40007fde0ff */
[----:B-1----:R-:W-:Y:S02]  /*37f80*/  LEA.HI.X.SX32 R19, R28, R3, 0x1, P5 ;  /* 0x000000031c137211 */ /* 0x002fe400028f0eff */
[----:B------:R-:W4:Y:S04]  /*37f90*/  LDL.LU R28, [R1+0x308] ;  /* 0x00030800011c7983 */ /* 0x000f280000300800 */
[----:B------:R0:W-:Y:S04]  /*37fa0*/  STL [R1+0x3928], R20 ;  /* 0x0039281401007387 */ /* 0x0001e80000100800 */
[----:B------:R1:W-:Y:S01]  /*37fb0*/  STL [R1+0x38f4], R19 ;  /* 0x0038f41301007387 */ /* 0x0003e20000100800 */
[----:B0-----:R-:W-:-:S02]  /*37fc0*/  IADD3 R20, P5, PT, R18, R2, RZ ;  /* 0x0000000212147210 */ /* 0x001fc40007fbe0ff */
[----:B-1----:R-:W-:Y:S02]  /*37fd0*/  LEA.HI.X.SX32 R19, R29, R3, 0x1, P4 ;  /* 0x000000031d137211 */ /* 0x002fe400020f0eff */
[----:B------:R-:W4:Y:S04]  /*37fe0*/  LDL.LU R29, [R1+0x320] ;  /* 0x00032000011d7983 */ /* 0x000f280000300800 */
[----:B------:R5:W-:Y:S04]  /*37ff0*/  STL [R1+0x3930], R20 ;  /* 0x0039301401007387 */ /* 0x000be80000100800 */
[----:B------:R0:W-:Y:S01]  /*38000*/  STL [R1+0x38fc], R19 ;  /* 0x0038fc1301007387 */ /* 0x0001e20000100800 */
[----:B-----5:R-:W-:-:S02]  /*38010*/  IADD3 R20, P4, PT, R10, R2, RZ ;  /* 0x000000020a147210 */ /* 0x020fc40007f9e0ff */
[----:B0-----:R-:W-:Y:S02]  /*38020*/  LEA.HI.X.SX32 R19, R15, R3, 0x1, P3 ;  /* 0x000000030f137211 */ /* 0x001fe400018f0eff */
[----:B------:R-:W5:Y:S04]  /*38030*/  LDL.LU R15, [R1+0x344] ;  /* 0x00034400010f7983 */ /* 0x000f680000300800 */
[----:B------:R0:W-:Y:S04]  /*38040*/  STL [R1+0x3938], R20 ;  /* 0x0039381401007387 */ /* 0x0001e80000100800 */
[----:B------:R1:W-:Y:S01]  /*38050*/  STL [R1+0x3904], R19 ;  /* 0x0039041301007387 */ /* 0x0003e20000100800 */
[----:B0-----:R-:W-:-:S02]  /*38060*/  IADD3 R20, P3, PT, R9, R2, RZ ;  /* 0x0000000209147210 */ /* 0x001fc40007f7e0ff */
        /* <DEDUP_REMOVED lines=29> */
[-C--:B---3--:R-:W-:Y:S02]  /*38240*/  IADD3 R20, P4, PT, R4, R2.reuse, RZ ;  /* 0x0000000204147210 */ /* 0x088fe40007f9e0ff */
[----:B0-----:R-:W-:Y:S02]  /*38250*/  LEA.HI.X.SX32 R19, R9, R3, 0x1, P3 ;  /* 0x0000000309137211 */ /* 0x001fe400018f0eff */
[----:B------:R-:W2:Y:S04]  /*38260*/  LDL.LU R9, [R1+0x3b4] ;  /* 0x0003b40001097983 */ /* 0x000ea80000300800 */
[----:B------:R0:W-:Y:S04]  /*38270*/  STL [R1+0x3970], R20 ;  /* 0x0039701401007387 */ /* 0x0001e80000100800 */
[----:B------:R1:W-:Y:S01]  /*38280*/  STL [R1+0x393c], R19 ;  /* 0x00393c1301007387 */ /* 0x0003e20000100800 */
[----:B0-----:R-:W-:-:S02]  /*38290*/  IADD3 R20, P3, PT, R16, R2, RZ ;  /* 0x0000000210147210 */ /* 0x001fc40007f7e0ff */
[-C--:B-1----:R-:W-:Y:S02]  /*382a0*/  LEA.HI.X.SX32 R19, R8, R3.reuse, 0x1, P2 ;  /* 0x0000000308137211 */ /* 0x082fe400010f0eff */
        /* <DEDUP_REMOVED lines=68> */
[-C--:B-----5:R-:W-:Y:S02]  /*386f0*/  IADD3 R20, P3, PT, R6, R2.reuse, RZ ;  /* 0x0000000206147210 */ /* 0x0a0fe40007f7e0ff */
[----:B0-----:R-:W-:Y:S02]  /*38700*/  LEA.HI.X.SX32 R19, R18, R3, 0x1, P2 ;  /* 0x0000000312137211 */ /* 0x001fe400010f0eff */
[----:B------:R-:W4:Y:S04]  /*38710*/  LDL.LU R18, [R1+0x7e8] ;  /* 0x0007e80001127983 */ /* 0x000f280000300800 */
        /* <DEDUP_REMOVED lines=1419> */
[----:B------:R-:W-:Y:S02]  /*3dfd0*/  LEA.HI.X.SX32 R18, R18, R3, 0x1, P0 ;  /* 0x0000000312127211 */ /* 0x000fe400000f0eff */
        /* <DEDUP_REMOVED lines=23> */
[----:B0-----:R-:W-:-:S03]  /*3e150*/  IADD3 R20, P1, PT, R6, R2, RZ ;  /* 0x0000000206147210 */ /* 0x001fc60007f3e0ff */
[----:B-1----:R-:W5:Y:S04]  /*3e160*/  LDL.LU R19, [R1+0x440] ;  /* 0x0004400001137983 */ /* 0x002f680000300800 */
[----:B------:R0:W-:Y:S04]  /*3e170*/  STL [R1+0x42f0], R20 ;  /* 0x0042f01401007387 */ /* 0x0001e80000100800 */
[----:B------:R1:W-:Y:S01]  /*3e180*/  STL [R1+0x42bc], R18 ;  /* 0x0042bc1201007387 */ /* 0x0003e20000100800 */
[----:B0-----:R-:W-:Y:S02]  /*3e190*/  IADD3 R20, P0, PT, R5, R2, RZ ;  /* 0x0000000205147210 */ /* 0x001fe40007f1e0ff */
[----:B-1----:R-:W-:-:S02]  /*3e1a0*/  LEA.HI.X.SX32 R18, R10, R3, 0x1, P6 ;  /* 0x000000030a127211 */ /* 0x002fc400030f0eff */
[----:B------:R-:W5:Y:S04]  /*3e1b0*/  LDL.LU R10, [R1+0x43c] ;  /* 0x00043c00010a7983 */ /* 0x000f680000300800 */
        /* <DEDUP_REMOVED lines=14> */
[----:B------:R-:W-:Y:S02]  /*3e2a0*/  IADD3 R20, P4, PT, R28, R2, RZ ;  /* 0x000000021c147210 */ /* 0x000fe40007f9e0ff */
[----:B------:R-:W-:-:S03]  /*3e2b0*/  LEA.HI.X.SX32 R17, R17, R3, 0x1, P2 ;  /* 0x0000000311117211 */ /* 0x000fc600010f0eff */
        /* <DEDUP_REMOVED lines=13> */
[-C--:B------:R-:W-:Y:S02]  /*3e390*/  LEA.HI.X.SX32 R16, R16, R3.reuse, 0x1, P5 ;  /* 0x0000000310107211 */ /* 0x080fe400028f0eff */
        /* <DEDUP_REMOVED lines=9> */
[----:B0-----:R-:W-:-:S03]  /*3e430*/  IADD3 R20, P6, PT, R12, R2, RZ ;  /* 0x000000020c147210 */ /* 0x001fc60007fde0ff */
[----:B-1----:R-:W3:Y:S04]  /*3e440*/  LDL.LU R17, [R1+0x41c] ;  /* 0x00041c0001117983 */ /* 0x002ee80000300800 */
        /* <DEDUP_REMOVED lines=16> */
[-C--:B------:R-:W-:Y:S02]  /*3e550*/  LEA.HI.X.SX32 R14, R14, R3.reuse, 0x1, P1 ;  /* 0x000000030e0e7211 */ /* 0x080fe400008f0eff */
[----:B0-----:R-:W-:Y:S01]  /*3e560*/  IADD3 R20, P2, PT, R9, R2, RZ ;  /* 0x0000000209147210 */ /* 0x001fe20007f5e0ff */
[----:B-1----:R-:W5:Y:S04]  /*3e570*/  LDL.LU R15, [R1+0x40c] ;  /* 0x00040c00010f7983 */ /* 0x002f680000300800 */
[----:B------:R0:W-:Y:S04]  /*3e580*/  STL [R1+0x4358], R20 ;  /* 0x0043581401007387 */ /* 0x0001e80000100800 */
[----:B------:R1:W-:Y:S01]  /*3e590*/  STL [R1+0x4324], R14 ;  /* 0x0043240e01007387 */ /* 0x0003e20000100800 */
[----:B------:R-:W-:-:S02]  /*3e5a0*/  LEA.HI.X.SX32 R13, R13, R3, 0x1, P0 ;  /* 0x000000030d0d7211 */ /* 0x000fc400000f0eff */
[----:B------:R-:W-:Y:S02]  /*3e5b0*/  LEA.HI.X.SX32 R12, R12, R3, 0x1, P6 ;  /* 0x000000030c0c7211 */ /* 0x000fe400030f0eff */
[-C--:B0-----:R-:W-:Y:S01]  /*3e5c0*/  IADD3 R20, P1, PT, R8, R2.reuse, RZ ;  /* 0x0000000208147210 */ /* 0x081fe20007f3e0ff */
[----:B-1----:R-:W5:Y:S04]  /*3e5d0*/  LDL.LU R14, [R1+0x408] ;  /* 0x00040800010e7983 */ /* 0x002f680000300800 */
[----:B------:R0:W-:Y:S04]  /*3e5e0*/  STL [R1+0x4360], R20 ;  /* 0x0043601401007387 */ /* 0x0001e80000100800 */
[----:B------:R1:W-:Y:S01]  /*3e5f0*/  STL [R1+0x432c], R13 ;  /* 0x00432c0d01007387 */ /* 0x0003e20000100800 */
[----:B0-----:R-:W-:-:S03]  /*3e600*/  IADD3 R20, P0, PT, R7, R2, RZ ;  /* 0x0000000207147210 */ /* 0x001fc60007f1e0ff */
[----:B-1----:R-:W5:Y:S04]  /*3e610*/  LDL.LU R13, [R1+0x404] ;  /* 0x00040400010d7983 */ /* 0x002f680000300800 */
[----:B------:R-:W-:Y:S04]  /*3e620*/  STL [R1+0x4368], R20 ;  /* 0x0043681401007387 */ /* 0x000fe80000100800 */
[----:B------:R0:W-:Y:S04]  /*3e630*/  STL [R1+0x4334], R12 ;  /* 0x0043340c01007387 */ /* 0x0001e80000100800 */
[----:B0-----:R-:W5:Y:S01]  /*3e640*/  LDL.LU R12, [R1+0x400] ;  /* 0x00040000010c7983 */ /* 0x001f620000300800 */
[----:B------:R-:W-:-:S02]  /*3e650*/  IADD3 R20, P6, PT, R18, R2, RZ ;  /* 0x0000000212147210 */ /* 0x000fc40007fde0ff */
[----:B------:R-:W-:-:S03]  /*3e660*/  LEA.HI.X.SX32 R11, R11, R3, 0x1, P5 ;  /* 0x000000030b0b7211 */ /* 0x000fc600028f0eff */
[----:B------:R0:W-:Y:S04]  /*3e670*/  STL [R1+0x4370], R20 ;  /* 0x0043701401007387 */ /* 0x0001e80000100800 */
[----:B------:R1:W-:Y:S01]  /*3e680*/  STL [R1+0x433c], R11 ;  /* 0x00433c0b01007387 */ /* 0x0003e20000100800 */
[-C--:B------:R-:W-:Y:S02]  /*3e690*/  LEA.HI.X.SX32 R21, R19, R3.reuse, 0x1, P4 ;  /* 0x0000000313157211 */ /* 0x080fe400020f0eff */
[----:B0-----:R-:W-:Y:S01]  /*3e6a0*/  IADD3 R20, P5, PT, R6, R2, RZ ;  /* 0x0000000206147210 */ /* 0x001fe20007fbe0ff */
[----:B-1----:R-:W5:Y:S04]  /*3e6b0*/  LDL.LU R11, [R1+0x3fc] ;  /* 0x0003fc00010b7983 */ /* 0x002f680000300800 */
[----:B------:R0:W-:Y:S01]  /*3e6c0*/  STL [R1+0x4378], R20 ;  /* 0x0043781401007387 */ /* 0x0001e20000100800 */
[----:B------:R-:W-:-:S03]  /*3e6d0*/  LEA.HI.X.SX32 R19, R10, R3, 0x1, P3 ;  /* 0x000000030a137211 */ /* 0x000fc600018f0eff */
[----:B------:R-:W-:Y:S04]  /*3e6e0*/  STL [R1+0x4344], R21 ;  /* 0x0043441501007387 */ /* 0x000fe80000100800 */
[----:B------:R-:W5:Y:S01]  /*3e6f0*/  LDL.LU R10, [R1+0x3f8] ;  /* 0x0003f800010a7983 */ /* 0x000f620000300800 */
[----:B0-----:R-:W-:-:S05]  /*3e700*/  IADD3 R20, P4, PT, R5, R2, RZ ;  /* 0x0000000205147210 */ /* 0x001fca0007f9e0ff */
[----:B------:R-:W-:Y:S04]  /*3e710*/  STL [R1+0x4380], R20 ;  /* 0x0043801401007387 */ /* 0x000fe80000100800 */
[----:B------:R0:W-:Y:S02]  /*3e720*/  STL [R1+0x434c], R19 ;  /* 0x00434c1301007387 */ /* 0x0001e40000100800 */
[-C--:B0-----:R-:W-:Y:S02]  /*3e730*/  LEA.HI.X.SX32 R19, R9, R3.reuse, 0x1, P2 ;  /* 0x0000000309137211 */ /* 0x081fe400010f0eff */
        /* <DEDUP_REMOVED lines=11> */
[----:B-1----:R-:W-:Y:S02]  /*3e7f0*/  LEA.HI.X.SX32 R19, R7, R3, 0x1, P0 ;  /* 0x0000000307137211 */ /* 0x002fe400000f0eff */
[----:B------:R-:W3:Y:S04]  /*3e800*/  LDL.LU R7, [R1+0x3ec] ;  /* 0x0003ec0001077983 */ /* 0x000ee80000300800 */
[----:B------:R-:W-:Y:S04]  /*3e810*/  STL [R1+0x4398], R20 ;  /* 0x0043981401007387 */ /* 0x000fe80000100800 */
[----:B------:R0:W-:Y:S04]  /*3e820*/  STL [R1+0x4364], R19 ;  /* 0x0043641301007387 */ /* 0x0001e80000100800 */
[----:B0-----:R-:W3:Y:S01]  /*3e830*/  LDL.LU R19, [R1+0x3e8] ;  /* 0x0003e80001137983 */ /* 0x001ee20000300800 */
        /* <DEDUP_REMOVED lines=9> */
[-C--:B-1----:R-:W-:Y:S02]  /*3e8d0*/  LEA.HI.X.SX32 R18, R5, R3.reuse, 0x1, P4 ;  /* 0x0000000305127211 */ /* 0x082fe400020f0eff */
[----:B------:R-:W5:Y:S04]  /*3e8e0*/  LDL.LU R5, [R1+0x3e0] ;  /* 0x0003e00001057983 */ /* 0x000f680000300800 */
[----:B------:R0:W-:Y:S04]  /*3e8f0*/  STL [R1+0x43b0], R20 ;  /* 0x0043b01401007387 */ /* 0x0001e80000100800 */
[----:B------:R1:W-:Y:S01]  /*3e900*/  STL [R1+0x437c], R18 ;  /* 0x00437c1201007387 */ /* 0x0003e20000100800 */
[----:B------:R-:W-:-:S02]  /*3e910*/  LEA.HI.X.SX32 R17, R17, R3, 0x1, P2 ;  /* 0x0000000311117211 */ /* 0x000fc400010f0eff */
[-C--:B0-----:R-:W-:Y:S02]  /*3e920*/  IADD3 R20, P4, PT, R14, R2.reuse, RZ ;  /* 0x000000020e147210 */ /* 0x081fe40007f9e0ff */
[----:B-1----:R-:W-:Y:S02]  /*3e930*/  LEA.HI.X.SX32 R18, R4, R3, 0x1, P3 ;  /* 0x0000000304127211 */ /* 0x002fe400018f0eff */
[----:B------:R-:W5:Y:S04]  /*3e940*/  LDL.LU R4, [R1+0x3dc] ;  /* 0x0003dc0001047983 */ /* 0x000f680000300800 */
[----:B------:R0:W-:Y:S04]  /*3e950*/  STL [R1+0x43b8], R20 ;  /* 0x0043b81401007387 */ /* 0x0001e80000100800 */
[----:B------:R1:W-:Y:S01]  /*3e960*/  STL [R1+0x4384], R18 ;  /* 0x0043841201007387 */ /* 0x0003e20000100800 */
[----:B0-----:R-:W-:-:S03]  /*3e970*/  IADD3 R20, P3, PT, R13, R2, RZ ;  /* 0x000000020d147210 */ /* 0x001fc60007f7e0ff */
[----:B-1----:R-:W5:Y:S04]  /*3e980*/  LDL.LU R18, [R1+0x3d8] ;  /* 0x0003d80001127983 */ /* 0x002f680000300800 */
[----:B------:R-:W-:Y:S04]  /*3e990*/  STL [R1+0x43c0], R20 ;  /* 0x0043c01401007387 */ /* 0x000fe80000100800 */
[----:B------:R0:W-:Y:S01]  /*3e9a0*/  STL [R1+0x438c], R17 ;  /* 0x00438c1101007387 */ /* 0x0001e20000100800 */
[----:B------:R-:W-:Y:S02]  /*3e9b0*/  IADD3 R21, P2, PT, R12, R2, RZ ;  /* 0x000000020c157210 */ /* 0x000fe40007f5e0ff */
[----:B0-----:R-:W-:-:S03]  /*3e9c0*/  LEA.HI.X.SX32 R17, R28, R3, 0x1, P1 ;  /* 0x000000031c117211 */ /* 0x001fc600008f0eff */
[----:B------:R-:W-:Y:S04]  /*3e9d0*/  STL [R1+0x43c8], R21 ;  /* 0x0043c81501007387 */ /* 0x000fe80000100800 */
[----:B------:R-:W5:Y:S04]  /*3e9e0*/  LDL.LU R28, [R1+0x3d4] ;  /* 0x0003d400011c7983 */ /* 0x000f680000300800 */
[----:B------:R0:W-:Y:S01]  /*3e9f0*/  STL [R1+0x4394], R17 ;  /* 0x0043941101007387 */ /* 0x0001e20000100800 */
[----:B------:R-:W-:Y:S02]  /*3ea00*/  LEA.HI.X.SX32 R16, R16, R3, 0x1, P6 ;  /* 0x0000000310107211 */ /* 0x000fe400030f0eff */
[----:B------:R-:W-:-:S02]  /*3ea10*/  IADD3 R20, P1, PT, R11, R2, RZ ;  /* 0x000000020b147210 */ /* 0x000fc40007f3e0ff */
[----:B0-----:R-:W-:-:S03]  /*3ea20*/  LEA.HI.X.SX32 R17, R29, R3, 0x1, P0 ;  /* 0x000000031d117211 */ /* 0x001fc600000f0eff */
[----:B------:R0:W-:Y:S04]  /*3ea30*/  STL [R1+0x43d0], R20 ;  /* 0x0043d01401007387 */ /* 0x0001e80000100800 */
[----:B------:R-:W5:Y:S04]  /*3ea40*/  LDL.LU R29, [R1+0x3d0] ;  /* 0x0003d000011d7983 */ /* 0x000f680000300800 */
[----:B------:R1:W-:Y:S01]  /*3ea50*/  STL [R1+0x439c], R17 ;  /* 0x00439c1101007387 */ /* 0x0003e20000100800 */
[----:B0-----:R-:W-:-:S03]  /*3ea60*/  IADD3 R20, P0, PT, R10, R2, RZ ;  /* 0x000000020a147210 */ /* 0x001fc60007f1e0ff */
[----:B-1----:R-:W5:Y:S04]  /*3ea70*/  LDL.LU R17, [R1+0x3cc] ;  /* 0x0003cc0001117983 */ /* 0x002f680000300800 */
[----:B------:R-:W-:Y:S04]  /*3ea80*/  STL [R1+0x43d8], R20 ;  /* 0x0043d81401007387 */ /* 0x000fe80000100800 */
[----:B------:R0:W-:Y:S01]  /*3ea90*/  STL [R1+0x43a4], R16 ;  /* 0x0043a41001007387 */ /* 0x0001e20000100800 */
[-C--:B------:R-:W-:Y:S02]  /*3eaa0*/  LEA.HI.X.SX32 R15, R15, R3.reuse, 0x1, P5 ;  /* 0x000000030f0f7211 */ /* 0x080fe400028f0eff */
[----:B------:R-:W-:Y:S01]  /*3eab0*/  LEA.HI.X.SX32 R14, R14, R3, 0x1, P4 ;  /* 0x000000030e0e7211 */ /* 0x000fe200020f0eff */
[----:B0-----:R-:W5:Y:S01]  /*3eac0*/  LDL.LU R16, [R1+0x3c8] ;  /* 0x0003c80001107983 */ /* 0x001f620000300800 */
[----:B------:R-:W-:-:S05]  /*3ead0*/  IADD3 R20, P6, PT, R9, R2, RZ ;  /* 0x0000000209147210 */ /* 0x000fca0007fde0ff */
[----:B------:R-:W-:Y:S04]  /*3eae0*/  STL [R1+0x43e0], R20 ;  /* 0x0043e01401007387 */ /* 0x000fe80000100800 */
[----:B------:R0:W-:Y:S01]  /*3eaf0*/  STL [R1+0x43ac], R15 ;  /* 0x0043ac0f01007387 */ /* 0x0001e20000100800 */
[----:B------:R-:W-:-:S03]  /*3eb00*/  LEA.HI.X.SX32 R13, R13, R3, 0x1, P3 ;  /* 0x000000030d0d7211 */ /* 0x000fc600018f0eff */
[----:B0-----:R-:W5:Y:S01]  /*3eb10*/  LDL.LU R15, [R1+0x3c4] ;  /* 0x0003c400010f7983 */ /* 0x001f620000300800 */
[-C--:B------:R-:W-:Y:S02]  /*3eb20*/  LEA.HI.X.SX32 R12, R12, R3.reuse, 0x1, P2 ;  /* 0x000000030c0c7211 */ /* 0x080fe400010f0eff */
[----:B------:R-:W-:Y:S02]  /*3eb30*/  LEA.HI.X.SX32 R11, R11, R3, 0x1, P1 ;  /* 0x000000030b0b7211 */ /* 0x000fe400008f0eff */
[----:B--2---:R-:W-:-:S05]  /*3eb40*/  IADD3 R20, P5, PT, R8, R2, RZ ;  /* 0x0000000208147210 */ /* 0x004fca0007fbe0ff */
[----:B------:R3:W-:Y:S04]  /*3eb50*/  STL [R1+0x43e8], R20 ;  /* 0x0043e81401007387 */ /* 0x0007e80000100800 */
[----:B------:R0:W-:Y:S01]  /*3eb60*/  STL [R1+0x43b4], R14 ;  /* 0x0043b40e01007387 */ /* 0x0001e20000100800 */
[----:B---3--:R-:W-:-:S03]  /*3eb70*/  IADD3 R20, P4, PT, R7, R2, RZ ;  /* 0x0000000207147210 */ /* 0x008fc60007f9e0ff */
[----:B0-----:R-:W2:Y:S04]  /*3eb80*/  LDL.LU R14, [R1+0x3c0] ;  /* 0x0003c000010e7983 */ /* 0x001ea80000300800 */
[----:B------:R0:W-:Y:S04]  /*3eb90*/  STL [R1+0x43f0], R20 ;  /* 0x0043f01401007387 */ /* 0x0001e80000100800 */
[----:B------:R1:W-:Y:S01]  /*3eba0*/  STL [R1+0x43bc], R13 ;  /* 0x0043bc0d01007387 */ /* 0x0003e20000100800 */
[----:B0-----:R-:W-:-:S03]  /*3ebb0*/  IADD3 R20, P3, PT, R19, R2, RZ ;  /* 0x0000000213147210 */ /* 0x001fc60007f7e0ff */
[----:B-1----:R-:W3:Y:S04]  /*3ebc0*/  LDL.LU R13, [R1+0x3bc] ;  /* 0x0003bc00010d7983 */ /* 0x002ee80000300800 */
[----:B------:R-:W-:Y:S04]  /*3ebd0*/  STL [R1+0x43f8], R20 ;  /* 0x0043f81401007387 */ /* 0x000fe80000100800 */
[----:B------:R0:W-:Y:S04]  /*3ebe0*/  STL [R1+0x43c4], R12 ;  /* 0x0043c40c01007387 */ /* 0x0001e80000100800 */
[----:B0-----:R-:W3:Y:S01]  /*3ebf0*/  LDL.LU R12, [R1+0x3b8] ;  /* 0x0003b800010c7983 */ /* 0x001ee20000300800 */
[----:B----4-:R-:W-:-:S05]  /*3ec00*/  IADD3 R20, P2, PT, R6, R2, RZ ;  /* 0x0000000206147210 */ /* 0x010fca0007f5e0ff */
[----:B------:R0:W-:Y:S04]  /*3ec10*/  STL [R1+0x4400], R20 ;  /* 0x0044001401007387 */ /* 0x0001e80000100800 */
[----:B------:R1:W-:Y:S01]  /*3ec20*/  STL [R1+0x43cc], R11 ;  /* 0x0043cc0b01007387 */ /* 0x0003e20000100800 */
[-C--:B-----5:R-:W-:Y:S02]  /*3ec30*/  IADD3 R21, P1, PT, R5, R2.reuse, RZ ;  /* 0x0000000205157210 */ /* 0x0a0fe40007f3e0ff */
[----:B0-----:R-:W-:Y:S01]  /*3ec40*/  LEA.HI.X.SX32 R20, R10, R3, 0x1, P0 ;  /* 0x000000030a147211 */ /* 0x001fe200000f0eff */
[----:B-1----:R-:W4:Y:S04]  /*3ec50*/  LDL.LU R11, [R1+0x3b0] ;  /* 0x0003b000010b7983 */ /* 0x002f280000300800 */
[----:B------:R0:W-:Y:S04]  /*3ec60*/  STL [R1+0x4408], R21 ;  /* 0x0044081501007387 */ /* 0x0001e80000100800 */
[----:B------:R-:W5:Y:S04]  /*3ec70*/  LDL.LU R10, [R1+0x3ac] ;  /* 0x0003ac00010a7983 */ /* 0x000f680000300800 */
[----:B------:R1:W-:Y:S01]  /*3ec80*/  STL [R1+0x43d4], R20 ;  /* 0x0043d41401007387 */ /* 0x0003e20000100800 */
[----:B0-----:R-:W-:-:S02]  /*3ec90*/  IADD3 R21, P0, PT, R4, R2, RZ ;  /* 0x0000000204157210 */ /* 0x001fc40007f1e0ff */
[----:B-1----:R-:W-:-:S03]  /*3eca0*/  LEA.HI.X.SX32 R20, R9, R3, 0x1, P6 ;  /* 0x0000000309147211 */ /* 0x002fc600030f0eff */
[----:B------:R0:W-:Y:S04]  /*3ecb0*/  STL [R1+0x4410], R21 ;  /* 0x0044101501007387 */ /* 0x0001e80000100800 */
[----:B------:R-:W5:Y:S04]  /*3ecc0*/  LDL.LU R9, [R1+0x3a8] ;  /* 0x0003a80001097983 */ /* 0x000f680000300800 */
[----:B------:R1:W-:Y:S01]  /*3ecd0*/  STL [R1+0x43dc], R20 ;  /* 0x0043dc1401007387 */ /* 0x0003e20000100800 */
[----:B0-----:R-:W-:Y:S02]  /*3ece0*/  IADD3 R21, P6, PT, R18, R2, RZ ;  /* 0x0000000212157210 */ /* 0x001fe40007fde0ff */
[----:B-1----:R-:W-:-:S03]  /*3ecf0*/  LEA.HI.X.SX32 R20, R8, R3, 0x1, P5 ;  /* 0x0000000308147211 */ /* 0x002fc600028f0eff */
[----:B------:R0:W-:Y:S04]  /*3ed00*/  STL [R1+0x4418], R21 ;  /* 0x0044181501007387 */ /* 0x0001e80000100800 */
[----:B------:R-:W5:Y:S04]  /*3ed10*/  LDL.LU R8, [R1+0x3a4] ;  /* 0x0003a40001087983 */ /* 0x000f680000300800 */
[----:B------:R1:W-:Y:S01]  /*3ed20*/  STL [R1+0x43e4], R20 ;  /* 0x0043e41401007387 */ /* 0x0003e20000100800 */
[----:B------:R-:W-:Y:S02]  /*3ed30*/  IADD3 R22, P5, PT, R28, R2, RZ ;  /* 0x000000021c167210 */ /* 0x000fe40007fbe0ff */
[----:B0-----:R-:W-:-:S03]  /*3ed40*/  LEA.HI.X.SX32 R21, R7, R3, 0x1, P4 ;  /* 0x0000000307157211 */ /* 0x001fc600020f0eff */
[----:B------:R-:W-:Y:S04]  /*3ed50*/  STL [R1+0x4420], R22 ;  /* 0x0044201601007387 */ /* 0x000fe80000100800 */
[----:B------:R-:W5:Y:S04]  /*3ed60*/  LDL.LU R7, [R1+0x3a0] ;  /* 0x0003a00001077983 */ /* 0x000f680000300800 */
[----:B------:R0:W-:Y:S01]  /*3ed70*/  STL [R1+0x43ec], R21 ;  /* 0x0043ec1501007387 */ /* 0x0001e20000100800 */
[----:B-1----:R-:W-:Y:S02]  /*3ed80*/  IADD3 R20, P4, PT, R29, R2, RZ ;  /* 0x000000021d147210 */ /* 0x002fe40007f9e0ff */
[----:B0-----:R-:W-:-:S03]  /*3ed90*/  LEA.HI.X.SX32 R21, R19, R3, 0x1, P3 ;  /* 0x0000000313157211 */ /* 0x001fc600018f0eff */
[----:B------:R0:W-:Y:S04]  /*3eda0*/  STL [R1+0x4428], R20 ;  /* 0x0044281401007387 */ /* 0x0001e80000100800 */
[----:B------:R1:W-:Y:S01]  /*3edb0*/  STL [R1+0x43f4], R21 ;  /* 0x0043f41501007387 */ /* 0x0003e20000100800 */
[----:B------:R-:W-:Y:S02]  /*3edc0*/  IADD3 R19, P3, PT, R17, R2, RZ ;  /* 0x0000000211137210 */ /* 0x000fe40007f7e0ff */
[-C--:B0-----:R-:W-:Y:S02]  /*3edd0*/  LEA.HI.X.SX32 R20, R6, R3.reuse, 0x1, P2 ;  /* 0x0000000306147211 */ /* 0x081fe400010f0eff */
[----:B------:R-:W5:Y:S04]  /*3ede0*/  LDL.LU R6, [R1+0x39c] ;  /* 0x00039c0001067983 */ /* 0x000f680000300800 */
[----:B------:R0:W-:Y:S04]  /*3edf0*/  STL [R1+0x4430], R19 ;  /* 0x0044301301007387 */ /* 0x0001e80000100800 */
[----:B------:R0:W-:Y:S01]  /*3ee00*/  STL [R1+0x43fc], R20 ;  /* 0x0043fc1401007387 */ /* 0x0001e20000100800 */
[----:B------:R-:W-:-:S03]  /*3ee10*/  LEA.HI.X.SX32 R5, R5, R3, 0x1, P1 ;  /* 0x0000000305057211 */ /* 0x000fc600008f0eff */
[----:B-1----:R-:W5:Y:S01]  /*3ee20*/  LDL.LU R21, [R1+0x394] ;  /* 0x0003940001157983 */ /* 0x002f620000300800 */
[----:B0-----:R-:W-:-:S05]  /*3ee30*/  IADD3 R19, P2, PT, R16, R2, RZ ;  /* 0x0000000210137210 */ /* 0x001fca0007f5e0ff */
[----:B------:R0:W-:Y:S04]  /*3ee40*/  STL [R1+0x4438], R19 ;  /* 0x0044381301007387 */ /* 0x0001e80000100800 */
[----:B------:R1:W-:Y:S01]  /*3ee50*/  STL [R1+0x4404], R5 ;  /* 0x0044040501007387 */ /* 0x0003e20000100800 */
[-C--:B------:R-:W-:Y:S02]  /*3ee60*/  LEA.HI.X.SX32 R20, R4, R3.reuse, 0x1, P0 ;  /* 0x0000000304147211 */ /* 0x080fe400000f0eff */
[----:B0-----:R-:W-:Y:S01]  /*3ee70*/  IADD3 R19, P1, PT, R15, R2, RZ ;  /* 0x000000020f137210 */ /* 0x001fe20007f3e0ff */
[----:B-1----:R-:W5:Y:S04]  /*3ee80*/  LDL.LU R5, [R1+0x38c] ;  /* 0x00038c0001057983 */ /* 0x002f680000300800 */
[----:B------:R-:W-:Y:S04]  /*3ee90*/  STL [R1+0x4440], R19 ;  /* 0x0044401301007387 */ /* 0x000fe80000100800 */
[----:B------:R-:W5:Y:S04]  /*3eea0*/  LDL.LU R4, [R1+0x388] ;  /* 0x0003880001047983 */ /* 0x000f680000300800 */
[----:B------:R0:W-:Y:S02]  /*3eeb0*/  STL [R1+0x440c], R20 ;  /* 0x00440c1401007387 */ /* 0x0001e40000100800 */
[----:B0-----:R-:W-:-:S02]  /*3eec0*/  LEA.HI.X.SX32 R20, R18, R3, 0x1, P6 ;  /* 0x0000000312147211 */ /* 0x001fc400030f0eff */
[-C--:B------:R-:W-:Y:S02]  /*3eed0*/  LEA.HI.X.SX32 R18, R28, R3.reuse, 0x1, P5 ;  /* 0x000000031c127211 */ /* 0x080fe400028f0eff */
[----:B------:R-:W-:Y:S02]  /*3eee0*/  LEA.HI.X.SX32 R16, R16, R3, 0x1, P2 ;  /* 0x0000000310107211 */ /* 0x000fe400010f0eff */
[----:B--2---:R-:W-:-:S05]  /*3eef0*/  IADD3 R19, P0, PT, R14, R2, RZ ;  /* 0x000000020e137210 */ /* 0x004fca0007f1e0ff */
[----:B------:R3:W-:Y:S04]  /*3ef00*/  STL [R1+0x4448], R19 ;  /* 0x0044481301007387 */ /* 0x0007e80000100800 */
[----:B------:R0:W-:Y:S04]  /*3ef10*/  STL [R1+0x4414], R20 ;  /* 0x0044141401007387 */ /* 0x0001e80000100800 */
[----:B------:R-:W2:Y:S01]  /*3ef20*/  LDL.LU R28, [R1+0x384] ;  /* 0x00038400011c7983 */ /* 0x000ea20000300800 */
[----:B---3--:R-:W-:-:S05]  /*3ef30*/  IADD3 R19, P6, PT, R13, R2, RZ ;  /* 0x000000020d137210 */ /* 0x008fca0007fde0ff */
[----:B------:R-:W-:Y:S04]  /*3ef40*/  STL [R1+0x4450], R19 ;  /* 0x0044501301007387 */ /* 0x000fe80000100800 */
[----:B------:R1:W-:Y:S01]  /*3ef50*/  STL [R1+0x441c], R18 ;  /* 0x00441c1201007387 */ /* 0x0003e20000100800 */
[----:B0-----:R-:W-:Y:S02]  /*3ef60*/  IADD3 R20, P5, PT, R12, R2, RZ ;  /* 0x000000020c147210 */ /* 0x001fe40007fbe0ff */
[----:B-1----:R-:W-:-:S03]  /*3ef70*/  LEA.HI.X.SX32 R18, R29, R3, 0x1, P4 ;  /* 0x000000031d127211 */ /* 0x002fc600020f0eff */
[----:B------:R-:W-:Y:S04]  /*3ef80*/  STL [R1+0x4458], R20 ;  /* 0x0044581401007387 */ /* 0x000fe80000100800 */
[----:B------:R-:W3:Y:S04]  /*3ef90*/  LDL.LU R29, [R1+0x380] ;  /* 0x00038000011d7983 */ /* 0x000ee80000300800 */
[----:B------:R0:W-:Y:S02]  /*3efa0*/  STL [R1+0x4424], R18 ;  /* 0x0044241201007387 */ /* 0x0001e40000100800 */
[----:B0-----:R-:W-:-:S02]  /*3efb0*/  LEA.HI.X.SX32 R18, R17, R3, 0x1, P3 ;  /* 0x0000000311127211 */ /* 0x001fc400018f0eff */
[-C--:B----4-:R-:W-:Y:S02]  /*3efc0*/  IADD3 R19, P4, PT, R11, R2.reuse, RZ ;  /* 0x000000020b137210 */ /* 0x090fe40007f9e0ff */
[----:B-----5:R-:W-:-:S03]  /*3efd0*/  IADD3 R17, P3, PT, R10, R2, RZ ;  /* 0x000000020a117210 */ /* 0x020fc60007f7e0ff */
[----:B------:R-:W-:Y:S04]  /*3efe0*/  STL [R1+0x4460], R19 ;  /* 0x0044601301007387 */ /* 0x000fe80000100800 */
[----:B------:R-:W-:Y:S04]  /*3eff0*/  STL [R1+0x442c], R18 ;  /* 0x00442c1201007387 */ /* 0x000fe80000100800 */
[----:B------:R-:W4:Y:S04]  /*3f000*/  LDL.LU R20, [R1+0x37c] ;  /* 0x00037c0001147983 */ /* 0x000f280000300800 */
[----:B------:R0:W-:Y:S04]  /*3f010*/  STL [R1+0x4468], R17 ;  /* 0x0044681101007387 */ /* 0x0001e80000100800 */
[----:B------:R1:W-:Y:S01]  /*3f020*/  STL [R1+0x4434], R16 ;  /* 0x0044341001007387 */ /* 0x0003e20000100800 */
[----:B------:R-:W-:-:S02]  /*3f030*/  LEA.HI.X.SX32 R14, R14, R3, 0x1, P0 ;  /* 0x000000030e0e7211 */ /* 0x000fc400000f0eff */
[----:B0-----:R-:W-:Y:S02]  /*3f040*/  IADD3 R17, P2, PT, R9, R2, RZ ;  /* 0x0000000209117210 */ /* 0x001fe40007f5e0ff */
[----:B-1----:R-:W-:-:S03]  /*3f050*/  LEA.HI.X.SX32 R16, R15, R3, 0x1, P1 ;  /* 0x000000030f107211 */ /* 0x002fc600008f0eff */
[----:B------:R0:W-:Y:S04]  /*3f060*/  STL [R1+0x4470], R17 ;  /* 0x0044701101007387 */ /* 0x0001e80000100800 */
[----:B------:R-:W5:Y:S04]  /*3f070*/  LDL.LU R19, [R1+0x374] ;  /* 0x0003740001137983 */ /* 0x000f680000300800 */
[----:B------:R-:W-:Y:S01]  /*3f080*/  STL [R1+0x443c], R16 ;  /* 0x00443c1001007387 */ /* 0x000fe20000100800 */
[----:B------:R-:W-:-:S05]  /*3f090*/  IADD3 R15, P1, PT, R8, R2, RZ ;  /* 0x00000002080f7210 */ /* 0x000fca0007f3e0ff */
[----:B------:R1:W-:Y:S04]  /*3f0a0*/  STL [R1+0x4478], R15 ;  /* 0x0044780f01007387 */ /* 0x0003e80000100800 */
[----:B------:R-:W5:Y:S04]  /*3f0b0*/  LDL.LU R18, [R1+0x36c] ;  /* 0x00036c0001127983 */ /* 0x000f680000300800 */
[----:B------:R1:W-:Y:S04]  /*3f0c0*/  STL [R1+0x4444], R14 ;  /* 0x0044440e01007387 */ /* 0x0003e80000100800 */
[----:B0-----:R-:W5:Y:S01]  /*3f0d0*/  LDL.LU R17, [R1+0x368] ;  /* 0x0003680001117983 */ /* 0x001f620000300800 */
[----:B-1----:R-:W-:-:S02]  /*3f0e0*/  IADD3 R15, P0, PT, R7, R2, RZ ;  /* 0x00000002070f7210 */ /* 0x002fc40007f1e0ff */
[----:B------:R-:W-:-:S03]  /*3f0f0*/  LEA.HI.X.SX32 R14, R13, R3, 0x1, P6 ;  /* 0x000000030d0e7211 */ /* 0x000fc600030f0eff */
[----:B------:R0:W-:Y:S04]  /*3f100*/  STL [R1+0x4480], R15 ;  /* 0x0044800f01007387 */ /* 0x0001e80000100800 */
[----:B------:R-:W5:Y:S04]  /*3f110*/  LDL.LU R16, [R1+0x364] ;  /* 0x0003640001107983 */ /* 0x000f680000300800 */
[----:B------:R1:W-:Y:S04]  /*3f120*/  STL [R1+0x444c], R14 ;  /* 0x00444c0e01007387 */ /* 0x0003e80000100800 */
[----:B0-----:R-:W5:Y:S01]  /*3f130*/  LDL.LU R15, [R1+0x360] ;  /* 0x00036000010f7983 */ /* 0x001f620000300800 */
[----:B------:R-:W-:-:S02]  /*3f140*/  LEA.HI.X.SX32 R12, R12, R3, 0x1, P5 ;  /* 0x000000030c0c7211 */ /* 0x000fc400028f0eff */
[-C--:B------:R-:W-:Y:S02]  /*3f150*/  IADD3 R13, P6, PT, R6, R2.reuse, RZ ;  /* 0x00000002060d7210 */ /* 0x080fe40007fde0ff */
[----:B-1----:R-:W-:-:S03]  /*3f160*/  IADD3 R14, P5, PT, R21, R2, RZ ;  /* 0x00000002150e7210 */ /* 0x002fc60007fbe0ff */
[----:B------:R0:W-:Y:S04]  /*3f170*/  STL [R1+0x4488], R13 ;  /* 0x0044880d01007387 */ /* 0x0001e80000100800 */
[----:B------:R-:W-:Y:S04]  /*3f180*/  STL [R1+0x4454], R12 ;  /* 0x0044540c01007387 */ /* 0x000fe80000100800 */
[----:B------:R1:W-:Y:S01]  /*3f190*/  STL [R1+0x4490], R14 ;  /* 0x0044900e01007387 */ /* 0x0003e20000100800 */
[-C--:B0-----:R-:W-:Y:S02]  /*3f1a0*/  LEA.HI.X.SX32 R13, R11, R3.reuse, 0x1, P4 ;  /* 0x000000030b0d7211 */ /* 0x081fe400020f0eff */
[----:B------:R-:W-:-:S02]  /*3f1b0*/  LEA.HI.X.SX32 R11, R10, R3, 0x1, P3 ;  /* 0x000000030a0b7211 */ /* 0x000fc400018f0eff */
[----:B------:R-:W-:Y:S01]  /*3f1c0*/  LEA.HI.X.SX32 R9, R9, R3, 0x1, P2 ;  /* 0x0000000309097211 */ /* 0x000fe200010f0eff */
[----:B------:R0:W-:Y:S04]  /*3f1d0*/  STL [R1+0x445c], R13 ;  /* 0x00445c0d01007387 */ /* 0x0001e80000100800 */
[----:B-1----:R-:W5:Y:S01]  /*3f1e0*/  LDL.LU R14, [R1+0x35c] ;  /* 0x00035c00010e7983 */ /* 0x002f620000300800 */
[-C--:B------:R-:W-:Y:S02]  /*3f1f0*/  IADD3 R12, P4, PT, R5, R2.reuse, RZ ;  /* 0x00000002050c7210 */ /* 0x080fe40007f9e0ff */
[----:B------:R-:W-:-:S03]  /*3f200*/  IADD3 R10, P3, PT, R4, R2, RZ ;  /* 0x00000002040a7210 */ /* 0x000fc60007f7e0ff */
[----:B------:R1:W-:Y:S04]  /*3f210*/  STL [R1+0x4498], R12 ;  /* 0x0044980c01007387 */ /* 0x0003e80000100800 */
[----:B------:R1:W-:Y:S04]  /*3f220*/  STL [R1+0x4464], R11 ;  /* 0x0044640b01007387 */ /* 0x0003e80000100800 */
[----:B0-----:R-:W5:Y:S04]  /*3f230*/  LDL.LU R13, [R1+0x354] ;  /* 0x00035400010d7983 */ /* 0x001f680000300800 */
[----:B------:R-:W-:Y:S04]  /*3f240*/  STL [R1+0x44a0], R10 ;  /* 0x0044a00a01007387 */ /* 0x000fe80000100800 */
[----:B-1----:R-:W5:Y:S04]  /*3f250*/  LDL.LU R12, [R1+0x350] ;  /* 0x00035000010c7983 */ /* 0x002f680000300800 */
[----:B------:R0:W-:Y:S04]  /*3f260*/  STL [R1+0x446c], R9 ;  /* 0x00446c0901007387 */ /* 0x0001e80000100800 */
[----:B------:R-:W5:Y:S01]  /*3f270*/  LDL.LU R11, [R1+0x19c] ;  /* 0x00019c00010b7983 */ /* 0x000f620000300800 */
[----:B------:R-:W-:-:S02]  /*3f280*/  LEA.HI.X.SX32 R7, R7, R3, 0x1, P0 ;  /* 0x0000000307077211 */ /* 0x000fc400000f0eff */
[-C--:B0-----:R-:W-:Y:S02]  /*3f290*/  LEA.HI.X.SX32 R9, R8, R3.reuse, 0x1, P1 ;  /* 0x0000000308097211 */ /* 0x081fe400008f0eff */
[-C--:B------:R-:W-:Y:S02]  /*3f2a0*/  LEA.HI.X.SX32 R22, R6, R3.reuse, 0x1, P6 ;  /* 0x0000000306167211 */ /* 0x080fe400030f0eff */
[----:B------:R-:W-:Y:S02]  /*3f2b0*/  LEA.HI.X.SX32 R4, R4, R3, 0x1, P3 ;  /* 0x0000000304047211 */ /* 0x000fe400018f0eff */
[----:B--2---:R-:W-:-:S05]  /*3f2c0*/  IADD3 R10, P2, PT, R28, R2, RZ ;  /* 0x000000021c0a7210 */ /* 0x004fca0007f5e0ff */
[----:B------:R0:W-:Y:S04]  /*3f2d0*/  STL [R1+0x44a8], R10 ;  /* 0x0044a80a01007387 */ /* 0x0001e80000100800 */
[----:B0-----:R-:W2:Y:S04]  /*3f2e0*/  LDL.LU R10, [R1+0x15c] ;  /* 0x00015c00010a7983 */ /* 0x001ea80000300800 */
[----:B------:R0:W-:Y:S04]  /*3f2f0*/  STL [R1+0x4474], R9 ;  /* 0x0044740901007387 */ /* 0x0001e80000100800 */
[----:B0-----:R-:W2:Y:S01]  /*3f300*/  LDL.LU R9, [R1+0x2ec] ;  /* 0x0002ec0001097983 */ /* 0x001ea20000300800 */
[----:B---3--:R-:W-:-:S05]  /*3f310*/  IADD3 R8, P1, PT, R29, R2, RZ ;  /* 0x000000021d087210 */ /* 0x008fca0007f3e0ff */
[----:B------:R0:W-:Y:S04]  /*3f320*/  STL [R1+0x44b0], R8 ;  /* 0x0044b00801007387 */ /* 0x0001e80000100800 */
[----:B0-----:R-:W3:Y:S04]  /*3f330*/  LDL.LU R8, [R1+0x194] ;  /* 0x0001940001087983 */ /* 0x001ee80000300800 */
[----:B------:R0:W-:Y:S01]  /*3f340*/  STL [R1+0x447c], R7 ;  /* 0x00447c0701007387 */ /* 0x0001e20000100800 */
[----:B----4-:R-:W-:-:S03]  /*3f350*/  IADD3 R23, P0, PT, R20, R2, RZ ;  /* 0x0000000214177210 */ /* 0x010fc60007f1e0ff */
[----:B0-----:R-:W4:Y:S04]  /*3f360*/  LDL.LU R7, [R1+0x188] ;  /* 0x0001880001077983 */ /* 0x001f280000300800 */
[----:B------:R0:W-:Y:S04]  /*3f370*/  STL [R1+0x44b8], R23 ;  /* 0x0044b81701007387 */ /* 0x0001e80000100800 */
[----:B------:R-:W3:Y:S04]  /*3f380*/  LDL.LU R6, [R1+0x17c] ;  /* 0x00017c0001067983 */ /* 0x000ee80000300800 */
[----:B------:R1:W-:Y:S01]  /*3f390*/  STL [R1+0x4484], R22 ;  /* 0x0044841601007387 */ /* 0x0003e20000100800 */
[----:B0-----:R-:W-:-:S02]  /*3f3a0*/  LEA.HI.X.SX32 R23, R21, R3, 0x1, P5 ;  /* 0x0000000315177211 */ /* 0x001fc400028f0eff */
[----:B-----5:R-:W-:Y:S02]  /*3f3b0*/  IADD3 R24, P6, PT, R19, R2, RZ ;  /* 0x0000000213187210 */ /* 0x020fe40007fde0ff */
[----:B------:R-:W-:-:S03]  /*3f3c0*/  LEA.HI.X.SX32 R21, R5, R3, 0x1, P4 ;  /* 0x0000000305157211 */ /* 0x000fc600020f0eff */
[----:B------:R-:W-:Y:S04]  /*3f3d0*/  STL [R1+0x44c0], R24 ;  /* 0x0044c01801007387 */ /* 0x000fe80000100800 */
[----:B------:R-:W-:Y:S01]  /*3f3e0*/  STL [R1+0x448c], R23 ;  /* 0x00448c1701007387 */ /* 0x000fe20000100800 */
[-C--:B-1----:R-:W-:Y:S02]  /*3f3f0*/  IADD3 R22, P5, PT, R18, R2.reuse, RZ ;  /* 0x0000000212167210 */ /* 0x082fe40007fbe0ff */
[----:B------:R-:W-:-:S03]  /*3f400*/  IADD3 R5, P4, PT, R17, R2, RZ ;  /* 0x0000000211057210 */ /* 0x000fc60007f9e0ff */
[----:B------:R-:W-:Y:S04]  /*3f410*/  STL [R1+0x44c8], R22 ;  /* 0x0044c81601007387 */ /* 0x000fe80000100800 */
[----:B------:R0:W-:Y:S04]  /*3f420*/  STL [R1+0x4494], R21 ;  /* 0x0044941501007387 */ /* 0x0001e80000100800 */
[----:B------:R1:W-:Y:S04]  /*3f430*/  STL [R1+0x44d0], R5 ;  /* 0x0044d00501007387 */ /* 0x0003e80000100800 */
[----:B------:R5:W-:Y:S01]  /*3f440*/  STL [R1+0x449c], R4 ;  /* 0x00449c0401007387 */ /* 0x000be20000100800 */
[----:B0-----:R-:W-:-:S02]  /*3f450*/  IADD3 R21, P3, PT, R16, R2, RZ ;  /* 0x0000000210157210 */ /* 0x001fc40007f7e0ff */
[----:B-1----:R-:W-:-:S03]  /*3f460*/  LEA.HI.X.SX32 R5, R28, R3, 0x1, P2 ;  /* 0x000000031c057211 */ /* 0x002fc600010f0eff */
[----:B------:R0:W-:Y:S04]  /*3f470*/  STL [R1+0x44d8], R21 ;  /* 0x0044d81501007387 */ /* 0x0001e80000100800 */
[----:B------:R1:W-:Y:S01]  /*3f480*/  STL [R1+0x44a4], R5 ;  /* 0x0044a40501007387 */ /* 0x0003e20000100800 */
[----:B-----5:R-:W-:Y:S02]  /*3f490*/  IADD3 R4, P2, PT, R15, R2, RZ ;  /* 0x000000020f047210 */ /* 0x020fe40007f5e0ff */
[-C--:B0-----:R-:W-:Y:S01]  /*3f4a0*/  LEA.HI.X.SX32 R21, R29, R3.reuse, 0x1, P1 ;  /* 0x000000031d157211 */ /* 0x081fe200008f0eff */
[----:B-1----:R-:W5:Y:S04]  /*3f4b0*/  LDL.LU R5, [R1+0xa7c] ;  /* 0x000a7c0001057983 */ /* 0x002f680000300800 */
[----:B------:R0:W-:Y:S04]  /*3f4c0*/  STL [R1+0x44e0], R4 ;  /* 0x0044e00401007387 */ /* 0x0001e80000100800 */
[----:B0-----:R-:W5:Y:S04]  /*3f4d0*/  LDL.LU R4, [R1+0xa78] ;  /* 0x000a780001047983 */ /* 0x001f680000300800 */
[----:B------:R0:W-:Y:S04]  /*3f4e0*/  STL [R1+0x44ac], R21 ;  /* 0x0044ac1501007387 */ /* 0x0001e80000100800 */
[----:B------:R-:W5:Y:S04]  /*3f4f0*/  LDL.LU R28, [R1+0xa74] ;  /* 0x000a7400011c7983 */ /* 0x000f680000300800 */
[----:B------:R-:W5:Y:S01]  /*3f500*/  LDL.LU R29, [R1+0xa70] ;  /* 0x000a7000011d7983 */ /* 0x000f620000300800 */
[----:B------:R-:W-:-:S02]  /*3f510*/  LEA.HI.X.SX32 R22, R20, R3, 0x1, P0 ;  /* 0x0000000314167211 */ /* 0x000fc400000f0eff */
[-C--:B------:R-:W-:Y:S02]  /*3f520*/  LEA.HI.X.SX32 R20, R19, R3.reuse, 0x1, P6 ;  /* 0x0000000313147211 */ /* 0x080fe400030f0eff */
[----:B------:R-:W-:Y:S02]  /*3f530*/  LEA.HI.X.SX32 R18, R18, R3, 0x1, P5 ;  /* 0x0000000312127211 */ /* 0x000fe400028f0eff */
[----:B------:R-:W-:-:S05]  /*3f540*/  IADD3 R23, P1, PT, R14, R2, RZ ;  /* 0x000000020e177210 */ /* 0x000fca0007f3e0ff */
[----:B------:R-:W-:Y:S04]  /*3f550*/  STL [R1+0x44e8], R23 ;  /* 0x0044e81701007387 */ /* 0x000fe80000100800 */
[----:B------:R-:W-:Y:S01]  /*3f560*/  STL [R1+0x44b4], R22 ;  /* 0x0044b41601007387 */ /* 0x000fe20000100800 */
[----:B0-----:R-:W-:-:S05]  /*3f570*/  IADD3 R21, P0, PT, R13, R2, RZ ;  /* 0x000000020d157210 */ /* 0x001fca0007f1e0ff */
[----:B------:R-:W-:Y:S01]  /*3f580*/  STL [R1+0x44f0], R21 ;  /* 0x0044f01501007387 */ /* 0x000fe20000100800 */
[----:B------:R-:W-:-:S03]  /*3f590*/  IADD3 R19, P6, PT, R12, R2, RZ ;  /* 0x000000020c137210 */ /* 0x000fc60007fde0ff */
[----:B------:R0:W-:Y:S04]  /*3f5a0*/  STL [R1+0x44bc], R20 ;  /* 0x0044bc1401007387 */ /* 0x0001e80000100800 */
[----:B------:R1:W-:Y:S04]  /*3f5b0*/  STL [R1+0x44f8], R19 ;  /* 0x0044f81301007387 */ /* 0x0003e80000100800 */
[----:B------:R2:W-:Y:S01]  /*3f5c0*/  STL [R1+0x44c4], R18 ;  /* 0x0044c41201007387 */ /* 0x0005e20000100800 */
[----:B0-----:R-:W-:Y:S02]  /*3f5d0*/  IADD3 R20, P5, PT, R11, R2, RZ ;  /* 0x000000020b147210 */ /* 0x001fe40007fbe0ff */
[----:B-1----:R-:W-:-:S02]  /*3f5e0*/  LEA.HI.X.SX32 R19, R17, R3, 0x1, P4 ;  /* 0x0000000311137211 */ /* 0x002fc400020f0eff */
[-C--:B------:R-:W-:Y:S01]  /*3f5f0*/  LEA.HI.X.SX32 R17, R16, R3.reuse, 0x1, P3 ;  /* 0x0000000310117211 */ /* 0x080fe200018f0eff */
[----:B------:R-:W-:Y:S01]  /*3f600*/  STL [R1+0x4510], R20 ;  /* 0x0045101401007387 */ /* 0x000fe20000100800 */
[----:B------:R-:W-:-:S03]  /*3f610*/  LEA.HI.X.SX32 R15, R15, R3, 0x1, P2 ;  /* 0x000000030f0f7211 */ /* 0x000fc600010f0eff */
[----:B------:R-:W-:Y:S01]  /*3f620*/  STL [R1+0x44cc], R19 ;  /* 0x0044cc1301007387 */ /* 0x000fe20000100800 */
[----:B------:R-:W-:Y:S01]  /*3f630*/  IMAD R0, R0, UR43, RZ ;  /* 0x0000002b00007c24 */ /* 0x000fe2000f8e02ff */
[-C--:B------:R-:W-:Y:S02]  /*3f640*/  LEA.HI.X.SX32 R12, R12, R3.reuse, 0x1, P6 ;  /* 0x000000030c0c7211 */ /* 0x080fe400030f0eff */
[----:B------:R-:W-:Y:S01]  /*3f650*/  LEA.HI.X.SX32 R11, R11, R3, 0x1, P5 ;  /* 0x000000030b0b7211 */ /* 0x000fe200028f0eff */
[----:B------:R-:W-:Y:S02]  /*3f660*/  UIMAD UR26, UR7, 0x3f, URZ ;  /* 0x0000003f071a78a4 */ /* 0x000fe4000f8e02ff */
[----:B------:R-:W-:Y:S02]  /*3f670*/  UIMAD UR27, UR7, 0x3e, URZ ;  /* 0x0000003e071b78a4 */ /* 0x000fe4000f8e02ff */
[----:B------:R-:W-:Y:S02]  /*3f680*/  UIMAD UR49, UR7, 0x3d, URZ ;  /* 0x0000003d073178a4 */ /* 0x000fe4000f8e02ff */
[----:B------:R-:W-:-:S02]  /*3f690*/  UIMAD UR50, UR7, 0x3c, URZ ;  /* 0x0000003c073278a4 */ /* 0x000fc4000f8e02ff */
[----:B------:R-:W-:Y:S02]  /*3f6a0*/  UIMAD UR51, UR7, 0x3b, URZ ;  /* 0x0000003b073378a4 */ /* 0x000fe4000f8e02ff */
[----:B------:R-:W-:Y:S02]  /*3f6b0*/  UIMAD UR52, UR7, 0x3a, URZ ;  /* 0x0000003a073478a4 */ /* 0x000fe4000f8e02ff */
        /* <DEDUP_REMOVED lines=25> */
[----:B------:R-:W-:Y:S02]  /*3f850*/  USHF.L.U32 UR48, UR7, 0x5, URZ ;  /* 0x0000000507307899 */ /* 0x000fe400080006ff */
        /* <DEDUP_REMOVED lines=14> */
[----:B------:R-:W-:Y:S02]  /*3f940*/  USHF.L.U32 UR20, UR20, 0x4, URZ ;  /* 0x0000000414147899 */ /* 0x000fe400080006ff */
[----:B------:R-:W-:Y:S02]  /*3f950*/  UIMAD UR21, UR21, 0xf, URZ ;  /* 0x0000000f151578a4 */ /* 0x000fe4000f8e02ff */
[----:B------:R-:W-:Y:S02]  /*3f960*/  UIMAD UR22, UR22, 0xe, URZ ;  /* 0x0000000e161678a4 */ /* 0x000fe4000f8e02ff */
[----:B------:R-:W-:Y:S02]  /*3f970*/  UIMAD UR23, UR23, 0xd, URZ ;  /* 0x0000000d171778a4 */ /* 0x000fe4000f8e02ff */
[----:B------:R-:W-:Y:S02]  /*3f980*/  UIMAD UR28, UR28, 0xc, URZ ;  /* 0x0000000c1c1c78a4 */ /* 0x000fe4000f8e02ff */
[----:B------:R-:W-:-:S02]  /*3f990*/  UIMAD UR29, UR29, 0xb, URZ ;  /* 0x0000000b1d1d78a4 */ /* 0x000fc4000f8e02ff */
[----:B------:R-:W-:Y:S02]  /*3f9a0*/  UIMAD UR30, UR30, 0xa, URZ ;  /* 0x0000000a1e1e78a4 */ /* 0x000fe4000f8e02ff */
[----:B------:R-:W-:Y:S02]  /*3f9b0*/  UIMAD UR31, UR31, 0x9, URZ ;  /* 0x000000091f1f78a4 */ /* 0x000fe4000f8e02ff */
[----:B------:R-:W-:Y:S02]  /*3f9c0*/  USHF.L.U32 UR32, UR32, 0x3, URZ ;  /* 0x0000000320207899 */ /* 0x000fe400080006ff */
[----:B------:R-:W-:Y:S02]  /*3f9d0*/  UIMAD UR33, UR33, 0x7, URZ ;  /* 0x00000007212178a4 */ /* 0x000fe4000f8e02ff */
[----:B------:R-:W-:Y:S02]  /*3f9e0*/  UIMAD UR34, UR34, 0x6, URZ ;  /* 0x00000006222278a4 */ /* 0x000fe4000f8e02ff */
[----:B------:R-:W-:-:S02]  /*3f9f0*/  UIMAD UR35, UR35, 0x5, URZ ;  /* 0x00000005232378a4 */ /* 0x000fc4000f8e02ff */
[----:B------:R-:W-:Y:S02]  /*3fa00*/  USHF.L.U32 UR36, UR36, 0x2, URZ ;  /* 0x0000000224247899 */ /* 0x000fe400080006ff */
[----:B------:R-:W-:Y:S02]  /*3fa10*/  UIMAD UR37, UR37, 0x3, URZ ;  /* 0x00000003252578a4 */ /* 0x000fe4000f8e02ff */
[----:B------:R-:W-:Y:S01]  /*3fa20*/  USHF.L.U32 UR38, UR38, 0x1, URZ ;  /* 0x0000000126267899 */ /* 0x000fe200080006ff */
[----:B------:R-:W0:Y:S01]  /*3fa30*/  LDCU UR43, c[0x0][0x3a8] ;  /* 0x00007500ff2b77ac */ /* 0x000e220008000800 */
[----:B--2---:R-:W-:-:S05]  /*3fa40*/  IADD3 R18, P4, PT, R10, R2, RZ ;  /* 0x000000020a127210 */ /* 0x004fca0007f9e0ff */
[----:B------:R-:W-:Y:S04]  /*3fa50*/  STL [R1+0x44fc], R18 ;  /* 0x0044fc1201007387 */ /* 0x000fe80000100800 */
[----:B------:R-:W-:Y:S01]  /*3fa60*/  STL [R1+0x44d4], R17 ;  /* 0x0044d41101007387 */ /* 0x000fe20000100800 */
[----:B------:R-:W-:-:S05]  /*3fa70*/  IADD3 R16, P3, PT, R9, R2, RZ ;  /* 0x0000000209107210 */ /* 0x000fca0007f7e0ff */
[----:B------:R1:W-:Y:S04]  /*3fa80*/  STL [R1+0x4500], R16 ;  /* 0x0045001001007387 */ /* 0x0003e80000100800 */
[----:B------:R4:W-:Y:S01]  /*3fa90*/  STL [R1+0x44dc], R15 ;  /* 0x0044dc0f01007387 */ /* 0x0009e20000100800 */
[-C--:B-1----:R-:W-:Y:S02]  /*3faa0*/  LEA.HI.X.SX32 R16, R14, R3.reuse, 0x1, P1 ;  /* 0x000000030e107211 */ /* 0x082fe400008f0eff */
[----:B---3--:R-:W-:Y:S02]  /*3fab0*/  IADD3 R17, P2, PT, R8, R2, RZ ;  /* 0x0000000208117210 */ /* 0x008fe40007f5e0ff */
[----:B------:R-:W-:-:S03]  /*3fac0*/  LEA.HI.X.SX32 R14, R13, R3, 0x1, P0 ;  /* 0x000000030d0e7211 */ /* 0x000fc600000f0eff */
[----:B------:R-:W-:Y:S04]  /*3fad0*/  STL [R1+0x4504], R17 ;  /* 0x0045041101007387 */ /* 0x000fe80000100800 */
[----:B------:R-:W-:Y:S01]  /*3fae0*/  STL [R1+0x44e4], R16 ;  /* 0x0044e41001007387 */ /* 0x000fe20000100800 */
[-C--:B----4-:R-:W-:Y:S02]  /*3faf0*/  IADD3 R15, P1, PT, R7, R2.reuse, RZ ;  /* 0x00000002070f7210 */ /* 0x090fe40007f3e0ff */
[-C--:B------:R-:W-:Y:S02]  /*3fb00*/  IADD3 R13, P0, PT, R6, R2.reuse, RZ ;  /* 0x00000002060d7210 */ /* 0x080fe40007f1e0ff */
[----:B------:R-:W-:Y:S01]  /*3fb10*/  IADD3 R2, P6, PT, R0, R2, RZ ;  /* 0x0000000200027210 */ /* 0x000fe20007fde0ff */
[----:B------:R-:W-:Y:S04]  /*3fb20*/  STL [R1+0x4508], R15 ;  /* 0x0045080f01007387 */ /* 0x000fe80000100800 */
[----:B------:R-:W-:Y:S04]  /*3fb30*/  STL [R1+0x44ec], R14 ;  /* 0x0044ec0e01007387 */ /* 0x000fe80000100800 */
[----:B------:R-:W-:Y:S04]  /*3fb40*/  STL [R1+0x450c], R13 ;  /* 0x00450c0d01007387 */ /* 0x000fe80000100800 */
[----:B------:R-:W-:Y:S01]  /*3fb50*/  STL [R1+0x44f4], R12 ;  /* 0x0044f40c01007387 */ /* 0x000fe20000100800 */
[----:B------:R-:W-:-:S03]  /*3fb60*/  LEA.HI.X.SX32 R10, R10, R3, 0x1, P4 ;  /* 0x000000030a0a7211 */ /* 0x000fc600020f0eff */
[----:B------:R1:W-:Y:S04]  /*3fb70*/  STL [R1+0x38b0], R2 ;  /* 0x0038b00201007387 */ /* 0x0003e80000100800 */
[----:B------:R-:W-:Y:S01]  /*3fb80*/  STL [R1+0x38b4], R11 ;  /* 0x0038b40b01007387 */ /* 0x000fe20000100800 */
[-C--:B------:R-:W-:Y:S02]  /*3fb90*/  LEA.HI.X.SX32 R8, R8, R3.reuse, 0x1, P2 ;  /* 0x0000000308087211 */ /* 0x080fe400010f0eff */
[-C--:B------:R-:W-:Y:S01]  /*3fba0*/  LEA.HI.X.SX32 R7, R7, R3.reuse, 0x1, P1 ;  /* 0x0000000307077211 */ /* 0x080fe200008f0eff */
[----:B------:R-:W-:Y:S01]  /*3fbb0*/  STL [R1+0x389c], R10 ;  /* 0x00389c0a01007387 */ /* 0x000fe20000100800 */
[----:B-1----:R-:W-:-:S05]  /*3fbc0*/  LEA.HI.X.SX32 R2, R9, R3, 0x1, P3 ;  /* 0x0000000309027211 */ /* 0x002fca00018f0eff */
[----:B------:R1:W-:Y:S04]  /*3fbd0*/  STL [R1+0x38a0], R2 ;  /* 0x0038a00201007387 */ /* 0x0003e80000100800 */
[----:B------:R-:W-:Y:S04]  /*3fbe0*/  STL [R1+0x38a4], R8 ;  /* 0x0038a40801007387 */ /* 0x000fe80000100800 */
[----:B------:R-:W-:Y:S01]  /*3fbf0*/  STL [R1+0x38a8], R7 ;  /* 0x0038a80701007387 */ /* 0x000fe20000100800 */
[-C--:B-1----:R-:W-:Y:S02]  /*3fc00*/  LEA.HI.X.SX32 R2, R6, R3.reuse, 0x1, P0 ;  /* 0x0000000306027211 */ /* 0x082fe400000f0eff */
[----:B------:R-:W-:-:S02]  /*3fc10*/  LEA.HI.X.SX32 R3, R0, R3, 0x1, P6 ;  /* 0x0000000300037211 */ /* 0x000fc400030f0eff */
[----:B------:R-:W2:Y:S04]  /*3fc20*/  LDL.LU R0, [R1+0x5720] ;  /* 0x0057200001007983 */ /* 0x000ea80000300800 */
[----:B------:R5:W-:Y:S04]  /*3fc30*/  STL [R1+0x38ac], R2 ;  /* 0x0038ac0201007387 */ /* 0x000be80000100800 */
[----:B------:R1:W-:Y:S01]  /*3fc40*/  STL [R1+0x30b8], R3 ;  /* 0x0030b80301007387 */ /* 0x0003e20000100800 */
[----:B-----5:R-:W-:-:S05]  /*3fc50*/  IMAD R2, R5, UR44, RZ ;  /* 0x0000002c05027c24 */ /* 0x020fca000f8e02ff */
[----:B------:R-:W-:Y:S01]  /*3fc60*/  IADD3 R10, P0, PT, R2, UR24, RZ ;  /* 0x00000018020a7c10 */ /* 0x000fe2000ff1e0ff */
[----:B-1----:R-:W-:Y:S02]  /*3fc70*/  IMAD R3, R4, UR44, RZ ;  /* 0x0000002c04037c24 */ /* 0x002fe4000f8e02ff */
[----:B------:R-:W-:Y:S02]  /*3fc80*/  IMAD R4, R28, UR44, RZ ;  /* 0x0000002c1c047c24 */ /* 0x000fe4000f8e02ff */
[----:B------:R-:W-:Y:S01]  /*3fc90*/  IMAD R5, R29, UR44, RZ ;  /* 0x0000002c1d057c24 */ /* 0x000fe2000f8e02ff */
[----:B------:R-:W-:Y:S02]  /*3fca0*/  LEA.HI.X.SX32 R6, R2, UR25, 0x1, P0 ;  /* 0x0000001902067c11 */ /* 0x000fe400080f0eff */
[----:B------:R-:W-:Y:S01]  /*3fcb0*/  IADD3 R11, P1, PT, R3, UR24, RZ ;  /* 0x00000018030b7c10 */ /* 0x000fe2000ff3e0ff */
[----:B------:R-:W-:Y:S01]  /*3fcc0*/  STL [R1+0x304c], R10 ;  /* 0x00304c0a01007387 */ /* 0x000fe20000100800 */
[----:B------:R-:W-:-:S02]  /*3fcd0*/  IADD3 R12, P2, PT, R4, UR24, RZ ;  /* 0x00000018040c7c10 */ /* 0x000fc4000ff5e0ff */
[----:B------:R-:W-:Y:S02]  /*3fce0*/  IADD3 R13, P3, PT, R5, UR24, RZ ;  /* 0x00000018050d7c10 */ /* 0x000fe4000ff7e0ff */
[----:B------:R-:W-:Y:S01]  /*3fcf0*/  LEA.HI.X.SX32 R7, R3, UR25, 0x1, P1 ;  /* 0x0000001903077c11 */ /* 0x000fe200088f0eff */
[----:B------:R-:W-:Y:S01]  /*3fd00*/  STL [R1+0x3054], R11 ;  /* 0x0030540b01007387 */ /* 0x000fe20000100800 */
[----:B------:R-:W-:-:S03]  /*3fd10*/  LEA.HI.X.SX32 R8, R4, UR25, 0x1, P2 ;  /* 0x0000001904087c11 */ /* 0x000fc600090f0eff */
[----:B------:R-:W-:Y:S01]  /*3fd20*/  STL [R1+0x305c], R12 ;  /* 0x00305c0c01007387 */ /* 0x000fe20000100800 */
[----:B------:R-:W-:-:S03]  /*3fd30*/  LEA.HI.X.SX32 R9, R5, UR25, 0x1, P3 ;  /* 0x0000001905097c11 */ /* 0x000fc600098f0eff */
[----:B------:R-:W-:Y:S04]  /*3fd40*/  STL [R1+0x3064], R13 ;  /* 0x0030640d01007387 */ /* 0x000fe80000100800 */
[----:B------:R-:W-:Y:S04]  /*3fd50*/  STL [R1+0x3048], R6 ;  /* 0x0030480601007387 */ /* 0x000fe80000100800 */
[----:B------:R-:W-:Y:S04]  /*3fd60*/  STL [R1+0x3050], R7 ;  /* 0x0030500701007387 */ /* 0x000fe80000100800 */
[----:B------:R-:W-:Y:S04]  /*3fd70*/  STL [R1+0x3058], R8 ;  /* 0x0030580801007387 */ /* 0x000fe80000100800 */
[----:B------:R-:W-:Y:S04]  /*3fd80*/  STL [R1+0x3060], R9 ;  /* 0x0030600901007387 */ /* 0x000fe80000100800 */
[----:B------:R-:W-:Y:S04]  /*3fd90*/  STL [R1+0x3074], RZ ;  /* 0x003074ff01007387 */ /* 0x000fe80000100800 */
        /* <DEDUP_REMOVED lines=2041> */
[----:B------:R-:W-:Y:S01]  /*47d30*/  STL [R1+0xa44], RZ ;  /* 0x000a44ff01007387 */ /* 0x000fe20000100800 */
[----:B------:R-:W-:-:S03]  /*47d40*/  IADD3 R2, P4, PT, R13, UR26, RZ ;  /* 0x0000001a0d027c10 */ /* 0x000fc6000ff9e0ff */
[----:B------:R-:W-:Y:S04]  /*47d50*/  STL [R1+0xa48], RZ ;  /* 0x000a48ff01007387 */ /* 0x000fe80000100800 */
[----:B------:R-:W-:Y:S04]  /*47d60*/  STL [R1+0xa4c], RZ ;  /* 0x000a4cff01007387 */ /* 0x000fe80000100800 */
[----:B------:R-:W-:Y:S04]  /*47d70*/  STL [R1+0xa30], RZ ;  /* 0x000a30ff01007387 */ /* 0x000fe80000100800 */
[----:B------:R-:W-:Y:S01]  /*47d80*/  STL [R1+0xa34], RZ ;  /* 0x000a34ff01007387 */ /* 0x000fe20000100800 */
[----:B------:R-:W-:-:S02]  /*47d90*/  IADD3 R4, P2, PT, R12, UR26, RZ ;  /* 0x0000001a0c047c10 */ /* 0x000fc4000ff5e0ff */
[----:B------:R-:W-:Y:S01]  /*47da0*/  IADD3 R3, P3, PT, R11, UR26, RZ ;  /* 0x0000001a0b037c10 */ /* 0x000fe2000ff7e0ff */
[----:B------:R1:W-:Y:S04]  /*47db0*/  STL [R1+0x30c0], R2 ;  /* 0x0030c00201007387 */ /* 0x0003e80000100800 */
[----:B------:R-:W-:Y:S01]  /*47dc0*/  STL [R1+0x30c8], R4 ;  /* 0x0030c80401007387 */ /* 0x000fe20000100800 */
[----:B------:R-:W3:Y:S03]  /*47dd0*/  LDCU UR44, c[0x0][0x3a8] ;  /* 0x00007500ff2c77ac */ /* 0x000ee60008000800 */
[----:B------:R4:W-:Y:S01]  /*47de0*/  STL [R1+0x30d0], R3 ;  /* 0x0030d00301007387 */ /* 0x0009e20000100800 */
[----:B-1----:R-:W-:Y:S01]  /*47df0*/  IADD3 R2, P5, PT, R10, UR26, RZ ;  /* 0x0000001a0a027c10 */ /* 0x002fe2000ffbe0ff */
[----:B------:R-:W-:Y:S01]  /*47e00*/  USHF.R.S32.HI UR26, URZ, 0x1f, UR26 ;  /* 0x0000001fff1a7899 */ /* 0x000fe2000801141a */
[----:B----4-:R-:W-:-:S03]  /*47e10*/  IADD3 R3, P6, PT, R13, UR27, RZ ;  /* 0x0000001b0d037c10 */ /* 0x010fc6000ffde0ff */
[----:B------:R1:W-:Y:S04]  /*47e20*/  STL [R1+0x30d8], R2 ;  /* 0x0030d80201007387 */ /* 0x0003e80000100800 */
[----:B------:R-:W-:Y:S01]  /*47e30*/  STL [R1+0xa38], RZ ;  /* 0x000a38ff01007387 */ /* 0x000fe20000100800 */
[----:B------:R-:W-:-:S03]  /*47e40*/  IADD3 R4, P1, PT, R11, UR27, RZ ;  /* 0x0000001b0b047c10 */ /* 0x000fc6000ff3e0ff */
[----:B------:R4:W-:Y:S01]  /*47e50*/  STL [R1+0x30e0], R3 ;  /* 0x0030e00301007387 */ /* 0x0009e20000100800 */
[----:B-1----:R-:W-:Y:S02]  /*47e60*/  IADD3 R2, P0, PT, R12, UR27, RZ ;  /* 0x0000001b0c027c10 */ /* 0x002fe4000ff1e0ff */
[----:B----4-:R-:W-:-:S03]  /*47e70*/  IADD3.X R3, PT, PT, R9, UR26, RZ, P4, !PT ;  /* 0x0000001a09037c10 */ /* 0x010fc6000a7fe4ff */
[----:B------:R1:W-:Y:S04]  /*47e80*/  STL [R1+0x30e8], R2 ;  /* 0x0030e80201007387 */ /* 0x0003e80000100800 */
[----:B------:R4:W-:Y:S04]  /*47e90*/  STL [R1+0x30f0], R4 ;  /* 0x0030f00401007387 */ /* 0x0009e80000100800 */
[----:B------:R5:W-:Y:S01]  /*47ea0*/  STL [R1+0x30bc], R3 ;  /* 0x0030bc0301007387 */ /* 0x000be20000100800 */
[----:B-1----:R-:W-:Y:S02]  /*47eb0*/  IADD3 R2, P4, PT, R10, UR27, RZ ;  /* 0x0000001b0a027c10 */ /* 0x002fe4000ff9e0ff */
[----:B----4-:R-:W-:-:S02]  /*47ec0*/  IADD3.X R4, PT, PT, R8, UR26, RZ, P2, !PT ;  /* 0x0000001a08047c10 */ /* 0x010fc400097fe4ff */
[----:B-----5:R-:W-:Y:S01]  /*47ed0*/  IADD3.X R3, PT, PT, R7, UR26, RZ, P3, !PT ;  /* 0x0000001a07037c10 */ /* 0x020fe20009ffe4ff */
[----:B------:R1:W-:Y:S04]  /*47ee0*/  STL [R1+0x30f8], R2 ;  /* 0x0030f80201007387 */ /* 0x0003e80000100800 */
[----:B------:R-:W-:Y:S01]  /*47ef0*/  STL [R1+0x30c4], R4 ;  /* 0x0030c40401007387 */ /* 0x000fe20000100800 */
[----:B------:R-:W-:-:S03]  /*47f00*/  USHF.R.S32.HI UR27, URZ, 0x1f, UR27 ;  /* 0x0000001fff1b7899 */ /* 0x000fc6000801141b */
[----:B------:R4:W-:Y:S01]  /*47f10*/  STL [R1+0x30cc], R3 ;  /* 0x0030cc0301007387 */ /* 0x0009e20000100800 */
[----:B-1----:R-:W-:Y:S02]  /*47f20*/  IADD3.X R2, PT, PT, R6, UR26, RZ, P5, !PT ;  /* 0x0000001a06027c10 */ /* 0x002fe4000affe4ff */
[----:B----4-:R-:W-:-:S03]  /*47f30*/  IADD3 R3, P5, PT, R13, UR49, RZ ;  /* 0x000000310d037c10 */ /* 0x010fc6000ffbe0ff */
[----:B------:R1:W-:Y:S01]  /*47f40*/  STL [R1+0x30d4], R2 ;  /* 0x0030d40201007387 */ /* 0x0003e20000100800 */
        /* <DEDUP_REMOVED lines=22> */
[----:B------:R4:W-:Y:S01]  /*480b0*/  STL [R1+0x3130], R4 ;  /* 0x0031300401007387 */ /* 0x0009e20000100800 */
[----:B------:R-:W-:-:S03]  /*480c0*/  USHF.R.S32.HI UR25, URZ, 0x1f, UR40 ;  /* 0x0000001fff197899 */ /* 0x000fc60008011428 */
[----:B------:R5:W-:Y:S01]  /*480d0*/  STL [R1+0x30fc], R3 ;  /* 0x0030fc0301007387 */ /* 0x000be20000100800 */
[----:B-1----:R-:W-:Y:S02]  /*480e0*/  IADD3 R2, P5, PT, R10, UR50, RZ ;  /* 0x000000320a027c10 */ /* 0x002fe4000ffbe0ff */
[----:B----4-:R-:W-:Y:S02]  /*480f0*/  IADD3.X R4, PT, PT, R8, UR26, RZ, P2, !PT ;  /* 0x0000001a08047c10 */ /* 0x010fe400097fe4ff */
[----:B-----5:R-:W-:Y:S01]  /*48100*/  IADD3.X R3, PT, PT, R7, UR26, RZ, P3, !PT ;  /* 0x0000001a07037c10 */ /* 0x020fe20009ffe4ff */
[----:B------:R1:W-:Y:S04]  /*48110*/  STL [R1+0x3138], R2 ;  /* 0x0031380201007387 */ /* 0x0003e80000100800 */
[----:B------:R-:W-:Y:S01]  /*48120*/  STL [R1+0x3104], R4 ;  /* 0x0031040401007387 */ /* 0x000fe20000100800 */
[----:B------:R-:W-:-:S02]  /*48130*/  ULEA.HI UR25, UR25, UR40, URZ, 0x6 ;  /* 0x0000002819197291 */ /* 0x000fc4000f8f30ff */
[----:B------:R-:W-:Y:S01]  /*48140*/  USHF.R.S32.HI UR40, URZ, 0x1f, UR50 ;  /* 0x0000001fff287899 */ /* 0x000fe20008011432 */
        /* <DEDUP_REMOVED lines=457> */
[----:B------:R-:W-:Y:S04]  /*49de0*/  STL [R1+0x3464], R4 ;  /* 0x0034640401007387 */ /* 0x000fe80000100800 */
[----:B------:R4:W-:Y:S01]  /*49df0*/  STL [R1+0x346c], R3 ;  /* 0x00346c0301007387 */ /* 0x0009e20000100800 */
[----:B-1----:R-:W-:-:S05]  /*49e00*/  IADD3.X R2, PT, PT, R6, UR61, RZ, P4, !PT ;  /* 0x0000003d06027c10 */ /* 0x002fca000a7fe4ff */
[----:B------:R1:W-:Y:S04]  /*49e10*/  STL [R1+0x3474], R2 ;  /* 0x0034740201007387 */ /* 0x0003e80000100800 */
[----:B------:R-:W-:Y:S01]  /*49e20*/  STL [R1+0xa3c], RZ ;  /* 0x000a3cff01007387 */ /* 0x000fe20000100800 */
[----:B------:R-:W-:Y:S02]  /*49e30*/  USHF.L.U32 UR24, UR45, 0x6, URZ ;  /* 0x000000062d187899 */ /* 0x000fe400080006ff */
[----:B------:R-:W-:Y:S02]  /*49e40*/  USHF.L.U32 UR45, UR7, 0x6, URZ ;  /* 0x00000006072d7899 */ /* 0x000fe400080006ff */
[----:B------:R-:W-:Y:S02]  /*49e50*/  UIMAD UR7, UR7, 0x1d, URZ ;  /* 0x0000001d070778a4 */ /* 0x000fe4000f8e02ff */
[----:B------:R-:W-:-:S02]  /*49e60*/  USHF.R.S32.HI UR26, URZ, 0x1f, UR77 ;  /* 0x0000001fff1a7899 */ /* 0x000fc4000801144d */
[----:B------:R-:W-:Y:S02]  /*49e70*/  USHF.R.S32.HI UR39, URZ, 0x1f, UR39 ;  /* 0x0000001fff277899 */ /* 0x000fe40008011427 */
[----:B------:R-:W-:Y:S02]  /*49e80*/  USHF.R.S32.HI UR62, URZ, 0x1f, UR48 ;  /* 0x0000001fff3e7899 */ /* 0x000fe40008011430 */
[----:B------:R-:W-:Y:S02]  /*49e90*/  USHF.R.S32.HI UR54, URZ, 0x1f, UR47 ;  /* 0x0000001fff367899 */ /* 0x000fe4000801142f */
[----:B------:R-:W-:Y:S02]  /*49ea0*/  USHF.R.S32.HI UR63, URZ, 0x1f, UR46 ;  /* 0x0000001fff3f7899 */ /* 0x000fe4000801142e */
[----:B------:R-:W-:Y:S02]  /*49eb0*/  USHF.R.S32.HI UR50, URZ, 0x1f, UR7 ;  /* 0x0000001fff327899 */ /* 0x000fe40008011407 */
        /* <DEDUP_REMOVED lines=26> */
[----:B------:R-:W-:Y:S01]  /*4a060*/  USHF.R.S32.HI UR61, URZ, 0x1f, UR38 ;  /* 0x0000001fff3d7899 */ /* 0x000fe20008011426 */
[----:B----4-:R-:W-:Y:S01]  /*4a070*/  IADD3.X R3, PT, PT, R9, UR26, RZ, P6, !PT ;  /* 0x0000001a09037c10 */ /* 0x010fe2000b7fe4ff */
[----:B------:R-:W-:Y:S01]  /*4a080*/  USHF.R.S32.HI UR25, URZ, 0x6, UR25 ;  /* 0x00000006ff197899 */ /* 0x000fe20008011419 */
[----:B------:R-:W-:Y:S02]  /*4a090*/  IADD3.X R4, PT, PT, R8, UR26, RZ, P5, !PT ;  /* 0x0000001a08047c10 */ /* 0x000fe4000affe4ff */
[----:B-1----:R-:W-:Y:S01]  /*4a0a0*/  IADD3.X R2, PT, PT, R7, UR26, RZ, P2, !PT ;  /* 0x0000001a07027c10 */ /* 0x002fe200097fe4ff */
[----:B------:R1:W-:Y:S04]  /*4a0b0*/  STL [R1+0x347c], R3 ;  /* 0x00347c0301007387 */ /* 0x0003e80000100800 */
[----:B------:R4:W-:Y:S04]  /*4a0c0*/  STL [R1+0x3484], R4 ;  /* 0x0034840401007387 */ /* 0x0009e80000100800 */
[----:B------:R5:W-:Y:S01]  /*4a0d0*/  STL [R1+0x348c], R2 ;  /* 0x00348c0201007387 */ /* 0x000be20000100800 */
[----:B-1----:R-:W-:Y:S01]  /*4a0e0*/  IADD3.X R3, PT, PT, R6, UR26, RZ, P1, !PT ;  /* 0x0000001a06037c10 */ /* 0x002fe20008ffe4ff */
[----:B------:R-:W-:Y:S01]  /*4a0f0*/  USHF.R.S32.HI UR26, URZ, 0x1f, UR45 ;  /* 0x0000001fff1a7899 */ /* 0x000fe2000801142d */
[----:B----4-:R-:W-:-:S03]  /*4a100*/  IADD3 R4, P2, PT, R12, UR48, RZ ;  /* 0x000000300c047c10 */ /* 0x010fc6000ff5e0ff */
[----:B------:R1:W-:Y:S01]  /*4a110*/  STL [R1+0x3494], R3 ;  /* 0x0034940301007387 */ /* 0x0003e20000100800 */
[----:B-----5:R-:W-:-:S05]  /*4a120*/  IADD3 R2, P3, PT, R13, UR48, RZ ;  /* 0x000000300d027c10 */ /* 0x020fca000ff7e0ff */
[----:B------:R4:W-:Y:S01]  /*4a130*/  STL [R1+0x34a0], R2 ;  /* 0x0034a00201007387 */ /* 0x0009e20000100800 */
[----:B-1----:R-:W-:-:S03]  /*4a140*/  IADD3 R3, P1, PT, R11, UR48, RZ ;  /* 0x000000300b037c10 */ /* 0x002fc6000ff3e0ff */
[----:B------:R2:W-:Y:S04]  /*4a150*/  STL [R1+0x34a8], R4 ;  /* 0x0034a80401007387 */ /* 0x0005e80000100800 */
[----:B------:R1:W-:Y:S01]  /*4a160*/  STL [R1+0x34b0], R3 ;  /* 0x0034b00301007387 */ /* 0x0003e20000100800 */
[----:B----4-:R-:W-:Y:S01]  /*4a170*/  IADD3 R2, P0, PT, R10, UR48, RZ ;  /* 0x000000300a027c10 */ /* 0x010fe2000ff1e0ff */
[----:B------:R-:W-:-:S04]  /*4a180*/  USHF.R.S32.HI UR48, URZ, 0x1f, UR24 ;  /* 0x0000001fff307899 */ /* 0x000fc80008011418 */
[----:B------:R4:W-:Y:S01]  /*4a190*/  STL [R1+0x34b8], R2 ;  /* 0x0034b80201007387 */ /* 0x0009e20000100800 */
[C---:B--2---:R-:W-:Y:S02]  /*4a1a0*/  LOP3.LUT R4, R0.reuse, 0x20, RZ, 0x3c, !PT ;  /* 0x0000002000047812 */ /* 0x044fe400078e3cff */
[C---:B-1----:R-:W-:Y:S02]  /*4a1b0*/  LOP3.LUT R3, R0.reuse, 0x40, RZ, 0x3c, !PT ;  /* 0x0000004000037812 */ /* 0x042fe400078e3cff */
[----:B------:R-:W-:Y:S02]  /*4a1c0*/  IADD3 R4, P6, PT, R13, UR47, RZ ;  /* 0x0000002f0d047c10 */ /* 0x000fe4000ffde0ff */
[----:B----4-:R-:W-:Y:S02]  /*4a1d0*/  LOP3.LUT R2, R0, 0x60, RZ, 0x3c, !PT ;  /* 0x0000006000027812 */ /* 0x010fe400078e3cff */
[----:B------:R-:W-:Y:S01]  /*4a1e0*/  IADD3 R3, P5, PT, R12, UR47, RZ ;  /* 0x0000002f0c037c10 */ /* 0x000fe2000ffbe0ff */
[----:B------:R1:W-:Y:S01]  /*4a1f0*/  STL [R1+0x34c0], R4 ;  /* 0x0034c00401007387 */ /* 0x0003e20000100800 */
[----:B------:R-:W-:-:S03]  /*4a200*/  IADD3 R2, P4, PT, R11, UR47, RZ ;  /* 0x0000002f0b027c10 */ /* 0x000fc6000ff9e0ff */
[----:B------:R2:W-:Y:S04]  /*4a210*/  STL [R1+0x34c8], R3 ;  /* 0x0034c80301007387 */ /* 0x0005e80000100800 */
[----:B------:R4:W-:Y:S01]  /*4a220*/  STL [R1+0x34d0], R2 ;  /* 0x0034d00201007387 */ /* 0x0009e20000100800 */
[----:B-1----:R-:W-:Y:S02]  /*4a230*/  IADD3.X R4, PT, PT, R9, UR62, RZ, P3, !PT ;  /* 0x0000003e09047c10 */ /* 0x002fe40009ffe4ff */
[----:B--2---:R-:W-:-:S03]  /*4a240*/  IADD3 R3, P3, PT, R10, UR47, RZ ;  /* 0x0000002f0a037c10 */ /* 0x004fc6000ff7e0ff */
[----:B------:R1:W-:Y:S01]  /*4a250*/  STL [R1+0x349c], R4 ;  /* 0x00349c0401007387 */ /* 0x0003e20000100800 */
[----:B----4-:R-:W-:-:S03]  /*4a260*/  IADD3.X R2, PT, PT, R8, UR62, RZ, P2, !PT ;  /* 0x0000003e08027c10 */ /* 0x010fc600097fe4ff */
[----:B------:R2:W-:Y:S04]  /*4a270*/  STL [R1+0x34d8], R3 ;  /* 0x0034d80301007387 */ /* 0x0005e80000100800 */
[----:B------:R4:W-:Y:S01]  /*4a280*/  STL [R1+0x34a4], R2 ;  /* 0x0034a40201007387 */ /* 0x0009e20000100800 */
[----:B-1----:R-:W-:Y:S02]  /*4a290*/  IADD3 R4, P2, PT, R13, UR46, RZ ;  /* 0x0000002e0d047c10 */ /* 0x002fe4000ff5e0ff */
[----:B--2---:R-:W-:-:S03]  /*4a2a0*/  IADD3.X R3, PT, PT, R7, UR62, RZ, P1, !PT ;  /* 0x0000003e07037c10 */ /* 0x004fc60008ffe4ff */
[----:B------:R1:W-:Y:S01]  /*4a2b0*/  STL [R1+0x34e0], R4 ;  /* 0x0034e00401007387 */ /* 0x0003e20000100800 */
[----:B----4-:R-:W-:-:S03]  /*4a2c0*/  IADD3 R2, P1, PT, R12, UR46, RZ ;  /* 0x0000002e0c027c10 */ /* 0x010fc6000ff3e0ff */
        /* <DEDUP_REMOVED lines=467> */
[----:B0-----:R-:W-:-:S03]  /*4c000*/  IADD3 R2, P3, PT, R11, UR43, RZ ;  /* 0x0000002b0b027c10 */ /* 0x001fc6000ff7e0ff */
[----:B------:R3:W-:Y:S04]  /*4c010*/  STL [R1+0x3854], R3 ;  /* 0x0038540301007387 */ /* 0x0007e80000100800 */
[----:B------:R0:W-:Y:S01]  /*4c020*/  STL [R1+0x3890], R2 ;  /* 0x0038900201007387 */ /* 0x0001e20000100800 */
[----:B-1----:R-:W-:Y:S02]  /*4c030*/  IADD3.X R4, PT, PT, R9, UR61, RZ, P2, !PT ;  /* 0x0000003d09047c10 */ /* 0x002fe400097fe4ff */
[----:B---3--:R-:W-:-:S03]  /*4c040*/  IADD3 R3, P2, PT, R10, UR44, RZ ;  /* 0x0000002c0a037c10 */ /* 0x008fc6000ff5e0ff */
[----:B------:R1:W-:Y:S01]  /*4c050*/  STL [R1+0x385c], R4 ;  /* 0x00385c0401007387 */ /* 0x0003e20000100800 */
[----:B0-----:R-:W-:-:S03]  /*4c060*/  IADD3.X R2, PT, PT, R8, UR61, RZ, P1, !PT ;  /* 0x0000003d08027c10 */ /* 0x001fc60008ffe4ff */
[----:B------:R0:W-:Y:S04]  /*4c070*/  STL [R1+0x3898], R3 ;  /* 0x0038980301007387 */ /* 0x0001e80000100800 */
[----:B------:R2:W-:Y:S01]  /*4c080*/  STL [R1+0x3864], R2 ;  /* 0x0038640201007387 */ /* 0x0005e20000100800 */
[----:B-1----:R-:W-:Y:S02]  /*4c090*/  IADD3.X R4, PT, PT, R7, UR61, RZ, P0, !PT ;  /* 0x0000003d07047c10 */ /* 0x002fe400087fe4ff */
[----:B0-----:R-:W-:-:S03]  /*4c0a0*/  IADD3.X R3, PT, PT, R6, UR61, RZ, P6, !PT ;  /* 0x0000003d06037c10 */ /* 0x001fc6000b7fe4ff */
[----:B------:R0:W-:Y:S01]  /*4c0b0*/  STL [R1+0x386c], R4 ;  /* 0x00386c0401007387 */ /* 0x0001e20000100800 */
[----:B--2---:R-:W-:-:S03]  /*4c0c0*/  IADD3.X R2, PT, PT, R9, UR39, RZ, P5, !PT ;  /* 0x0000002709027c10 */ /* 0x004fc6000affe4ff */
[----:B------:R1:W-:Y:S04]  /*4c0d0*/  STL [R1+0x3874], R3 ;  /* 0x0038740301007387 */ /* 0x0003e80000100800 */
[----:B------:R2:W-:Y:S01]  /*4c0e0*/  STL [R1+0x387c], R2 ;  /* 0x00387c0201007387 */ /* 0x0005e20000100800 */
[----:B0-----:R-:W-:Y:S02]  /*4c0f0*/  IADD3.X R4, PT, PT, R8, UR39, RZ, P4, !PT ;  /* 0x0000002708047c10 */ /* 0x001fe4000a7fe4ff */
[----:B-1----:R-:W-:-:S03]  /*4c100*/  IADD3.X R3, PT, PT, R7, UR39, RZ, P3, !PT ;  /* 0x0000002707037c10 */ /* 0x002fc60009ffe4ff */
[----:B------:R0:W-:Y:S01]  /*4c110*/  STL [R1+0x3884], R4 ;  /* 0x0038840401007387 */ /* 0x0001e20000100800 */
[----:B--2---:R-:W-:-:S05]  /*4c120*/  IADD3.X R2, PT, PT, R6, UR39, RZ, P2, !PT ;  /* 0x0000002706027c10 */ /* 0x004fca00097fe4ff */
[----:B------:R0:W-:Y:S04]  /*4c130*/  STL [R1+0x3894], R2 ;  /* 0x0038940201007387 */ /* 0x0001e80000100800 */
[----:B------:R0:W-:Y:S02]  /*4c140*/  STL [R1+0x388c], R3 ;  /* 0x00388c0301007387 */ /* 0x0001e40000100800 */
.L_x_2:
[----:B-1----:R-:W2:Y:S01]  /*4c150*/  LDL R5, [R1+0x3048] ;  /* 0x0030480001057983 */ /* 0x002ea20000100800 */
[----:B0-----:R-:W0:Y:S03]  /*4c160*/  LDC R2, c[0x0][0x3a0] ;  /* 0x0000e800ff027b82 */ /* 0x001e260000000800 */
[----:B--2---:R1:W-:Y:S04]  /*4c170*/  STL [R1+0x63f0], R5 ;  /* 0x0063f00501007387 */ /* 0x0043e80000100800 */
[----:B------:R-:W2:Y:S04]  /*4c180*/  LDL R4, [R1+0x304c] ;  /* 0x00304c0001047983 */ /* 0x000ea80000100800 */
[----:B-1----:R-:W0:Y:S04]  /*4c190*/  LDL R5, [R1+0x3074] ;  /* 0x0030740001057983 */ /* 0x002e280000100800 */
[----:B------:R-:W-:Y:S04]  /*4c1a0*/  STL [R1+0x60b8], R29 ;  /* 0x0060b81d01007387 */ /* 0x000fe80000100800 */
        /* <DEDUP_REMOVED lines=205> */
[----:B------:R1:W-:Y:S04]  /*4ce80*/  STL [R1+0x63ec], R28 ;  /* 0x0063ec1c01007387 */ /* 0x0003e80000100800 */
        /* <DEDUP_REMOVED lines=23> */
[----:B-----5:R-:W-:Y:S04]  /*4d000*/  STL [R1+0x5800], R0 ;  /* 0x0058000001007387 */ /* 0x020fe80000100800 */
        /* <DEDUP_REMOVED lines=238> */
[----:B------:R-:W-:Y:S01]  /*4def0*/  STL [R1+0x5f78], R0 ;  /* 0x005f780001007387 */ /* 0x000fe20000100800 */
[----:B0-----:R-:W-:-:S03]  /*4df00*/  IMAD R2, R5, -0x40, R2 ;  /* 0xffffffc005027824 */ /* 0x001fc600078e0202 */
[----:B------:R-:W-:Y:S04]  /*4df10*/  STL [R1+0x5f80], R0 ;  /* 0x005f800001007387 */ /* 0x000fe80000100800 */
[----:B------:R-:W-:Y:S04]  /*4df20*/  STL [R1+0x5f88], R0 ;  /* 0x005f880001007387 */ /* 0x000fe80000100800 */
[----:B------:R-:W-:Y:S04]  /*4df30*/  STL [R1+0x5f90], R0 ;  /* 0x005f900001007387 */ /* 0x000fe80000100800 */
[----:B------:R-:W-:Y:S04]  /*4df40*/  STL [R1+0x5f98], R0 ;  /* 0x005f980001007387 */ /* 0x000fe80000100800 */
[----:B------:R-:W2:Y:S01]  /*4df50*/  LDL.LU R5, [R1+0x63f0] ;  /* 0x0063f00001057983 */ /* 0x000ea20000300800 */
[----:B------:R-:W-:-:S02]  /*4df60*/  ISETP.GT.AND P0, PT, R2, RZ, PT ;  /* 0x000000ff0200720c */ /* 0x000fc40003f04270 */
[----:B-1----:R-:W-:-:S11]  /*4df70*/  PRMT R28, RZ, 0x7610, R28 ;  /* 0x00007610ff1c7816 */ /* 0x002fd6000000001c */
[----:B--2---:R-:W2:Y:S04]  /*4df80*/  @P0 LDG.E.U8 R28, desc[UR4][R4.64] ;  /* 0x00000004041c0981 */ /* 0x004ea8000c1e1100 */
[----:B--2---:R0:W-:Y:S04]  /*4df90*/  STL [R1+0xa08], R28 ;  /* 0x000a081c01007387 */ /* 0x0041e80000100800 */
[----:B0-----:R-:W2:Y:S04]  /*4dfa0*/  LDL.LU R28, [R1+0x63ec] ;  /* 0x0063ec00011c7983 */ /* 0x001ea80000300800 */
[----:B------:R-:W3:Y:S04]  /*4dfb0*/  LDL R4, [R1+0x3050] ;  /* 0x0030500001047983 */ /* 0x000ee80000100800 */
[----:B------:R-:W3:Y:S01]  /*4dfc0*/  LDL R5, [R1+0x3054] ;  /* 0x0030540001057983 */ /* 0x000ee20000100800 */
[----:B------:R-:W-:-:S02]  /*4dfd0*/  PRMT R29, RZ, 0x7610, R29 ;  /* 0x00007610ff1d7816 */ /* 0x000fc4000000001d */
[----:B---3--:R-:W-:-:S04]  /*4dfe0*/  @P0 LOP3.LUT R5, R5, R4, RZ, 0x3c, !PT ;  /* 0x0000000405050212 */ /* 0x008fc800078e3cff */
[----:B------:R-:W-:-:S04]  /*4dff0*/  @P0 LOP3.LUT R4, R5, R4, RZ, 0x3c, !PT ;  /* 0x0000000405040212 */ /* 0x000fc800078e3cff */
[----:B------:R-:W-:-:S05]  /*4e000*/  @P0 LOP3.LUT R5, R5, R4, RZ, 0x3c, !PT ;  /* 0x0000000405050212 */ /* 0x000fca00078e3cff */
[----:B------:R-:W3:Y:S04]  /*4e010*/  @P0 LDG.E.U8 R29, desc[UR4][R4.64] ;  /* 0x00000004041d0981 */ /* 0x000ee8000c1e1100 */
[----:B---3--:R0:W-:Y:S04]  /*4e020*/  STL [R1+0xa04], R29 ;  /* 0x000a041d01007387 */ /* 0x0081e80000100800 */
[----:B0-----:R-:W3:Y:S04]  /*4e030*/  LDL.LU R29, [R1+0x63e8] ;  /* 0x0063e800011d7983 */ /* 0x001ee80000300800 */
[----:B------:R-:W4:Y:S04]  /*4e040*/  LDL R4, [R1+0x3058] ;  /* 0x0030580001047983 */ /* 0x000f280000100800 */
[----:B------:R-:W4:Y:S01]  /*4e050*/  LDL R5, [R1+0x305c] ;  /* 0x00305c0001057983 */ /* 0x000f220000100800 */
[----:B--2---:R-:W-:-:S02]  /*4e060*/  PRMT R28, RZ, 0x7610, R28 ;  /* 0x00007610ff1c7816 */ /* 0x004fc4000000001c */
[----:B----4-:R-:W-:-:S04]  /*4e070*/  @P0 LOP3.LUT R5, R5, R4, RZ, 0x3c, !PT ;  /* 0x0000000405050212 */ /* 0x010fc800078e3cff */
[----:B------:R-:W-:-:S04]  /*4e080*/  @P0 LOP3.LUT R4, R5, R4, RZ, 0x3c, !PT ;  /* 0x0000000405040212 */ /* 0x000fc800078e3cff */
[----:B------:R-:W-:-:S05]  /*4e090*/  @P0 LOP3.LUT R5, R5, R4, RZ, 0x3c, !PT ;  /* 0x0000000405050212 */ /* 0x000fca00078e3cff */
[----:B------:R-:W2:Y:S04]  /*4e0a0*/  @P0 LDG.E.U8 R28, desc[UR4][R4.64] ;  /* 0x00000004041c0981 */ /* 0x000ea8000c1e1100 */
[----:B--2---:R0:W-:Y:S04]  /*4e0b0*/  STL [R1+0xa00], R28 ;  /* 0x000a001c01007387 */ /* 0x0041e80000100800 */
[----:B0-----:R-:W2:Y:S04]  /*4e0c0*/  LDL.LU R28, [R1+0x63e4] ;  /* 0x0063e400011c7983 */ /* 0x001ea80000300800 */
[----:B------:R-:W4:Y:S04]  /*4e0d0*/  LDL R4, [R1+0x3060] ;  /* 0x0030600001047983 */ /* 0x000f280000100800 */
[----:B------:R-:W4:Y:S01]  /*4e0e0*/  LDL R5, [R1+0x3064] ;  /* 0x0030640001057983 */ /* 0x000f220000100800 */
[----:B---3--:R-:W-:-:S02]  /*4e0f0*/  PRMT R29, RZ, 0x7610, R29 ;  /* 0x00007610ff1d7816 */ /* 0x008fc4000000001d */
[----:B----4-:R-:W-:-:S04]  /*4e100*/  @P0 LOP3.LUT R5, R5, R4, RZ, 0x3c, !PT ;  /* 0x0000000405050212 */ /* 0x010fc800078e3cff */
[----:B------:R-:W-:-:S04]  /*4e110*/  @P0 LOP3.LUT R4, R5, R4, RZ, 0x3c, !PT ;  /* 0x0000000405040212 */ /* 0x000fc800078e3cff */
[----:B------:R-:W-:-:S05]  /*4e120*/  @P0 LOP3.LUT R5, R5, R4, RZ, 0x3c, !PT ;  /* 0x0000000405050212 */ /* 0x000fca00078e3cff */
[----:B------:R-:W3:Y:S01]  /*4e130*/  @P0 LDG.E.U8 R29, desc[UR4][R4.64] ;  /* 0x00000004041d0981 */ /* 0x000ee2000c1e1100 */
[----:B------:R-:W-:-:S03]  /*4e140*/  ISETP.GT.AND P1, PT, R2, 0x1, PT ;  /* 0x000000010200780c */ /* 0x000fc60003f24270 */
        /* <DEDUP_REMOVED lines=1876> */
[----:B------:R-:W2:Y:S01]  /*55690*/  @P0 LDG.E.U8 R28, desc[UR4][R4.64] ;  /* 0x00000004041c0981 */ /* 0x000ea2000c1e1100 */
[----:B------:R-:W-:-:S03]  /*556a0*/  ISETP.GT.AND P1, PT, R2, 0x33, PT ;  /* 0x000000330200780c */ /* 0x000fc60003f24270 */
[----:B--2---:R0:W-:Y:S04]  /*556b0*/  STL [R1+0x60], R28 ;  /* 0x0000601c01007387 */ /* 0x0041e80000100800 */
[----:B0-----:R-:W2:Y:S04]  /*556c0*/  LDL.LU R28, [R1+0x60b4] ;  /* 0x0060b400011c7983 */ /* 0x001ea80000300800 */
[----:B------:R-:W4:Y:S04]  /*556d0*/  LDL R4, [R1+0x3254] ;  /* 0x0032540001047983 */ /* 0x000f280000100800 */
[----:B------:R-:W4:Y:S01]  /*556e0*/  LDL R5, [R1+0x3258] ;  /* 0x0032580001057983 */ /* 0x000f220000100800 */
[----:B------:R-:W-:-:S02]  /*556f0*/  PRMT R27, RZ, 0x7610, R27 ;  /* 0x00007610ff1b7816 */ /* 0x000fc4000000001b */
[----:B----4-:R-:W-:-:S04]  /*55700*/  @P1 LOP3.LUT R5, R5, R4, RZ, 0x3c, !PT ;  /* 0x0000000405051212 */ /* 0x010fc800078e3cff */
[----:B------:R-:W-:-:S04]  /*55710*/  @P1 LOP3.LUT R4, R5, R4, RZ, 0x3c, !PT ;  /* 0x0000000405041212 */ /* 0x000fc800078e3cff */
[----:B------:R-:W-:-:S05]  /*55720*/  @P1 LOP3.LUT R5, R5, R4, RZ, 0x3c, !PT ;  /* 0x0000000405051212 */ /* 0x000fca00078e3cff */
[----:B------:R-:W4:Y:S04]  /*55730*/  @P1 LDG.E.U8 R27, desc[UR4][R4.64] ;  /* 0x00000004041b1981 */ /* 0x000f28000c1e1100 */
[----:B----4-:R0:W-:Y:S04]  /*55740*/  STL [R1+0x5c], R27 ;  /* 0x00005c1b01007387 */ /* 0x0101e80000100800 */
[----:B0-----:R-:W4:Y:S04]  /*55750*/  LDL.LU R27, [R1+0x60b0] ;  /* 0x0060b000011b7983 */ /* 0x001f280000300800 */
[----:B------:R-:W2:Y:S04]  /*55760*/  LDL R4, [R1+0x324c] ;  /* 0x00324c0001047983 */ /* 0x000ea80000100800 */
[----:B------:R-:W2:Y:S01]  /*55770*/  LDL R5, [R1+0x3250] ;  /* 0x0032500001057983 */ /* 0x000ea20000100800 */
[----:B------:R-:W-:-:S02]  /*55780*/  PRMT R26, RZ, 0x7610, R26 ;  /* 0x00007610ff1a7816 */ /* 0x000fc4000000001a */
[----:B--2---:R-:W-:-:S04]  /*55790*/  @P1 LOP3.LUT R5, R5, R4, RZ, 0x3c, !PT ;  /* 0x0000000405051212 */ /* 0x004fc800078e3cff */
[----:B------:R-:W-:-:S04]  /*557a0*/  @P1 LOP3.LUT R4, R5, R4, RZ, 0x3c, !PT ;  /* 0x0000000405041212 */ /* 0x000fc800078e3cff */
[----:B------:R-:W-:-:S05]  /*557b0*/  @P1 LOP3.LUT R5, R5, R4, RZ, 0x3c, !PT ;  /* 0x0000000405051212 */ /* 0x000fca00078e3cff */
[----:B------:R-:W2:Y:S04]  /*557c0*/  @P1 LDG.E.U8 R26, desc[UR4][R4.64] ;  /* 0x00000004041a1981 */ /* 0x000ea8000c1e1100 */
[----:B--2---:R0:W-:Y:S04]  /*557d0*/  STL [R1+0x58], R26 ;  /* 0x0000581a01007387 */ /* 0x0041e80000100800 */
[----:B0-----:R-:W2:Y:S04]  /*557e0*/  LDL.LU R26, [R1+0x60ac] ;  /* 0x0060ac00011a7983 */ /* 0x001ea80000300800 */
        /* <DEDUP_REMOVED lines=15> */
[----:B------:R-:W2:Y:S01]  /*558e0*/  @P1 LDG.E.U8 R24, desc[UR4][R4.64] ;  /* 0x0000000404181981 */ /* 0x000ea2000c1e1100 */
[----:B------:R-:W-:-:S03]  /*558f0*/  ISETP.GT.AND P3, PT, R2, 0x3b, PT ;  /* 0x0000003b0200780c */ /* 0x000fc60003f64270 */
        /* <DEDUP_REMOVED lines=156> */
[----:B------:R0:W2:Y:S04]  /*562c0*/  @P0 LDG.E.U8 R0, desc[UR4][R4.64] ;  /* 0x0000000404000981 */ /* 0x0000a8000c1e1100 */
[----:B------:R-:W0:Y:S04]  /*562d0*/  LDL R4, [R1+0x320c] ;  /* 0x00320c0001047983 */ /* 0x000e280000100800 */
[----:B------:R-:W0:Y:S01]  /*562e0*/  LDL R5, [R1+0x3210] ;  /* 0x0032100001057983 */ /* 0x000e220000100800 */
[----:B------:R-:W-:Y:S02]  /*562f0*/  PRMT R7, RZ, 0x7610, R7 ;  /* 0x00007610ff077816 */ /* 0x000fe40000000007 */
[----:B0-----:R-:W-:-:S04]  /*56300*/  @P0 LOP3.LUT R5, R5, R4, RZ, 0x3c, !PT ;  /* 0x0000000405050212 */ /* 0x001fc800078e3cff */
[----:B------:R-:W-:-:S04]  /*56310*/  @P0 LOP3.LUT R4, R5, R4, RZ, 0x3c, !PT ;  /* 0x0000000405040212 */ /* 0x000fc800078e3cff */
[----:B------:R-:W-:-:S05]  /*56320*/  @P0 LOP3.LUT R5, R5, R4, RZ, 0x3c, !PT ;  /* 0x0000000405050212 */ /* 0x000fca00078e3cff */
[----:B------:R-:W3:Y:S04]  /*56330*/  @P0 LDG.E.U8 R7, desc[UR4][R4.64] ;  /* 0x0000000404070981 */ /* 0x000ee8000c1e1100 */
[----:B--2---:R0:W-:Y:S04]  /*56340*/  STL [R1+0xc], R0 ;  /* 0x00000c0001007387 */ /* 0x0041e80000100800 */
[----:B0-----:R-:W2:Y:S04]  /*56350*/  LDL R0, [R1+0x3110] ;  /* 0x0031100001007983 */ /* 0x001ea80000100800 */
[----:B---3--:R0:W-:Y:S04]  /*56360*/  STL [R1+0x8], R7 ;  /* 0x0000080701007387 */ /* 0x0081e80000100800 */
[----:B0-----:R-:W3:Y:S04]  /*56370*/  LDL.LU R7, [R1+0x6060] ;  /* 0x0060600001077983 */ /* 0x001ee80000300800 */
        /* <DEDUP_REMOVED lines=17> */
[----:B--2---:R0:W-:Y:S04]  /*56490*/  STL [R1], R3 ;  /* 0x0000000301007387 */ /* 0x0041e80000100800 */
        /* <DEDUP_REMOVED lines=8> */
[----:B------:R-:W3:Y:S01]  /*56520*/  LDL R5, [R1+0x310c] ;  /* 0x00310c0001057983 */ /* 0x000ee20000100800 */
[----:B------:R-:W-:Y:S01]  /*56530*/  PRMT R28, RZ, 0x7610, R28 ;  /* 0x00007610ff1c7816 */ /* 0x000fe2000000001c */
[----:B0-----:R-:W-:Y:S02]  /*56540*/  @P3 IMAD.MOV.U32 R4, RZ, RZ, R0 ;  /* 0x000000ffff043224 */ /* 0x001fe400078e0000 */
[----:B--2---:R0:W-:Y:S01]  /*56550*/  STL [R1+0x6000], R29 ;  /* 0x0060001d01007387 */ /* 0x0041e20000100800 */
[----:B----4-:R-:W-:-:S03]  /*56560*/  PRMT R27, RZ, 0x7610, R27 ;  /* 0x00007610ff1b7816 */ /* 0x010fc6000000001b */
[----:B------:R-:W2:Y:S04]  /*56570*/  LDL R0, [R1+0x32d8] ;  /* 0x0032d80001007983 */ /* 0x000ea80000100800 */
[----:B---3--:R1:W3:Y:S04]  /*56580*/  @P3 LDG.E.U8 R28, desc[UR4][R4.64] ;  /* 0x00000004041c3981 */ /* 0x0082e8000c1e1100 */
[----:B0-----:R-:W4:Y:S04]  /*56590*/  LDL R29, [R1+0x3100] ;  /* 0x00310000011d7983 */ /* 0x001f280000100800 */
[----:B------:R-:W1:Y:S04]  /*565a0*/  LDL R4, [R1+0x3104] ;  /* 0x0031040001047983 */ /* 0x000e680000100800 */
[----:B------:R-:W1:Y:S02]  /*565b0*/  LDL R5, [R1+0x3108] ;  /* 0x0031080001057983 */ /* 0x000e640000100800 */
[----:B-1----:R-:W-:-:S04]  /*565c0*/  @P3 LOP3.LUT R5, R5, R4, RZ, 0x3c, !PT ;  /* 0x0000000405053212 */ /* 0x002fc800078e3cff */
[----:B------:R-:W-:-:S04]  /*565d0*/  @P3 LOP3.LUT R4, R5, R4, RZ, 0x3c, !PT ;  /* 0x0000000405043212 */ /* 0x000fc800078e3cff */
[----:B------:R-:W-:Y:S01]  /*565e0*/  @P3 LOP3.LUT R5, R5, R4, RZ, 0x3c, !PT ;  /* 0x0000000405053212 */ /* 0x000fe200078e3cff */
[----:B---3--:R0:W-:Y:S04]  /*565f0*/  STL [R1+0x6004], R28 ;  /* 0x0060041c01007387 */ /* 0x0081e80000100800 */
[----:B------:R4:W3:Y:S04]  /*56600*/  @P3 LDG.E.U8 R27, desc[UR4][R4.64] ;  /* 0x00000004041b3981 */ /* 0x0008e8000c1e1100 */
[----:B0-----:R-:W2:Y:S01]  /*56610*/  LDL R28, [R1+0x30fc] ;  /* 0x0030fc00011c7983 */ /* 0x001ea20000100800 */
[----:B------:R-:W-:Y:S01]  /*56620*/  PRMT R26, RZ, 0x7610, R26 ;  /* 0x00007610ff1a7816 */ /* 0x000fe2000000001a */
[----:B----4-:R-:W-:-:S02]  /*56630*/  @P3 IMAD.MOV.U32 R4, RZ, RZ, R29 ;  /* 0x000000ffff043224 */ /* 0x010fc400078e001d */
[----:B---3--:R0:W-:Y:S01]  /*56640*/  STL [R1+0x6008], R27 ;  /* 0x0060081b01007387 */ /* 0x0081e20000100800 */
[----:B------:R-:W-:-:S03]  /*56650*/  PRMT R25, RZ, 0x7610, R25 ;  /* 0x00007610ff197816 */ /* 0x000fc60000000019 */
[----:B------:R-:W3:Y:S01]  /*56660*/  LDL R29, [R1+0x31f4] ;  /* 0x0031f400011d7983 */ /* 0x000ee20000100800 */
[----:B--2---:R-:W-:-:S03]  /*56670*/  @P3 IMAD.MOV.U32 R5, RZ, RZ, R28 ;  /* 0x000000ffff053224 */ /* 0x004fc600078e001c */
[----:B------:R-:W2:Y:S04]  /*56680*/  LDL R28, [R1+0x31f8] ;  /* 0x0031f800011c7983 */ /* 0x000ea80000100800 */
[----:B0-----:R-:W4:Y:S04]  /*56690*/  LDL R27, [R1+0x32e0] ;  /* 0x0032e000011b7983 */ /* 0x001f280000100800 */
[----:B------:R4:W2:Y:S04]  /*566a0*/  @P3 LDG.E.U8 R26, desc[UR4][R4.64] ;  /* 0x00000004041a3981 */ /* 0x0008a8000c1e1100 */
[----:B------:R-:W3:Y:S01]  /*566b0*/  LDL R5, [R1+0x32dc] ;  /* 0x0032dc0001057983 */ /* 0x000ee20000100800 */
[----:B------:R-:W-:Y:S01]  /*566c0*/  ISETP.GT.AND P0, PT, R2, 0x2f, PT ;  /* 0x0000002f0200780c */ /* 0x000fe20003f04270 */
[----:B----4-:R-:W-:-:S02]  /*566d0*/  @P1 IMAD.MOV.U32 R4, RZ, RZ, R27 ;  /* 0x000000ffff041224 */ /* 0x010fc400078e001b */
[----:B--2---:R0:W-:Y:S01]  /*566e0*/  STL [R1+0x600c], R26 ;  /* 0x00600c1a01007387 */ /* 0x0041e20000100800 */
[----:B------:R-:W-:Y:S02]  /*566f0*/  ISETP.GT.AND P2, PT, R2, 0x36, PT ;  /* 0x000000360200780c */ /* 0x000fe40003f44270 */
[----:B------:R-:W-:Y:S02]  /*56700*/  PRMT R24, RZ, 0x7610, R24 ;  /* 0x00007610ff187816 */ /* 0x000fe40000000018 */
[----:B------:R-:W-:Y:S01]  /*56710*/  PRMT R23, RZ, 0x7610, R23 ;  /* 0x00007610ff177816 */ /* 0x000fe20000000017 */
[----:B------:R-:W2:Y:S04]  /*56720*/  LDL R27, [R1+0x31ec] ;  /* 0x0031ec00011b7983 */ /* 0x000ea80000100800 */
[----:B---3--:R1:W3:Y:S04]  /*56730*/  @P1 LDG.E.U8 R25, desc[UR4][R4.64] ;  /* 0x0000000404191981 */ /* 0x0082e8000c1e1100 */
[----:B0-----:R-:W4:Y:S04]  /*56740*/  LDL R26, [R1+0x31f0] ;  /* 0x0031f000011a7983 */ /* 0x001f280000100800 */
[----:B------:R-:W2:Y:S01]  /*56750*/  LDL R5, [R1+0x32d4] ;  /* 0x0032d40001057983 */ /* 0x000ea20000100800 */
[----:B-1----:R-:W-:-:S05]  /*56760*/  @P0 IMAD.MOV.U32 R4, RZ, RZ, R0 ;  /* 0x000000ffff040224 */ /* 0x002fca00078e0000 */
[----:B--2---:R0:W2:Y:S02]  /*56770*/  @P0 LDG.E.U8 R24, desc[UR4][R4.64] ;  /* 0x0000000404180981 */ /* 0x0040a4000c1e1100 */
[----:B0-----:R-:W-:Y:S02]  /*56780*/  @P2 IMAD.MOV.U32 R4, RZ, RZ, R28 ;  /* 0x000000ffff042224 */ /* 0x001fe400078e001c */
[----:B------:R-:W-:-:S05]  /*56790*/  @P2 IMAD.MOV.U32 R5, RZ, RZ, R29 ;  /* 0x000000ffff052224 */ /* 0x000fca00078e001d */
[----:B------:R-:W4:Y:S04]  /*567a0*/  @P2 LDG.E.U8 R23, desc[UR4][R4.64] ;  /* 0x0000000404172981 */ /* 0x000f28000c1e1100 */
[----:B---3--:R0:W-:Y:S04]  /*567b0*/  STL [R1+0x5fec], R25 ;  /* 0x005fec1901007387 */ /* 0x0081e80000100800 */
[----:B------:R-:W3:Y:S04]  /*567c0*/  LDL R0, [R1+0x31e8] ;  /* 0x0031e80001007983 */ /* 0x000ee80000100800 */
[----:B0-----:R-:W3:Y:S04]  /*567d0*/  LDL R25, [R1+0x31e4] ;  /* 0x0031e40001197983 */ /* 0x001ee80000100800 */
[----:B--2---:R0:W-:Y:S04]  /*567e0*/  STL [R1+0x5f9c], R24 ;  /* 0x005f9c1801007387 */ /* 0x0041e80000100800 */
[----:B------:R-:W2:Y:S04]  /*567f0*/  LDL R29, [R1+0x31e0] ;  /* 0x0031e000011d7983 */ /* 0x000ea80000100800 */
[----:B------:R-:W2:Y:S04]  /*56800*/  LDL R28, [R1+0x30f4] ;  /* 0x0030f400011c7983 */ /* 0x000ea80000100800 */
[----:B0-----:R-:W2:Y:S04]  /*56810*/  LDL R24, [R1+0x30f8] ;  /* 0x0030f80001187983 */ /* 0x001ea80000100800 */
[----:B----4-:R0:W-:Y:S04]  /*56820*/  STL [R1+0x5ff0], R23 ;  /* 0x005ff01701007387 */ /* 0x0101e80000100800 */
[----:B0-----:R-:W4:Y:S01]  /*56830*/  LDL R23, [R1+0x31dc] ;  /* 0x0031dc0001177983 */ /* 0x001f220000100800 */
[----:B------:R-:W-:Y:S01]  /*56840*/  PRMT R22, RZ, 0x7610, R22 ;  /* 0x00007610ff167816 */ /* 0x000fe20000000016 */
[----:B------:R-:W-:-:S02]  /*56850*/  @P2 IMAD.MOV.U32 R4, RZ, RZ, R26 ;  /* 0x000000ffff042224 */ /* 0x000fc400078e001a */
[----:B------:R-:W-:Y:S01]  /*56860*/  @P2 IMAD.MOV.U32 R5, RZ, RZ, R27 ;  /* 0x000000ffff052224 */ /* 0x000fe200078e001b */
[----:B------:R-:W-:Y:S02]  /*56870*/  PRMT R21, RZ, 0x7610, R21 ;  /* 0x00007610ff157816 */ /* 0x000fe40000000015 */
[----:B------:R-:W-:Y:S02]  /*56880*/  PRMT R20, RZ, 0x7610, R20 ;  /* 0x00007610ff147816 */ /* 0x000fe40000000014 */
[----:B------:R-:W-:Y:S02]  /*56890*/  ISETP.GT.AND P3, PT, R2, 0x3e, PT ;  /* 0x0000003e0200780c */ /* 0x000fe40003f64270 */
[----:B------:R-:W-:Y:S01]  /*568a0*/  PRMT R19, RZ, 0x7610, R19 ;  /* 0x00007610ff137816 */ /* 0x000fe20000000013 */
[----:B------:R3:W4:Y:S04]  /*568b0*/  @P2 LDG.E.U8 R22, desc[UR4][R4.64] ;  /* 0x0000000404162981 */ /* 0x000728000c1e1100 */
[----:B------:R-:W4:Y:S04]  /*568c0*/  LDL R27, [R1+0x30ec] ;  /* 0x0030ec00011b7983 */ /* 0x000f280000100800 */
[----:B------:R-:W4:Y:S01]  /*568d0*/  LDL R26, [R1+0x30f0] ;  /* 0x0030f000011a7983 */ /* 0x000f220000100800 */
[----:B---3--:R-:W-:-:S02]  /*568e0*/  @P2 IMAD.MOV.U32 R4, RZ, RZ, R0 ;  /* 0x000000ffff042224 */ /* 0x008fc400078e0000 */
[----:B------:R-:W-:-:S05]  /*568f0*/  @P2 IMAD.MOV.U32 R5, RZ, RZ, R25 ;  /* 0x000000ffff052224 */ /* 0x000fca00078e0019 */
[----:B------:R2:W3:Y:S02]  /*56900*/  @P2 LDG.E.U8 R21, desc[UR4][R4.64] ;  /* 0x0000000404152981 */ /* 0x0004e4000c1e1100 */
[----:B--2---:R-:W-:Y:S02]  /*56910*/  @P2 IMAD.MOV.U32 R4, RZ, RZ, R29 ;  /* 0x000000ffff042224 */ /* 0x004fe400078e001d */
[----:B----4-:R-:W-:-:S05]  /*56920*/  @P2 IMAD.MOV.U32 R5, RZ, RZ, R23 ;  /* 0x000000ffff052224 */ /* 0x010fca00078e0017 */
[----:B------:R0:W2:Y:S02]  /*56930*/  @P2 LDG.E.U8 R20, desc[UR4][R4.64] ;  /* 0x0000000404142981 */ /* 0x0000a4000c1e1100 */
[----:B0-----:R-:W-:Y:S02]  /*56940*/  @P3 IMAD.MOV.U32 R4, RZ, RZ, R24 ;  /* 0x000000ffff043224 */ /* 0x001fe400078e0018 */
[----:B------:R-:W-:-:S05]  /*56950*/  @P3 IMAD.MOV.U32 R5, RZ, RZ, R28 ;  /* 0x000000ffff053224 */ /* 0x000fca00078e001c */
[----:B------:R0:W4:Y:S04]  /*56960*/  @P3 LDG.E.U8 R19, desc[UR4][R4.64] ;  /* 0x0000000404133981 */ /* 0x000128000c1e1100 */
[----:B------:R1:W-:Y:S04]  /*56970*/  STL [R1+0x5ff4], R22 ;  /* 0x005ff41601007387 */ /* 0x0003e80000100800 */
[----:B------:R-:W4:Y:S04]  /*56980*/  LDL R25, [R1+0x30e4] ;  /* 0x0030e40001197983 */ /* 0x000f280000100800 */
[----:B------:R-:W4:Y:S04]  /*56990*/  LDL R0, [R1+0x30e8] ;  /* 0x0030e80001007983 */ /* 0x000f280000100800 */
[----:B---3--:R3:W-:Y:S01]  /*569a0*/  STL [R1+0x5ff8], R21 ;  /* 0x005ff81501007387 */ /* 0x0087e20000100800 */
[----:B------:R-:W-:Y:S01]  /*569b0*/  PRMT R18, RZ, 0x7610, R18 ;  /* 0x00007610ff127816 */ /* 0x000fe20000000012 */
[----:B0-----:R-:W-:-:S02]  /*569c0*/  @P3 IMAD.MOV.U32 R4, RZ, RZ, R26 ;  /* 0x000000ffff043224 */ /* 0x001fc400078e001a */
[----:B------:R-:W-:-:S05]  /*569d0*/  @P3 IMAD.MOV.U32 R5, RZ, RZ, R27 ;  /* 0x000000ffff053224 */ /* 0x000fca00078e001b */
[----:B------:R0:W4:Y:S04]  /*569e0*/  @P3 LDG.E.U8 R18, desc[UR4][R4.64] ;  /* 0x0000000404123981 */ /* 0x000128000c1e1100 */
[----:B--2---:R2:W-:Y:S04]  /*569f0*/  STL [R1+0x5ffc], R20 ;  /* 0x005ffc1401007387 */ /* 0x0045e80000100800 */
[----:B------:R-:W2:Y:S04]  /*56a00*/  LDL R24, [R1+0x30dc] ;  /* 0x0030dc0001187983 */ /* 0x000ea80000100800 */
[----:B------:R-:W2:Y:S04]  /*56a10*/  LDL R23, [R1+0x30e0] ;  /* 0x0030e00001177983 */ /* 0x000ea80000100800 */
[----:B----4-:R4:W-:Y:S04]  /*56a20*/  STL [R1+0x6010], R19 ;  /* 0x0060101301007387 */ /* 0x0109e80000100800 */
[----:B-1----:R-:W2:Y:S04]  /*56a30*/  LDL R22, [R1+0x32cc] ;  /* 0x0032cc0001167983 */ /* 0x002ea80000100800 */
[----:B---3--:R-:W3:Y:S01]  /*56a40*/  LDL R21, [R1+0x32d0] ;  /* 0x0032d00001157983 */ /* 0x008ee20000100800 */
[----:B------:R-:W-:Y:S01]  /*56a50*/  PRMT R17, RZ, 0x7610, R17 ;  /* 0x00007610ff117816 */ /* 0x000fe20000000011 */
[----:B0-----:R-:W-:-:S02]  /*56a60*/  @P3 IMAD.MOV.U32 R4, RZ, RZ, R0 ;  /* 0x000000ffff043224 */ /* 0x001fc400078e0000 */
[----:B------:R-:W-:Y:S01]  /*56a70*/  @P3 IMAD.MOV.U32 R5, RZ, RZ, R25 ;  /* 0x000000ffff053224 */ /* 0x000fe200078e0019 */
[----:B------:R-:W-:-:S04]  /*56a80*/  PRMT R16, RZ, 0x7610, R16 ;  /* 0x00007610ff107816 */ /* 0x000fc80000000010 */
[----:B------:R0:W3:Y:S01]  /*56a90*/  @P3 LDG.E.U8 R17, desc[UR4][R4.64] ;  /* 0x0000000404113981 */ /* 0x0000e2000c1e1100 */
[----:B------:R-:W-:-:S03]  /*56aa0*/  PRMT R15, RZ, 0x7610, R15 ;  /* 0x00007610ff0f7816 */ /* 0x000fc6000000000f */
[----:B------:R1:W-:Y:S04]  /*56ab0*/  STL [R1+0x6014], R18 ;  /* 0x0060141201007387 */ /* 0x0003e80000100800 */
[----:B--2---:R-:W2:Y:S04]  /*56ac0*/  LDL R20, [R1+0x32c4] ;  /* 0x0032c40001147983 */ /* 0x004ea80000100800 */
[----:B----4-:R-:W4:Y:S04]  /*56ad0*/  LDL R19, [R1+0x32c8] ;  /* 0x0032c80001137983 */ /* 0x010f280000100800 */
[----:B------:R-:W4:Y:S04]  /*56ae0*/  LDL R0, [R1+0x32c0] ;  /* 0x0032c00001007983 */ /* 0x000f280000100800 */
[----:B-1----:R-:W4:Y:S01]  /*56af0*/  LDL R18, [R1+0x32bc] ;  /* 0x0032bc0001127983 */ /* 0x002f220000100800 */
[----:B0-----:R-:W-:-:S02]  /*56b00*/  @P3 IMAD.MOV.U32 R5, RZ, RZ, R24 ;  /* 0x000000ffff053224 */ /* 0x001fc400078e0018 */
[----:B------:R-:W-:-:S05]  /*56b10*/  @P3 IMAD.MOV.U32 R4, RZ, RZ, R23 ;  /* 0x000000ffff043224 */ /* 0x000fca00078e0017 */
[----:B------:R0:W4:Y:S02]  /*56b20*/  @P3 LDG.E.U8 R16, desc[UR4][R4.64] ;  /* 0x0000000404103981 */ /* 0x000124000c1e1100 */
[----:B0-----:R-:W-:Y:S02]  /*56b30*/  @P0 IMAD.MOV.U32 R5, RZ, RZ, R22 ;  /* 0x000000ffff050224 */ /* 0x001fe400078e0016 */
[----:B---3--:R-:W-:-:S05]  /*56b40*/  @P0 IMAD.MOV.U32 R4, RZ, RZ, R21 ;  /* 0x000000ffff040224 */ /* 0x008fca00078e0015 */
[----:B------:R2:W3:Y:S04]  /*56b50*/  @P0 LDG.E.U8 R15, desc[UR4][R4.64] ;  /* 0x00000004040f0981 */ /* 0x0004e8000c1e1100 */
[----:B------:R0:W-:Y:S01]  /*56b60*/  STL [R1+0x6018], R17 ;  /* 0x0060181101007387 */ /* 0x0001e20000100800 */
[----:B------:R-:W-:Y:S01]  /*56b70*/  PRMT R14, RZ, 0x7610, R14 ;  /* 0x00007610ff0e7816 */ /* 0x000fe2000000000e */
[----:B--2---:R-:W-:Y:S02]  /*56b80*/  @P0 IMAD.MOV.U32 R5, RZ, RZ, R20 ;  /* 0x000000ffff050224 */ /* 0x004fe400078e0014 */
[----:B----4-:R-:W-:-:S05]  /*56b90*/  @P0 IMAD.MOV.U32 R4, RZ, RZ, R19 ;  /* 0x000000ffff040224 */ /* 0x010fca00078e0013 */
[----:B------:R1:W2:Y:S04]  /*56ba0*/  @P0 LDG.E.U8 R14, desc[UR4][R4.64] ;  /* 0x00000004040e0981 */ /* 0x0002a8000c1e1100 */
[----:B------:R4:W-:Y:S04]  /*56bb0*/  STL [R1+0x601c], R16 ;  /* 0x00601c1001007387 */ /* 0x0009e80000100800 */
[----:B0-----:R-:W2:Y:S04]  /*56bc0*/  LDL R17, [R1+0x31d4] ;  /* 0x0031d40001117983 */ /* 0x001ea80000100800 */
[----:B----4-:R-:W4:Y:S04]  /*56bd0*/  LDL R16, [R1+0x31d8] ;  /* 0x0031d80001107983 */ /* 0x010f280000100800 */
[----:B---3--:R0:W-:Y:S04]  /*56be0*/  STL [R1+0x5fa0], R15 ;  /* 0x005fa00f01007387 */ /* 0x0081e80000100800 */
[----:B------:R-:W3:Y:S04]  /*56bf0*/  LDL R21, [R1+0x31cc] ;  /* 0x0031cc0001157983 */ /* 0x000ee80000100800 */
[----:B0-----:R-:W3:Y:S01]  /*56c00*/  LDL R15, [R1+0x31d0] ;  /* 0x0031d000010f7983 */ /* 0x001ee20000100800 */
[----:B------:R-:W-:-:S02]  /*56c10*/  ISETP.GT.AND P1, PT, R2, 0x37, PT ;  /* 0x000000370200780c */ /* 0x000fc40003f24270 */
[----:B------:R-:W-:Y:S01]  /*56c20*/  PRMT R13, RZ, 0x7610, R13 ;  /* 0x00007610ff0d7816 */ /* 0x000fe2000000000d */
[----:B-1----:R-:W-:Y:S02]  /*56c30*/  @P0 IMAD.MOV.U32 R4, RZ, RZ, R0 ;  /* 0x000000ffff040224 */ /* 0x002fe400078e0000 */
[----:B------:R-:W-:-:S05]  /*56c40*/  @P0 IMAD.MOV.U32 R5, RZ, RZ, R18 ;  /* 0x000000ffff050224 */ /* 0x000fca00078e0012 */
[----:B------:R0:W3:Y:S01]  /*56c50*/  @P0 LDG.E.U8 R13, desc[UR4][R4.64] ;  /* 0x00000004040d0981 */ /* 0x0000e2000c1e1100 */
[----:B------:R-:W-:Y:S02]  /*56c60*/  PRMT R12, RZ, 0x7610, R12 ;  /* 0x00007610ff0c7816 */ /* 0x000fe4000000000c */
[----:B------:R-:W-:Y:S01]  /*56c70*/  PRMT R11, RZ, 0x7610, R11 ;  /* 0x00007610ff0b7816 */ /* 0x000fe2000000000b */
[----:B--2---:R1:W-:Y:S04]  /*56c80*/  STL [R1+0x5fa4], R14 ;  /* 0x005fa40e01007387 */ /* 0x0043e80000100800 */
[----:B------:R-:W2:Y:S04]  /*56c90*/  LDL R0, [R1+0x31c8] ;  /* 0x0031c80001007983 */ /* 0x000ea80000100800 */
[----:B------:R-:W2:Y:S01]  /*56ca0*/  LDL R20, [R1+0x31c4] ;  /* 0x0031c40001147983 */ /* 0x000ea20000100800 */
[----:B0-----:R-:W-:-:S02]  /*56cb0*/  @P1 IMAD.MOV.U32 R5, RZ, RZ, R17 ;  /* 0x000000ffff051224 */ /* 0x001fc400078e0011 */
[----:B----4-:R-:W-:-:S05]  /*56cc0*/  @P1 IMAD.MOV.U32 R4, RZ, RZ, R16 ;  /* 0x000000ffff041224 */ /* 0x010fca00078e0010 */
[----:B------:R3:W4:Y:S02]  /*56cd0*/  @P1 LDG.E.U8 R12, desc[UR4][R4.64] ;  /* 0x00000004040c1981 */ /* 0x000724000c1e1100 */
[----:B---3--:R-:W-:Y:S02]  /*56ce0*/  @P1 IMAD.MOV.U32 R5, RZ, RZ, R21 ;  /* 0x000000ffff051224 */ /* 0x008fe400078e0015 */
[----:B------:R-:W-:-:S05]  /*56cf0*/  @P1 IMAD.MOV.U32 R4, RZ, RZ, R15 ;  /* 0x000000ffff041224 */ /* 0x000fca00078e000f */
[----:B------:R2:W3:Y:S04]  /*56d00*/  @P1 LDG.E.U8 R11, desc[UR4][R4.64] ;  /* 0x00000004040b1981 */ /* 0x0004e8000c1e1100 */
[----:B------:R0:W-:Y:S04]  /*56d10*/  STL [R1+0x5fa8], R13 ;  /* 0x005fa80d01007387 */ /* 0x0001e80000100800 */
[----:B------:R-:W3:Y:S04]  /*56d20*/  LDL R19, [R1+0x31bc] ;  /* 0x0031bc0001137983 */ /* 0x000ee80000100800 */
[----:B------:R-:W3:Y:S04]  /*56d30*/  LDL R18, [R1+0x31c0] ;  /* 0x0031c00001127983 */ /* 0x000ee80000100800 */
[----:B------:R-:W3:Y:S04]  /*56d40*/  LDL R17, [R1+0x30d4] ;  /* 0x0030d40001117983 */ /* 0x000ee80000100800 */
[----:B------:R-:W3:Y:S01]  /*56d50*/  LDL R16, [R1+0x30d8] ;  /* 0x0030d80001107983 */ /* 0x000ee20000100800 */
[----:B--2---:R-:W-:-:S03]  /*56d60*/  @P1 IMAD.MOV.U32 R4, RZ, RZ, R0 ;  /* 0x000000ffff041224 */ /* 0x004fc600078e0000 */
[----:B----4-:R2:W-:Y:S04]  /*56d70*/  STL [R1+0x5fac], R12 ;  /* 0x005fac0c01007387 */ /* 0x0105e80000100800 */
[----:B------:R-:W4:Y:S04]  /*56d80*/  LDL R15, [R1+0x30cc] ;  /* 0x0030cc00010f7983 */ /* 0x000f280000100800 */
[----:B-1----:R-:W4:Y:S04]  /*56d90*/  LDL R14, [R1+0x30d0] ;  /* 0x0030d000010e7983 */ /* 0x002f280000100800 */
[----:B0-----:R-:W4:Y:S04]  /*56da0*/  LDL R13, [R1+0x30c4] ;  /* 0x0030c400010d7983 */ /* 0x001f280000100800 */
[----:B--2---:R-:W2:Y:S04]  /*56db0*/  LDL R12, [R1+0x30c8] ;  /* 0x0030c800010c7983 */ /* 0x004ea80000100800 */
[----:B---3--:R0:W-:Y:S04]  /*56dc0*/  STL [R1+0x5fb0], R11 ;  /* 0x005fb00b01007387 */ /* 0x0081e80000100800 */
[----:B------:R-:W3:Y:S04]  /*56dd0*/  LDL R0, [R1+0x30c0] ;  /* 0x0030c00001007983 */ /* 0x000ee80000100800 */
[----:B0-----:R-:W3:Y:S01]  /*56de0*/  LDL R11, [R1+0x30bc] ;  /* 0x0030bc00010b7983 */ /* 0x001ee20000100800 */
[----:B------:R-:W-:-:S02]  /*56df0*/  ISETP.GT.AND P0, PT, R2, 0x3f, PT ;  /* 0x0000003f0200780c */ /* 0x000fc40003f04270 */
[----:B------:R-:W-:Y:S01]  /*56e00*/  PRMT R10, RZ, 0x7610, R10 ;  /* 0x00007610ff0a7816 */ /* 0x000fe2000000000a */
[----:B------:R-:W-:Y:S01]  /*56e10*/  @P1 IMAD.MOV.U32 R5, RZ, RZ, R20 ;  /* 0x000000ffff051224 */ /* 0x000fe200078e0014 */
[----:B------:R-:W-:-:S04]  /*56e20*/  PRMT R9, RZ, 0x7610, R9 ;  /* 0x00007610ff097816 */ /* 0x000fc80000000009 */
[----:B------:R0:W3:Y:S01]  /*56e30*/  @P1 LDG.E.U8 R10, desc[UR4][R4.64] ;  /* 0x00000004040a1981 */ /* 0x0000e2000c1e1100 */
[----:B------:R-:W-:Y:S01]  /*56e40*/  PRMT R8, RZ, 0x7610, R8 ;  /* 0x00007610ff087816 */ /* 0x000fe20000000008 */
[----:B0-----:R-:W-:Y:S02]  /*56e50*/  @P1 IMAD.MOV.U32 R4, RZ, RZ, R18 ;  /* 0x000000ffff041224 */ /* 0x001fe400078e0012 */
[----:B------:R-:W-:-:S05]  /*56e60*/  @P1 IMAD.MOV.U32 R5, RZ, RZ, R19 ;  /* 0x000000ffff051224 */ /* 0x000fca00078e0013 */
[----:B------:R0:W3:Y:S01]  /*56e70*/  @P1 LDG.E.U8 R9, desc[UR4][R4.64] ;  /* 0x0000000404091981 */ /* 0x0000e2000c1e1100 */
[----:B------:R-:W-:Y:S01]  /*56e80*/  PRMT R7, RZ, 0x7610, R7 ;  /* 0x00007610ff077816 */ /* 0x000fe20000000007 */
[----:B0-----:R-:W-:Y:S02]  /*56e90*/  @P0 IMAD.MOV.U32 R4, RZ, RZ, R16 ;  /* 0x000000ffff040224 */ /* 0x001fe400078e0010 */
[----:B------:R-:W-:-:S05]  /*56ea0*/  @P0 IMAD.MOV.U32 R5, RZ, RZ, R17 ;  /* 0x000000ffff050224 */ /* 0x000fca00078e0011 */
[----:B------:R4:W3:Y:S01]  /*56eb0*/  @P0 LDG.E.U8 R8, desc[UR4][R4.64] ;  /* 0x0000000404080981 */ /* 0x0008e2000c1e1100 */
[----:B------:R-:W-:Y:S02]  /*56ec0*/  PRMT R6, RZ, 0x7610, R6 ;  /* 0x00007610ff067816 */ /* 0x000fe40000000006 */
[----:B------:R-:W-:Y:S01]  /*56ed0*/  PRMT R3, RZ, 0x7610, R3 ;  /* 0x00007610ff037816 */ /* 0x000fe20000000003 */
[----:B----4-:R-:W-:Y:S02]  /*56ee0*/  @P0 IMAD.MOV.U32 R5, RZ, RZ, R15 ;  /* 0x000000ffff050224 */ /* 0x010fe400078e000f */
[----:B------:R-:W-:-:S05]  /*56ef0*/  @P0 IMAD.MOV.U32 R4, RZ, RZ, R14 ;  /* 0x000000ffff040224 */ /* 0x000fca00078e000e */
[----:B------:R2:W4:Y:S02]  /*56f00*/  @P0 LDG.E.U8 R7, desc[UR4][R4.64] ;  /* 0x0000000404070981 */ /* 0x000524000c1e1100 */
[----:B--2---:R-:W-:Y:S02]  /*56f10*/  @P0 IMAD.MOV.U32 R4, RZ, RZ, R12 ;  /* 0x000000ffff040224 */ /* 0x004fe400078e000c */
[----:B------:R-:W-:-:S05]  /*56f20*/  @P0 IMAD.MOV.U32 R5, RZ, RZ, R13 ;  /* 0x000000ffff050224 */ /* 0x000fca00078e000d */
[----:B------:R3:W2:Y:S02]  /*56f30*/  @P0 LDG.E.U8 R6, desc[UR4][R4.64] ;  /* 0x0000000404060981 */ /* 0x0006a4000c1e1100 */
[----:B---3--:R-:W-:Y:S02]  /*56f40*/  @P0 IMAD.MOV.U32 R4, RZ, RZ, R0 ;  /* 0x000000ffff040224 */ /* 0x008fe400078e0000 */
[----:B------:R-:W-:-:S05]  /*56f50*/  @P0 IMAD.MOV.U32 R5, RZ, RZ, R11 ;  /* 0x000000ffff050224 */ /* 0x000fca00078e000b */
[----:B------:R-:W3:Y:S04]  /*56f60*/  @P0 LDG.E.U8 R3, desc[UR4][R4.64] ;  /* 0x0000000404030981 */ /* 0x000ee8000c1e1100 */
[----:B------:R-:W-:Y:S01]  /*56f70*/  STL [R1+0x5fb4], R10 ;  /* 0x005fb40a01007387 */ /* 0x000fe20000100800 */
[----:B------:R-:W0:Y:S01]  /*56f80*/  S2R R25, SR_TID.X ;  /* 0x0000000000197919 */ /* 0x000e220000002100 */
[----:B------:R-:W-:Y:S06]  /*56f90*/  BAR.SYNC.DEFER_BLOCKING 0x0 ;  /* 0x0000000000007b1d */ /* 0x000fec0000010000 */
[----:B------:R-:W-:Y:S04]  /*56fa0*/  STL [R1+0x5fb8], R9 ;  /* 0x005fb80901007387 */ /* 0x000fe80000100800 */
[----:B------:R-:W-:Y:S04]  /*56fb0*/  STL [R1+0x5fbc], R8 ;  /* 0x005fbc0801007387 */ /* 0x000fe80000100800 */
[----:B----4-:R-:W-:Y:S04]  /*56fc0*/  STL [R1+0x5fc0], R7 ;  /* 0x005fc00701007387 */ /* 0x010fe80000100800 */
[----:B--2---:R-:W-:Y:S04]  /*56fd0*/  STL [R1+0x5fc4], R6 ;  /* 0x005fc40601007387 */ /* 0x004fe80000100800 */
[----:B------:R-:W2:Y:S04]  /*56fe0*/  LDL.LU R27, [R1+0xa08] ;  /* 0x000a0800011b7983 */ /* 0x000ea80000300800 */
[----:B------:R-:W4:Y:S04]  /*56ff0*/  LDL.LU R26, [R1+0xa04] ;  /* 0x000a0400011a7983 */ /* 0x000f280000300800 */
[----:B------:R-:W2:Y:S04]  /*57000*/  LDL.LU R24, [R1+0xa00] ;  /* 0x000a000001187983 */ /* 0x000ea80000300800 */
[----:B------:R-:W2:Y:S04]  /*57010*/  LDL.LU R28, [R1+0x9fc] ;  /* 0x0009fc00011c7983 */ /* 0x000ea80000300800 */
[----:B------:R-:W2:Y:S04]  /*57020*/  LDL.LU R29, [R1+0x984] ;  /* 0x00098400011d7983 */ /* 0x000ea80000300800 */
[----:B---3--:R-:W-:Y:S04]  /*57030*/  STL [R1+0x5fc8], R3 ;  /* 0x005fc80301007387 */ /* 0x008fe80000100800 */
        /* <DEDUP_REMOVED lines=242> */
[----:B0-----:R-:W-:Y:S01]  /*57f60*/  STL [R1+0x6038], R25 ;  /* 0x0060381901007387 */ /* 0x001fe20000100800 */
[----:B------:R-:W-:-:S03]  /*57f70*/  LOP3.LUT R0, R25, 0x3f, RZ, 0xc0, !PT ;  /* 0x0000003f19007812 */ /* 0x000fc600078ec0ff */
[----:B------:R-:W-:Y:S04]  /*57f80*/  STL [R1+0x5804], R5 ;  /* 0x0058040501007387 */ /* 0x000fe80000100800 */
[----:B------:R-:W-:Y:S04]  /*57f90*/  STL [R1+0x5f94], R5 ;  /* 0x005f940501007387 */ /* 0x000fe80000100800 */
[----:B------:R0:W-:Y:S04]  /*57fa0*/  STL [R1+0x5fd0], R5 ;  /* 0x005fd00501007387 */ /* 0x0001e80000100800 */
[----:B0-----:R-:W3:Y:S04]  /*57fb0*/  LDL.LU R5, [R1+0x988] ;  /* 0x0009880001057983 */ /* 0x001ee80000300800 */
[----:B------:R-:W3:Y:S04]  /*57fc0*/  LDL.LU R25, [R1+0x980] ;  /* 0x0009800001197983 */ /* 0x000ee80000300800 */
[----:B--2---:R0:W-:Y:S04]  /*57fd0*/  STS.U8 [R0+UR6], R27 ;  /* 0x0000001b00007988 */ /* 0x0041e80008000006 */
[----:B0-----:R-:W2:Y:S04]  /*57fe0*/  LDL.LU R27, [R1+0x97c] ;  /* 0x00097c00011b7983 */ /* 0x001ea80000300800 */
[----:B------:R-:W2:Y:S04]  /*57ff0*/  LDL.LU R4, [R1+0x908] ;  /* 0x0009080001047983 */ /* 0x000ea80000300800 */
        /* <DEDUP_REMOVED lines=14> */
[----:B----4-:R0:W-:Y:S04]  /*580e0*/  STS.U8 [R0+UR6+0x40], R26 ;  /* 0x0000401a00007988 */ /* 0x0101e80008000006 */
[----:B------:R-:W4:Y:S04]  /*580f0*/  LDL.LU R19, [R1+0x14c] ;  /* 0x00014c0001137983 */ /* 0x000f280000300800 */
[----:B0-----:R-:W4:Y:S04]  /*58100*/  LDL.LU R26, [R1+0x110] ;  /* 0x00011000011a7983 */ /* 0x001f280000300800 */
[----:B------:R0:W-:Y:S04]  /*58110*/  STS.U8 [R0+UR6+0x80], R24 ;  /* 0x0000801800007988 */ /* 0x0001e80008000006 */
[----:B------:R1:W-:Y:S04]  /*58120*/  STS.U8 [R0+UR6+0xc0], R28 ;  /* 0x0000c01c00007988 */ /* 0x0003e80008000006 */
[----:B0-----:R-:W4:Y:S04]  /*58130*/  LDL.LU R24, [R1+0x10c] ;  /* 0x00010c0001187983 */ /* 0x001f280000300800 */
[----:B------:R-:W4:Y:S04]  /*58140*/  LDL.LU R20, [R1+0x108] ;  /* 0x0001080001147983 */ /* 0x000f280000300800 */
[----:B------:R-:W4:Y:S04]  /*58150*/  LDL.LU R21, [R1+0x104] ;  /* 0x0001040001157983 */ /* 0x000f280000300800 */
[----:B------:R-:W4:Y:S04]  /*58160*/  LDL.LU R22, [R1+0x100] ;  /* 0x0001000001167983 */ /* 0x000f280000300800 */
[----:B------:R-:W4:Y:S04]  /*58170*/  LDL.LU R23, [R1+0xfc] ;  /* 0x0000fc0001177983 */ /* 0x000f280000300800 */
[----:B-1----:R-:W4:Y:S01]  /*58180*/  LDL.LU R28, [R1+0xf8] ;  /* 0x0000f800011c7983 */ /* 0x002f220000300800 */
[----:B------:R-:W-:-:S03]  /*58190*/  ISETP.GE.AND P0, PT, R0, R2, PT ;  /* 0x000000020000720c */ /* 0x000fc60003f06270 */
[----:B---3--:R-:W-:Y:S04]  /*581a0*/  STS.U8 [R0+UR6+0x840], R5 ;  /* 0x0008400500007988 */ /* 0x008fe80008000006 */
[----:B------:R0:W-:Y:S04]  /*581b0*/  STS.U8 [R0+UR6+0x800], R29 ;  /* 0x0008001d00007988 */ /* 0x0001e80008000006 */
[----:B------:R-:W-:Y:S04]  /*581c0*/  STS.U8 [R0+UR6+0x8c0], R25 ;  /* 0x0008c01900007988 */ /* 0x000fe80008000006 */
[----:B0-----:R-:W3:Y:S04]  /*581d0*/  LDL.LU R29, [R1+0xf4] ;  /* 0x0000f400011d7983 */ /* 0x001ee80000300800 */
[----:B--2---:R0:W-:Y:S04]  /*581e0*/  STS.U8 [R0+UR6+0x880], R27 ;  /* 0x0008801b00007988 */ /* 0x0041e80008000006 */
[----:B------:R-:W-:Y:S04]  /*581f0*/  STS.U8 [R0+UR6+0x1000], R4 ;  /* 0x0010000400007988 */ /* 0x000fe80008000006 */
        /* <DEDUP_REMOVED lines=14> */
[----:B0-----:R-:W2:Y:S04]  /*582e0*/  LDL.LU R27, [R1+0x9f8] ;  /* 0x0009f800011b7983 */ /* 0x001ea80000300800 */
[----:B----4-:R-:W-:Y:S04]  /*582f0*/  STS.U8 [R0+UR6+0x2880], R19 ;  /* 0x0028801300007988 */ /* 0x010fe80008000006 */
[----:B------:R0:W-:Y:S02]  /*58300*/  STS.U8 [R0+UR6+0x3000], R26 ;  /* 0x0030001a00007988 */ /* 0x0001e40008000006 */
[----:B0-----:R-:W0:Y:S02]  /*58310*/  S2R R26, SR_TID.X ;  /* 0x00000000001a7919 */ /* 0x001e240000002100 */
[----:B------:R1:W-:Y:S04]  /*58320*/  STS.U8 [R0+UR6+0x3040], R24 ;  /* 0x0030401800007988 */ /* 0x0003e80008000006 */
[----:B------:R-:W-:Y:S04]  /*58330*/  STS.U8 [R0+UR6+0x3080], R20 ;  /* 0x0030801400007988 */ /* 0x000fe80008000006 */
[----:B------:R-:W-:Y:S04]  /*58340*/  STS.U8 [R0+UR6+0x30c0], R21 ;  /* 0x0030c01500007988 */ /* 0x000fe80008000006 */
[----:B------:R-:W-:Y:S04]  /*58350*/  STS.U8 [R0+UR6+0x3840], R22 ;  /* 0x0038401600007988 */ /* 0x000fe80008000006 */
[----:B------:R-:W-:Y:S04]  /*58360*/  STS.U8 [R0+UR6+0x3800], R23 ;  /* 0x0038001700007988 */ /* 0x000fe80008000006 */
[----:B------:R4:W-:Y:S04]  /*58370*/  STS.U8 [R0+UR6+0x38c0], R28 ;  /* 0x0038c01c00007988 */ /* 0x0009e80008000006 */
[----:B-1----:R-:W2:Y:S01]  /*58380*/  LDL.LU R24, [R1+0x9f4] ;  /* 0x0009f40001187983 */ /* 0x002ea20000300800 */
[----:B0-----:R-:W-:-:S04]  /*58390*/  LOP3.LUT R26, R26, 0x3f, RZ, 0xc0, !PT ;  /* 0x0000003f1a1a7812 */ /* 0x001fc800078ec0ff */
[----:B------:R-:W-:Y:S02]  /*583a0*/  LOP3.LUT R2, R26, 0x8, RZ, 0x3c, !PT ;  /* 0x000000081a027812 */ /* 0x000fe400078e3cff */
[----:B------:R-:W2:Y:S04]  /*583b0*/  LDL.LU R26, [R1+0x9f0] ;  /* 0x0009f000011a7983 */ /* 0x000ea80000300800 */
[----:B----4-:R-:W4:Y:S04]  /*583c0*/  LDL.LU R28, [R1+0x9ec] ;  /* 0x0009ec00011c7983 */ /* 0x010f280000300800 */
[----:B---3--:R0:W-:Y:S04]  /*583d0*/  STS.U8 [R0+UR6+0x3880], R29 ;  /* 0x0038801d00007988 */ /* 0x0081e80008000006 */
[----:B0-----:R-:W3:Y:S04]  /*583e0*/  LDL.LU R29, [R1+0x978] ;  /* 0x00097800011d7983 */ /* 0x001ee80000300800 */
[----:B------:R-:W-:Y:S04]  /*583f0*/  STL [R1+0x6020], R0 ;  /* 0x0060200001007387 */ /* 0x000fe80000100800 */
        /* <DEDUP_REMOVED lines=17> */
[----:B--2---:R0:W-:Y:S04]  /*58510*/  STS.U8 [R2+UR6+0x100], R27 ;  /* 0x0001001b02007988 */ /* 0x0041e80008000006 */
[----:B0-----:R-:W2:Y:S04]  /*58520*/  LDL.LU R27, [R1+0x140] ;  /* 0x00014000011b7983 */ /* 0x001ea80000300800 */
[----:B------:R-:W2:Y:S04]  /*58530*/  LDL.LU R19, [R1+0x13c] ;  /* 0x00013c0001137983 */ /* 0x000ea80000300800 */
[----:B------:R-:W2:Y:S04]  /*58540*/  LDL.LU R20, [R1+0xc8] ;  /* 0x0000c80001147983 */ /* 0x000ea80000300800 */
[----:B------:R-:W2:Y:S04]  /*58550*/  LDL.LU R21, [R1+0xc4] ;  /* 0x0000c40001157983 */ /* 0x000ea80000300800 */
[----:B------:R-:W2:Y:S04]  /*58560*/  LDL.LU R22, [R1+0xc0] ;  /* 0x0000c00001167983 */ /* 0x000ea80000300800 */
[----:B------:R-:W2:Y:S04]  /*58570*/  LDL.LU R23, [R1+0x9c] ;  /* 0x00009c0001177983 */ /* 0x000ea80000300800 */
[----:B------:R0:W-:Y:S04]  /*58580*/  STS.U8 [R2+UR6+0x140], R24 ;  /* 0x0001401802007988 */ /* 0x0001e80008000006 */
[----:B0-----:R-:W2:Y:S04]  /*58590*/  LDL.LU R24, [R1+0x98] ;  /* 0x0000980001187983 */ /* 0x001ea80000300800 */
[----:B------:R0:W-:Y:S04]  /*585a0*/  STS.U8 [R2+UR6+0x180], R26 ;  /* 0x0001801a02007988 */ /* 0x0001e80008000006 */
[----:B----4-:R1:W-:Y:S04]  /*585b0*/  STS.U8 [R2+UR6+0x1c0], R28 ;  /* 0x0001c01c02007988 */ /* 0x0103e80008000006 */
[----:B0-----:R-:W4:Y:S04]  /*585c0*/  LDL.LU R26, [R1+0x94] ;  /* 0x00009400011a7983 */ /* 0x001f280000300800 */
[----:B-1----:R-:W4:Y:S04]  /*585d0*/  LDL.LU R28, [R1+0x90] ;  /* 0x00009000011c7983 */ /* 0x002f280000300800 */
[----:B---3--:R0:W-:Y:S04]  /*585e0*/  STS.U8 [R2+UR6+0x940], R29 ;  /* 0x0009401d02007988 */ /* 0x0081e80008000006 */
        /* <DEDUP_REMOVED lines=17> */
[----:B0-----:R-:W3:Y:S04]  /*58700*/  LDL.LU R29, [R1+0x8c] ;  /* 0x00008c00011d7983 */ /* 0x001ee80000300800 */
[----:B--2---:R0:W-:Y:S02]  /*58710*/  STS.U8 [R2+UR6+0x29c0], R27 ;  /* 0x0029c01b02007988 */ /* 0x0041e40008000006 */
[----:B0-----:R-:W0:Y:S02]  /*58720*/  S2R R27, SR_TID.X ;  /* 0x00000000001b7919 */ /* 0x001e240000002100 */
[----:B------:R-:W-:Y:S04]  /*58730*/  STS.U8 [R2+UR6+0x2980], R19 ;  /* 0x0029801302007988 */ /* 0x000fe80008000006 */
[----:B------:R-:W-:Y:S04]  /*58740*/  STS.U8 [R2+UR6+0x3100], R20 ;  /* 0x0031001402007988 */ /* 0x000fe80008000006 */
[----:B------:R-:W-:Y:S04]  /*58750*/  STS.U8 [R2+UR6+0x3140], R21 ;  /* 0x0031401502007988 */ /* 0x000fe80008000006 */
[----:B------:R-:W-:Y:S04]  /*58760*/  STS.U8 [R2+UR6+0x3180], R22 ;  /* 0x0031801602007988 */ /* 0x000fe80008000006 */
[----:B------:R1:W-:Y:S04]  /*58770*/  STS.U8 [R2+UR6+0x31c0], R23 ;  /* 0x0031c01702007988 */ /* 0x0003e80008000006 */
[----:B------:R-:W-:Y:S01]  /*58780*/  STS.U8 [R2+UR6+0x3940], R24 ;  /* 0x0039401802007988 */ /* 0x000fe20008000006 */
[----:B0-----:R-:W-:-:S05]  /*58790*/  LOP3.LUT R27, R27, 0x3f, RZ, 0xc0, !PT ;  /* 0x0000003f1b1b7812 */ /* 0x001fca00078ec0ff */
[----:B------:R-:W-:Y:S01]  /*587a0*/  STL [R1+0x6050], R27 ;  /* 0x0060501b01007387 */ /* 0x000fe20000100800 */
[----:B-1----:R-:W-:-:S03]  /*587b0*/  LOP3.LUT R23, R27, 0x10, RZ, 0x3c, !PT ;  /* 0x000000101b177812 */ /* 0x002fc600078e3cff */
[----:B----4-:R0:W-:Y:S04]  /*587c0*/  STS.U8 [R2+UR6+0x3900], R26 ;  /* 0x0039001a02007988 */ /* 0x0101e80008000006 */
[----:B------:R1:W-:Y:S04]  /*587d0*/  STS.U8 [R2+UR6+0x39c0], R28 ;  /* 0x0039c01c02007988 */ /* 0x0003e80008000006 */
[----:B0-----:R-:W2:Y:S04]  /*587e0*/  LDL.LU R26, [R1+0x9e8] ;  /* 0x0009e800011a7983 */ /* 0x001ea80000300800 */
[----:B-1----:R-:W4:Y:S04]  /*587f0*/  LDL.LU R28, [R1+0x9e4] ;  /* 0x0009e400011c7983 */ /* 0x002f280000300800 */
[----:B------:R-:W2:Y:S04]  /*58800*/  LDL.LU R27, [R1+0x9dc] ;  /* 0x0009dc00011b7983 */ /* 0x000ea80000300800 */
[----:B--2---:R0:W-:Y:S04]  /*58810*/  STL [R1+0x6054], R27 ;  /* 0x0060541b01007387 */ /* 0x0041e80000100800 */
[----:B0-----:R-:W2:Y:S04]  /*58820*/  LDL.LU R27, [R1+0x9e0] ;  /* 0x0009e000011b7983 */ /* 0x001ea80000300800 */
[----:B---3--:R0:W-:Y:S04]  /*58830*/  STS.U8 [R2+UR6+0x3980], R29 ;  /* 0x0039801d02007988 */ /* 0x0081e80008000006 */
[----:B------:R-:W3:Y:S04]  /*58840*/  LDL.LU R0, [R1+0x968] ;  /* 0x0009680001007983 */ /* 0x000ee80000300800 */
[----:B0-----:R-:W3:Y:S04]  /*58850*/  LDL.LU R2, [R1+0x964] ;  /* 0x0009640001027983 */ /* 0x001ee80000300800 */
        /* <DEDUP_REMOVED lines=23> */
[----:B------:R0:W-:Y:S04]  /*589d0*/  STS.U8 [R23+UR6+0x200], R26 ;  /* 0x0002001a17007988 */ /* 0x0001e80008000006 */
[----:B----4-:R1:W-:Y:S04]  /*589e0*/  STS.U8 [R23+UR6+0x240], R28 ;  /* 0x0002401c17007988 */ /* 0x0103e80008000006 */
[----:B0-----:R-:W4:Y:S04]  /*589f0*/  LDL.LU R26, [R1+0x6c] ;  /* 0x00006c00011a7983 */ /* 0x001f280000300800 */
[----:B-1----:R-:W3:Y:S04]  /*58a00*/  LDL.LU R28, [R1+0x68] ;  /* 0x00006800011c7983 */ /* 0x002ee80000300800 */
[----:B--2---:R0:W-:Y:S04]  /*58a10*/  STS.U8 [R23+UR6+0x280], R27 ;  /* 0x0002801b17007988 */ /* 0x0041e80008000006 */
[----:B0-----:R-:W2:Y:S04]  /*58a20*/  LDL.LU R27, [R1+0x6054] ;  /* 0x00605400011b7983 */ /* 0x001ea80000300800 */
[----:B--2---:R0:W-:Y:S04]  /*58a30*/  STS.U8 [R23+UR6+0x2c0], R27 ;  /* 0x0002c01b17007988 */ /* 0x0041e80008000006 */
[----:B---3--:R-:W-:Y:S04]  /*58a40*/  STS.U8 [R23+UR6+0xa40], R0 ;  /* 0x000a400017007988 */ /* 0x008fe80008000006 */
        /* <DEDUP_REMOVED lines=24> */
[----:B------:R0:W-:Y:S04]  /*58bd0*/  STS.U8 [R23+UR6+0x3a40], R29 ;  /* 0x003a401d17007988 */ /* 0x0001e80008000006 */
[----:B0-----:R-:W3:Y:S04]  /*58be0*/  LDL.LU R29, [R1+0x64] ;  /* 0x00006400011d7983 */ /* 0x001ee80000300800 */
[----:B------:R-:W2:Y:S04]  /*58bf0*/  LDL.LU R2, [R1+0x9d0] ;  /* 0x0009d00001027983 */ /* 0x000ea80000300800 */
[----:B--2---:R0:W-:Y:S04]  /*58c00*/  STL [R1+0x6048], R2 ;  /* 0x0060480201007387 */ /* 0x0041e80000100800 */
[----:B0-----:R-:W2:Y:S04]  /*58c10*/  LDL.LU R2, [R1+0x9d4] ;  /* 0x0009d40001027983 */ /* 0x001ea80000300800 */
[----:B----4-:R-:W-:Y:S04]  /*58c20*/  STS.U8 [R23+UR6+0x3a00], R26 ;  /* 0x003a001a17007988 */ /* 0x010fe80008000006 */
[----:B------:R-:W-:Y:S01]  /*58c30*/  STS.U8 [R23+UR6+0x3ac0], R28 ;  /* 0x003ac01c17007988 */ /* 0x000fe20008000006 */
[----:B------:R-:W-:-:S03]  /*58c40*/  LOP3.LUT R0, R27, 0x18, RZ, 0x3c, !PT ;  /* 0x000000181b007812 */ /* 0x000fc600078e3cff */
[----:B---3--:R-:W-:Y:S04]  /*58c50*/  STS.U8 [R23+UR6+0x3a80], R29 ;  /* 0x003a801d17007988 */ /* 0x008fe80008000006 */
[----:B--2---:R0:W-:Y:S04]  /*58c60*/  STL [R1+0x604c], R2 ;  /* 0x00604c0201007387 */ /* 0x0041e80000100800 */
[----:B0-----:R-:W2:Y:S04]  /*58c70*/  LDL.LU R2, [R1+0x9d8] ;  /* 0x0009d80001027983 */ /* 0x001ea80000300800 */
[----:B------:R-:W3:Y:S04]  /*58c80*/  LDL.LU R5, [R1+0x9cc] ;  /* 0x0009cc0001057983 */ /* 0x000ee80000300800 */
[----:B------:R-:W4:Y:S04]  /*58c90*/  LDL.LU R25, [R1+0x958] ;  /* 0x0009580001197983 */ /* 0x000f280000300800 */
        /* <DEDUP_REMOVED lines=27> */
[----:B--2---:R0:W-:Y:S04]  /*58e50*/  STS.U8 [R0+UR6+0x340], R2 ;  /* 0x0003400200007988 */ /* 0x0041e80008000006 */
[----:B0-----:R-:W2:Y:S04]  /*58e60*/  LDL.LU R2, [R1+0x6048] ;  /* 0x0060480001027983 */ /* 0x001ea80000300800 */
[----:B--2---:R-:W-:Y:S04]  /*58e70*/  STS.U8 [R0+UR6+0x380], R2 ;  /* 0x0003800200007988 */ /* 0x004fe80008000006 */
[----:B---3--:R-:W-:Y:S04]  /*58e80*/  STS.U8 [R0+UR6+0x3c0], R5 ;  /* 0x0003c00500007988 */ /* 0x008fe80008000006 */
[----:B----4-:R-:W-:Y:S04]  /*58e90*/  STS.U8 [R0+UR6+0xb40], R25 ;  /* 0x000b401900007988 */ /* 0x010fe80008000006 */
        /* <DEDUP_REMOVED lines=19> */
[----:B------:R0:W-:Y:S02]  /*58fd0*/  STS.U8 [R0+UR6+0x3300], R28 ;  /* 0x0033001c00007988 */ /* 0x0001e40008000006 */
[----:B0-----:R-:W0:Y:S02]  /*58fe0*/  S2R R28, SR_TID.X ;  /* 0x00000000001c7919 */ /* 0x001e240000002100 */
[----:B------:R-:W-:Y:S04]  /*58ff0*/  STS.U8 [R0+UR6+0x3340], R23 ;  /* 0x0033401700007988 */ /* 0x000fe80008000006 */
[----:B------:R-:W-:Y:S04]  /*59000*/  STS.U8 [R0+UR6+0x3380], R24 ;  /* 0x0033801800007988 */ /* 0x000fe80008000006 */
[----:B------:R-:W-:Y:S04]  /*59010*/  STS.U8 [R0+UR6+0x33c0], R26 ;  /* 0x0033c01a00007988 */ /* 0x000fe80008000006 */
[----:B------:R-:W-:Y:S04]  /*59020*/  STS.U8 [R0+UR6+0x3b40], R27 ;  /* 0x003b401b00007988 */ /* 0x000fe80008000006 */
[----:B------:R1:W-:Y:S04]  /*59030*/  STS.U8 [R0+UR6+0x3b00], R29 ;  /* 0x003b001d00007988 */ /* 0x0003e80008000006 */
[----:B-1----:R-:W2:Y:S01]  /*59040*/  LDL.LU R29, [R1+0x44] ;  /* 0x00004400011d7983 */ /* 0x002ea20000300800 */
[----:B0-----:R-:W-:-:S04]  /*59050*/  LOP3.LUT R28, R28, 0x3f, RZ, 0xc0, !PT ;  /* 0x0000003f1c1c7812 */ /* 0x001fc800078ec0ff */
[----:B------:R-:W-:-:S05]  /*59060*/  LOP3.LUT R0, R28, 0x20, RZ, 0x3c, !PT ;  /* 0x000000201c007812 */ /* 0x000fca00078e3cff */
[----:B------:R0:W-:Y:S04]  /*59070*/  STL [R1+0x6040], R0 ;  /* 0x0060400001007387 */ /* 0x0001e80000100800 */
[----:B0-----:R-:W3:Y:S04]  /*59080*/  LDL.LU R0, [R1+0x40] ;  /* 0x0000400001007983 */ /* 0x001ee80000300800 */
[----:B------:R-:W4:Y:S04]  /*59090*/  LDL.LU R25, [R1+0x9c4] ;  /* 0x0009c40001197983 */ /* 0x000f280000300800 */
[----:B----4-:R0:W-:Y:S04]  /*590a0*/  STL [R1+0x603c], R25 ;  /* 0x00603c1901007387 */ /* 0x0101e80000100800 */
[----:B0-----:R-:W4:Y:S04]  /*590b0*/  LDL.LU R25, [R1+0x9c8] ;  /* 0x0009c80001197983 */ /* 0x001f280000300800 */
[----:B----4-:R0:W-:Y:S04]  /*590c0*/  STL [R1+0x6044], R25 ;  /* 0x0060441901007387 */ /* 0x0101e80000100800 */
        /* <DEDUP_REMOVED lines=21> */
[----:B0-----:R-:W-:-:S03]  /*59220*/  LOP3.LUT R25, R28, 0x18, RZ, 0x3c, !PT ;  /* 0x000000181c197812 */ /* 0x001fc600078e3cff */
[----:B------:R-:W4:Y:S04]  /*59230*/  LDL.LU R23, [R1+0xcc] ;  /* 0x0000cc0001177983 */ /* 0x000f280000300800 */
[----:B------:R-:W4:Y:S04]  /*59240*/  LDL.LU R24, [R1+0x34] ;  /* 0x0000340001187983 */ /* 0x000f280000300800 */
[----:B------:R-:W4:Y:S04]  /*59250*/  LDL.LU R26, [R1+0x30] ;  /* 0x00003000011a7983 */ /* 0x000f280000300800 */
[----:B------:R-:W4:Y:S04]  /*59260*/  LDL.LU R27, [R1+0x2c] ;  /* 0x00002c00011b7983 */ /* 0x000f280000300800 */
[----:B--2---:R0:W-:Y:S04]  /*59270*/  STS.U8 [R25+UR6+0x3bc0], R29 ;  /* 0x003bc01d19007988 */ /* 0x0041e80008000006 */
[----:B------:R-:W2:Y:S04]  /*59280*/  LDL.LU R28, [R1+0x28] ;  /* 0x00002800011c7983 */ /* 0x000ea80000300800 */
[----:B---3--:R1:W-:Y:S04]  /*59290*/  STS.U8 [R25+UR6+0x3b80], R0 ;  /* 0x003b800019007988 */ /* 0x0083e80008000006 */
[----:B0-----:R-:W3:Y:S04]  /*592a0*/  LDL.LU R29, [R1+0x24] ;  /* 0x00002400011d7983 */ /* 0x001ee80000300800 */
[----:B-1----:R-:W2:Y:S04]  /*592b0*/  LDL.LU R25, [R1+0x6044] ;  /* 0x0060440001197983 */ /* 0x002ea80000300800 */
[----:B------:R-:W2:Y:S04]  /*592c0*/  LDL.LU R0, [R1+0x6040] ;  /* 0x0060400001007983 */ /* 0x000ea80000300800 */
[----:B--2---:R0:W-:Y:S04]  /*592d0*/  STS.U8 [R0+UR6+0x400], R25 ;  /* 0x0004001900007988 */ /* 0x0041e80008000006 */
[----:B0-----:R-:W2:Y:S04]  /*592e0*/  LDL.LU R25, [R1+0x603c] ;  /* 0x00603c0001197983 */ /* 0x001ea80000300800 */
[----:B--2---:R0:W-:Y:S04]  /*592f0*/  STS.U8 [R0+UR6+0x440], R25 ;  /* 0x0004401900007988 */ /* 0x0041e80008000006 */
        /* <DEDUP_REMOVED lines=27> */
[----:B---3--:R0:W-:Y:S04]  /*594b0*/  STS.U8 [R0+UR6+0x3c40], R29 ;  /* 0x003c401d00007988 */ /* 0x0081e80008000006 */
[----:B0-----:R-:W3:Y:S04]  /*594c0*/  LDL.LU R0, [R1+0x9b4] ;  /* 0x0009b40001007983 */ /* 0x001ee80000300800 */
[----:B---3--:R0:W-:Y:S04]  /*594d0*/  STL [R1+0x6024], R0 ;  /* 0x0060240001007387 */ /* 0x0081e80000100800 */
[----:B0-----:R-:W3:Y:S04]  /*594e0*/  LDL.LU R0, [R1+0x9b8] ;  /* 0x0009b80001007983 */ /* 0x001ee80000300800 */
[----:B---3--:R0:W-:Y:S04]  /*594f0*/  STL [R1+0x6028], R0 ;  /* 0x0060280001007387 */ /* 0x0081e80000100800 */
[----:B0-----:R-:W3:Y:S04]  /*59500*/  LDL.LU R0, [R1+0x18] ;  /* 0x0000180001007983 */ /* 0x001ee80000300800 */
[----:B---3--:R0:W-:Y:S04]  /*59510*/  STL [R1+0x6030], R0 ;  /* 0x0060300001007387 */ /* 0x0081e80000100800 */
[----:B0-----:R-:W3:Y:S04]  /*59520*/  LDL.LU R0, [R1+0x1c] ;  /* 0x00001c0001007983 */ /* 0x001ee80000300800 */
[----:B---3--:R0:W-:Y:S04]  /*59530*/  STL [R1+0x6034], R0 ;  /* 0x0060340001007387 */ /* 0x0081e80000100800 */
[----:B0-----:R-:W3:Y:S04]  /*59540*/  LDL.LU R0, [R1+0x20] ;  /* 0x0000200001007983 */ /* 0x001ee80000300800 */
[----:B------:R-:W4:Y:S01]  /*59550*/  LDL.LU R16, [R1+0x9b0] ;  /* 0x0009b00001107983 */ /* 0x000f220000300800 */
[----:B--2---:R-:W-:-:S02]  /*59560*/  LOP3.LUT R2, R25, 0x3f, RZ, 0xc0, !PT ;  /* 0x0000003f19027812 */ /* 0x004fc400078ec0ff */
[----:B------:R-:W-:Y:S01]  /*59570*/  LOP3.LUT R25, R25, 0x3f, RZ, 0xc0, !PT ;  /* 0x0000003f19197812 */ /* 0x000fe200078ec0ff */
[----:B----4-:R0:W-:Y:S04]  /*59580*/  STL [R1+0x602c], R16 ;  /* 0x00602c1001007387 */ /* 0x0101e80000100800 */
[----:B------:R-:W2:Y:S04]  /*59590*/  LDL.LU R17, [R1+0x9ac] ;  /* 0x0009ac0001117983 */ /* 0x000ea80000300800 */
[----:B------:R-:W4:Y:S04]  /*595a0*/  LDL.LU R18, [R1+0x938] ;  /* 0x0009380001127983 */ /* 0x000f280000300800 */
        /* <DEDUP_REMOVED lines=17> */
[----:B------:R-:W2:Y:S01]  /*596c0*/  LDL.LU R15, [R1+0x60] ;  /* 0x00006000010f7983 */ /* 0x000ea20000300800 */
[----:B0-----:R-:W-:-:S03]  /*596d0*/  LOP3.LUT R16, R25, 0x20, RZ, 0x3c, !PT ;  /* 0x0000002019107812 */ /* 0x001fc600078e3cff */
[----:B------:R-:W2:Y:S04]  /*596e0*/  LDL.LU R21, [R1+0x3c] ;  /* 0x00003c0001157983 */ /* 0x000ea80000300800 */
[----:B------:R-:W2:Y:S04]  /*596f0*/  LDL.LU R22, [R1+0xc] ;  /* 0x00000c0001167983 */ /* 0x000ea80000300800 */
[----:B------:R-:W2:Y:S04]  /*59700*/  LDL.LU R23, [R1+0x8] ;  /* 0x0000080001177983 */ /* 0x000ea80000300800 */
[----:B------:R-:W2:Y:S04]  /*59710*/  LDL.LU R24, [R1+0x4] ;  /* 0x0000040001187983 */ /* 0x000ea80000300800 */
[----:B------:R-:W2:Y:S04]  /*59720*/  LDL.LU R25, [R1] ;  /* 0x0000000001197983 */ /* 0x000ea80000300800 */
[----:B---3--:R0:W-:Y:S04]  /*59730*/  STS.U8 [R16+UR6+0x3c00], R0 ;  /* 0x003c000010007988 */ /* 0x0081e80008000006 */
[----:B0-----:R-:W3:Y:S04]  /*59740*/  LDL.LU R0, [R1+0x6034] ;  /* 0x0060340001007983 */ /* 0x001ee80000300800 */
[----:B---3--:R0:W-:Y:S04]  /*59750*/  STS.U8 [R16+UR6+0x3cc0], R0 ;  /* 0x003cc00010007988 */ /* 0x0081e80008000006 */
[----:B0-----:R-:W3:Y:S01]  /*59760*/  LDL.LU R0, [R1+0x6030] ;  /* 0x0060300001007983 */ /* 0x001ee20000300800 */
[----:B------:R-:W-:-:S03]  /*59770*/  LOP3.LUT R20, R2, 0x28, RZ, 0x3c, !PT ;  /* 0x0000002802147812 */ /* 0x000fc600078e3cff */
[----:B---3--:R0:W-:Y:S04]  /*59780*/  STS.U8 [R16+UR6+0x3c80], R0 ;  /* 0x003c800010007988 */ /* 0x0081e80008000006 */
[----:B0-----:R-:W3:Y:S04]  /*59790*/  LDL.LU R16, [R1+0x602c] ;  /* 0x00602c0001107983 */ /* 0x001ee80000300800 */
[----:B------:R-:W2:Y:S04]  /*597a0*/  LDL.LU R0, [R1+0x6028] ;  /* 0x0060280001007983 */ /* 0x000ea80000300800 */
[----:B--2---:R0:W-:Y:S04]  /*597b0*/  STS.U8 [R20+UR6+0x500], R0 ;  /* 0x0005000014007988 */ /* 0x0041e80008000006 */
[----:B0-----:R-:W2:Y:S04]  /*597c0*/  LDL.LU R0, [R1+0x6024] ;  /* 0x0060240001007983 */ /* 0x001ea80000300800 */
[----:B--2---:R0:W-:Y:S04]  /*597d0*/  STS.U8 [R20+UR6+0x540], R0 ;  /* 0x0005400014007988 */ /* 0x0041e80008000006 */
[----:B---3--:R1:W-:Y:S04]  /*597e0*/  STS.U8 [R20+UR6+0x580], R16 ;  /* 0x0005801014007988 */ /* 0x0083e80008000006 */
[----:B------:R2:W-:Y:S04]  /*597f0*/  STS.U8 [R20+UR6+0x5c0], R17 ;  /* 0x0005c01114007988 */ /* 0x0005e80008000006 */
[----:B----4-:R3:W-:Y:S04]  /*59800*/  STS.U8 [R20+UR6+0xd40], R18 ;  /* 0x000d401214007988 */ /* 0x0107e80008000006 */
[----:B------:R4:W-:Y:S04]  /*59810*/  STS.U8 [R20+UR6+0xd00], R19 ;  /* 0x000d001314007988 */ /* 0x0009e80008000006 */
[----:B------:R2:W-:Y:S04]  /*59820*/  STS.U8 [R20+UR6+0xdc0], R26 ;  /* 0x000dc01a14007988 */ /* 0x0005e80008000006 */
[----:B0-----:R-:W4:Y:S04]  /*59830*/  LDL.LU R0, [R1+0x6020] ;  /* 0x0060200001007983 */ /* 0x001f280000300800 */
[----:B-1----:R-:W4:Y:S04]  /*59840*/  LDL.LU R16, [R1+0x601c] ;  /* 0x00601c0001107983 */ /* 0x002f280000300800 */
[----:B--2---:R-:W2:Y:S04]  /*59850*/  LDL.LU R17, [R1+0x6018] ;  /* 0x0060180001117983 */ /* 0x004ea80000300800 */
[----:B---3--:R-:W3:Y:S04]  /*59860*/  LDL.LU R18, [R1+0x6014] ;  /* 0x0060140001127983 */ /* 0x008ee80000300800 */
[----:B----4-:R-:W4:Y:S04]  /*59870*/  LDL.LU R19, [R1+0x6010] ;  /* 0x0060100001137983 */ /* 0x010f280000300800 */
[----:B------:R-:W2:Y:S04]  /*59880*/  LDL.LU R26, [R1+0x600c] ;  /* 0x00600c00011a7983 */ /* 0x000ea80000300800 */
[----:B------:R0:W-:Y:S04]  /*59890*/  STS.U8 [R20+UR6+0xd80], R27 ;  /* 0x000d801b14007988 */ /* 0x0001e80008000006 */
[----:B------:R1:W-:Y:S04]  /*598a0*/  STS.U8 [R20+UR6+0x1500], R28 ;  /* 0x0015001c14007988 */ /* 0x0003e80008000006 */
[----:B------:R1:W-:Y:S04]  /*598b0*/  STS.U8 [R20+UR6+0x1540], R29 ;  /* 0x0015401d14007988 */ /* 0x0003e80008000006 */
[----:B0-----:R-:W2:Y:S04]  /*598c0*/  LDL.LU R27, [R1+0x6008] ;  /* 0x00600800011b7983 */ /* 0x001ea80000300800 */
[----:B-1----:R-:W2:Y:S04]  /*598d0*/  LDL.LU R28, [R1+0x6004] ;  /* 0x00600400011c7983 */ /* 0x002ea80000300800 */
[----:B------:R-:W2:Y:S04]  /*598e0*/  LDL.LU R29, [R1+0x6000] ;  /* 0x00600000011d7983 */ /* 0x000ea80000300800 */
        /* <DEDUP_REMOVED lines=13> */
[----:B------:R0:W-:Y:S04]  /*599c0*/  STS.U8 [R20+UR6+0x2d80], R21 ;  /* 0x002d801514007988 */ /* 0x0001e80008000006 */
[----:B------:R1:W-:Y:S04]  /*599d0*/  STS.U8 [R20+UR6+0x3500], R22 ;  /* 0x0035001614007988 */ /* 0x0003e80008000006 */
[----:B------:R0:W-:Y:S04]  /*599e0*/  STS.U8 [R20+UR6+0x3540], R23 ;  /* 0x0035401714007988 */ /* 0x0001e80008000006 */
[----:B------:R-:W-:Y:S04]  /*599f0*/  STS.U8 [R20+UR6+0x3580], R24 ;  /* 0x0035801814007988 */ /* 0x000fe80008000006 */
[----:B------:R1:W-:Y:S04]  /*59a00*/  STS.U8 [R20+UR6+0x35c0], R25 ;  /* 0x0035c01914007988 */ /* 0x0003e80008000006 */
[----:B0-----:R-:W3:Y:S04]  /*59a10*/  LDL.LU R21, [R1+0x9a8] ;  /* 0x0009a80001157983 */ /* 0x001ee80000300800 */
[----:B-1----:R-:W4:Y:S04]  /*59a20*/  LDL.LU R22, [R1+0x9a4] ;  /* 0x0009a40001167983 */ /* 0x002f280000300800 */
        /* <DEDUP_REMOVED lines=16> */
[----:B--2---:R-:W-:Y:S04]  /*59b30*/  STS.U8 [R20+UR6+0x3d40], R29 ;  /* 0x003d401d14007988 */ /* 0x004fe80008000006 */
[----:B------:R0:W-:Y:S04]  /*59b40*/  STL [R1+0x5fd4], R29 ;  /* 0x005fd41d01007387 */ /* 0x0001e80000100800 */
[----:B------:R-:W-:Y:S04]  /*59b50*/  STS.U8 [R20+UR6+0x3d00], R28 ;  /* 0x003d001c14007988 */ /* 0x000fe80008000006 */
[----:B------:R-:W-:Y:S04]  /*59b60*/  STS.U8 [R20+UR6+0x3dc0], R27 ;  /* 0x003dc01b14007988 */ /* 0x000fe80008000006 */
[----:B------:R-:W-:Y:S04]  /*59b70*/  STS.U8 [R20+UR6+0x3d80], R26 ;  /* 0x003d801a14007988 */ /* 0x000fe80008000006 */
[----:B0-----:R-:W2:Y:S04]  /*59b80*/  LDL.LU R29, [R1+0x91c] ;  /* 0x00091c00011d7983 */ /* 0x001ea80000300800 */
[----:B------:R0:W-:Y:S04]  /*59b90*/  STL [R1+0x5fd8], R28 ;  /* 0x005fd81c01007387 */ /* 0x0001e80000100800 */
[----:B0-----:R-:W2:Y:S04]  /*59ba0*/  LDL.LU R28, [R1+0x920] ;  /* 0x00092000011c7983 */ /* 0x001ea80000300800 */
[----:B------:R0:W-:Y:S04]  /*59bb0*/  STL [R1+0x5fdc], R27 ;  /* 0x005fdc1b01007387 */ /* 0x0001e80000100800 */
[----:B0-----:R-:W2:Y:S04]  /*59bc0*/  LDL.LU R27, [R1+0x924] ;  /* 0x00092400011b7983 */ /* 0x001ea80000300800 */
[----:B------:R-:W2:Y:S04]  /*59bd0*/  LDL.LU R20, [R1+0x5ffc] ;  /* 0x005ffc0001147983 */ /* 0x000ea80000300800 */
[----:B------:R0:W-:Y:S04]  /*59be0*/  STL [R1+0x5fe0], R26 ;  /* 0x005fe01a01007387 */ /* 0x0001e80000100800 */
[----:B0-----:R-:W2:Y:S01]  /*59bf0*/  LDL.LU R26, [R1+0x928] ;  /* 0x00092800011a7983 */ /* 0x001ea20000300800 */
[----:B------:R-:W-:-:S05]  /*59c00*/  LOP3.LUT R2, R2, 0x30, RZ, 0x3c, !PT ;  /* 0x0000003002027812 */ /* 0x000fca00078e3cff */
[----:B---3--:R0:W-:Y:S04]  /*59c10*/  STS.U8 [R2+UR6+0x600], R21 ;  /* 0x0006001502007988 */ /* 0x0081e80008000006 */
[----:B----4-:R1:W-:Y:S04]  /*59c20*/  STS.U8 [R2+UR6+0x640], R22 ;  /* 0x0006401602007988 */ /* 0x0103e80008000006 */
[----:B------:R3:W-:Y:S04]  /*59c30*/  STS.U8 [R2+UR6+0x680], R23 ;  /* 0x0006801702007988 */ /* 0x0007e80008000006 */
[----:B------:R4:W-:Y:S04]  /*59c40*/  STS.U8 [R2+UR6+0x6c0], R25 ;  /* 0x0006c01902007988 */ /* 0x0009e80008000006 */
[----:B0-----:R-:W2:Y:S04]  /*59c50*/  LDL.LU R21, [R1+0x5ff8] ;  /* 0x005ff80001157983 */ /* 0x001ea80000300800 */
[----:B-1----:R-:W2:Y:S04]  /*59c60*/  LDL.LU R22, [R1+0x5ff4] ;  /* 0x005ff40001167983 */ /* 0x002ea80000300800 */
[----:B---3--:R-:W3:Y:S04]  /*59c70*/  LDL.LU R23, [R1+0x5ff0] ;  /* 0x005ff00001177983 */ /* 0x008ee80000300800 */
[----:B----4-:R-:W4:Y:S04]  /*59c80*/  LDL.LU R25, [R1+0x5fec] ;  /* 0x005fec0001197983 */ /* 0x010f280000300800 */
[----:B--2---:R-:W-:Y:S04]  /*59c90*/  STS.U8 [R2+UR6+0xe40], R26 ;  /* 0x000e401a02007988 */ /* 0x004fe80008000006 */
        /* <DEDUP_REMOVED lines=9> */
[----:B0-----:R-:W2:Y:S04]  /*59d30*/  LDL.LU R24, [R1+0x10] ;  /* 0x0000100001187983 */ /* 0x001ea80000300800 */
[----:B------:R-:W2:Y:S04]  /*59d40*/  LDL.LU R26, [R1+0x994] ;  /* 0x00099400011a7983 */ /* 0x000ea80000300800 */
[----:B--2---:R0:W-:Y:S04]  /*59d50*/  STL [R1+0x5fe4], R26 ;  /* 0x005fe41a01007387 */ /* 0x0041e80000100800 */
[----:B0-----:R-:W2:Y:S04]  /*59d60*/  LDL.LU R26, [R1+0x998] ;  /* 0x00099800011a7983 */ /* 0x001ea80000300800 */
[----:B------:R0:W-:Y:S04]  /*59d70*/  STS.U8 [R2+UR6+0x1ec0], R8 ;  /* 0x001ec00802007988 */ /* 0x0001e80008000006 */
[----:B------:R-:W-:Y:S04]  /*59d80*/  STS.U8 [R2+UR6+0x1e80], R9 ;  /* 0x001e800902007988 */ /* 0x000fe80008000006 */
[----:B------:R-:W-:Y:S04]  /*59d90*/  STS.U8 [R2+UR6+0x2600], R10 ;  /* 0x0026000a02007988 */ /* 0x000fe80008000006 */
[----:B------:R-:W-:Y:S04]  /*59da0*/  STS.U8 [R2+UR6+0x2640], R11 ;  /* 0x0026400b02007988 */ /* 0x000fe80008000006 */
[----:B------:R-:W-:Y:S04]  /*59db0*/  STS.U8 [R2+UR6+0x2680], R12 ;  /* 0x0026800c02007988 */ /* 0x000fe80008000006 */
[----:B------:R-:W-:Y:S04]  /*59dc0*/  STS.U8 [R2+UR6+0x26c0], R13 ;  /* 0x0026c00d02007988 */ /* 0x000fe80008000006 */
[----:B------:R-:W-:Y:S04]  /*59dd0*/  STS.U8 [R2+UR6+0x2e40], R14 ;  /* 0x002e400e02007988 */ /* 0x000fe80008000006 */
[----:B------:R-:W-:Y:S04]  /*59de0*/  STS.U8 [R2+UR6+0x2e00], R15 ;  /* 0x002e000f02007988 */ /* 0x000fe80008000006 */
[----:B--2---:R1:W-:Y:S04]  /*59df0*/  STL [R1+0x5fe8], R26 ;  /* 0x005fe81a01007387 */ /* 0x0043e80000100800 */
        /* <DEDUP_REMOVED lines=8> */
[----:B0-----:R-:W2:Y:S01]  /*59e80*/  LDL.LU R8, [R1+0x350] ;  /* 0x0003500001087983 */ /* 0x001ea20000300800 */
[----:B-1----:R-:W-:-:S03]  /*59e90*/  LOP3.LUT R26, R0, 0x30, RZ, 0x3c, !PT ;  /* 0x00000030001a7812 */ /* 0x002fc600078e3cff */
[----:B------:R-:W2:Y:S04]  /*59ea0*/  LDL.LU R9, [R1+0x32c] ;  /* 0x00032c0001097983 */ /* 0x000ea80000300800 */
[----:B------:R-:W2:Y:S04]  /*59eb0*/  LDL.LU R10, [R1+0x288] ;  /* 0x00028800010a7983 */ /* 0x000ea80000300800 */
[----:B------:R0:W-:Y:S04]  /*59ec0*/  STS.U8 [R26+UR6+0x2ec0], R24 ;  /* 0x002ec0181a007988 */ /* 0x0001e80008000006 */
[----:B----4-:R-:W-:Y:S04]  /*59ed0*/  STS.U8 [R26+UR6+0x2e80], R25 ;  /* 0x002e80191a007988 */ /* 0x010fe80008000006 */
[----:B---3--:R-:W-:Y:S04]  /*59ee0*/  STS.U8 [R26+UR6+0x3600], R23 ;  /* 0x003600171a007988 */ /* 0x008fe80008000006 */
[----:B------:R-:W3:Y:S04]  /*59ef0*/  LDL.LU R11, [R1+0x284] ;  /* 0x00028400010b7983 */ /* 0x000ee80000300800 */
[----:B------:R-:W-:Y:S04]  /*59f00*/  STS.U8 [R26+UR6+0x3640], R22 ;  /* 0x003640161a007988 */ /* 0x000fe80008000006 */
[----:B------:R-:W4:Y:S04]  /*59f10*/  LDL.LU R12, [R1+0x280] ;  /* 0x00028000010c7983 */ /* 0x000f280000300800 */
[----:B------:R-:W-:Y:S04]  /*59f20*/  STS.U8 [R26+UR6+0x3680], R21 ;  /* 0x003680151a007988 */ /* 0x000fe80008000006 */
[----:B------:R-:W2:Y:S04]  /*59f30*/  LDL.LU R13, [R1+0x26c] ;  /* 0x00026c00010d7983 */ /* 0x000ea80000300800 */
[----:B------:R-:W-:Y:S04]  /*59f40*/  STS.U8 [R26+UR6+0x36c0], R20 ;  /* 0x0036c0141a007988 */ /* 0x000fe80008000006 */
[----:B------:R-:W2:Y:S04]  /*59f50*/  LDL.LU R14, [R1+0x178] ;  /* 0x00017800010e7983 */ /* 0x000ea80000300800 */
[----:B------:R-:W-:Y:S04]  /*59f60*/  STS.U8 [R26+UR6+0x3e40], R19 ;  /* 0x003e40131a007988 */ /* 0x000fe80008000006 */
[----:B------:R-:W2:Y:S04]  /*59f70*/  LDL.LU R15, [R1+0x174] ;  /* 0x00017400010f7983 */ /* 0x000ea80000300800 */
[----:B------:R-:W-:Y:S04]  /*59f80*/  STS.U8 [R26+UR6+0x3e00], R18 ;  /* 0x003e00121a007988 */ /* 0x000fe80008000006 */
[----:B------:R-:W2:Y:S04]  /*59f90*/  LDL.LU R2, [R1+0x170] ;  /* 0x0001700001027983 */ /* 0x000ea80000300800 */
[----:B------:R-:W-:Y:S04]  /*59fa0*/  STS.U8 [R26+UR6+0x3ec0], R17 ;  /* 0x003ec0111a007988 */ /* 0x000fe80008000006 */
[----:B0-----:R-:W2:Y:S04]  /*59fb0*/  LDL.LU R24, [R1+0x16c] ;  /* 0x00016c0001187983 */ /* 0x001ea80000300800 */
[----:B------:R0:W-:Y:S04]  /*59fc0*/  STS.U8 [R26+UR6+0x3e80], R16 ;  /* 0x003e80101a007988 */ /* 0x0001e80008000006 */
[----:B0-----:R-:W2:Y:S01]  /*59fd0*/  LDL.LU R26, [R1+0x5fe8] ;  /* 0x005fe800011a7983 */ /* 0x001ea20000300800 */
[----:B------:R-:W-:-:S05]  /*59fe0*/  LOP3.LUT R0, R0, 0x38, RZ, 0x3c, !PT ;  /* 0x0000003800007812 */ /* 0x000fca00078e3cff */
[----:B--2---:R0:W-:Y:S04]  /*59ff0*/  STS.U8 [R0+UR6+0x700], R26 ;  /* 0x0007001a00007988 */ /* 0x0041e80008000006 */
[----:B0-----:R-:W2:Y:S04]  /*5a000*/  LDL.LU R26, [R1+0x5fe4] ;  /* 0x005fe400011a7983 */ /* 0x001ea80000300800 */
[----:B--2---:R0:W-:Y:S04]  /*5a010*/  STS.U8 [R0+UR6+0x740], R26 ;  /* 0x0007401a00007988 */ /* 0x0041e80008000006 */
[----:B------:R1:W-:Y:S04]  /*5a020*/  STS.U8 [R0+UR6+0x780], R27 ;  /* 0x0007801b00007988 */ /* 0x0003e80008000006 */
[----:B------:R2:W-:Y:S04]  /*5a030*/  STS.U8 [R0+UR6+0x7c0], R28 ;  /* 0x0007c01c00007988 */ /* 0x0005e80008000006 */
[----:B------:R0:W-:Y:S04]  /*5a040*/  STS.U8 [R0+UR6+0xf40], R29 ;  /* 0x000f401d00007988 */ /* 0x0001e80008000006 */
[----:B------:R1:W-:Y:S04]  /*5a050*/  STS.U8 [R0+UR6+0xf00], R5 ;  /* 0x000f000500007988 */ /* 0x0003e80008000006 */
[----:B------:R2:W-:Y:S04]  /*5a060*/  STS.U8 [R0+UR6+0xfc0], R4 ;  /* 0x000fc00400007988 */ /* 0x0005e80008000006 */
[----:B0-----:R-:W4:Y:S04]  /*5a070*/  LDL.LU R26, [R1+0x5fe0] ;  /* 0x005fe000011a7983 */ /* 0x001f280000300800 */
[----:B-1----:R-:W4:Y:S04]  /*5a080*/  LDL.LU R27, [R1+0x5fdc] ;  /* 0x005fdc00011b7983 */ /* 0x002f280000300800 */
[----:B--2---:R-:W2:Y:S04]  /*5a090*/  LDL.LU R28, [R1+0x5fd8] ;  /* 0x005fd800011c7983 */ /* 0x004ea80000300800 */
[----:B------:R-:W2:Y:S04]  /*5a0a0*/  LDL.LU R29, [R1+0x5fd4] ;  /* 0x005fd400011d7983 */ /* 0x000ea80000300800 */
[----:B------:R-:W2:Y:S04]  /*5a0b0*/  LDL.LU R5, [R1+0x5fd0] ;  /* 0x005fd00001057983 */ /* 0x000ea80000300800 */
[----:B------:R-:W2:Y:S04]  /*5a0c0*/  LDL.LU R4, [R1+0x5fcc] ;  /* 0x005fcc0001047983 */ /* 0x000ea80000300800 */
[----:B------:R0:W-:Y:S04]  /*5a0d0*/  STS.U8 [R0+UR6+0xf80], R3 ;  /* 0x000f800300007988 */ /* 0x0001e80008000006 */
[----:B------:R1:W-:Y:S04]  /*5a0e0*/  STS.U8 [R0+UR6+0x1700], R6 ;  /* 0x0017000600007988 */ /* 0x0003e80008000006 */
[----:B------:R0:W-:Y:S04]  /*5a0f0*/  STS.U8 [R0+UR6+0x1740], R7 ;  /* 0x0017400700007988 */ /* 0x0001e80008000006 */
[----:B------:R0:W-:Y:S04]  /*5a100*/  STS.U8 [R0+UR6+0x1780], R8 ;  /* 0x0017800800007988 */ /* 0x0001e80008000006 */
[----:B------:R1:W-:Y:S04]  /*5a110*/  STS.U8 [R0+UR6+0x17c0], R9 ;  /* 0x0017c00900007988 */ /* 0x0003e80008000006 */
[----:B------:R3:W-:Y:S04]  /*5a120*/  STS.U8 [R0+UR6+0x1f40], R10 ;  /* 0x001f400a00007988 */ /* 0x0007e80008000006 */
[----:B0-----:R-:W2:Y:S04]  /*5a130*/  LDL.LU R3, [R1+0x5fc8] ;  /* 0x005fc80001037983 */ /* 0x001ea80000300800 */
[----:B-1----:R-:W2:Y:S04]  /*5a140*/  LDL.LU R6, [R1+0x5fc4] ;  /* 0x005fc40001067983 */ /* 0x002ea80000300800 */
[----:B------:R-:W2:Y:S04]  /*5a150*/  LDL.LU R7, [R1+0x5fc0] ;  /* 0x005fc00001077983 */ /* 0x000ea80000300800 */
[----:B------:R-:W2:Y:S04]  /*5a160*/  LDL.LU R8, [R1+0x5fbc] ;  /* 0x005fbc0001087983 */ /* 0x000ea80000300800 */
[----:B------:R-:W2:Y:S04]  /*5a170*/  LDL.LU R9, [R1+0x5fb8] ;  /* 0x005fb80001097983 */ /* 0x000ea80000300800 */
[----:B---3--:R-:W3:Y:S04]  /*5a180*/  LDL.LU R10, [R1+0x5fb4] ;  /* 0x005fb400010a7983 */ /* 0x008ee80000300800 */
[----:B------:R0:W-:Y:S04]  /*5a190*/  STS.U8 [R0+UR6+0x1f00], R11 ;  /* 0x001f000b00007988 */ /* 0x0001e80008000006 */
[----:B----4-:R1:W-:Y:S04]  /*5a1a0*/  STS.U8 [R0+UR6+0x1fc0], R12 ;  /* 0x001fc00c00007988 */ /* 0x0103e80008000006 */
[----:B------:R4:W-:Y:S04]  /*5a1b0*/  STS.U8 [R0+UR6+0x1f80], R13 ;  /* 0x001f800d00007988 */ /* 0x0009e80008000006 */
[----:B------:R0:W-:Y:S04]  /*5a1c0*/  STS.U8 [R0+UR6+0x2700], R14 ;  /* 0x0027000e00007988 */ /* 0x0001e80008000006 */
[----:B------:R1:W-:Y:S04]  /*5a1d0*/  STS.U8 [R0+UR6+0x2740], R15 ;  /* 0x0027400f00007988 */ /* 0x0003e80008000006 */
[----:B------:R4:W-:Y:S04]  /*5a1e0*/  STS.U8 [R0+UR6+0x2780], R2 ;  /* 0x0027800200007988 */ /* 0x0009e80008000006 */
[----:B0-----:R-:W2:Y:S04]  /*5a1f0*/  LDL.LU R11, [R1+0x5fb0] ;  /* 0x005fb000010b7983 */ /* 0x001ea80000300800 */
[----:B-1----:R-:W2:Y:S04]  /*5a200*/  LDL.LU R12, [R1+0x5fac] ;  /* 0x005fac00010c7983 */ /* 0x002ea80000300800 */
[----:B----4-:R-:W4:Y:S04]  /*5a210*/  LDL.LU R13, [R1+0x5fa8] ;  /* 0x005fa800010d7983 */ /* 0x010f280000300800 */
[----:B------:R-:W2:Y:S04]  /*5a220*/  LDL.LU R14, [R1+0x5fa4] ;  /* 0x005fa400010e7983 */ /* 0x000ea80000300800 */
[----:B------:R-:W2:Y:S04]  /*5a230*/  LDL.LU R15, [R1+0x5fa0] ;  /* 0x005fa000010f7983 */ /* 0x000ea80000300800 */
[----:B------:R-:W2:Y:S04]  /*5a240*/  LDL R2, [R1+0x487c] ;  /* 0x00487c0001027983 */ /* 0x000ea80000100800 */
[----:B------:R0:W-:Y:S04]  /*5a250*/  STS.U8 [R0+UR6+0x27c0], R24 ;  /* 0x0027c01800007988 */ /* 0x0001e80008000006 */
[----:B0-----:R-:W2:Y:S04]  /*5a260*/  LDL.LU R24, [R1+0x5f9c] ;  /* 0x005f9c0001187983 */ /* 0x001ea80000300800 */
[----:B--2---:R-:W-:Y:S04]  /*5a270*/  STS.U8 [R0+UR6+0x2f40], R24 ;  /* 0x002f401800007988 */ /* 0x004fe80008000006 */
[----:B------:R-:W-:Y:S04]  /*5a280*/  STS.U8 [R0+UR6+0x2f00], R15 ;  /* 0x002f000f00007988 */ /* 0x000fe80008000006 */
[----:B------:R-:W-:Y:S04]  /*5a290*/  STS.U8 [R0+UR6+0x2fc0], R14 ;  /* 0x002fc00e00007988 */ /* 0x000fe80008000006 */
[----:B----4-:R-:W-:Y:S04]  /*5a2a0*/  STS.U8 [R0+UR6+0x2f80], R13 ;  /* 0x002f800d00007988 */ /* 0x010fe80008000006 */
[----:B------:R-:W-:Y:S04]  /*5a2b0*/  STS.U8 [R0+UR6+0x3700], R12 ;  /* 0x0037000c00007988 */ /* 0x000fe80008000006 */
[----:B------:R-:W-:Y:S04]  /*5a2c0*/  STS.U8 [R0+UR6+0x3740], R11 ;  /* 0x0037400b00007988 */ /* 0x000fe80008000006 */
[----:B---3--:R-:W-:Y:S04]  /*5a2d0*/  STS.U8 [R0+UR6+0x3780], R10 ;  /* 0x0037800a00007988 */ /* 0x008fe80008000006 */
[----:B------:R-:W-:Y:S04]  /*5a2e0*/  STS.U8 [R0+UR6+0x37c0], R9 ;  /* 0x0037c00900007988 */ /* 0x000fe80008000006 */
[----:B------:R-:W-:Y:S04]  /*5a2f0*/  STS.U8 [R0+UR6+0x3f40], R8 ;  /* 0x003f400800007988 */ /* 0x000fe80008000006 */
[----:B------:R-:W-:Y:S04]  /*5a300*/  STS.U8 [R0+UR6+0x3f00], R7 ;  /* 0x003f000700007988 */ /* 0x000fe80008000006 */
[----:B------:R-:W-:Y:S04]  /*5a310*/  STS.U8 [R0+UR6+0x3fc0], R6 ;  /* 0x003fc00600007988 */ /* 0x000fe80008000006 */
[----:B------:R0:W-:Y:S04]  /*5a320*/  STS.U8 [R0+UR6+0x3f80], R3 ;  /* 0x003f800300007988 */ /* 0x0001e80008000006 */
[----:B0-----:R-:W2:Y:S04]  /*5a330*/  LDL.LU R0, [R1+0x5f98] ;  /* 0x005f980001007983 */ /* 0x001ea80000300800 */
[----:B------:R-:W3:Y:S01]  /*5a340*/  LDL R3, [R1+0x4874] ;  /* 0x0048740001037983 */ /* 0x000ee20000100800 */
[----:B------:R-:W-:Y:S01]  /*5a350*/  BAR.SYNC.DEFER_BLOCKING 0x0 ;  /* 0x0000000000007b1d */ /* 0x000fe20000010000 */
[----:B------:R-:W-:-:S06]  /*5a360*/  PRMT R5, RZ, 0x7610, R5 ;  /* 0x00007610ff057816 */ /* 0x000fcc0000000005 */
[----:B---3--:R-:W3:Y:S04]  /*5a370*/  @!P0 LDG.E.U8 R5, desc[UR4][R2.64] ;  /* 0x0000000402058981 */ /* 0x008ee8000c1e1100 */
[----:B---3--:R0:W-:Y:S04]  /*5a380*/  STL [R1+0x279c], R5 ;  /* 0x00279c0501007387 */ /* 0x0081e80000100800 */
[----:B0-----:R-:W3:Y:S04]  /*5a390*/  LDL.LU R5, [R1+0x5f94] ;  /* 0x005f940001057983 */ /* 0x001ee80000300800 */
[----:B------:R-:W4:Y:S04]  /*5a3a0*/  LDL R2, [R1+0x38b4] ;  /* 0x0038b40001027983 */ /* 0x000f280000100800 */
[----:B------:R-:W4:Y:S01]  /*5a3b0*/  LDL R3, [R1+0x4510] ;  /* 0x0045100001037983 */ /* 0x000f220000100800 */
[----:B--2---:R-:W-:-:S02]  /*5a3c0*/  PRMT R0, RZ, 0x7610, R0 ;  /* 0x00007610ff007816 */ /* 0x004fc40000000000 */
[----:B----4-:R-:W-:-:S04]  /*5a3d0*/  @!P0 LOP3.LUT R3, R3, R2, RZ, 0x3c, !PT ;  /* 0x0000000203038212 */ /* 0x010fc800078e3cff */
[----:B------:R-:W-:-:S04]  /*5a3e0*/  @!P0 LOP3.LUT R2, R3, R2, RZ, 0x3c, !PT ;  /* 0x0000000203028212 */ /* 0x000fc800078e3cff */
[----:B------:R-:W-:-:S05]  /*5a3f0*/  @!P0 LOP3.LUT R3, R3, R2, RZ, 0x3c, !PT ;  /* 0x0000000203038212 */ /* 0x000fca00078e3cff */
[----:B------:R-:W2:Y:S04]  /*5a400*/  @!P0 LDG.E.U8 R0, desc[UR4][R2.64] ;  /* 0x0000000402008981 */ /* 0x000ea8000c1e1100 */
[----:B--2---:R0:W-:Y:S04]  /*5a410*/  STL [R1+0x27a4], R0 ;  /* 0x0027a40001007387 */ /* 0x0041e80000100800 */
[----:B0-----:R-:W2:Y:S04]  /*5a420*/  LDL.LU R0, [R1+0x5f90] ;  /* 0x005f900001007983 */ /* 0x001ea80000300800 */
[----:B------:R-:W4:Y:S04]  /*5a430*/  LDL R2, [R1+0x30b8] ;  /* 0x0030b80001027983 */ /* 0x000f280000100800 */
[----:B------:R-:W4:Y:S01]  /*5a440*/  LDL R3, [R1+0x38b0] ;  /* 0x0038b00001037983 */ /* 0x000f220000100800 */
[----:B------:R-:W-:-:S02]  /*5a450*/  PRMT R4, RZ, 0x7610, R4 ;  /* 0x00007610ff047816 */ /* 0x000fc40000000004 */
[----:B----4-:R-:W-:-:S04]  /*5a460*/  @!P0 LOP3.LUT R3, R3, R2, RZ, 0x3c, !PT ;  /* 0x0000000203038212 */ /* 0x010fc800078e3cff */
[----:B------:R-:W-:-:S04]  /*5a470*/  @!P0 LOP3.LUT R2, R3, R2, RZ, 0x3c, !PT ;  /* 0x0000000203028212 */ /* 0x000fc800078e3cff */
[----:B------:R-:W-:-:S05]  /*5a480*/  @!P0 LOP3.LUT R3, R3, R2, RZ, 0x3c, !PT ;  /* 0x0000000203038212 */ /* 0x000fca00078e3cff */
[----:B------:R-:W4:Y:S04]  /*5a490*/  @!P0 LDG.E.U8 R4, desc[UR4][R2.64] ;  /* 0x0000000402048981 */ /* 0x000f28000c1e1100 */
[----:B----4-:R0:W-:Y:S04]  /*5a4a0*/  STL [R1+0x27a0], R4 ;  /* 0x0027a00401007387 */ /* 0x0101e80000100800 */
[----:B0-----:R-:W4:Y:S04]  /*5a4b0*/  LDL.LU R4, [R1+0x5f8c] ;  /* 0x005f8c0001047983 */ /* 0x001f280000300800 */
[----:B------:R-:W3:Y:S04]  /*5a4c0*/  LDL R2, [R1+0x38ac] ;  /* 0x0038ac0001027983 */ /* 0x000ee80000100800 */
[----:B------:R-:W3:Y:S01]  /*5a4d0*/  LDL R3, [R1+0x450c] ;  /* 0x00450c0001037983 */ /* 0x000ee20000100800 */
[----:B--2---:R-:W-:-:S02]  /*5a4e0*/  PRMT R0, RZ, 0x7610, R0 ;  /* 0x00007610ff007816 */ /* 0x004fc40000000000 */
[----:B---3--:R-:W-:-:S04]  /*5a4f0*/  @!P0 LOP3.LUT R3, R3, R2, RZ, 0x3c, !PT ;  /* 0x0000000203038212 */ /* 0x008fc800078e3cff */
[----:B------:R-:W-:-:S04]  /*5a500*/  @!P0 LOP3.LUT R2, R3, R2, RZ, 0x3c, !PT ;  /* 0x0000000203028212 */ /* 0x000fc800078e3cff */
[----:B------:R-:W-:-:S05]  /*5a510*/  @!P0 LOP3.LUT R3, R3, R2, RZ, 0x3c, !PT ;  /* 0x0000000203038212 */ /* 0x000fca00078e3cff */
[----:B------:R-:W2:Y:S04]  /*5a520*/  @!P0 LDG.E.U8 R0, desc[UR4][R2.64] ;  /* 0x0000000402008981 */ /* 0x000ea8000c1e1100 */
[----:B--2---:R0:W-:Y:S04]  /*5a530*/  STL [R1+0x2798], R0 ;  /* 0x0027980001007387 */ /* 0x0041e80000100800 */
[----:B0-----:R-:W2:Y:S04]  /*5a540*/  LDL.LU R0, [R1+0x5f88] ;  /* 0x005f880001007983 */ /* 0x001ea80000300800 */
[----:B------:R-:W3:Y:S04]  /*5a550*/  LDL R2, [R1+0x38a8] ;  /* 0x0038a80001027983 */ /* 0x000ee80000100800 */
[----:B------:R-:W3:Y:S01]  /*5a560*/  LDL R3, [R1+0x4508] ;  /* 0x0045080001037983 */ /* 0x000ee20000100800 */
[----:B----4-:R-:W-:-:S02]  /*5a570*/  PRMT R4, RZ, 0x7610, R4 ;  /* 0x00007610ff047816 */ /* 0x010fc40000000004 */
[----:B---3--:R-:W-:-:S04]  /*5a580*/  @!P0 LOP3.LUT R3, R3, R2, RZ, 0x3c, !PT ;  /* 0x0000000203038212 */ /* 0x008fc800078e3cff */
[----:B------:R-:W-:-:S04]  /*5a590*/  @!P0 LOP3.LUT R2, R3, R2, RZ, 0x3c, !PT ;  /* 0x0000000203028212 */ /* 0x000fc800078e3cff */
[----:B------:R-:W-:-:S05]  /*5a5a0*/  @!P0 LOP3.LUT R3, R3, R2, RZ, 0x3c, !PT ;  /* 0x0000000203038212 */ /* 0x000fca00078e3cff */
[----:B------:R-:W3:Y:S04]  /*5a5b0*/  @!P0 LDG.E.U8 R4, desc[UR4][R2.64] ;  /* 0x0000000402048981 */ /* 0x000ee8000c1e1100 */
        /* <DEDUP_REMOVED lines=13> */
[----:B---3--:R-:W-:-:S02]  /*5a690*/  PRMT R4, RZ, 0x7610, R4 ;  /* 0x00007610ff047816 */ /* 0x008fc40000000004 */
[----:B----4-:R-:W-:-:S04]  /*5a6a0*/  @!P0 LOP3.LUT R3, R3, R2, RZ, 0x3c, !PT ;  /* 0x0000000203038212 */ /* 0x010fc800078e3cff */
        /* <DEDUP_REMOVED lines=4314> */
[----:B--2---:R0:W-:Y:S04]  /*6b450*/  STL [R1], R0 ;  /* 0x0000000001007387 */ /* 0x0041e80000100800 */
[----:B0-----:R-:W2:Y:S04]  /*6b460*/  LDL.LU R0, [R1+0x5800] ;  /* 0x0058000001007983 */ /* 0x001ea80000300800 */
[----:B------:R-:W3:Y:S04]  /*6b470*/  LDL R2, [R1+0x47a4] ;  /* 0x0047a40001027983 */ /* 0x000ee80000100800 */
[----:B------:R-:W3:Y:S01]  /*6b480*/  LDL R3, [R1+0x47e0] ;  /* 0x0047e00001037983 */ /* 0x000ee20000100800 */
[----:B------:R-:W-:-:S02]  /*6b490*/  PRMT R29, RZ, 0x7610, R29 ;  /* 0x00007610ff1d7816 */ /* 0x000fc4000000001d */
[----:B---3--:R-:W-:-:S04]  /*6b4a0*/  @!P0 LOP3.LUT R3, R3, R2, RZ, 0x3c, !PT ;  /* 0x0000000203038212 */ /* 0x008fc800078e3cff */
[----:B------:R-:W-:-:S04]  /*6b4b0*/  @!P0 LOP3.LUT R2, R3, R2, RZ, 0x3c, !PT ;  /* 0x0000000203028212 */ /* 0x000fc800078e3cff */
[----:B------:R-:W-:-:S05]  /*6b4c0*/  @!P0 LOP3.LUT R3, R3, R2, RZ, 0x3c, !PT ;  /* 0x0000000203038212 */ /* 0x000fca00078e3cff */
[----:B------:R-:W3:Y:S04]  /*6b4d0*/  @!P0 LDG.E.U8 R29, desc[UR4][R2.64] ;  /* 0x00000004021d8981 */ /* 0x000ee8000c1e1100 */
[----:B------:R-:W2:Y:S04]  /*6b4e0*/  LDL R2, [R1+0x47ac] ;  /* 0x0047ac0001027983 */ /* 0x000ea80000100800 */
[----:B------:R-:W2:Y:S01]  /*6b4f0*/  LDL R3, [R1+0x47e8] ;  /* 0x0047e80001037983 */ /* 0x000ea20000100800 */
[----:B------:R-:W-:-:S03]  /*6b500*/  PRMT R28, RZ, 0x7610, R28 ;  /* 0x00007610ff1c7816 */ /* 0x000fc6000000001c */
[----:B---3--:R0:W-:Y:S04]  /*6b510*/  STL [R1+0x5744], R29 ;  /* 0x0057441d01007387 */ /* 0x0081e80000100800 */
[----:B0-----:R-:W3:Y:S01]  /*6b520*/  LDL R29, [R1+0x47f0] ;  /* 0x0047f000011d7983 */ /* 0x001ee20000100800 */
[----:B--2---:R-:W-:-:S04]  /*6b530*/  @!P0 LOP3.LUT R3, R3, R2, RZ, 0x3c, !PT ;  /* 0x0000000203038212 */ /* 0x004fc800078e3cff */
[----:B------:R-:W-:-:S04]  /*6b540*/  @!P0 LOP3.LUT R2, R3, R2, RZ, 0x3c, !PT ;  /* 0x0000000203028212 */ /* 0x000fc800078e3cff */
[----:B------:R-:W-:-:S05]  /*6b550*/  @!P0 LOP3.LUT R3, R3, R2, RZ, 0x3c, !PT ;  /* 0x0000000203038212 */ /* 0x000fca00078e3cff */
[----:B------:R3:W2:Y:S04]  /*6b560*/  @!P0 LDG.E.U8 R28, desc[UR4][R2.64] ;  /* 0x00000004021c8981 */ /* 0x0006a8000c1e1100 */
[----:B------:R-:W4:Y:S01]  /*6b570*/  LDL R3, [R1+0x47b4] ;  /* 0x0047b40001037983 */ /* 0x000f220000100800 */
[----:B------:R-:W-:Y:S01]  /*6b580*/  PRMT R27, RZ, 0x7610, R27 ;  /* 0x00007610ff1b7816 */ /* 0x000fe2000000001b */
[----:B---3--:R-:W-:Y:S02]  /*6b590*/  @!P0 IMAD.MOV.U32 R2, RZ, RZ, R29 ;  /* 0x000000ffff028224 */ /* 0x008fe400078e001d */
[----:B--2---:R0:W-:Y:S01]  /*6b5a0*/  STL [R1+0x5730], R28 ;  /* 0x0057301c01007387 */ /* 0x0041e20000100800 */
[----:B------:R-:W-:-:S03]  /*6b5b0*/  PRMT R26, RZ, 0x7610, R26 ;  /* 0x00007610ff1a7816 */ /* 0x000fc6000000001a */
[----:B------:R-:W2:Y:S04]  /*6b5c0*/  LDL R29, [R1+0x47d4] ;  /* 0x0047d400011d7983 */ /* 0x000ea80000100800 */
[----:B----4-:R1:W3:Y:S04]  /*6b5d0*/  @!P0 LDG.E.U8 R27, desc[UR4][R2.64] ;  /* 0x00000004021b8981 */ /* 0x0102e8000c1e1100 */
[----:B0-----:R-:W4:Y:S04]  /*6b5e0*/  LDL R28, [R1+0x4810] ;  /* 0x00481000011c7983 */ /* 0x001f280000100800 */
[----:B------:R-:W1:Y:S04]  /*6b5f0*/  LDL R2, [R1+0x47bc] ;  /* 0x0047bc0001027983 */ /* 0x000e680000100800 */
[----:B------:R-:W1:Y:S02]  /*6b600*/  LDL R3, [R1+0x47f8] ;  /* 0x0047f80001037983 */ /* 0x000e640000100800 */
[----:B-1----:R-:W-:-:S04]  /*6b610*/  @!P0 LOP3.LUT R3, R3, R2, RZ, 0x3c, !PT ;  /* 0x0000000203038212 */ /* 0x002fc800078e3cff */
[----:B------:R-:W-:-:S04]  /*6b620*/  @!P0 LOP3.LUT R2, R3, R2, RZ, 0x3c, !PT ;  /* 0x0000000203028212 */ /* 0x000fc800078e3cff */
[----:B------:R-:W-:-:S05]  /*6b630*/  @!P0 LOP3.LUT R3, R3, R2, RZ, 0x3c, !PT ;  /* 0x0000000203038212 */ /* 0x000fca00078e3cff */
[----:B------:R-:W2:Y:S04]  /*6b640*/  @!P0 LDG.E.U8 R26, desc[UR4][R2.64] ;  /* 0x00000004021a8981 */ /* 0x000ea8000c1e1100 */
[----:B---3--:R0:W-:Y:S04]  /*6b650*/  STL [R1+0x5734], R27 ;  /* 0x0057341b01007387 */ /* 0x0081e80000100800 */
[----:B------:R-:W3:Y:S04]  /*6b660*/  LDL R2, [R1+0x47c4] ;  /* 0x0047c40001027983 */ /* 0x000ee80000100800 */
[----:B------:R-:W3:Y:S04]  /*6b670*/  LDL R3, [R1+0x4800] ;  /* 0x0048000001037983 */ /* 0x000ee80000100800 */
[----:B0-----:R-:W4:Y:S04]  /*6b680*/  LDL R27, [R1+0x4808] ;  /* 0x00480800011b7983 */ /* 0x001f280000100800 */
[----:B--2---:R0:W-:Y:S04]  /*6b690*/  STL [R1+0x57b8], R26 ;  /* 0x0057b81a01007387 */ /* 0x0041e80000100800 */
[----:B0-----:R-:W2:Y:S01]  /*6b6a0*/  LDL R26, [R1+0x47cc] ;  /* 0x0047cc00011a7983 */ /* 0x001ea20000100800 */
[----:B---3--:R-:W-:-:S02]  /*6b6b0*/  @!P0 LOP3.LUT R3, R3, R2, RZ, 0x3c, !PT ;  /* 0x0000000203038212 */ /* 0x008fc400078e3cff */
[----:B------:R-:W-:Y:S02]  /*6b6c0*/  PRMT R25, RZ, 0x7610, R25 ;  /* 0x00007610ff197816 */ /* 0x000fe40000000019 */
[----:B------:R-:W-:-:S04]  /*6b6d0*/  @!P0 LOP3.LUT R2, R3, R2, RZ, 0x3c, !PT ;  /* 0x0000000203028212 */ /* 0x000fc800078e3cff */
[----:B------:R-:W-:Y:S02]  /*6b6e0*/  @!P0 LOP3.LUT R3, R3, R2, RZ, 0x3c, !PT ;  /* 0x0000000203038212 */ /* 0x000fe400078e3cff */
[----:B------:R-:W-:-:S03]  /*6b6f0*/  PRMT R24, RZ, 0x7610, R24 ;  /* 0x00007610ff187816 */ /* 0x000fc60000000018 */
[----:B------:R4:W3:Y:S02]  /*6b700*/  @!P0 LDG.E.U8 R25, desc[UR4][R2.64] ;  /* 0x0000000402198981 */ /* 0x0008e4000c1e1100 */
[----:B----4-:R-:W-:Y:S02]  /*6b710*/  @!P0 IMAD.MOV.U32 R2, RZ, RZ, R27 ;  /* 0x000000ffff028224 */ /* 0x010fe400078e001b */
[----:B--2---:R-:W-:-:S05]  /*6b720*/  @!P0 IMAD.MOV.U32 R3, RZ, RZ, R26 ;  /* 0x000000ffff038224 */ /* 0x004fca00078e001a */
[----:B------:R0:W2:Y:S01]  /*6b730*/  @!P0 LDG.E.U8 R24, desc[UR4][R2.64] ;  /* 0x0000000402188981 */ /* 0x0000a2000c1e1100 */
[----:B------:R-:W-:Y:S01]  /*6b740*/  PRMT R23, RZ, 0x7610, R23 ;  /* 0x00007610ff177816 */ /* 0x000fe20000000017 */
[----:B0-----:R-:W-:Y:S02]  /*6b750*/  @!P0 IMAD.MOV.U32 R2, RZ, RZ, R28 ;  /* 0x000000ffff028224 */ /* 0x001fe400078e001c */
[----:B------:R-:W-:Y:S01]  /*6b760*/  @!P0 IMAD.MOV.U32 R3, RZ, RZ, R29 ;  /* 0x000000ffff038224 */ /* 0x000fe200078e001d */
[----:B---3--:R0:W-:Y:S04]  /*6b770*/  STL [R1+0x57bc], R25 ;  /* 0x0057bc1901007387 */ /* 0x0081e80000100800 */
[----:B------:R-:W3:Y:S04]  /*6b780*/  @!P0 LDG.E.U8 R23, desc[UR4][R2.64] ;  /* 0x0000000402178981 */ /* 0x000ee8000c1e1100 */
[----:B0-----:R-:W4:Y:S04]  /*6b790*/  LDL R25, [R1+0x4818] ;  /* 0x0048180001197983 */ /* 0x001f280000100800 */
[----:B--2---:R0:W-:Y:S01]  /*6b7a0*/  STL [R1+0x5774], R24 ;  /* 0x0057741801007387 */ /* 0x0041e20000100800 */
[----:B------:R-:W-:-:S03]  /*6b7b0*/  PRMT R22, RZ, 0x7610, R22 ;  /* 0x00007610ff167816 */ /* 0x000fc60000000016 */
[----:B------:R-:W2:Y:S04]  /*6b7c0*/  LDL R29, [R1+0x47ec] ;  /* 0x0047ec00011d7983 */ /* 0x000ea80000100800 */
[----:B------:R-:W2:Y:S04]  /*6b7d0*/  LDL R28, [R1+0x4828] ;  /* 0x00482800011c7983 */ /* 0x000ea80000100800 */
[----:B------:R-:W2:Y:S04]  /*6b7e0*/  LDL R27, [R1+0x47f4] ;  /* 0x0047f400011b7983 */ /* 0x000ea80000100800 */
[----:B------:R-:W2:Y:S04]  /*6b7f0*/  LDL R26, [R1+0x4830] ;  /* 0x00483000011a7983 */ /* 0x000ea80000100800 */
[----:B0-----:R-:W2:Y:S04]  /*6b800*/  LDL R24, [R1+0x47dc] ;  /* 0x0047dc0001187983 */ /* 0x001ea80000100800 */
[----:B---3--:R0:W-:Y:S01]  /*6b810*/  STL [R1+0x5778], R23 ;  /* 0x0057781701007387 */ /* 0x0081e20000100800 */
[----:B----4-:R-:W-:-:S03]  /*6b820*/  @!P0 IMAD.MOV.U32 R2, RZ, RZ, R25 ;  /* 0x000000ffff028224 */ /* 0x010fc600078e0019 */
[----:B------:R-:W3:Y:S04]  /*6b830*/  LDL R25, [R1+0x47fc] ;  /* 0x0047fc0001197983 */ /* 0x000ee80000100800 */
[----:B0-----:R-:W4:Y:S01]  /*6b840*/  LDL R23, [R1+0x4820] ;  /* 0x0048200001177983 */ /* 0x001f220000100800 */
[----:B--2---:R-:W-:-:S03]  /*6b850*/  @!P0 IMAD.MOV.U32 R3, RZ, RZ, R24 ;  /* 0x000000ffff038224 */ /* 0x004fc600078e0018 */
[----:B------:R-:W2:Y:S04]  /*6b860*/  LDL R24, [R1+0x4838] ;  /* 0x0048380001187983 */ /* 0x000ea80000100800 */
[----:B------:R4:W2:Y:S04]  /*6b870*/  @!P0 LDG.E.U8 R22, desc[UR4][R2.64] ;  /* 0x0000000402168981 */ /* 0x0008a8000c1e1100 */
[----:B------:R-:W2:Y:S01]  /*6b880*/  LDL R3, [R1+0x47e4] ;  /* 0x0047e40001037983 */ /* 0x000ea20000100800 */
[----:B------:R-:W-:Y:S01]  /*6b890*/  PRMT R21, RZ, 0x7610, R21 ;  /* 0x00007610ff157816 */ /* 0x000fe20000000015 */
[----:B----4-:R-:W-:Y:S01]  /*6b8a0*/  @!P0 IMAD.MOV.U32 R2, RZ, RZ, R23 ;  /* 0x000000ffff028224 */ /* 0x010fe200078e0017 */
[----:B------:R-:W-:-:S02]  /*6b8b0*/  PRMT R20, RZ, 0x7610, R20 ;  /* 0x00007610ff147816 */ /* 0x000fc40000000014 */
[----:B------:R-:W-:Y:S02]  /*6b8c0*/  PRMT R19, RZ, 0x7610, R19 ;  /* 0x00007610ff137816 */ /* 0x000fe40000000013 */
[----:B------:R-:W-:Y:S01]  /*6b8d0*/  PRMT R18, RZ, 0x7610, R18 ;  /* 0x00007610ff127816 */ /* 0x000fe20000000012 */
[----:B--2---:R0:W2:Y:S02]  /*6b8e0*/  @!P0 LDG.E.U8 R21, desc[UR4][R2.64] ;  /* 0x0000000402158981 */ /* 0x0040a4000c1e1100 */
[----:B0-----:R-:W-:Y:S02]  /*6b8f0*/  @!P0 IMAD.MOV.U32 R2, RZ, RZ, R28 ;  /* 0x000000ffff028224 */ /* 0x001fe400078e001c */
[----:B------:R-:W-:-:S05]  /*6b900*/  @!P0 IMAD.MOV.U32 R3, RZ, RZ, R29 ;  /* 0x000000ffff038224 */ /* 0x000fca00078e001d */
[----:B------:R0:W4:Y:S02]  /*6b910*/  @!P0 LDG.E.U8 R20, desc[UR4][R2.64] ;  /* 0x0000000402148981 */ /* 0x000124000c1e1100 */
[----:B0-----:R-:W-:Y:S02]  /*6b920*/  @!P0 IMAD.MOV.U32 R2, RZ, RZ, R26 ;  /* 0x000000ffff028224 */ /* 0x001fe400078e001a */
[----:B------:R-:W-:-:S05]  /*6b930*/  @!P0 IMAD.MOV.U32 R3, RZ, RZ, R27 ;  /* 0x000000ffff038224 */ /* 0x000fca00078e001b */
[----:B------:R0:W4:Y:S04]  /*6b940*/  @!P0 LDG.E.U8 R19, desc[UR4][R2.64] ;  /* 0x0000000402138981 */ /* 0x000128000c1e1100 */
[----:B------:R1:W-:Y:S04]  /*6b950*/  STL [R1+0x5748], R22 ;  /* 0x0057481601007387 */ /* 0x0003e80000100800 */
[----:B------:R-:W4:Y:S01]  /*6b960*/  LDL R23, [R1+0x4804] ;  /* 0x0048040001177983 */ /* 0x000f220000100800 */
[----:B0-----:R-:W-:Y:S02]  /*6b970*/  @!P0 IMAD.MOV.U32 R2, RZ, RZ, R24 ;  /* 0x000000ffff028224 */ /* 0x001fe400078e0018 */
[----:B---3--:R-:W-:Y:S01]  /*6b980*/  @!P0 IMAD.MOV.U32 R3, RZ, RZ, R25 ;  /* 0x000000ffff038224 */ /* 0x008fe200078e0019 */
[----:B-1----:R-:W3:Y:S04]  /*6b990*/  LDL R22, [R1+0x4840] ;  /* 0x0048400001167983 */ /* 0x002ee80000100800 */
[----:B------:R0:W3:Y:S04]  /*6b9a0*/  @!P0 LDG.E.U8 R18, desc[UR4][R2.64] ;  /* 0x0000000402128981 */ /* 0x0000e8000c1e1100 */
[----:B--2---:R1:W-:Y:S04]  /*6b9b0*/  STL [R1+0x574c], R21 ;  /* 0x00574c1501007387 */ /* 0x0043e80000100800 */
[----:B----4-:R2:W-:Y:S04]  /*6b9c0*/  STL [R1+0x5738], R20 ;  /* 0x0057381401007387 */ /* 0x0105e80000100800 */
[----:B------:R-:W4:Y:S04]  /*6b9d0*/  LDL R27, [R1+0x480c] ;  /* 0x00480c00011b7983 */ /* 0x000f280000100800 */
[----:B------:R-:W4:Y:S04]  /*6b9e0*/  LDL R26, [R1+0x4848] ;  /* 0x00484800011a7983 */ /* 0x000f280000100800 */
[----:B------:R1:W-:Y:S04]  /*6b9f0*/  STL [R1+0x573c], R19 ;  /* 0x00573c1301007387 */ /* 0x0003e80000100800 */
[----:B------:R-:W4:Y:S04]  /*6ba00*/  LDL R25, [R1+0x4814] ;  /* 0x0048140001197983 */ /* 0x000f280000100800 */
[----:B------:R-:W4:Y:S01]  /*6ba10*/  LDL R24, [R1+0x4850] ;  /* 0x0048500001187983 */ /* 0x000f220000100800 */
[----:B0-----:R-:W-:-:S02]  /*6ba20*/  @!P0 IMAD.MOV.U32 R3, RZ, RZ, R23 ;  /* 0x000000ffff038224 */ /* 0x001fc400078e0017 */
[----:B---3--:R-:W-:Y:S01]  /*6ba30*/  @!P0 IMAD.MOV.U32 R2, RZ, RZ, R22 ;  /* 0x000000ffff028224 */ /* 0x008fe200078e0016 */
[----:B------:R0:W-:Y:S04]  /*6ba40*/  STL [R1+0x57c0], R18 ;  /* 0x0057c01201007387 */ /* 0x0001e80000100800 */
[----:B------:R-:W3:Y:S04]  /*6ba50*/  LDL R23, [R1+0x481c] ;  /* 0x00481c0001177983 */ /* 0x000ee80000100800 */
[----:B------:R-:W3:Y:S01]  /*6ba60*/  LDL R22, [R1+0x4858] ;  /* 0x0048580001167983 */ /* 0x000ee20000100800 */
[----:B------:R-:W-:-:S02]  /*6ba70*/  PRMT R17, RZ, 0x7610, R17 ;  /* 0x00007610ff117816 */ /* 0x000fc40000000011 */
[----:B------:R-:W-:Y:S02]  /*6ba80*/  PRMT R16, RZ, 0x7610, R16 ;  /* 0x00007610ff107816 */ /* 0x000fe40000000010 */
[----:B------:R-:W-:Y:S02]  /*6ba90*/  PRMT R15, RZ, 0x7610, R15 ;  /* 0x00007610ff0f7816 */ /* 0x000fe4000000000f */
[----:B------:R-:W-:Y:S01]  /*6baa0*/  PRMT R14, RZ, 0x7610, R14 ;  /* 0x00007610ff0e7816 */ /* 0x000fe2000000000e */
[----:B-1----:R-:W3:Y:S04]  /*6bab0*/  LDL R21, [R1+0x4824] ;  /* 0x0048240001157983 */ /* 0x002ee80000100800 */
[----:B------:R4:W3:Y:S04]  /*6bac0*/  @!P0 LDG.E.U8 R17, desc[UR4][R2.64] ;  /* 0x0000000402118981 */ /* 0x0008e8000c1e1100 */
[----:B--2---:R-:W2:Y:S01]  /*6bad0*/  LDL R20, [R1+0x4860] ;  /* 0x0048600001147983 */ /* 0x004ea20000100800 */
[----:B----4-:R-:W-:-:S02]  /*6bae0*/  @!P0 IMAD.MOV.U32 R3, RZ, RZ, R27 ;  /* 0x000000ffff038224 */ /* 0x010fc400078e001b */
[----:B------:R-:W-:-:S05]  /*6baf0*/  @!P0 IMAD.MOV.U32 R2, RZ, RZ, R26 ;  /* 0x000000ffff028224 */ /* 0x000fca00078e001a */
[----:B------:R1:W4:Y:S02]  /*6bb00*/  @!P0 LDG.E.U8 R16, desc[UR4][R2.64] ;  /* 0x0000000402108981 */ /* 0x000324000c1e1100 */
[----:B-1----:R-:W-:Y:S02]  /*6bb10*/  @!P0 IMAD.MOV.U32 R3, RZ, RZ, R25 ;  /* 0x000000ffff038224 */ /* 0x002fe400078e0019 */
[----:B------:R-:W-:-:S05]  /*6bb20*/  @!P0 IMAD.MOV.U32 R2, RZ, RZ, R24 ;  /* 0x000000ffff028224 */ /* 0x000fca00078e0018 */
[----:B------:R3:W2:Y:S02]  /*6bb30*/  @!P0 LDG.E.U8 R15, desc[UR4][R2.64] ;  /* 0x00000004020f8981 */ /* 0x0006a4000c1e1100 */
[----:B---3--:R-:W-:Y:S02]  /*6bb40*/  @!P0 IMAD.MOV.U32 R3, RZ, RZ, R23 ;  /* 0x000000ffff038224 */ /* 0x008fe400078e0017 */
[----:B------:R-:W-:-:S05]  /*6bb50*/  @!P0 IMAD.MOV.U32 R2, RZ, RZ, R22 ;  /* 0x000000ffff028224 */ /* 0x000fca00078e0016 */
[----:B------:R-:W3:Y:S04]  /*6bb60*/  @!P0 LDG.E.U8 R14, desc[UR4][R2.64] ;  /* 0x00000004020e8981 */ /* 0x000ee8000c1e1100 */
[----:B------:R1:W-:Y:S04]  /*6bb70*/  STL [R1+0x57c4], R17 ;  /* 0x0057c41101007387 */ /* 0x0003e80000100800 */
[----:B------:R-:W3:Y:S04]  /*6bb80*/  LDL R19, [R1+0x482c] ;  /* 0x00482c0001137983 */ /* 0x000ee80000100800 */
[----:B0-----:R-:W3:Y:S04]  /*6bb90*/  LDL R18, [R1+0x4868] ;  /* 0x0048680001127983 */ /* 0x001ee80000100800 */
[----:B----4-:R0:W-:Y:S04]  /*6bba0*/  STL [R1+0x577c], R16 ;  /* 0x00577c1001007387 */ /* 0x0101e80000100800 */
[----:B-1----:R-:W4:Y:S04]  /*6bbb0*/  LDL R17, [R1+0x4834] ;  /* 0x0048340001117983 */ /* 0x002f280000100800 */
[----:B0-----:R-:W4:Y:S04]  /*6bbc0*/  LDL R16, [R1+0x4870] ;  /* 0x0048700001107983 */ /* 0x001f280000100800 */
[----:B--2---:R0:W-:Y:S04]  /*6bbd0*/  STL [R1+0x5780], R15 ;  /* 0x0057800f01007387 */ /* 0x0041e80000100800 */
[----:B---3--:R1:W-:Y:S04]  /*6bbe0*/  STL [R1+0x5750], R14 ;  /* 0x0057500e01007387 */ /* 0x0083e80000100800 */
[----:B0-----:R-:W2:Y:S04]  /*6bbf0*/  LDL R15, [R1+0x483c] ;  /* 0x00483c00010f7983 */ /* 0x001ea80000100800 */
[----:B-1----:R-:W3:Y:S01]  /*6bc00*/  LDL R14, [R1+0x4878] ;  /* 0x00487800010e7983 */ /* 0x002ee20000100800 */
[----:B------:R-:W-:Y:S01]  /*6bc10*/  PRMT R13, RZ, 0x7610, R13 ;  /* 0x00007610ff0d7816 */ /* 0x000fe2000000000d */
[----:B------:R-:W-:-:S02]  /*6bc20*/  @!P0 IMAD.MOV.U32 R2, RZ, RZ, R20 ;  /* 0x000000ffff028224 */ /* 0x000fc400078e0014 */
[----:B------:R-:W-:Y:S01]  /*6bc30*/  @!P0 IMAD.MOV.U32 R3, RZ, RZ, R21 ;  /* 0x000000ffff038224 */ /* 0x000fe200078e0015 */
[----:B------:R-:W-:-:S04]  /*6bc40*/  PRMT R12, RZ, 0x7610, R12 ;  /* 0x00007610ff0c7816 */ /* 0x000fc8000000000c */
[----:B------:R0:W3:Y:S02]  /*6bc50*/  @!P0 LDG.E.U8 R13, desc[UR4][R2.64] ;  /* 0x00000004020d8981 */ /* 0x0000e4000c1e1100 */
[----:B0-----:R-:W-:Y:S02]  /*6bc60*/  @!P0 IMAD.MOV.U32 R2, RZ, RZ, R18 ;  /* 0x000000ffff028224 */ /* 0x001fe400078e0012 */
[----:B------:R-:W-:-:S05]  /*6bc70*/  @!P0 IMAD.MOV.U32 R3, RZ, RZ, R19 ;  /* 0x000000ffff038224 */ /* 0x000fca00078e0013 */
[----:B------:R4:W3:Y:S01]  /*6bc80*/  @!P0 LDG.E.U8 R12, desc[UR4][R2.64] ;  /* 0x00000004020c8981 */ /* 0x0008e2000c1e1100 */
[----:B------:R-:W-:Y:S02]  /*6bc90*/  PRMT R11, RZ, 0x7610, R11 ;  /* 0x00007610ff0b7816 */ /* 0x000fe4000000000b */
[----:B------:R-:W-:Y:S01]  /*6bca0*/  PRMT R10, RZ, 0x7610, R10 ;  /* 0x00007610ff0a7816 */ /* 0x000fe2000000000a */
[----:B----4-:R-:W-:Y:S02]  /*6bcb0*/  @!P0 IMAD.MOV.U32 R3, RZ, RZ, R17 ;  /* 0x000000ffff038224 */ /* 0x010fe400078e0011 */
[----:B------:R-:W-:-:S05]  /*6bcc0*/  @!P0 IMAD.MOV.U32 R2, RZ, RZ, R16 ;  /* 0x000000ffff028224 */ /* 0x000fca00078e0010 */
[----:B------:R2:W4:Y:S02]  /*6bcd0*/  @!P0 LDG.E.U8 R11, desc[UR4][R2.64] ;  /* 0x00000004020b8981 */ /* 0x000524000c1e1100 */
[----:B--2---:R-:W-:Y:S02]  /*6bce0*/  @!P0 IMAD.MOV.U32 R3, RZ, RZ, R15 ;  /* 0x000000ffff038224 */ /* 0x004fe400078e000f */
[----:B---3--:R-:W-:-:S05]  /*6bcf0*/  @!P0 IMAD.MOV.U32 R2, RZ, RZ, R14 ;  /* 0x000000ffff028224 */ /* 0x008fca00078e000e */
[----:B------:R-:W2:Y:S04]  /*6bd00*/  @!P0 LDG.E.U8 R10, desc[UR4][R2.64] ;  /* 0x00000004020a8981 */ /* 0x000ea8000c1e1100 */
[----:B------:R0:W-:Y:S04]  /*6bd10*/  STL [R1+0x5754], R13 ;  /* 0x0057540d01007387 */ /* 0x0001e80000100800 */
[----:B------:R-:W3:Y:S04]  /*6bd20*/  LDL R21, [R1+0x4844] ;  /* 0x0048440001157983 */ /* 0x000ee80000100800 */
[----:B------:R-:W3:Y:S04]  /*6bd30*/  LDL R20, [R1+0x4894] ;  /* 0x0048940001147983 */ /* 0x000ee80000100800 */
[----:B------:R1:W-:Y:S04]  /*6bd40*/  STL [R1+0x5740], R12 ;  /* 0x0057400c01007387 */ /* 0x0003e80000100800 */
[----:B------:R-:W3:Y:S04]  /*6bd50*/  LDL R19, [R1+0x484c] ;  /* 0x00484c0001137983 */ /* 0x000ee80000100800 */
[----:B------:R-:W3:Y:S04]  /*6bd60*/  LDL R18, [R1+0x4890] ;  /* 0x0048900001127983 */ /* 0x000ee80000100800 */
[----:B------:R-:W3:Y:S04]  /*6bd70*/  LDL R17, [R1+0x4854] ;  /* 0x0048540001117983 */ /* 0x000ee80000100800 */
[----:B------:R-:W3:Y:S04]  /*6bd80*/  LDL R16, [R1+0x488c] ;  /* 0x00488c0001107983 */ /* 0x000ee80000100800 */
[----:B----4-:R4:W-:Y:S04]  /*6bd90*/  STL [R1+0x5758], R11 ;  /* 0x0057580b01007387 */ /* 0x0109e80000100800 */
[----:B------:R-:W3:Y:S04]  /*6bda0*/  LDL R15, [R1+0x485c] ;  /* 0x00485c00010f7983 */ /* 0x000ee80000100800 */
[----:B------:R-:W3:Y:S04]  /*6bdb0*/  LDL R14, [R1+0x4888] ;  /* 0x00488800010e7983 */ /* 0x000ee80000100800 */
[----:B0-----:R-:W3:Y:S04]  /*6bdc0*/  LDL R13, [R1+0x4864] ;  /* 0x00486400010d7983 */ /* 0x001ee80000100800 */
[----:B-1----:R-:W3:Y:S04]  /*6bdd0*/  LDL R12, [R1+0x4884] ;  /* 0x00488400010c7983 */ /* 0x002ee80000100800 */
[----:B--2---:R0:W-:Y:S04]  /*6bde0*/  STL [R1+0x57c8], R10 ;  /* 0x0057c80a01007387 */ /* 0x0041e80000100800 */
[----:B----4-:R-:W2:Y:S04]  /*6bdf0*/  LDL R11, [R1+0x486c] ;  /* 0x00486c00010b7983 */ /* 0x010ea80000100800 */
[----:B0-----:R-:W4:Y:S01]  /*6be00*/  LDL R10, [R1+0x4880] ;  /* 0x00488000010a7983 */ /* 0x001f220000100800 */
[----:B------:R-:W-:Y:S01]  /*6be10*/  PRMT R9, RZ, 0x7610, R9 ;  /* 0x00007610ff097816 */ /* 0x000fe20000000009 */
[----:B---3--:R-:W-:-:S02]  /*6be20*/  @!P0 IMAD.MOV.U32 R2, RZ, RZ, R20 ;  /* 0x000000ffff028224 */ /* 0x008fc400078e0014 */
[----:B------:R-:W-:Y:S01]  /*6be30*/  @!P0 IMAD.MOV.U32 R3, RZ, RZ, R21 ;  /* 0x000000ffff038224 */ /* 0x000fe200078e0015 */
[----:B------:R-:W-:-:S04]  /*6be40*/  PRMT R8, RZ, 0x7610, R8 ;  /* 0x00007610ff087816 */ /* 0x000fc80000000008 */
[----:B------:R0:W3:Y:S01]  /*6be50*/  @!P0 LDG.E.U8 R9, desc[UR4][R2.64] ;  /* 0x0000000402098981 */ /* 0x0000e2000c1e1100 */
[----:B------:R-:W-:Y:S01]  /*6be60*/  PRMT R7, RZ, 0x7610, R7 ;  /* 0x00007610ff077816 */ /* 0x000fe20000000007 */
[----:B0-----:R-:W-:Y:S02]  /*6be70*/  @!P0 IMAD.MOV.U32 R2, RZ, RZ, R18 ;  /* 0x000000ffff028224 */ /* 0x001fe400078e0012 */
[----:B------:R-:W-:-:S05]  /*6be80*/  @!P0 IMAD.MOV.U32 R3, RZ, RZ, R19 ;  /* 0x000000ffff038224 */ /* 0x000fca00078e0013 */
[----:B------:R0:W3:Y:S01]  /*6be90*/  @!P0 LDG.E.U8 R8, desc[UR4][R2.64] ;  /* 0x0000000402088981 */ /* 0x0000e2000c1e1100 */
[----:B------:R-:W-:Y:S01]  /*6bea0*/  PRMT R6, RZ, 0x7610, R6 ;  /* 0x00007610ff067816 */ /* 0x000fe20000000006 */
[----:B0-----:R-:W-:Y:S02]  /*6beb0*/  @!P0 IMAD.MOV.U32 R2, RZ, RZ, R16 ;  /* 0x000000ffff028224 */ /* 0x001fe400078e0010 */
[----:B------:R-:W-:-:S05]  /*6bec0*/  @!P0 IMAD.MOV.U32 R3, RZ, RZ, R17 ;  /* 0x000000ffff038224 */ /* 0x000fca00078e0011 */
[----:B------:R0:W3:Y:S01]  /*6bed0*/  @!P0 LDG.E.U8 R7, desc[UR4][R2.64] ;  /* 0x0000000402078981 */ /* 0x0000e2000c1e1100 */
[----:B------:R-:W-:Y:S02]  /*6bee0*/  PRMT R5, RZ, 0x7610, R5 ;  /* 0x00007610ff057816 */ /* 0x000fe40000000005 */
[----:B------:R-:W-:Y:S01]  /*6bef0*/  PRMT R4, RZ, 0x7610, R4 ;  /* 0x00007610ff047816 */ /* 0x000fe20000000004 */
[----:B0-----:R-:W-:Y:S02]  /*6bf00*/  @!P0 IMAD.MOV.U32 R3, RZ, RZ, R15 ;  /* 0x000000ffff038224 */ /* 0x001fe400078e000f */
[----:B------:R-:W-:-:S05]  /*6bf10*/  @!P0 IMAD.MOV.U32 R2, RZ, RZ, R14 ;  /* 0x000000ffff028224 */ /* 0x000fca00078e000e */
[----:B------:R0:W3:Y:S02]  /*6bf20*/  @!P0 LDG.E.U8 R6, desc[UR4][R2.64] ;  /* 0x0000000402068981 */ /* 0x0000e4000c1e1100 */
[----:B0-----:R-:W-:Y:S02]  /*6bf30*/  @!P0 IMAD.MOV.U32 R2, RZ, RZ, R12 ;  /* 0x000000ffff028224 */ /* 0x001fe400078e000c */
[----:B------:R-:W-:-:S05]  /*6bf40*/  @!P0 IMAD.MOV.U32 R3, RZ, RZ, R13 ;  /* 0x000000ffff038224 */ /* 0x000fca00078e000d */
[----:B------:R2:W3:Y:S02]  /*6bf50*/  @!P0 LDG.E.U8 R5, desc[UR4][R2.64] ;  /* 0x0000000402058981 */ /* 0x0004e4000c1e1100 */
[----:B--2---:R-:W-:Y:S02]  /*6bf60*/  @!P0 IMAD.MOV.U32 R3, RZ, RZ, R11 ;  /* 0x000000ffff038224 */ /* 0x004fe400078e000b */
[----:B----4-:R-:W-:-:S05]  /*6bf70*/  @!P0 IMAD.MOV.U32 R2, RZ, RZ, R10 ;  /* 0x000000ffff028224 */ /* 0x010fca00078e000a */
[----:B------:R0:W2:Y:S04]  /*6bf80*/  @!P0 LDG.E.U8 R4, desc[UR4][R2.64] ;  /* 0x0000000402048981 */ /* 0x0000a8000c1e1100 */
[----:B0-----:R-:W0:Y:S04]  /*6bf90*/  LDS.U8 R3, [R0+UR6] ;  /* 0x0000000600037984 */ /* 0x001e280008000000 */
[----:B------:R-:W1:Y:S04]  /*6bfa0*/  LDS.U8 R2, [R0+UR6+0x108] ;  /* 0x0001080600027984 */ /* 0x000e680008000000 */
[----:B---3--:R-:W-:Y:S04]  /*6bfb0*/  STL [R1+0x57cc], R9 ;  /* 0x0057cc0901007387 */ /* 0x008fe80000100800 */
[----:B------:R-:W-:Y:S04]  /*6bfc0*/  STL [R1+0x5784], R8 ;  /* 0x0057840801007387 */ /* 0x000fe80000100800 */
[----:B------:R-:W-:Y:S04]  /*6bfd0*/  STL [R1+0x5788], R7 ;  /* 0x0057880701007387 */ /* 0x000fe80000100800 */
[----:B------:R-:W-:Y:S04]  /*6bfe0*/  STL [R1+0x575c], R6 ;  /* 0x00575c0601007387 */ /* 0x000fe80000100800 */
[----:B------:R-:W-:Y:S04]  /*6bff0*/  STL [R1+0x5760], R5 ;  /* 0x0057600501007387 */ /* 0x000fe80000100800 */
[----:B--2---:R-:W-:Y:S04]  /*6c000*/  STL [R1+0x5764], R4 ;  /* 0x0057640401007387 */ /* 0x004fe80000100800 */
[----:B0-----:R-:W-:Y:S04]  /*6c010*/  STL [R1+0x5768], R3 ;  /* 0x0057680301007387 */ /* 0x001fe80000100800 */
[----:B-1----:R-:W-:Y:S04]  /*6c020*/  STL [R1+0x576c], R2 ;  /* 0x00576c0201007387 */ /* 0x002fe80000100800 */
[----:B------:R-:W0:Y:S04]  /*6c030*/  LDS.U8 R4, [R0+UR6+0x210] ;  /* 0x0002100600047984 */ /* 0x000e280008000000 */
[----:B------:R-:W1:Y:S04]  /*6c040*/  LDS.U8 R2, [R0+UR6+0x318] ;  /* 0x0003180600027984 */ /* 0x000e680008000000 */
[----:B------:R-:W2:Y:S04]  /*6c050*/  LDS.U8 R3, [R0+UR6+0x8] ;  /* 0x0000080600037984 */ /* 0x000ea80008000000 */
[----:B0-----:R-:W-:Y:S04]  /*6c060*/  STL [R1+0x2cc4], R4 ;  /* 0x002cc40401007387 */ /* 0x001fe80000100800 */
[----:B------:R-:W0:Y:S04]  /*6c070*/  LDS.U8 R4, [R0+UR6+0x100] ;  /* 0x0001000600047984 */ /* 0x000e280008000000 */
[----:B-1----:R-:W-:Y:S04]  /*6c080*/  STL [R1+0x2cc0], R2 ;  /* 0x002cc00201007387 */ /* 0x002fe80000100800 */
[----:B------:R-:W1:Y:S04]  /*6c090*/  LDS.U8 R2, [R0+UR6+0x218] ;  /* 0x0002180600027984 */ /* 0x000e680008000000 */
[----:B--2---:R-:W-:Y:S04]  /*6c0a0*/  STL [R1+0x27ac], R3 ;  /* 0x0027ac0301007387 */ /* 0x004fe80000100800 */
        /* <DEDUP_REMOVED lines=237> */
[----:B-1----:R1:W-:Y:S04]  /*6cf80*/  STL [R1+0x4c28], R2 ;  /* 0x004c280201007387 */ /* 0x0023e80000100800 */
[----:B--2---:R-:W-:Y:S04]  /*6cf90*/  STL [R1+0x4a34], R3 ;  /* 0x004a340301007387 */ /* 0x004fe80000100800 */
[----:B------:R-:W2:Y:S01]  /*6cfa0*/  LDS.U8 R3, [R0+UR6+0x3288] ;  /* 0x0032880600037984 */ /* 0x000ea20008000000 */
[----:B-1----:R-:W-:-:S03]  /*6cfb0*/  LOP3.LUT R2, R0, 0x20, RZ, 0x3c, !PT ;  /* 0x0000002000027812 */ /* 0x002fc600078e3cff */
[----:B0-----:R-:W-:Y:S04]  /*6cfc0*/  STL [R1+0x4a30], R4 ;  /* 0x004a300401007387 */ /* 0x001fe80000100800 */
[----:B------:R-:W-:Y:S04]  /*6cfd0*/  STL [R1+0x5770], R0 ;  /* 0x0057700001007387 */ /* 0x000fe80000100800 */
[----:B------:R-:W0:Y:S04]  /*6cfe0*/  LDS.U8 R4, [R0+UR6+0x3380] ;  /* 0x0033800600047984 */ /* 0x000e280008000000 */
[----:B------:R-:W-:Y:S04]  /*6cff0*/  LDS.U8 R0, [R2+UR6+0x108] ;  /* 0x0001080602007984 */ /* 0x000fe80008000000 */
[----:B--2---:R-:W-:Y:S04]  /*6d000*/  STL [R1+0x4c34], R3 ;  /* 0x004c340301007387 */ /* 0x004fe80000100800 */
[----:B------:R-:W1:Y:S04]  /*6d010*/  LDS.U8 R3, [R2+UR6] ;  /* 0x0000000602037984 */ /* 0x000e680008000000 */
[----:B0-----:R-:W-:Y:S04]  /*6d020*/  STL [R1+0x4c30], R4 ;  /* 0x004c300401007387 */ /* 0x001fe80000100800 */
[----:B------:R-:W0:Y:S04]  /*6d030*/  LDS.U8 R4, [R2+UR6+0x210] ;  /* 0x0002100602047984 */ /* 0x000e280008000000 */
[----:B-1----:R-:W-:Y:S04]  /*6d040*/  STL [R1+0x2ae4], R3 ;  /* 0x002ae40301007387 */ /* 0x002fe80000100800 */
[----:B------:R-:W1:Y:S04]  /*6d050*/  LDS.U8 R3, [R2+UR6+0x318] ;  /* 0x0003180602037984 */ /* 0x000e680008000000 */
[----:B------:R-:W-:Y:S04]  /*6d060*/  STL [R1+0x2ae0], R0 ;  /* 0x002ae00001007387 */ /* 0x000fe80000100800 */
        /* <DEDUP_REMOVED lines=234> */
[----:B------:R-:W2:Y:S01]  /*6df10*/  LDS.U8 R0, [R2+UR6+0x3198] ;  /* 0x0031980602007984 */ /* 0x000ea20008000000 */
[----:B------:R-:W3:Y:S03]  /*6df20*/  S2R R29, SR_TID.X ;  /* 0x00000000001d7919 */ /* 0x000ee60000002100 */
[----:B0-----:R-:W-:Y:S04]  /*6df30*/  STL [R1+0x4c60], R4 ;  /* 0x004c600401007387 */ /* 0x001fe80000100800 */
[----:B-1----:R-:W-:Y:S04]  /*6df40*/  STL [R1+0x4a6c], R3 ;  /* 0x004a6c0301007387 */ /* 0x002fe80000100800 */
[----:B------:R-:W0:Y:S04]  /*6df50*/  LDS.U8 R4, [R2+UR6+0x3280] ;  /* 0x0032800602047984 */ /* 0x000e280008000000 */
[----:B------:R-:W1:Y:S04]  /*6df60*/  LDS.U8 R3, [R2+UR6+0x3388] ;  /* 0x0033880602037984 */ /* 0x000e680008000000 */
[----:B--2---:R-:W-:Y:S04]  /*6df70*/  STL [R1+0x4a68], R0 ;  /* 0x004a680001007387 */ /* 0x004fe80000100800 */
[----:B------:R-:W2:Y:S04]  /*6df80*/  LDS.U8 R0, [R2+UR6+0x3098] ;  /* 0x0030980602007984 */ /* 0x000ea80008000000 */
[----:B0-----:R3:W-:Y:S04]  /*6df90*/  STL [R1+0x4c6c], R4 ;  /* 0x004c6c0401007387 */ /* 0x0017e80000100800 */
[----:B-1----:R0:W-:Y:S01]  /*6dfa0*/  STL [R1+0x4c68], R3 ;  /* 0x004c680301007387 */ /* 0x0021e20000100800 */
[----:B---3--:R-:W-:-:S02]  /*6dfb0*/  SHF.R.U32.HI R4, RZ, 0x2, R29 ;  /* 0x00000002ff047819 */ /* 0x008fc4000001161d */
[----:B0-----:R-:W-:Y:S02]  /*6dfc0*/  LOP3.LUT R3, R29, 0x3, RZ, 0xc0, !PT ;  /* 0x000000031d037812 */ /* 0x001fe400078ec0ff */
[----:B------:R-:W-:-:S03]  /*6dfd0*/  SGXT.U32 R4, R4, 0x3 ;  /* 0x000000030404781a */ /* 0x000fc60000000000 */
[----:B------:R-:W-:Y:S01]  /*6dfe0*/  IMAD R3, R3, 0x420, RZ ;  /* 0x0000042003037824 */ /* 0x000fe200078e02ff */
[----:B--2---:R-:W-:Y:S04]  /*6dff0*/  STL [R1+0x4a74], R0 ;  /* 0x004a740001007387 */ /* 0x004fe80000100800 */
[----:B------:R-:W-:Y:S01]  /*6e000*/  LDS.U8 R0, [R2+UR6+0x3288] ;  /* 0x0032880602007984 */ /* 0x000fe20008000000 */
[----:B------:R-:W-:-:S03]  /*6e010*/  LOP3.LUT R3, R3, R4, RZ, 0xfc, !PT ;  /* 0x0000000403037212 */ /* 0x000fc600078efcff */
[----:B------:R-:W0:Y:S04]  /*6e020*/  LDS.U8 R4, [R2+UR6+0x3190] ;  /* 0x0031900602047984 */ /* 0x000e280008000000 */
[----:B------:R-:W1:Y:S01]  /*6e030*/  LDS.U8 R2, [R2+UR6+0x3380] ;  /* 0x0033800602027984 */ /* 0x000e620008000000 */
[----:B------:R-:W-:-:S05]  /*6e040*/  LOP3.LUT R3, R3, 0x40, RZ, 0x3c, !PT ;  /* 0x0000004003037812 */ /* 0x000fca00078e3cff */
[----:B------:R-:W-:Y:S04]  /*6e050*/  LDS.U8 R5, [R3+UR6+0x3288] ;  /* 0x0032880603057984 */ /* 0x000fe80008000000 */
[----:B0-----:R-:W-:Y:S04]  /*6e060*/  STL [R1+0x4a70], R4 ;  /* 0x004a700401007387 */ /* 0x001fe80000100800 */
[----:B------:R-:W0:Y:S04]  /*6e070*/  LDS.U8 R4, [R3+UR6] ;  /* 0x0000000603047984 */ /* 0x000e280008000000 */
[----:B------:R-:W-:Y:S04]  /*6e080*/  STL [R1+0x4c74], R0 ;  /* 0x004c740001007387 */ /* 0x000fe80000100800 */
[----:B------:R-:W2:Y:S04]  /*6e090*/  LDS.U8 R0, [R3+UR6+0x108] ;  /* 0x0001080603007984 */ /* 0x000ea80008000000 */
[----:B-1----:R-:W-:Y:S04]  /*6e0a0*/  STL [R1+0x4c70], R2 ;  /* 0x004c700201007387 */ /* 0x002fe80000100800 */
[----:B------:R-:W1:Y:S04]  /*6e0b0*/  LDS.U8 R2, [R3+UR6+0x210] ;  /* 0x0002100603027984 */ /* 0x000e680008000000 */
[----:B0-----:R-:W-:Y:S04]  /*6e0c0*/  STL [R1+0x2b44], R4 ;  /* 0x002b440401007387 */ /* 0x001fe80000100800 */
[----:B------:R-:W0:Y:S04]  /*6e0d0*/  LDS.U8 R4, [R3+UR6+0x318] ;  /* 0x0003180603047984 */ /* 0x000e280008000000 */
[----:B--2---:R-:W-:Y:S04]  /*6e0e0*/  STL [R1+0x2b40], R0 ;  /* 0x002b400001007387 */ /* 0x004fe80000100800 */
        /* <DEDUP_REMOVED lines=241> */
[----:B-1----:R1:W-:Y:S02]  /*6f000*/  STL [R1+0x4cac], R2 ;  /* 0x004cac0201007387 */ /* 0x0023e40000100800 */
[----:B-1----:R-:W-:-:S04]  /*6f010*/  SHF.R.U32.HI R2, RZ, 0x2, R29 ;  /* 0x00000002ff027819 */ /* 0x002fc8000001161d */
[----:B------:R-:W-:Y:S01]  /*6f020*/  SGXT.U32 R2, R2, 0x3 ;  /* 0x000000030202781a */ /* 0x000fe20000000000 */
[----:B0-----:R-:W-:Y:S04]  /*6f030*/  STL [R1+0x4ca8], R4 ;  /* 0x004ca80401007387 */ /* 0x001fe80000100800 */
[----:B--2---:R0:W-:Y:S04]  /*6f040*/  STL [R1+0x4ab4], R0 ;  /* 0x004ab40001007387 */ /* 0x0041e80000100800 */
[----:B------:R-:W1:Y:S01]  /*6f050*/  LDS.U8 R4, [R3+UR6+0x3190] ;  /* 0x0031900603047984 */ /* 0x000e620008000000 */
[----:B0-----:R-:W-:-:S05]  /*6f060*/  LOP3.LUT R0, R29, 0x3, RZ, 0xc0, !PT ;  /* 0x000000031d007812 */ /* 0x001fca00078ec0ff */
[----:B------:R-:W-:-:S05]  /*6f070*/  IMAD R0, R0, 0x420, RZ ;  /* 0x0000042000007824 */ /* 0x000fca00078e02ff */
[----:B------:R-:W-:Y:S02]  /*6f080*/  LOP3.LUT R0, R0, R2, RZ, 0xfc, !PT ;  /* 0x0000000200007212 */ /* 0x000fe400078efcff */
[----:B------:R-:W0:Y:S02]  /*6f090*/  LDS.U8 R2, [R3+UR6+0x3380] ;  /* 0x0033800603027984 */ /* 0x000e240008000000 */
[----:B------:R-:W-:-:S05]  /*6f0a0*/  LOP3.LUT R0, R0, 0x60, RZ, 0x3c, !PT ;  /* 0x0000006000007812 */ /* 0x000fca00078e3cff */
[----:B------:R-:W-:Y:S04]  /*6f0b0*/  LDS.U8 R3, [R0+UR6+0x108] ;  /* 0x0001080600037984 */ /* 0x000fe80008000000 */
[----:B-1----:R-:W-:Y:S04]  /*6f0c0*/  STL [R1+0x4ab0], R4 ;  /* 0x004ab00401007387 */ /* 0x002fe80000100800 */
[----:B------:R-:W1:Y:S04]  /*6f0d0*/  LDS.U8 R4, [R0+UR6] ;  /* 0x0000000600047984 */ /* 0x000e680008000000 */
[----:B------:R-:W-:Y:S04]  /*6f0e0*/  STL [R1+0x4cb4], R5 ;  /* 0x004cb40501007387 */ /* 0x000fe80000100800 */
        /* <DEDUP_REMOVED lines=243> */
[----:B--2---:R-:W-:Y:S04]  /*70020*/  STL [R1+0x4ae8], R3 ;  /* 0x004ae80301007387 */ /* 0x004fe80000100800 */
[----:B------:R-:W1:Y:S04]  /*70030*/  LDS.U8 R4, [R0+UR6+0x3388] ;  /* 0x0033880600047984 */ /* 0x000e680008000000 */
[----:B------:R-:W2:Y:S04]  /*70040*/  LDS.U8 R3, [R0+UR6+0x3098] ;  /* 0x0030980600037984 */ /* 0x000ea80008000000 */
[----:B0-----:R-:W-:Y:S04]  /*70050*/  STL [R1+0x4cec], R2 ;  /* 0x004cec0201007387 */ /* 0x001fe80000100800 */
[----:B------:R-:W0:Y:S01]  /*70060*/  LDS.U8 R2, [R0+UR6+0x3190] ;  /* 0x0031900600027984 */ /* 0x000e220008000000 */
[----:B------:R-:W-:-:S03]  /*70070*/  LOP3.LUT R20, R29, 0x3f, RZ, 0xc0, !PT ;  /* 0x0000003f1d147812 */ /* 0x000fc600078ec0ff */
[----:B-1----:R-:W-:Y:S04]  /*70080*/  STL [R1+0x4ce8], R4 ;  /* 0x004ce80401007387 */ /* 0x002fe80000100800 */
[----:B--2---:R-:W-:Y:S04]  /*70090*/  STL [R1+0x4af4], R3 ;  /* 0x004af40301007387 */ /* 0x004fe80000100800 */
[----:B------:R-:W-:Y:S04]  /*700a0*/  STL [R1+0x57fc], R20 ;  /* 0x0057fc1401007387 */ /* 0x000fe80000100800 */
[----:B0-----:R-:W-:Y:S04]  /*700b0*/  STL [R1+0x4af0], R2 ;  /* 0x004af00201007387 */ /* 0x001fe80000100800 */
[----:B------:R0:W-:Y:S04]  /*700c0*/  STL [R1+0x57d0], R29 ;  /* 0x0057d01d01007387 */ /* 0x0001e80000100800 */
[----:B0-----:R-:W2:Y:S01]  /*700d0*/  LDL.LU R29, [R1+0x27a0] ;  /* 0x0027a000011d7983 */ /* 0x001ea20000300800 */
[----:B------:R-:W-:-:S05]  /*700e0*/  IMAD.MOV.U32 R20, RZ, RZ, R0 ;  /* 0x000000ffff147224 */ /* 0x000fca00078e0000 */
[----:B------:R-:W0:Y:S04]  /*700f0*/  LDS.U8 R0, [R20+UR6+0x3288] ;  /* 0x0032880614007984 */ /* 0x000e280008000000 */
[----:B------:R-:W1:Y:S01]  /*70100*/  LDS.U8 R20, [R20+UR6+0x3380] ;  /* 0x0033800614147984 */ /* 0x000e620008000000 */
[----:B------:R-:W-:Y:S06]  /*70110*/  BAR.SYNC.DEFER_BLOCKING 0x0 ;  /* 0x0000000000007b1d */ /* 0x000fec0000010000 */
[----:B--2---:R2:W-:Y:S04]  /*70120*/  STL [R1+0x57f8], R29 ;  /* 0x0057f81d01007387 */ /* 0x0045e80000100800 */
[----:B0-----:R0:W-:Y:S04]  /*70130*/  STL [R1+0x4cf4], R0 ;  /* 0x004cf40001007387 */ /* 0x0011e80000100800 */
[----:B--2---:R-:W2:Y:S04]  /*70140*/  LDL.LU R29, [R1+0x27a4] ;  /* 0x0027a400011d7983 */ /* 0x004ea80000300800 */
[----:B0-----:R-:W3:Y:S04]  /*70150*/  LDL.LU R0, [R1+0x2780] ;  /* 0x0027800001007983 */ /* 0x001ee80000300800 */
        /* <DEDUP_REMOVED lines=26> */
[----:B-1----:R0:W-:Y:S04]  /*70300*/  STL [R1+0x4cf0], R20 ;  /* 0x004cf01401007387 */ /* 0x0021e80000100800 */
[----:B0-----:R-:W2:Y:S04]  /*70310*/  LDL.LU R20, [R1+0x57fc] ;  /* 0x0057fc0001147983 */ /* 0x001ea80000300800 */
[----:B--2---:R0:W-:Y:S04]  /*70320*/  STS.U8 [R20+UR6], R29 ;  /* 0x0000001d14007988 */ /* 0x0041e80008000006 */
[----:B0-----:R-:W2:Y:S04]  /*70330*/  LDL.LU R29, [R1+0x57f8] ;  /* 0x0057f800011d7983 */ /* 0x001ea80000300800 */
[----:B--2---:R0:W-:Y:S04]  /*70340*/  STS.U8 [R20+UR6+0x40], R29 ;  /* 0x0000401d14007988 */ /* 0x0041e80008000006 */
[----:B0-----:R-:W2:Y:S04]  /*70350*/  LDL.LU R29, [R1+0x25a0] ;  /* 0x0025a000011d7983 */ /* 0x001ea80000300800 */
[----:B--2---:R0:W-:Y:S04]  /*70360*/  STL [R1+0x57ec], R29 ;  /* 0x0057ec1d01007387 */ /* 0x0041e80000100800 */
[----:B0-----:R-:W2:Y:S04]  /*70370*/  LDL.LU R29, [R1+0x25bc] ;  /* 0x0025bc00011d7983 */ /* 0x001ea80000300800 */
[----:B--2---:R0:W-:Y:S04]  /*70380*/  STL [R1+0x57f0], R29 ;  /* 0x0057f01d01007387 */ /* 0x0041e80000100800 */
[----:B0-----:R-:W2:Y:S04]  /*70390*/  LDL.LU R29, [R1+0x25c0] ;  /* 0x0025c000011d7983 */ /* 0x001ea80000300800 */
        /* <DEDUP_REMOVED lines=28> */
[----:B------:R-:W3:Y:S04]  /*70560*/  LDL.LU R13, [R1+0x24dc] ;  /* 0x0024dc00010d7983 */ /* 0x000ee80000300800 */
[----:B------:R1:W-:Y:S04]  /*70570*/  STS.U8 [R20+UR6+0x1000], R15 ;  /* 0x0010000f14007988 */ /* 0x0003e80008000006 */
[----:B------:R0:W-:Y:S04]  /*70580*/  STS.U8 [R20+UR6+0x1040], R16 ;  /* 0x0010401014007988 */ /* 0x0001e80008000006 */
[----:B------:R0:W-:Y:S04]  /*70590*/  STS.U8 [R20+UR6+0x1200], R17 ;  /* 0x0012001114007988 */ /* 0x0001e80008000006 */
[----:B------:R1:W-:Y:S04]  /*705a0*/  STS.U8 [R20+UR6+0x1240], R18 ;  /* 0x0012401214007988 */ /* 0x0003e80008000006 */
[----:B------:R1:W-:Y:S04]  /*705b0*/  STS.U8 [R20+UR6+0x1400], R19 ;  /* 0x0014001314007988 */ /* 0x0003e80008000006 */
[----:B0-----:R-:W3:Y:S04]  /*705c0*/  LDL.LU R14, [R1+0x24c0] ;  /* 0x0024c000010e7983 */ /* 0x001ee80000300800 */
[----:B-1----:R-:W3:Y:S04]  /*705d0*/  LDL.LU R15, [R1+0x24bc] ;  /* 0x0024bc00010f7983 */ /* 0x002ee80000300800 */
        /* <DEDUP_REMOVED lines=18> */
[----:B0-----:R-:W3:Y:S04]  /*70700*/  LDL.LU R27, [R1+0x2400] ;  /* 0x00240000011b7983 */ /* 0x001ee80000300800 */
[----:B-1----:R-:W3:Y:S04]  /*70710*/  LDL.LU R28, [R1+0x23fc] ;  /* 0x0023fc00011c7983 */ /* 0x002ee80000300800 */
[----:B--2---:R0:W-:Y:S04]  /*70720*/  STS.U8 [R20+UR6+0x1c40], R29 ;  /* 0x001c401d14007988 */ /* 0x0041e80008000006 */
[----:B0-----:R-:W2:Y:S04]  /*70730*/  LDL.LU R29, [R1+0x57f4] ;  /* 0x0057f400011d7983 */ /* 0x001ea80000300800 */
[----:B--2---:R0:W-:Y:S04]  /*70740*/  STS.U8 [R20+UR6+0x1e00], R29 ;  /* 0x001e001d14007988 */ /* 0x0041e80008000006 */
[----:B0-----:R-:W2:Y:S04]  /*70750*/  LDL.LU R29, [R1+0x57f0] ;  /* 0x0057f000011d7983 */ /* 0x001ea80000300800 */
[----:B--2---:R0:W-:Y:S04]  /*70760*/  STS.U8 [R20+UR6+0x1e40], R29 ;  /* 0x001e401d14007988 */ /* 0x0041e80008000006 */
        /* <DEDUP_REMOVED lines=103> */
[----:B------:R0:W-:Y:S04]  /*70de0*/  STS.U8 [R20+UR6+0x5640], R25 ;  /* 0x0056401914007988 */ /* 0x0001e80008000006 */
[----:B------:R-:W3:Y:S04]  /*70df0*/  LDL.LU R18, [R1+0x220] ;  /* 0x0002200001127983 */ /* 0x000ee80000300800 */
[----:B------:R1:W-:Y:S04]  /*70e00*/  STS.U8 [R20+UR6+0x5800], R26 ;  /* 0x0058001a14007988 */ /* 0x0003e80008000006 */
[----:B0-----:R-:W3:Y:S04]  /*70e10*/  LDL.LU R25, [R1+0x1fc] ;  /* 0x0001fc0001197983 */ /* 0x001ee80000300800 */
[----:B-1----:R-:W3:Y:S04]  /*70e20*/  LDL.LU R26, [R1+0x1c0] ;  /* 0x0001c000011a7983 */ /* 0x002ee80000300800 */
        /* <DEDUP_REMOVED lines=30> */
[----:B---3--:R1:W-:Y:S04]  /*71010*/  STS.U8 [R20+UR6+0x5e40], R9 ;  /* 0x005e400914007988 */ /* 0x0083e80008000006 */
[----:B----4-:R2:W-:Y:S04]  /*71020*/  STS.U8 [R20+UR6+0x6000], R10 ;  /* 0x0060000a14007988 */ /* 0x0105e80008000006 */
[----:B------:R3:W-:Y:S04]  /*71030*/  STS.U8 [R20+UR6+0x6040], R17 ;  /* 0x0060401114007988 */ /* 0x0007e80008000006 */
        /* <DEDUP_REMOVED lines=9> */
[----:B0-----:R-:W2:Y:S04]  /*710d0*/  LDL.LU R26, [R1+0x57b8] ;  /* 0x0057b800011a7983 */ /* 0x001ea80000300800 */
        /* <DEDUP_REMOVED lines=21> */
[----:B--2---:R-:W-:Y:S04]  /*71230*/  STS.U8 [R20+UR6+0x7a00], R26 ;  /* 0x007a001a14007988 */ /* 0x004fe80008000006 */
[----:B------:R-:W-:Y:S04]  /*71240*/  STS.U8 [R20+UR6+0x7a40], R25 ;  /* 0x007a401914007988 */ /* 0x000fe80008000006 */
[----:B----4-:R0:W-:Y:S04]  /*71250*/  STS.U8 [R20+UR6+0x7c00], R18 ;  /* 0x007c001214007988 */ /* 0x0101e80008000006 */
[----:B0-----:R-:W2:Y:S01]  /*71260*/  LDL.LU R18, [R1+0x2754] ;  /* 0x0027540001127983 */ /* 0x001ea20000300800 */
[----:B------:R-:W-:-:S03]  /*71270*/  LOP3.LUT R29, R29, 0x3f, RZ, 0xc0, !PT ;  /* 0x0000003f1d1d7812 */ /* 0x000fc600078ec0ff */
[----:B---3--:R-:W-:Y:S04]  /*71280*/  STS.U8 [R20+UR6+0x7c40], R17 ;  /* 0x007c401114007988 */ /* 0x008fe80008000006 */
[----:B------:R-:W-:Y:S01]  /*71290*/  STS.U8 [R20+UR6+0x7e00], R10 ;  /* 0x007e000a14007988 */ /* 0x000fe20008000006 */
[----:B------:R-:W-:-:S03]  /*712a0*/  LOP3.LUT R28, R29, 0x10, RZ, 0x3c, !PT ;  /* 0x000000101d1c7812 */ /* 0x000fc600078e3cff */
        /* <DEDUP_REMOVED lines=29> */
[----:B------:R0:W-:Y:S04]  /*71480*/  STL [R1+0x578c], R20 ;  /* 0x00578c1401007387 */ /* 0x0001e80000100800 */
[----:B0-----:R-:W3:Y:S04]  /*71490*/  LDL.LU R20, [R1+0x2794] ;  /* 0x0027940001147983 */ /* 0x001ee80000300800 */
[----:B--2---:R0:W-:Y:S04]  /*714a0*/  STS.U8 [R28+UR6+0x80], R18 ;  /* 0x000080121c007988 */ /* 0x0041e80008000006 */
[----:B0-----:R-:W2:Y:S04]  /*714b0*/  LDL.LU R18, [R1+0x57b4] ;  /* 0x0057b40001127983 */ /* 0x001ea80000300800 */
[----:B---3--:R0:W-:Y:S04]  /*714c0*/  STS.U8 [R28+UR6+0xc0], R20 ;  /* 0x0000c0141c007988 */ /* 0x0081e80008000006 */
[----:B0-----:R-:W3:Y:S04]  /*714d0*/  LDL.LU R20, [R1+0x2598] ;  /* 0x0025980001147983 */ /* 0x001ee80000300800 */
[----:B---3--:R0:W-:Y:S04]  /*714e0*/  STL [R1+0x57a8], R20 ;  /* 0x0057a81401007387 */ /* 0x0081e80000100800 */
[----:B0-----:R-:W3:Y:S04]  /*714f0*/  LDL.LU R20, [R1+0x25b4] ;  /* 0x0025b40001147983 */ /* 0x001ee80000300800 */
[----:B---3--:R0:W-:Y:S04]  /*71500*/  STL [R1+0x57ac], R20 ;  /* 0x0057ac1401007387 */ /* 0x0081e80000100800 */
[----:B0-----:R-:W3:Y:S04]  /*71510*/  LDL.LU R20, [R1+0x25b8] ;  /* 0x0025b80001147983 */ /* 0x001ee80000300800 */
[----:B------:R-:W-:Y:S04]  /*71520*/  STS.U8 [R28+UR6+0x280], R9 ;  /* 0x000280091c007988 */ /* 0x000fe80008000006 */
[----:B------:R-:W-:Y:S04]  /*71530*/  STS.U8 [R28+UR6+0x2c0], R10 ;  /* 0x0002c00a1c007988 */ /* 0x000fe80008000006 */
[----:B------:R-:W-:Y:S04]  /*71540*/  STS.U8 [R28+UR6+0x480], R17 ;  /* 0x000480111c007988 */ /* 0x000fe80008000006 */
[----:B--2---:R-:W-:Y:S04]  /*71550*/  STS.U8 [R28+UR6+0x4c0], R18 ;  /* 0x0004c0121c007988 */ /* 0x004fe80008000006 */
[----:B------:R-:W-:Y:S04]  /*71560*/  STS.U8 [R28+UR6+0x680], R25 ;  /* 0x000680191c007988 */ /* 0x000fe80008000006 */
        /* <DEDUP_REMOVED lines=8> */
[----:B---3--:R0:W-:Y:S04]  /*715f0*/  STL [R1+0x57b0], R20 ;  /* 0x0057b01401007387 */ /* 0x0081e80000100800 */
        /* <DEDUP_REMOVED lines=231> */
[----:B0-----:R-:W3:Y:S04]  /*72470*/  LDL.LU R29, [R1+0x2670] ;  /* 0x00267000011d7983 */ /* 0x001ee80000300800 */
[----:B--2---:R0:W-:Y:S04]  /*72480*/  STS.U8 [R28+UR6+0x7a80], R24 ;  /* 0x007a80181c007988 */ /* 0x0041e80008000006 */
[----:B------:R1:W-:Y:S04]  /*72490*/  STS.U8 [R28+UR6+0x7ac0], R23 ;  /* 0x007ac0171c007988 */ /* 0x0003e80008000006 */
[----:B----4-:R2:W-:Y:S04]  /*724a0*/  STS.U8 [R28+UR6+0x7c80], R16 ;  /* 0x007c80101c007988 */ /* 0x0105e80008000006 */
[----:B---3--:R3:W-:Y:S04]  /*724b0*/  STS.U8 [R28+UR6+0x7cc0], R15 ;  /* 0x007cc00f1c007988 */ /* 0x0087e80008000006 */
[----:B------:R4:W-:Y:S04]  /*724c0*/  STS.U8 [R28+UR6+0x7e80], R8 ;  /* 0x007e80081c007988 */ /* 0x0009e80008000006 */
[----:B------:R2:W-:Y:S04]  /*724d0*/  STS.U8 [R28+UR6+0x7ec0], R7 ;  /* 0x007ec0071c007988 */ /* 0x0005e80008000006 */
[----:B0-----:R-:W3:Y:S04]  /*724e0*/  LDL.LU R24, [R1+0x2730] ;  /* 0x0027300001187983 */ /* 0x001ee80000300800 */
[----:B-1----:R-:W3:Y:S04]  /*724f0*/  LDL.LU R23, [R1+0x274c] ;  /* 0x00274c0001177983 */ /* 0x002ee80000300800 */
[----:B--2---:R-:W2:Y:S04]  /*72500*/  LDL.LU R16, [R1+0x2750] ;  /* 0x0027500001107983 */ /* 0x004ea80000300800 */
[----:B---3--:R-:W3:Y:S04]  /*72510*/  LDL.LU R15, [R1+0x276c] ;  /* 0x00276c00010f7983 */ /* 0x008ee80000300800 */
[----:B----4-:R-:W4:Y:S04]  /*72520*/  LDL.LU R8, [R1+0x2770] ;  /* 0x0027700001087983 */ /* 0x010f280000300800 */
[----:B------:R-:W2:Y:S04]  /*72530*/  LDL.LU R7, [R1+0x278c] ;  /* 0x00278c0001077983 */ /* 0x000ea80000300800 */
[----:B------:R-:W3:Y:S04]  /*72540*/  LDL.LU R5, [R1+0x266c] ;  /* 0x00266c0001057983 */ /* 0x000ee80000300800 */
[----:B------:R-:W3:Y:S04]  /*72550*/  LDL.LU R6, [R1+0x2650] ;  /* 0x0026500001067983 */ /* 0x000ee80000300800 */
[----:B------:R-:W3:Y:S04]  /*72560*/  LDL.LU R11, [R1+0x264c] ;  /* 0x00264c00010b7983 */ /* 0x000ee80000300800 */
[----:B------:R-:W3:Y:S04]  /*72570*/  LDL.LU R12, [R1+0x2630] ;  /* 0x00263000010c7983 */ /* 0x000ee80000300800 */
[----:B------:R-:W3:Y:S04]  /*72580*/  LDL.LU R13, [R1+0x262c] ;  /* 0x00262c00010d7983 */ /* 0x000ee80000300800 */
[----:B------:R-:W3:Y:S04]  /*72590*/  LDL.LU R21, [R1+0x2610] ;  /* 0x0026100001157983 */ /* 0x000ee80000300800 */
[----:B------:R-:W3:Y:S01]  /*725a0*/  LDL.LU R28, [R1+0x260c] ;  /* 0x00260c00011c7983 */ /* 0x000ee20000300800 */
[----:B------:R-:W-:-:S03]  /*725b0*/  LOP3.LUT R18, R20, 0x20, RZ, 0x3c, !PT ;  /* 0x0000002014127812 */ /* 0x000fc600078e3cff */
[----:B------:R-:W3:Y:S04]  /*725c0*/  LDL.LU R22, [R1+0x25f0] ;  /* 0x0025f00001167983 */ /* 0x000ee80000300800 */
[----:B------:R0:W-:Y:S04]  /*725d0*/  STS.U8 [R18+UR6+0x100], R27 ;  /* 0x0001001b12007988 */ /* 0x0001e80008000006 */
[----:B0-----:R-:W3:Y:S04]  /*725e0*/  LDL.LU R27, [R1+0x25ec] ;  /* 0x0025ec00011b7983 */ /* 0x001ee80000300800 */
[----:B--2---:R-:W-:Y:S04]  /*725f0*/  STS.U8 [R18+UR6+0x140], R7 ;  /* 0x0001400712007988 */ /* 0x004fe80008000006 */
[----:B----4-:R-:W-:Y:S04]  /*72600*/  STS.U8 [R18+UR6+0x300], R8 ;  /* 0x0003000812007988 */ /* 0x010fe80008000006 */
        /* <DEDUP_REMOVED lines=16> */
[----:B0-----:R-:W3:Y:S04]  /*72710*/  LDL.LU R14, [R1+0x25d0] ;  /* 0x0025d000010e7983 */ /* 0x001ee80000300800 */
[----:B-1----:R-:W4:Y:S04]  /*72720*/  LDL.LU R19, [R1+0x25cc] ;  /* 0x0025cc0001137983 */ /* 0x002f280000300800 */
[----:B--2---:R-:W2:Y:S04]  /*72730*/  LDL.LU R29, [R1+0x25b0] ;  /* 0x0025b000011d7983 */ /* 0x004ea80000300800 */
        /* <DEDUP_REMOVED lines=23> */
[----:B------:R0:W-:Y:S04]  /*728b0*/  STS.U8 [R18+UR6+0x1b00], R22 ;  /* 0x001b001612007988 */ /* 0x0001e80008000006 */
[----:B------:R-:W2:Y:S04]  /*728c0*/  LDL.LU R21, [R1+0x24ac] ;  /* 0x0024ac0001157983 */ /* 0x000ea80000300800 */
[----:B------:R1:W-:Y:S04]  /*728d0*/  STS.U8 [R18+UR6+0x1b40], R27 ;  /* 0x001b401b12007988 */ /* 0x0003e80008000006 */
[----:B0-----:R-:W2:Y:S04]  /*728e0*/  LDL.LU R22, [R1+0x2490] ;  /* 0x0024900001167983 */ /* 0x001ea80000300800 */
[----:B-1----:R-:W2:Y:S04]  /*728f0*/  LDL.LU R27, [R1+0x248c] ;  /* 0x00248c00011b7983 */ /* 0x002ea80000300800 */
[----:B------:R-:W2:Y:S04]  /*72900*/  LDL.LU R5, [R1+0x2470] ;  /* 0x0024700001057983 */ /* 0x000ea80000300800 */
[----:B------:R-:W2:Y:S04]  /*72910*/  LDL.LU R6, [R1+0x246c] ;  /* 0x00246c0001067983 */ /* 0x000ea80000300800 */
[----:B------:R-:W2:Y:S04]  /*72920*/  LDL.LU R11, [R1+0x2450] ;  /* 0x00245000010b7983 */ /* 0x000ea80000300800 */
[----:B------:R-:W2:Y:S04]  /*72930*/  LDL.LU R12, [R1+0x244c] ;  /* 0x00244c00010c7983 */ /* 0x000ea80000300800 */
[----:B------:R-:W2:Y:S04]  /*72940*/  LDL.LU R13, [R1+0x2430] ;  /* 0x00243000010d7983 */ /* 0x000ea80000300800 */
[----:B---3--:R0:W-:Y:S04]  /*72950*/  STS.U8 [R18+UR6+0x1d00], R14 ;  /* 0x001d000e12007988 */ /* 0x0081e80008000006 */
[----:B----4-:R-:W-:Y:S04]  /*72960*/  STS.U8 [R18+UR6+0x1d40], R19 ;  /* 0x001d401312007988 */ /* 0x010fe80008000006 */
[----:B--2---:R1:W-:Y:S04]  /*72970*/  STS.U8 [R18+UR6+0x1f00], R29 ;  /* 0x001f001d12007988 */ /* 0x0043e80008000006 */
[----:B0-----:R-:W2:Y:S04]  /*72980*/  LDL.LU R14, [R1+0x242c] ;  /* 0x00242c00010e7983 */ /* 0x001ea80000300800 */
[----:B-1----:R-:W3:Y:S04]  /*72990*/  LDL.LU R29, [R1+0x2410] ;  /* 0x00241000011d7983 */ /* 0x002ee80000300800 */
[----:B------:R-:W4:Y:S04]  /*729a0*/  LDL.LU R19, [R1+0x240c] ;  /* 0x00240c0001137983 */ /* 0x000f280000300800 */
[----:B------:R0:W-:Y:S04]  /*729b0*/  STS.U8 [R18+UR6+0x1f40], R28 ;  /* 0x001f401c12007988 */ /* 0x0001e80008000006 */
[----:B0-----:R-:W4:Y:S04]  /*729c0*/  LDL.LU R28, [R1+0x23f0] ;  /* 0x0023f000011c7983 */ /* 0x001f280000300800 */
        /* <DEDUP_REMOVED lines=19> */
[----:B------:R-:W-:Y:S04]  /*72b00*/  STS.U8 [R18+UR6+0x3340], R6 ;  /* 0x0033400612007988 */ /* 0x000fe80008000006 */
[----:B------:R-:W-:Y:S04]  /*72b10*/  STS.U8 [R18+UR6+0x3500], R11 ;  /* 0x0035000b12007988 */ /* 0x000fe80008000006 */
[----:B------:R-:W-:Y:S04]  /*72b20*/  STS.U8 [R18+UR6+0x3540], R12 ;  /* 0x0035400c12007988 */ /* 0x000fe80008000006 */
[----:B------:R-:W-:Y:S04]  /*72b30*/  STS.U8 [R18+UR6+0x3700], R13 ;  /* 0x0037000d12007988 */ /* 0x000fe80008000006 */
[----:B0-----:R-:W4:Y:S04]  /*72b40*/  LDL.LU R21, [R1+0x23ec] ;  /* 0x0023ec0001157983 */ /* 0x001f280000300800 */
[----:B-1----:R-:W4:Y:S04]  /*72b50*/  LDL.LU R22, [R1+0x23d0] ;  /* 0x0023d00001167983 */ /* 0x002f280000300800 */
[----:B------:R-:W4:Y:S04]  /*72b60*/  LDL.LU R27, [R1+0xa2c] ;  /* 0x000a2c00011b7983 */ /* 0x000f280000300800 */
[----:B--2---:R-:W-:Y:S04]  /*72b70*/  STS.U8 [R18+UR6+0x3740], R14 ;  /* 0x0037400e12007988 */ /* 0x004fe80008000006 */
[----:B---3--:R0:W-:Y:S04]  /*72b80*/  STS.U8 [R18+UR6+0x3900], R29 ;  /* 0x0039001d12007988 */ /* 0x0081e80008000006 */
[----:B0-----:R-:W2:Y:S04]  /*72b90*/  LDL.LU R29, [R1+0xa10] ;  /* 0x000a1000011d7983 */ /* 0x001ea80000300800 */
        /* <DEDUP_REMOVED lines=15> */
[----:B----4-:R-:W-:Y:S04]  /*72c90*/  STS.U8 [R18+UR6+0x3940], R19 ;  /* 0x0039401312007988 */ /* 0x010fe80008000006 */
[----:B------:R-:W4:Y:S04]  /*72ca0*/  LDL.LU R5, [R1+0x910] ;  /* 0x0009100001057983 */ /* 0x000f280000300800 */
[----:B------:R0:W-:Y:S04]  /*72cb0*/  STS.U8 [R18+UR6+0x3b00], R28 ;  /* 0x003b001c12007988 */ /* 0x0001e80008000006 */
[----:B------:R-:W4:Y:S04]  /*72cc0*/  LDL.LU R6, [R1+0x90c] ;  /* 0x00090c0001067983 */ /* 0x000f280000300800 */
[----:B0-----:R-:W4:Y:S04]  /*72cd0*/  LDL.LU R28, [R1+0x8f0] ;  /* 0x0008f000011c7983 */ /* 0x001f280000300800 */
[----:B------:R-:W4:Y:S04]  /*72ce0*/  LDL.LU R11, [R1+0x8ec] ;  /* 0x0008ec00010b7983 */ /* 0x000f280000300800 */
[----:B------:R-:W4:Y:S04]  /*72cf0*/  LDL.LU R12, [R1+0x3f0] ;  /* 0x0003f000010c7983 */ /* 0x000f280000300800 */
[----:B------:R-:W4:Y:S04]  /*72d00*/  LDL.LU R13, [R1+0x3bc] ;  /* 0x0003bc00010d7983 */ /* 0x000f280000300800 */
[----:B------:R-:W4:Y:S04]  /*72d10*/  LDL.LU R14, [R1+0x390] ;  /* 0x00039000010e7983 */ /* 0x000f280000300800 */
[----:B------:R-:W4:Y:S04]  /*72d20*/  LDL.LU R19, [R1+0x36c] ;  /* 0x00036c0001137983 */ /* 0x000f280000300800 */
[----:B------:R0:W-:Y:S04]  /*72d30*/  STS.U8 [R18+UR6+0x3b40], R21 ;  /* 0x003b401512007988 */ /* 0x0001e80008000006 */
[----:B------:R1:W-:Y:S04]  /*72d40*/  STS.U8 [R18+UR6+0x3d00], R22 ;  /* 0x003d001612007988 */ /* 0x0003e80008000006 */
[----:B------:R1:W-:Y:S04]  /*72d50*/  STS.U8 [R18+UR6+0x3d40], R27 ;  /* 0x003d401b12007988 */ /* 0x0003e80008000006 */
[----:B0-----:R-:W4:Y:S04]  /*72d60*/  LDL.LU R21, [R1+0x350] ;  /* 0x0003500001157983 */ /* 0x001f280000300800 */
[----:B-1----:R-:W4:Y:S04]  /*72d70*/  LDL.LU R22, [R1+0x32c] ;  /* 0x00032c0001167983 */ /* 0x002f280000300800 */
[----:B------:R-:W4:Y:S04]  /*72d80*/  LDL.LU R27, [R1+0x310] ;  /* 0x00031000011b7983 */ /* 0x000f280000300800 */
[----:B--2---:R0:W-:Y:S04]  /*72d90*/  STS.U8 [R18+UR6+0x3f00], R29 ;  /* 0x003f001d12007988 */ /* 0x0041e80008000006 */
[----:B0-----:R-:W2:Y:S04]  /*72da0*/  LDL.LU R29, [R1+0x2ec] ;  /* 0x0002ec00011d7983 */ /* 0x001ea80000300800 */
        /* <DEDUP_REMOVED lines=9> */
[----:B------:R-:W-:Y:S04]  /*72e40*/  STS.U8 [R18+UR6+0x4900], R25 ;  /* 0x0049001912007988 */ /* 0x000fe80008000006 */
[----:B------:R1:W-:Y:S04]  /*72e50*/  STS.U8 [R18+UR6+0x4940], R26 ;  /* 0x0049401a12007988 */ /* 0x0003e80008000006 */
[----:B------:R-:W-:Y:S04]  /*72e60*/  STS.U8 [R18+UR6+0x4b00], R0 ;  /* 0x004b000012007988 */ /* 0x000fe80008000006 */
[----:B------:R-:W-:Y:S04]  /*72e70*/  STS.U8 [R18+UR6+0x4b40], R2 ;  /* 0x004b400212007988 */ /* 0x000fe80008000006 */
[----:B------:R-:W-:Y:S04]  /*72e80*/  STS.U8 [R18+UR6+0x4d00], R3 ;  /* 0x004d000312007988 */ /* 0x000fe80008000006 */
[----:B------:R-:W-:Y:S04]  /*72e90*/  STS.U8 [R18+UR6+0x4d40], R4 ;  /* 0x004d400412007988 */ /* 0x000fe80008000006 */
[----:B----4-:R-:W-:Y:S04]  /*72ea0*/  STS.U8 [R18+UR6+0x4f00], R5 ;  /* 0x004f000512007988 */ /* 0x010fe80008000006 */
[----:B------:R-:W-:Y:S04]  /*72eb0*/  STS.U8 [R18+UR6+0x4f40], R6 ;  /* 0x004f400612007988 */ /* 0x000fe80008000006 */
[----:B0-----:R-:W3:Y:S04]  /*72ec0*/  LDL.LU R17, [R1+0x2c0] ;  /* 0x0002c00001117983 */ /* 0x001ee80000300800 */
[----:B------:R0:W-:Y:S04]  /*72ed0*/  STS.U8 [R18+UR6+0x5100], R28 ;  /* 0x0051001c12007988 */ /* 0x0001e80008000006 */
[----:B-1----:R-:W4:Y:S04]  /*72ee0*/  LDL.LU R26, [R1+0x2bc] ;  /* 0x0002bc00011a7983 */ /* 0x002f280000300800 */
[----:B0-----:R-:W4:Y:S04]  /*72ef0*/  LDL.LU R28, [R1+0x2a0] ;  /* 0x0002a000011c7983 */ /* 0x001f280000300800 */
[----:B------:R-:W-:Y:S04]  /*72f00*/  STS.U8 [R18+UR6+0x5140], R11 ;  /* 0x0051400b12007988 */ /* 0x000fe80008000006 */
[----:B------:R-:W-:Y:S04]  /*72f10*/  STS.U8 [R18+UR6+0x5300], R12 ;  /* 0x0053000c12007988 */ /* 0x000fe80008000006 */
[----:B------:R-:W-:Y:S04]  /*72f20*/  STS.U8 [R18+UR6+0x5340], R13 ;  /* 0x0053400d12007988 */ /* 0x000fe80008000006 */
[----:B------:R-:W-:Y:S04]  /*72f30*/  STS.U8 [R18+UR6+0x5500], R14 ;  /* 0x0055000e12007988 */ /* 0x000fe80008000006 */
[----:B------:R0:W-:Y:S04]  /*72f40*/  STS.U8 [R18+UR6+0x5540], R19 ;  /* 0x0055401312007988 */ /* 0x0001e80008000006 */
[----:B------:R1:W-:Y:S04]  /*72f50*/  STS.U8 [R18+UR6+0x5700], R21 ;  /* 0x0057001512007988 */ /* 0x0003e80008000006 */
        /* <DEDUP_REMOVED lines=9> */
[----:B------:R0:W-:Y:S04]  /*72ff0*/  STS.U8 [R18+UR6+0x5740], R22 ;  /* 0x0057401612007988 */ /* 0x0001e80008000006 */
[----:B------:R-:W4:Y:S04]  /*73000*/  LDL.LU R14, [R1+0x170] ;  /* 0x00017000010e7983 */ /* 0x000f280000300800 */
[----:B------:R-:W-:Y:S04]  /*73010*/  STS.U8 [R18+UR6+0x5900], R27 ;  /* 0x0059001b12007988 */ /* 0x000fe80008000006 */
[----:B-1----:R-:W4:Y:S04]  /*73020*/  LDL.LU R21, [R1+0x16c] ;  /* 0x00016c0001157983 */ /* 0x002f280000300800 */
[----:B0-----:R-:W4:Y:S04]  /*73030*/  LDL.LU R22, [R1+0x140] ;  /* 0x0001400001167983 */ /* 0x001f280000300800 */
[----:B--2---:R0:W-:Y:S04]  /*73040*/  STS.U8 [R18+UR6+0x5940], R29 ;  /* 0x0059401d12007988 */ /* 0x0041e80008000006 */
        /* <DEDUP_REMOVED lines=10> */
[----:B---3--:R0:W-:Y:S04]  /*730f0*/  STS.U8 [R18+UR6+0x5b00], R17 ;  /* 0x005b001112007988 */ /* 0x0081e80008000006 */
[----:B------:R-:W3:Y:S04]  /*73100*/  LDL.LU R9, [R1+0x5c] ;  /* 0x00005c0001097983 */ /* 0x000ee80000300800 */
[----:B----4-:R-:W-:Y:S04]  /*73110*/  STS.U8 [R18+UR6+0x5b40], R26 ;  /* 0x005b401a12007988 */ /* 0x010fe80008000006 */
[----:B------:R-:W4:Y:S04]  /*73120*/  LDL.LU R10, [R1+0x40] ;  /* 0x00004000010a7983 */ /* 0x000f280000300800 */
[----:B------:R1:W-:Y:S04]  /*73130*/  STS.U8 [R18+UR6+0x5d00], R28 ;  /* 0x005d001c12007988 */ /* 0x0003e80008000006 */
[----:B0-----:R-:W4:Y:S04]  /*73140*/  LDL.LU R17, [R1+0x3c] ;  /* 0x00003c0001117983 */ /* 0x001f280000300800 */
[----:B-1----:R-:W4:Y:S04]  /*73150*/  LDL.LU R28, [R1+0x20] ;  /* 0x00002000011c7983 */ /* 0x002f280000300800 */
[----:B------:R-:W4:Y:S04]  /*73160*/  LDL.LU R26, [R1+0x1c] ;  /* 0x00001c00011a7983 */ /* 0x000f280000300800 */
[----:B------:R0:W-:Y:S04]  /*73170*/  STS.U8 [R18+UR6+0x5d40], R19 ;  /* 0x005d401312007988 */ /* 0x0001e80008000006 */
[----:B------:R1:W-:Y:S04]  /*73180*/  STS.U8 [R18+UR6+0x5f00], R0 ;  /* 0x005f000012007988 */ /* 0x0003e80008000006 */
[----:B------:R0:W-:Y:S04]  /*73190*/  STS.U8 [R18+UR6+0x5f40], R2 ;  /* 0x005f400212007988 */ /* 0x0001e80008000006 */
[----:B------:R0:W-:Y:S04]  /*731a0*/  STS.U8 [R18+UR6+0x6100], R3 ;  /* 0x0061000312007988 */ /* 0x0001e80008000006 */
[----:B------:R1:W-:Y:S04]  /*731b0*/  STS.U8 [R18+UR6+0x6140], R4 ;  /* 0x0061400412007988 */ /* 0x0003e80008000006 */
[----:B------:R1:W-:Y:S04]  /*731c0*/  STS.U8 [R18+UR6+0x6300], R5 ;  /* 0x0063000512007988 */ /* 0x0003e80008000006 */
[----:B0-----:R-:W4:Y:S04]  /*731d0*/  LDL.LU R19, [R1] ;  /* 0x0000000001137983 */ /* 0x001f280000300800 */
[----:B-1----:R-:W4:Y:S04]  /*731e0*/  LDL.LU R0, [R1+0x5770] ;  /* 0x0057700001007983 */ /* 0x002f280000300800 */
[----:B------:R-:W4:Y:S04]  /*731f0*/  LDL.LU R2, [R1+0x576c] ;  /* 0x00576c0001027983 */ /* 0x000f280000300800 */
[----:B------:R-:W4:Y:S04]  /*73200*/  LDL.LU R3, [R1+0x5768] ;  /* 0x0057680001037983 */ /* 0x000f280000300800 */
[----:B------:R-:W4:Y:S04]  /*73210*/  LDL.LU R4, [R1+0x5764] ;  /* 0x0057640001047983 */ /* 0x000f280000300800 */
[----:B------:R-:W4:Y:S04]  /*73220*/  LDL.LU R5, [R1+0x5760] ;  /* 0x0057600001057983 */ /* 0x000f280000300800 */
[----:B------:R0:W-:Y:S04]  /*73230*/  STS.U8 [R18+UR6+0x6340], R6 ;  /* 0x0063400612007988 */ /* 0x0001e80008000006 */
[----:B------:R1:W-:Y:S04]  /*73240*/  STS.U8 [R18+UR6+0x6500], R11 ;  /* 0x0065000b12007988 */ /* 0x0003e80008000006 */
[----:B------:R0:W-:Y:S04]  /*73250*/  STS.U8 [R18+UR6+0x6540], R13 ;  /* 0x0065400d12007988 */ /* 0x0001e80008000006 */
[----:B------:R0:W-:Y:S04]  /*73260*/  STS.U8 [R18+UR6+0x6700], R14 ;  /* 0x0067000e12007988 */ /* 0x0001e80008000006 */
[----:B------:R1:W-:Y:S04]  /*73270*/  STS.U8 [R18+UR6+0x6740], R21 ;  /* 0x0067401512007988 */ /* 0x0003e80008000006 */
[----:B------:R1:W-:Y:S04]  /*73280*/  STS.U8 [R18+UR6+0x6900], R22 ;  /* 0x0069001612007988 */ /* 0x0003e80008000006 */
[----:B0-----:R-:W4:Y:S04]  /*73290*/  LDL.LU R6, [R1+0x575c] ;  /* 0x00575c0001067983 */ /* 0x001f280000300800 */
[----:B-1----:R-:W4:Y:S04]  /*732a0*/  LDL.LU R11, [R1+0x5758] ;  /* 0x00575800010b7983 */ /* 0x002f280000300800 */
[----:B------:R-:W4:Y:S04]  /*732b0*/  LDL.LU R13, [R1+0x5754] ;  /* 0x00575400010d7983 */ /* 0x000f280000300800 */
[----:B------:R-:W4:Y:S04]  /*732c0*/  LDL.LU R14, [R1+0x5750] ;  /* 0x00575000010e7983 */ /* 0x000f280000300800 */
[----:B------:R-:W4:Y:S04]  /*732d0*/  LDL.LU R21, [R1+0x574c] ;  /* 0x00574c0001157983 */ /* 0x000f280000300800 */
[----:B------:R-:W4:Y:S04]  /*732e0*/  LDL.LU R22, [R1+0x5748] ;  /* 0x0057480001167983 */ /* 0x000f280000300800 */
[----:B--2---:R0:W-:Y:S04]  /*732f0*/  STS.U8 [R18+UR6+0x6940], R29 ;  /* 0x0069401d12007988 */ /* 0x0041e80008000006 */
[----:B0-----:R-:W2:Y:S04]  /*73300*/  LDL.LU R29, [R1+0x5744] ;  /* 0x00574400011d7983 */ /* 0x001ea80000300800 */
        /* <DEDUP_REMOVED lines=9> */
[----:B0-----:R-:W2:Y:S04]  /*733a0*/  LDL.LU R25, [R1+0x2788] ;  /* 0x0027880001197983 */ /* 0x001ea80000300800 */
[----:B-1----:R-:W2:Y:S04]  /*733b0*/  LDL.LU R12, [R1+0x2784] ;  /* 0x00278400010c7983 */ /* 0x002ea80000300800 */
[----:B------:R-:W2:Y:S04]  /*733c0*/  LDL.LU R27, [R1+0x2768] ;  /* 0x00276800011b7983 */ /* 0x000ea80000300800 */
[----:B---3--:R-:W-:Y:S04]  /*733d0*/  STS.U8 [R18+UR6+0x7340], R9 ;  /* 0x0073400912007988 */ /* 0x008fe80008000006 */
[----:B----4-:R-:W-:Y:S04]  /*733e0*/  STS.U8 [R18+UR6+0x7500], R10 ;  /* 0x0075000a12007988 */ /* 0x010fe80008000006 */
[----:B------:R-:W-:Y:S04]  /*733f0*/  STS.U8 [R18+UR6+0x7540], R17 ;  /* 0x0075401112007988 */ /* 0x000fe80008000006 */
[----:B------:R0:W-:Y:S04]  /*73400*/  STS.U8 [R18+UR6+0x7700], R28 ;  /* 0x0077001c12007988 */ /* 0x0001e80008000006 */
[----:B0-----:R-:W3:Y:S04]  /*73410*/  LDL.LU R28, [R1+0x2764] ;  /* 0x00276400011c7983 */ /* 0x001ee80000300800 */
[----:B------:R-:W-:Y:S04]  /*73420*/  STS.U8 [R18+UR6+0x7740], R26 ;  /* 0x0077401a12007988 */ /* 0x000fe80008000006 */
[----:B------:R-:W4:Y:S04]  /*73430*/  LDL.LU R15, [R1+0x2724] ;  /* 0x00272400010f7983 */ /* 0x000f280000300800 */
[----:B------:R-:W4:Y:S04]  /*73440*/  LDL.LU R16, [R1+0x2708] ;  /* 0x0027080001107983 */ /* 0x000f280000300800 */
[----:B------:R0:W-:Y:S04]  /*73450*/  STS.U8 [R18+UR6+0x7900], R19 ;  /* 0x0079001312007988 */ /* 0x0001e80008000006 */
[----:B------:R-:W4:Y:S01]  /*73460*/  LDL.LU R24, [R1+0x2704] ;  /* 0x0027040001187983 */ /* 0x000f220000300800 */
[----:B------:R-:W-:-:S03]  /*73470*/  LOP3.LUT R23, R20, 0x30, RZ, 0x3c, !PT ;  /* 0x0000003014177812 */ /* 0x000fc600078e3cff */
[----:B0-----:R-:W4:Y:S04]  /*73480*/  LDL.LU R19, [R1+0x26e8] ;  /* 0x0026e80001137983 */ /* 0x001f280000300800 */
[----:B------:R-:W4:Y:S04]  /*73490*/  LDL.LU R9, [R1+0x26e4] ;  /* 0x0026e40001097983 */ /* 0x000f280000300800 */
[----:B------:R-:W4:Y:S04]  /*734a0*/  LDL.LU R26, [R1+0x26c8] ;  /* 0x0026c800011a7983 */ /* 0x000f280000300800 */
[----:B------:R-:W4:Y:S04]  /*734b0*/  LDL.LU R20, [R1+0x26c4] ;  /* 0x0026c40001147983 */ /* 0x000f280000300800 */
[----:B--2---:R-:W-:Y:S04]  /*734c0*/  STS.U8 [R18+UR6+0x7940], R29 ;  /* 0x0079401d12007988 */ /* 0x004fe80008000006 */
[----:B------:R-:W-:Y:S04]  /*734d0*/  STS.U8 [R18+UR6+0x7b00], R22 ;  /* 0x007b001612007988 */ /* 0x000fe80008000006 */
[----:B------:R-:W-:Y:S04]  /*734e0*/  STS.U8 [R18+UR6+0x7b40], R21 ;  /* 0x007b401512007988 */ /* 0x000fe80008000006 */
[----:B------:R-:W-:Y:S04]  /*734f0*/  STS.U8 [R18+UR6+0x7d00], R14 ;  /* 0x007d000e12007988 */ /* 0x000fe80008000006 */
[----:B------:R0:W-:Y:S04]  /*73500*/  STS.U8 [R18+UR6+0x7d40], R13 ;  /* 0x007d400d12007988 */ /* 0x0001e80008000006 */
[----:B------:R1:W-:Y:S04]  /*73510*/  STS.U8 [R18+UR6+0x7f00], R6 ;  /* 0x007f000612007988 */ /* 0x0003e80008000006 */
[----:B------:R2:W-:Y:S04]  /*73520*/  STS.U8 [R18+UR6+0x7f40], R5 ;  /* 0x007f400512007988 */ /* 0x0005e80008000006 */
[----:B0-----:R-:W4:Y:S04]  /*73530*/  LDL.LU R13, [R1+0x2728] ;  /* 0x00272800010d7983 */ /* 0x001f280000300800 */
[----:B-1----:R-:W4:Y:S04]  /*73540*/  LDL.LU R6, [R1+0x2744] ;  /* 0x0027440001067983 */ /* 0x002f280000300800 */
[----:B--2---:R-:W2:Y:S04]  /*73550*/  LDL.LU R5, [R1+0x2748] ;  /* 0x0027480001057983 */ /* 0x004ea80000300800 */
[----:B------:R-:W4:Y:S04]  /*73560*/  LDL.LU R14, [R1+0x26a8] ;  /* 0x0026a800010e7983 */ /* 0x000f280000300800 */
[----:B------:R-:W4:Y:S04]  /*73570*/  LDL.LU R21, [R1+0x26a4] ;  /* 0x0026a40001157983 */ /* 0x000f280000300800 */
[----:B------:R-:W4:Y:S04]  /*73580*/  LDL.LU R22, [R1+0x2688] ;  /* 0x0026880001167983 */ /* 0x000f280000300800 */
[----:B------:R-:W-:Y:S04]  /*73590*/  STS.U8 [R23+UR6+0x180], R25 ;  /* 0x0001801917007988 */ /* 0x000fe80008000006 */
[----:B------:R-:W4:Y:S04]  /*735a0*/  LDL.LU R29, [R1+0x2684] ;  /* 0x00268400011d7983 */ /* 0x000f280000300800 */
[----:B------:R-:W-:Y:S04]  /*735b0*/  STS.U8 [R23+UR6+0x1c0], R12 ;  /* 0x0001c00c17007988 */ /* 0x000fe80008000006 */
        /* <DEDUP_REMOVED lines=8> */
[----:B---3--:R0:W-:Y:S04]  /*73640*/  STS.U8 [R23+UR6+0x3c0], R28 ;  /* 0x0003c01c17007988 */ /* 0x0081e80008000006 */
[----:B------:R-:W3:Y:S04]  /*73650*/  LDL.LU R12, [R1+0x2604] ;  /* 0x00260400010c7983 */ /* 0x000ee80000300800 */
[----:B0-----:R-:W3:Y:S04]  /*73660*/  LDL.LU R28, [R1+0x25e8] ;  /* 0x0025e800011c7983 */ /* 0x001ee80000300800 */
[----:B--2---:R-:W-:Y:S04]  /*73670*/  STS.U8 [R23+UR6+0x580], R5 ;  /* 0x0005800517007988 */ /* 0x004fe80008000006 */
[----:B----4-:R-:W-:Y:S04]  /*73680*/  STS.U8 [R23+UR6+0x5c0], R6 ;  /* 0x0005c00617007988 */ /* 0x010fe80008000006 */
[----:B------:R-:W-:Y:S04]  /*73690*/  STS.U8 [R23+UR6+0x780], R13 ;  /* 0x0007800d17007988 */ /* 0x000fe80008000006 */
[----:B------:R-:W-:Y:S04]  /*736a0*/  STS.U8 [R23+UR6+0x7c0], R15 ;  /* 0x0007c00f17007988 */ /* 0x000fe80008000006 */
[----:B------:R-:W-:Y:S04]  /*736b0*/  STS.U8 [R23+UR6+0x980], R16 ;  /* 0x0009801017007988 */ /* 0x000fe80008000006 */
[----:B------:R-:W-:Y:S04]  /*736c0*/  STS.U8 [R23+UR6+0x9c0], R24 ;  /* 0x0009c01817007988 */ /* 0x000fe80008000006 */
[----:B------:R0:W-:Y:S04]  /*736d0*/  STS.U8 [R23+UR6+0xb80], R19 ;  /* 0x000b801317007988 */ /* 0x0001e80008000006 */
[----:B------:R1:W-:Y:S04]  /*736e0*/  STS.U8 [R23+UR6+0xbc0], R9 ;  /* 0x000bc00917007988 */ /* 0x0003e80008000006 */
[----:B------:R2:W-:Y:S04]  /*736f0*/  STS.U8 [R23+UR6+0xd80], R26 ;  /* 0x000d801a17007988 */ /* 0x0005e80008000006 */
[----:B------:R4:W-:Y:S04]  /*73700*/  STS.U8 [R23+UR6+0xdc0], R20 ;  /* 0x000dc01417007988 */ /* 0x0009e80008000006 */
[----:B------:R-:W-:Y:S04]  /*73710*/  STS.U8 [R23+UR6+0xf80], R14 ;  /* 0x000f800e17007988 */ /* 0x000fe80008000006 */
[----:B0-----:R-:W3:Y:S04]  /*73720*/  LDL.LU R19, [R1+0x25e4] ;  /* 0x0025e40001137983 */ /* 0x001ee80000300800 */
[----:B------:R-:W3:Y:S04]  /*73730*/  LDL.LU R15, [R1+0x25c8] ;  /* 0x0025c800010f7983 */ /* 0x000ee80000300800 */
[----:B------:R-:W3:Y:S04]  /*73740*/  LDL.LU R16, [R1+0x25c4] ;  /* 0x0025c40001107983 */ /* 0x000ee80000300800 */
[----:B------:R-:W3:Y:S04]  /*73750*/  LDL.LU R24, [R1+0x25a8] ;  /* 0x0025a80001187983 */ /* 0x000ee80000300800 */
[----:B-1----:R-:W3:Y:S04]  /*73760*/  LDL.LU R9, [R1+0x25a4] ;  /* 0x0025a40001097983 */ /* 0x002ee80000300800 */
[----:B--2---:R-:W2:Y:S04]  /*73770*/  LDL.LU R26, [R1+0x2588] ;  /* 0x00258800011a7983 */ /* 0x004ea80000300800 */
[----:B----4-:R-:W4:Y:S04]  /*73780*/  LDL.LU R20, [R1+0x2584] ;  /* 0x0025840001147983 */ /* 0x010f280000300800 */
        /* <DEDUP_REMOVED lines=10> */
[----:B---3--:R-:W-:Y:S04]  /*73830*/  STS.U8 [R23+UR6+0x19c0], R12 ;  /* 0x0019c00c17007988 */ /* 0x008fe80008000006 */
[----:B0-----:R-:W3:Y:S04]  /*73840*/  LDL.LU R27, [R1+0x2568] ;  /* 0x00256800011b7983 */ /* 0x001ee80000300800 */
[----:B------:R-:W3:Y:S04]  /*73850*/  LDL.LU R5, [R1+0x2564] ;  /* 0x0025640001057983 */ /* 0x000ee80000300800 */
[----:B------:R-:W3:Y:S04]  /*73860*/  LDL.LU R6, [R1+0x2548] ;  /* 0x0025480001067983 */ /* 0x000ee80000300800 */
[----:B------:R-:W3:Y:S04]  /*73870*/  LDL.LU R13, [R1+0x2544] ;  /* 0x00254400010d7983 */ /* 0x000ee80000300800 */
[----:B-1----:R-:W3:Y:S04]  /*73880*/  LDL.LU R10, [R1+0x2528] ;  /* 0x00252800010a7983 */ /* 0x002ee80000300800 */
[----:B------:R-:W3:Y:S04]  /*73890*/  LDL.LU R17, [R1+0x2524] ;  /* 0x0025240001117983 */ /* 0x000ee80000300800 */
[----:B------:R0:W-:Y:S04]  /*738a0*/  STS.U8 [R23+UR6+0x1b80], R28 ;  /* 0x001b801c17007988 */ /* 0x0001e80008000006 */
[----:B------:R-:W3:Y:S04]  /*738b0*/  LDL.LU R18, [R1+0x2508] ;  /* 0x0025080001127983 */ /* 0x000ee80000300800 */
[----:B0-----:R-:W3:Y:S04]  /*738c0*/  LDL.LU R28, [R1+0x2504] ;  /* 0x00250400011c7983 */ /* 0x001ee80000300800 */
[----:B------:R-:W3:Y:S04]  /*738d0*/  LDL.LU R25, [R1+0x24e8] ;  /* 0x0024e80001197983 */ /* 0x000ee80000300800 */
[----:B------:R-:W3:Y:S04]  /*738e0*/  LDL.LU R12, [R1+0x24e4] ;  /* 0x0024e400010c7983 */ /* 0x000ee80000300800 */
[----:B------:R0:W-:Y:S04]  /*738f0*/  STS.U8 [R23+UR6+0x1bc0], R19 ;  /* 0x001bc01317007988 */ /* 0x0001e80008000006 */
[----:B------:R-:W-:Y:S04]  /*73900*/  STS.U8 [R23+UR6+0x1d80], R15 ;  /* 0x001d800f17007988 */ /* 0x000fe80008000006 */
[----:B------:R-:W-:Y:S04]  /*73910*/  STS.U8 [R23+UR6+0x1dc0], R16 ;  /* 0x001dc01017007988 */ /* 0x000fe80008000006 */
[----:B------:R-:W-:Y:S04]  /*73920*/  STS.U8 [R23+UR6+0x1f80], R24 ;  /* 0x001f801817007988 */ /* 0x000fe80008000006 */
[----:B------:R-:W-:Y:S04]  /*73930*/  STS.U8 [R23+UR6+0x1fc0], R9 ;  /* 0x001fc00917007988 */ /* 0x000fe80008000006 */
[----:B--2---:R-:W-:Y:S04]  /*73940*/  STS.U8 [R23+UR6+0x2180], R26 ;  /* 0x0021801a17007988 */ /* 0x004fe80008000006 */
[----:B0-----:R-:W2:Y:S04]  /*73950*/  LDL.LU R19, [R1+0x24c8] ;  /* 0x0024c80001137983 */ /* 0x001ea80000300800 */
        /* <DEDUP_REMOVED lines=8> */
[----:B------:R-:W4:Y:S04]  /*739e0*/  LDL.LU R15, [R1+0x2448] ;  /* 0x00244800010f7983 */ /* 0x000f280000300800 */
[----:B------:R-:W4:Y:S04]  /*739f0*/  LDL.LU R16, [R1+0x2444] ;  /* 0x0024440001107983 */ /* 0x000f280000300800 */
[----:B---3--:R0:W-:Y:S04]  /*73a00*/  STS.U8 [R23+UR6+0x2380], R27 ;  /* 0x0023801b17007988 */ /* 0x0081e80008000006 */
[----:B------:R-:W3:Y:S04]  /*73a10*/  LDL.LU R24, [R1+0x2428] ;  /* 0x0024280001187983 */ /* 0x000ee80000300800 */
[----:B------:R-:W3:Y:S04]  /*73a20*/  LDL.LU R9, [R1+0x2424] ;  /* 0x0024240001097983 */ /* 0x000ee80000300800 */
[----:B------:R-:W-:Y:S04]  /*73a30*/  STS.U8 [R23+UR6+0x23c0], R5 ;  /* 0x0023c00517007988 */ /* 0x000fe80008000006 */
[----:B------:R-:W3:Y:S04]  /*73a40*/  LDL.LU R26, [R1+0x2408] ;  /* 0x00240800011a7983 */ /* 0x000ee80000300800 */
[----:B------:R-:W-:Y:S04]  /*73a50*/  STS.U8 [R23+UR6+0x2580], R6 ;  /* 0x0025800617007988 */ /* 0x000fe80008000006 */
[----:B------:R-:W-:Y:S04]  /*73a60*/  STS.U8 [R23+UR6+0x25c0], R13 ;  /* 0x0025c00d17007988 */ /* 0x000fe80008000006 */
[----:B------:R-:W-:Y:S04]  /*73a70*/  STS.U8 [R23+UR6+0x2780], R10 ;  /* 0x0027800a17007988 */ /* 0x000fe80008000006 */
[----:B------:R-:W-:Y:S04]  /*73a80*/  STS.U8 [R23+UR6+0x27c0], R17 ;  /* 0x0027c01117007988 */ /* 0x000fe80008000006 */
[----:B------:R-:W-:Y:S04]  /*73a90*/  STS.U8 [R23+UR6+0x2980], R18 ;  /* 0x0029801217007988 */ /* 0x000fe80008000006 */
[----:B0-----:R-:W3:Y:S04]  /*73aa0*/  LDL.LU R27, [R1+0x2404] ;  /* 0x00240400011b7983 */ /* 0x001ee80000300800 */
[----:B------:R0:W-:Y:S04]  /*73ab0*/  STS.U8 [R23+UR6+0x29c0], R28 ;  /* 0x0029c01c17007988 */ /* 0x0001e80008000006 */
[----:B0-----:R-:W3:Y:S04]  /*73ac0*/  LDL.LU R28, [R1+0x23e8] ;  /* 0x0023e800011c7983 */ /* 0x001ee80000300800 */
[----:B------:R0:W-:Y:S04]  /*73ad0*/  STS.U8 [R23+UR6+0x2b80], R25 ;  /* 0x002b801917007988 */ /* 0x0001e80008000006 */
[----:B------:R1:W-:Y:S04]  /*73ae0*/  STS.U8 [R23+UR6+0x2bc0], R12 ;  /* 0x002bc00c17007988 */ /* 0x0003e80008000006 */
[----:B------:R-:W3:Y:S04]  /*73af0*/  LDL.LU R10, [R1+0x23e4] ;  /* 0x0023e400010a7983 */ /* 0x000ee80000300800 */
[----:B------:R-:W3:Y:S04]  /*73b00*/  LDL.LU R17, [R1+0xa28] ;  /* 0x000a280001117983 */ /* 0x000ee80000300800 */
[----:B------:R-:W3:Y:S04]  /*73b10*/  LDL.LU R18, [R1+0xa24] ;  /* 0x000a240001127983 */ /* 0x000ee80000300800 */
[----:B0-----:R-:W3:Y:S04]  /*73b20*/  LDL.LU R25, [R1+0xa08] ;  /* 0x000a080001197983 */ /* 0x001ee80000300800 */
[----:B-1----:R-:W3:Y:S04]  /*73b30*/  LDL.LU R12, [R1+0xa04] ;  /* 0x000a0400010c7983 */ /* 0x002ee80000300800 */
[----:B--2---:R0:W-:Y:S04]  /*73b40*/  STS.U8 [R23+UR6+0x2d80], R19 ;  /* 0x002d801317007988 */ /* 0x0041e80008000006 */
[----:B------:R-:W-:Y:S04]  /*73b50*/  STS.U8 [R23+UR6+0x2dc0], R14 ;  /* 0x002dc00e17007988 */ /* 0x000fe80008000006 */
[----:B------:R-:W-:Y:S04]  /*73b60*/  STS.U8 [R23+UR6+0x2f80], R21 ;  /* 0x002f801517007988 */ /* 0x000fe80008000006 */
[----:B------:R-:W-:Y:S04]  /*73b70*/  STS.U8 [R23+UR6+0x2fc0], R22 ;  /* 0x002fc01617007988 */ /* 0x000fe80008000006 */
[----:B------:R-:W-:Y:S04]  /*73b80*/  STS.U8 [R23+UR6+0x3180], R29 ;  /* 0x0031801d17007988 */ /* 0x000fe80008000006 */
[----:B------:R-:W-:Y:S04]  /*73b90*/  STS.U8 [R23+UR6+0x31c0], R7 ;  /* 0x0031c00717007988 */ /* 0x000fe80008000006 */
[----:B----4-:R-:W-:Y:S04]  /*73ba0*/  STS.U8 [R23+UR6+0x3380], R8 ;  /* 0x0033800817007988 */ /* 0x010fe80008000006 */
[----:B0-----:R-:W2:Y:S04]  /*73bb0*/  LDL.LU R19, [R1+0x9e8] ;  /* 0x0009e80001137983 */ /* 0x001ea80000300800 */
[----:B------:R0:W-:Y:S04]  /*73bc0*/  STS.U8 [R23+UR6+0x33c0], R20 ;  /* 0x0033c01417007988 */ /* 0x0001e80008000006 */
[----:B------:R-:W-:Y:S04]  /*73bd0*/  STS.U8 [R23+UR6+0x3580], R15 ;  /* 0x0035800f17007988 */ /* 0x000fe80008000006 */
[----:B------:R-:W-:Y:S04]  /*73be0*/  STS.U8 [R23+UR6+0x35c0], R16 ;  /* 0x0035c01017007988 */ /* 0x000fe80008000006 */
[----:B---3--:R-:W-:Y:S04]  /*73bf0*/  STS.U8 [R23+UR6+0x3780], R24 ;  /* 0x0037801817007988 */ /* 0x008fe80008000006 */
[----:B------:R-:W-:Y:S04]  /*73c00*/  STS.U8 [R23+UR6+0x37c0], R9 ;  /* 0x0037c00917007988 */ /* 0x000fe80008000006 */
[----:B0-----:R-:W3:Y:S04]  /*73c10*/  LDL.LU R20, [R1+0x9e4] ;  /* 0x0009e40001147983 */ /* 0x001ee80000300800 */
[----:B------:R-:W4:Y:S04]  /*73c20*/  LDL.LU R5, [R1+0x9c8] ;  /* 0x0009c80001057983 */ /* 0x000f280000300800 */
[----:B------:R-:W4:Y:S04]  /*73c30*/  LDL.LU R6, [R1+0x9c4] ;  /* 0x0009c40001067983 */ /* 0x000f280000300800 */
[----:B------:R-:W4:Y:S04]  /*73c40*/  LDL.LU R13, [R1+0x9a8] ;  /* 0x0009a800010d7983 */ /* 0x000f280000300800 */
[----:B------:R-:W4:Y:S04]  /*73c50*/  LDL.LU R29, [R1+0x9a4] ;  /* 0x0009a400011d7983 */ /* 0x000f280000300800 */
[----:B------:R-:W4:Y:S04]  /*73c60*/  LDL.LU R7, [R1+0x988] ;  /* 0x0009880001077983 */ /* 0x000f280000300800 */
[----:B------:R0:W-:Y:S04]  /*73c70*/  STS.U8 [R23+UR6+0x3980], R26 ;  /* 0x0039801a17007988 */ /* 0x0001e80008000006 */
[----:B------:R-:W4:Y:S04]  /*73c80*/  LDL.LU R8, [R1+0x984] ;  /* 0x0009840001087983 */ /* 0x000f280000300800 */
[----:B------:R1:W-:Y:S04]  /*73c90*/  STS.U8 [R23+UR6+0x39c0], R27 ;  /* 0x0039c01b17007988 */ /* 0x0003e80008000006 */
[----:B0-----:R-:W4:Y:S04]  /*73ca0*/  LDL.LU R26, [R1+0x968] ;  /* 0x00096800011a7983 */ /* 0x001f280000300800 */
[----:B------:R-:W4:Y:S04]  /*73cb0*/  LDL.LU R15, [R1+0x964] ;  /* 0x00096400010f7983 */ /* 0x000f280000300800 */
[----:B------:R0:W-:Y:S04]  /*73cc0*/  STS.U8 [R23+UR6+0x3b80], R28 ;  /* 0x003b801c17007988 */ /* 0x0001e80008000006 */
[----:B-1----:R-:W4:Y:S04]  /*73cd0*/  LDL.LU R27, [R1+0x948] ;  /* 0x00094800011b7983 */ /* 0x002f280000300800 */
[----:B0-----:R-:W4:Y:S04]  /*73ce0*/  LDL.LU R28, [R1+0x944] ;  /* 0x00094400011c7983 */ /* 0x001f280000300800 */
[----:B------:R-:W4:Y:S04]  /*73cf0*/  LDL.LU R14, [R1+0x928] ;  /* 0x00092800010e7983 */ /* 0x000f280000300800 */
[----:B------:R0:W-:Y:S04]  /*73d00*/  STS.U8 [R23+UR6+0x3bc0], R10 ;  /* 0x003bc00a17007988 */ /* 0x0001e80008000006 */
        /* <DEDUP_REMOVED lines=9> */
[----:B0-----:R-:W4:Y:S04]  /*73da0*/  LDL.LU R10, [R1+0x3b8] ;  /* 0x0003b800010a7983 */ /* 0x001f280000300800 */
[----:B-1----:R-:W4:Y:S04]  /*73db0*/  LDL.LU R17, [R1+0x3b4] ;  /* 0x0003b40001117983 */ /* 0x002f280000300800 */
[----:B------:R-:W4:Y:S04]  /*73dc0*/  LDL.LU R18, [R1+0x368] ;  /* 0x0003680001127983 */ /* 0x000f280000300800 */
[----:B------:R-:W4:Y:S04]  /*73dd0*/  LDL.LU R25, [R1+0x364] ;  /* 0x0003640001197983 */ /* 0x000f280000300800 */
[----:B------:R-:W4:Y:S04]  /*73de0*/  LDL.LU R12, [R1+0x328] ;  /* 0x00032800010c7983 */ /* 0x000f280000300800 */
[----:B--2---:R0:W-:Y:S04]  /*73df0*/  STS.U8 [R23+UR6+0x4180], R19 ;  /* 0x0041801317007988 */ /* 0x0041e80008000006 */
[----:B0-----:R-:W2:Y:S04]  /*73e00*/  LDL.LU R19, [R1+0x324] ;  /* 0x0003240001137983 */ /* 0x001ea80000300800 */
[----:B---3--:R0:W-:Y:S04]  /*73e10*/  STS.U8 [R23+UR6+0x41c0], R20 ;  /* 0x0041c01417007988 */ /* 0x0081e80008000006 */
[----:B----4-:R-:W-:Y:S04]  /*73e20*/  STS.U8 [R23+UR6+0x4380], R5 ;  /* 0x0043800517007988 */ /* 0x010fe80008000006 */
[----:B------:R-:W-:Y:S04]  /*73e30*/  STS.U8 [R23+UR6+0x43c0], R6 ;  /* 0x0043c00617007988 */ /* 0x000fe80008000006 */
[----:B------:R-:W-:Y:S04]  /*73e40*/  STS.U8 [R23+UR6+0x4580], R13 ;  /* 0x0045800d17007988 */ /* 0x000fe80008000006 */
[----:B------:R-:W-:Y:S04]  /*73e50*/  STS.U8 [R23+UR6+0x45c0], R29 ;  /* 0x0045c01d17007988 */ /* 0x000fe80008000006 */
[----:B------:R-:W-:Y:S04]  /*73e60*/  STS.U8 [R23+UR6+0x4780], R7 ;  /* 0x0047800717007988 */ /* 0x000fe80008000006 */
[----:B------:R-:W-:Y:S04]  /*73e70*/  STS.U8 [R23+UR6+0x47c0], R8 ;  /* 0x0047c00817007988 */ /* 0x000fe80008000006 */
[----:B0-----:R-:W3:Y:S04]  /*73e80*/  LDL.LU R20, [R1+0x2e8] ;  /* 0x0002e80001147983 */ /* 0x001ee80000300800 */
[----:B------:R0:W-:Y:S04]  /*73e90*/  STS.U8 [R23+UR6+0x4980], R26 ;  /* 0x0049801a17007988 */ /* 0x0001e80008000006 */
[----:B------:R1:W-:Y:S04]  /*73ea0*/  STS.U8 [R23+UR6+0x49c0], R15 ;  /* 0x0049c00f17007988 */ /* 0x0003e80008000006 */
[----:B------:R4:W-:Y:S04]  /*73eb0*/  STS.U8 [R23+UR6+0x4b80], R27 ;  /* 0x004b801b17007988 */ /* 0x0009e80008000006 */
[----:B0-----:R-:W3:Y:S04]  /*73ec0*/  LDL.LU R26, [R1+0x2e4] ;  /* 0x0002e400011a7983 */ /* 0x001ee80000300800 */
[----:B------:R-:W3:Y:S04]  /*73ed0*/  LDL.LU R29, [R1+0x2b8] ;  /* 0x0002b800011d7983 */ /* 0x000ee80000300800 */
[----:B------:R-:W3:Y:S04]  /*73ee0*/  LDL.LU R7, [R1+0x2b4] ;  /* 0x0002b40001077983 */ /* 0x000ee80000300800 */
[----:B------:R-:W3:Y:S04]  /*73ef0*/  LDL.LU R8, [R1+0x298] ;  /* 0x0002980001087983 */ /* 0x000ee80000300800 */
[----:B-1----:R-:W3:Y:S04]  /*73f00*/  LDL.LU R15, [R1+0x294] ;  /* 0x00029400010f7983 */ /* 0x002ee80000300800 */
[----:B------:R0:W-:Y:S04]  /*73f10*/  STS.U8 [R23+UR6+0x4bc0], R28 ;  /* 0x004bc01c17007988 */ /* 0x0001e80008000006 */
[----:B----4-:R-:W4:Y:S04]  /*73f20*/  LDL.LU R27, [R1+0x268] ;  /* 0x00026800011b7983 */ /* 0x010f280000300800 */
[----:B0-----:R-:W4:Y:S04]  /*73f30*/  LDL.LU R28, [R1+0x264] ;  /* 0x00026400011c7983 */ /* 0x001f280000300800 */
[----:B------:R-:W-:Y:S04]  /*73f40*/  STS.U8 [R23+UR6+0x4d80], R14 ;  /* 0x004d800e17007988 */ /* 0x000fe80008000006 */
[----:B------:R-:W-:Y:S04]  /*73f50*/  STS.U8 [R23+UR6+0x4dc0], R21 ;  /* 0x004dc01517007988 */ /* 0x000fe80008000006 */
[----:B------:R-:W-:Y:S04]  /*73f60*/  STS.U8 [R23+UR6+0x4f80], R22 ;  /* 0x004f801617007988 */ /* 0x000fe80008000006 */
[----:B------:R0:W-:Y:S04]  /*73f70*/  STS.U8 [R23+UR6+0x4fc0], R16 ;  /* 0x004fc01017007988 */ /* 0x0001e80008000006 */
[----:B------:R-:W-:Y:S04]  /*73f80*/  STS.U8 [R23+UR6+0x5180], R24 ;  /* 0x0051801817007988 */ /* 0x000fe80008000006 */
[----:B------:R-:W-:Y:S04]  /*73f90*/  STS.U8 [R23+UR6+0x51c0], R9 ;  /* 0x0051c00917007988 */ /* 0x000fe80008000006 */
[----:B------:R-:W-:Y:S04]  /*73fa0*/  STS.U8 [R23+UR6+0x5380], R10 ;  /* 0x0053800a17007988 */ /* 0x000fe80008000006 */
[----:B------:R-:W-:Y:S04]  /*73fb0*/  STS.U8 [R23+UR6+0x53c0], R17 ;  /* 0x0053c01117007988 */ /* 0x000fe80008000006 */
[----:B------:R-:W-:Y:S04]  /*73fc0*/  STS.U8 [R23+UR6+0x5580], R18 ;  /* 0x0055801217007988 */ /* 0x000fe80008000006 */
[----:B------:R-:W-:Y:S04]  /*73fd0*/  STS.U8 [R23+UR6+0x55c0], R25 ;  /* 0x0055c01917007988 */ /* 0x000fe80008000006 */
[----:B------:R1:W-:Y:S04]  /*73fe0*/  STS.U8 [R23+UR6+0x5780], R12 ;  /* 0x0057800c17007988 */ /* 0x0003e80008000006 */
[----:B0-----:R-:W4:Y:S04]  /*73ff0*/  LDL.LU R16, [R1+0x228] ;  /* 0x0002280001107983 */ /* 0x001f280000300800 */
[----:B-1----:R-:W4:Y:S04]  /*74000*/  LDL.LU R12, [R1+0x224] ;  /* 0x00022400010c7983 */ /* 0x002f280000300800 */
[----:B--2---:R0:W-:Y:S04]  /*74010*/  STS.U8 [R23+UR6+0x57c0], R19 ;  /* 0x0057c01317007988 */ /* 0x0041e80008000006 */
[----:B0-----:R-:W2:Y:S04]  /*74020*/  LDL.LU R19, [R1+0x1c8] ;  /* 0x0001c80001137983 */ /* 0x001ea80000300800 */
[----:B---3--:R0:W-:Y:S04]  /*74030*/  STS.U8 [R23+UR6+0x5980], R20 ;  /* 0x0059801417007988 */ /* 0x0081e80008000006 */
[----:B0-----:R-:W3:Y:S04]  /*74040*/  LDL.LU R20, [R1+0x1c4] ;  /* 0x0001c40001147983 */ /* 0x001ee80000300800 */
[----:B------:R-:W3:Y:S04]  /*74050*/  LDL.LU R24, [R1+0x1a8] ;  /* 0x0001a80001187983 */ /* 0x000ee80000300800 */
[----:B------:R-:W3:Y:S04]  /*74060*/  LDL.LU R9, [R1+0x1a4] ;  /* 0x0001a40001097983 */ /* 0x000ee80000300800 */
[----:B------:R-:W3:Y:S04]  /*74070*/  LDL.LU R10, [R1+0x168] ;  /* 0x00016800010a7983 */ /* 0x000ee80000300800 */
[----:B------:R-:W3:Y:S04]  /*74080*/  LDL.LU R17, [R1+0x164] ;  /* 0x0001640001117983 */ /* 0x000ee80000300800 */
[----:B------:R0:W-:Y:S04]  /*74090*/  STS.U8 [R23+UR6+0x59c0], R26 ;  /* 0x0059c01a17007988 */ /* 0x0001e80008000006 */
[----:B------:R-:W-:Y:S04]  /*740a0*/  STS.U8 [R23+UR6+0x5b80], R29 ;  /* 0x005b801d17007988 */ /* 0x000fe80008000006 */
[----:B------:R-:W-:Y:S04]  /*740b0*/  STS.U8 [R23+UR6+0x5bc0], R7 ;  /* 0x005bc00717007988 */ /* 0x000fe80008000006 */
[----:B------:R-:W3:Y:S04]  /*740c0*/  LDL.LU R18, [R1+0x138] ;  /* 0x0001380001127983 */ /* 0x000ee80000300800 */
[----:B------:R-:W-:Y:S04]  /*740d0*/  STS.U8 [R23+UR6+0x5d80], R8 ;  /* 0x005d800817007988 */ /* 0x000fe80008000006 */
[----:B------:R-:W3:Y:S04]  /*740e0*/  LDL.LU R25, [R1+0x134] ;  /* 0x0001340001197983 */ /* 0x000ee80000300800 */
[----:B------:R-:W-:Y:S04]  /*740f0*/  STS.U8 [R23+UR6+0x5dc0], R15 ;  /* 0x005dc00f17007988 */ /* 0x000fe80008000006 */
[----:B----4-:R1:W-:Y:S04]  /*74100*/  STS.U8 [R23+UR6+0x5f80], R27 ;  /* 0x005f801b17007988 */ /* 0x0103e80008000006 */
[----:B0-----:R-:W4:Y:S04]  /*74110*/  LDL.LU R26, [R1+0x118] ;  /* 0x00011800011a7983 */ /* 0x001f280000300800 */
[----:B------:R0:W-:Y:S04]  /*74120*/  STS.U8 [R23+UR6+0x5fc0], R28 ;  /* 0x005fc01c17007988 */ /* 0x0001e80008000006 */
[----:B-1----:R-:W4:Y:S04]  /*74130*/  LDL.LU R27, [R1+0x114] ;  /* 0x00011400011b7983 */ /* 0x002f280000300800 */
        /* <DEDUP_REMOVED lines=14> */
[----:B-1----:R-:W4:Y:S04]  /*74220*/  LDL.LU R12, [R1+0x5740] ;  /* 0x00574000010c7983 */ /* 0x002f280000300800 */
[----:B--2---:R0:W-:Y:S04]  /*74230*/  STS.U8 [R23+UR6+0x6380], R19 ;  /* 0x0063801317007988 */ /* 0x0041e80008000006 */
[----:B0-----:R-:W2:Y:S04]  /*74240*/  LDL.LU R19, [R1+0x573c] ;  /* 0x00573c0001137983 */ /* 0x001ea80000300800 */
[----:B---3--:R0:W-:Y:S04]  /*74250*/  STS.U8 [R23+UR6+0x63c0], R20 ;  /* 0x0063c01417007988 */ /* 0x0081e80008000006 */
[----:B------:R1:W-:Y:S04]  /*74260*/  STS.U8 [R23+UR6+0x6580], R24 ;  /* 0x0065801817007988 */ /* 0x0003e80008000006 */
[----:B------:R3:W-:Y:S04]  /*74270*/  STS.U8 [R23+UR6+0x65c0], R9 ;  /* 0x0065c00917007988 */ /* 0x0007e80008000006 */
[----:B------:R1:W-:Y:S04]  /*74280*/  STS.U8 [R23+UR6+0x6780], R10 ;  /* 0x0067800a17007988 */ /* 0x0003e80008000006 */
[----:B------:R3:W-:Y:S04]  /*74290*/  STS.U8 [R23+UR6+0x67c0], R17 ;  /* 0x0067c01117007988 */ /* 0x0007e80008000006 */
[----:B0-----:R-:W2:Y:S04]  /*742a0*/  LDL.LU R20, [R1+0x5738] ;  /* 0x0057380001147983 */ /* 0x001ea80000300800 */
[----:B-1----:R-:W2:Y:S04]  /*742b0*/  LDL.LU R24, [R1+0x279c] ;  /* 0x00279c0001187983 */ /* 0x002ea80000300800 */
[----:B---3--:R-:W3:Y:S04]  /*742c0*/  LDL.LU R9, [R1+0x27ac] ;  /* 0x0027ac0001097983 */ /* 0x008ee80000300800 */
[----:B------:R-:W3:Y:S04]  /*742d0*/  LDL.LU R10, [R1+0x27a8] ;  /* 0x0027a800010a7983 */ /* 0x000ee80000300800 */
[----:B------:R0:W-:Y:S04]  /*742e0*/  STS.U8 [R23+UR6+0x6980], R18 ;  /* 0x0069801217007988 */ /* 0x0001e80008000006 */
[----:B------:R-:W2:Y:S04]  /*742f0*/  LDL.LU R17, [R1+0x27b4] ;  /* 0x0027b40001117983 */ /* 0x000ea80000300800 */
[----:B------:R1:W-:Y:S04]  /*74300*/  STS.U8 [R23+UR6+0x69c0], R25 ;  /* 0x0069c01917007988 */ /* 0x0003e80008000006 */
[----:B----4-:R4:W-:Y:S04]  /*74310*/  STS.U8 [R23+UR6+0x6b80], R26 ;  /* 0x006b801a17007988 */ /* 0x0109e80008000006 */
[----:B------:R4:W-:Y:S04]  /*74320*/  STS.U8 [R23+UR6+0x6bc0], R27 ;  /* 0x006bc01b17007988 */ /* 0x0009e80008000006 */
[----:B0-----:R-:W2:Y:S04]  /*74330*/  LDL.LU R18, [R1+0x27b0] ;  /* 0x0027b00001127983 */ /* 0x001ea80000300800 */
[----:B-1----:R-:W2:Y:S04]  /*74340*/  LDL.LU R25, [R1+0x27bc] ;  /* 0x0027bc0001197983 */ /* 0x002ea80000300800 */
[----:B----4-:R-:W4:Y:S04]  /*74350*/  LDL.LU R26, [R1+0x27b8] ;  /* 0x0027b800011a7983 */ /* 0x010f280000300800 */
[----:B------:R0:W-:Y:S04]  /*74360*/  STS.U8 [R23+UR6+0x6d80], R28 ;  /* 0x006d801c17007988 */ /* 0x0001e80008000006 */
[----:B------:R-:W2:Y:S04]  /*74370*/  LDL.LU R27, [R1+0x5734] ;  /* 0x00573400011b7983 */ /* 0x000ea80000300800 */
[----:B0-----:R-:W2:Y:S04]  /*74380*/  LDL.LU R28, [R1+0x5730] ;  /* 0x00573000011c7983 */ /* 0x001ea80000300800 */
[----:B------:R-:W-:Y:S04]  /*74390*/  STS.U8 [R23+UR6+0x6dc0], R5 ;  /* 0x006dc00517007988 */ /* 0x000fe80008000006 */
[----:B------:R0:W-:Y:S04]  /*743a0*/  STS.U8 [R23+UR6+0x6f80], R6 ;  /* 0x006f800617007988 */ /* 0x0001e80008000006 */
[----:B0-----:R-:W3:Y:S04]  /*743b0*/  LDL R6, [R1+0xa4] ;  /* 0x0000a40001067983 */ /* 0x001ee80000100800 */
        /* <DEDUP_REMOVED lines=11> */
[----:B------:R-:W-:Y:S04]  /*74470*/  STS.U8 [R23+UR6+0x7b80], R20 ;  /* 0x007b801417007988 */ /* 0x000fe80008000006 */
[----:B------:R-:W-:Y:S04]  /*74480*/  STS.U8 [R23+UR6+0x7bc0], R19 ;  /* 0x007bc01317007988 */ /* 0x000fe80008000006 */
[----:B------:R-:W-:Y:S04]  /*74490*/  STS.U8 [R23+UR6+0x7d80], R12 ;  /* 0x007d800c17007988 */ /* 0x000fe80008000006 */
[----:B------:R-:W-:Y:S04]  /*744a0*/  STS.U8 [R23+UR6+0x7dc0], R11 ;  /* 0x007dc00b17007988 */ /* 0x000fe80008000006 */
[----:B------:R-:W-:Y:S04]  /*744b0*/  STS.U8 [R23+UR6+0x7f80], R4 ;  /* 0x007f800417007988 */ /* 0x000fe80008000006 */
[----:B------:R-:W-:Y:S01]  /*744c0*/  STS.U8 [R23+UR6+0x7fc0], R24 ;  /* 0x007fc01817007988 */ /* 0x000fe20008000006 */
[----:B------:R-:W-:Y:S06]  /*744d0*/  BAR.SYNC.DEFER_BLOCKING 0x0 ;  /* 0x0000000000007b1d */ /* 0x000fec0000010000 */
[----:B---3--:R-:W0:Y:S02]  /*744e0*/  LDSM.16.M88.4 R12, [R6] ;  /* 0x00000000060c783b */ /* 0x008e240000000200 */
[----:B0-----:R-:W-:-:S02]  /*744f0*/  IMAD.MOV.U32 R5, RZ, RZ, R12 ;  /* 0x000000ffff057224 */ /* 0x001fc400078e000c */
[----:B------:R0:W-:Y:S01]  /*74500*/  STL.64 [R1+0x2e40], R12 ;  /* 0x002e400c01007387 */ /* 0x0001e20000100a00 */
[----:B------:R-:W-:Y:S02]  /*74510*/  IMAD.MOV.U32 R4, RZ, RZ, R13 ;  /* 0x000000ffff047224 */ /* 0x000fe400078e000d */
[----:B0-----:R-:W-:Y:S02]  /*74520*/  IMAD R12, R2, 0x100, R3 ;  /* 0x00000100020c7824 */ /* 0x001fe400078e0203 */
[----:B------:R-:W-:Y:S02]  /*74530*/  IMAD.MOV.U32 R3, RZ, RZ, R6 ;  /* 0x000000ffff037224 */ /* 0x000fe400078e0006 */
[----:B------:R-:W-:-:S03]  /*74540*/  IMAD R13, R10, 0x100, R9 ;  /* 0x000001000a0d7824 */ /* 0x000fc600078e0209 */
[----:B------:R-:W0:Y:S04]  /*74550*/  LDSM.16.M88.4 R8, [R3+0x400] ;  /* 0x000400000308783b */ /* 0x000e280000000200 */
[----:B------:R1:W-:Y:S01]  /*74560*/  STL.64 [R1+0x2e48], R14 ;  /* 0x002e480e01007387 */ /* 0x0003e20000100a00 */
[----:B------:R-:W-:Y:S02]  /*74570*/  F2FP.F16.E4M3.UNPACK_B R12, R12 ;  /* 0x0000000cff0c723e */ /* 0x000fe400020006ff */
[----:B------:R-:W-:Y:S01]  /*74580*/  F2FP.F16.E4M3.UNPACK_B R13, R13 ;  /* 0x0000000dff0d723e */ /* 0x000fe200020006ff */
[----:B0-----:R-:W-:Y:S04]  /*74590*/  STL.64 [R1+0x2e50], R8 ;  /* 0x002e500801007387 */ /* 0x001fe80000100a00 */
[----:B------:R-:W-:Y:S04]  /*745a0*/  STL.64 [R1+0x2e58], R10 ;  /* 0x002e580a01007387 */ /* 0x000fe80000100a00 */
[----:B------:R-:W0:Y:S01]  /*745b0*/  LDSM.16.M88.4 R8, [R3+0x800] ;  /* 0x000800000308783b */ /* 0x000e220000000200 */
[----:B-1----:R-:W-:-:S02]  /*745c0*/  IMAD R14, R18, 0x100, R17 ;  /* 0x00000100120e7824 */ /* 0x002fc400078e0211 */
[----:B----4-:R-:W-:Y:S01]  /*745d0*/  IMAD R15, R26, 0x100, R25 ;  /* 0x000001001a0f7824 */ /* 0x010fe200078e0219 */
[----:B------:R-:W1:Y:S02]  /*745e0*/  LDSM.16.M88.4 R16, [R3+0xc00] ;  /* 0x000c00000310783b */ /* 0x000e640000000200 */
[----:B------:R-:W-:Y:S02]  /*745f0*/  F2FP.F16.E4M3.UNPACK_B R14, R14 ;  /* 0x0000000eff0e723e */ /* 0x000fe400020006ff */
[----:B------:R-:W-:-:S05]  /*74600*/  F2FP.F16.E4M3.UNPACK_B R15, R15 ;  /* 0x0000000fff0f723e */ /* 0x000fca00020006ff */
[----:B------:R-:W-:Y:S04]  /*74610*/  STL.64 [R1+0x5728], R14 ;  /* 0x0057280e01007387 */ /* 0x000fe80000100a00 */
[----:B------:R-:W-:Y:S04]  /*74620*/  STL.64 [R1+0x5720], R12 ;  /* 0x0057200c01007387 */ /* 0x000fe80000100a00 */
[----:B------:R-:W2:Y:S04]  /*74630*/  LDSM.16.M88.4 R12, [R3+0x1000] ;  /* 0x00100000030c783b */ /* 0x000ea80000000200 */
[----:B0-----:R-:W-:Y:S04]  /*74640*/  STL.64 [R1+0x2e60], R8 ;  /* 0x002e600801007387 */ /* 0x001fe80000100a00 */
[----:B------:R-:W-:Y:S04]  /*74650*/  STL.64 [R1+0x2e68], R10 ;  /* 0x002e680a01007387 */ /* 0x000fe80000100a00 */
[----:B------:R-:W0:Y:S04]  /*74660*/  LDSM.16.M88.4 R8, [R3+0x1400] ;  /* 0x001400000308783b */ /* 0x000e280000000200 */
[----:B-1----:R-:W-:Y:S04]  /*74670*/  STL.64 [R1+0x2e70], R16 ;  /* 0x002e701001007387 */ /* 0x002fe80000100a00 */
[----:B------:R-:W-:Y:S04]  /*74680*/  STL.64 [R1+0x2e78], R18 ;  /* 0x002e781201007387 */ /* 0x000fe80000100a00 */
[----:B------:R-:W1:Y:S04]  /*74690*/  LDSM.16.M88.4 R16, [R3+0x1800] ;  /* 0x001800000310783b */ /* 0x000e680000000200 */
[----:B--2---:R-:W-:Y:S04]  /*746a0*/  STL.64 [R1+0x2e80], R12 ;  /* 0x002e800c01007387 */ /* 0x004fe80000100a00 */
        /* <DEDUP_REMOVED lines=43> */
[----:B--2---:R-:W-:Y:S04]  /*74960*/  STL.64 [R1+0x2f70], R12 ;  /* 0x002f700c01007387 */ /* 0x004fe80000100a00 */
[----:B------:R-:W-:Y:S04]  /*74970*/  STL.64 [R1+0x2f78], R14 ;  /* 0x002f780e01007387 */ /* 0x000fe80000100a00 */
[----:B------:R-:W-:Y:S04]  /*74980*/  LDSM.16.M88.4 R12, [R3+0x6c00] ;  /* 0x006c0000030c783b */ /* 0x000fe80000000200 */
[----:B0-----:R-:W-:Y:S01]  /*74990*/  STL.64 [R1+0x2f80], R8 ;  /* 0x002f800801007387 */ /* 0x001fe20000100a00 */
[----:B------:R-:W-:-:S03]  /*749a0*/  IMAD.MOV.U32 R28, RZ, RZ, R8 ;  /* 0x000000ffff1c7224 */ /* 0x000fc600078e0008 */
[----:B------:R-:W-:Y:S01]  /*749b0*/  STL.64 [R1+0x2f88], R10 ;  /* 0x002f880a01007387 */ /* 0x000fe20000100a00 */
[----:B------:R-:W-:-:S03]  /*749c0*/  IMAD.MOV.U32 R29, RZ, RZ, R9 ;  /* 0x000000ffff1d7224 */ /* 0x000fc600078e0009 */
[----:B------:R-:W0:Y:S04]  /*749d0*/  LDSM.16.M88.4 R8, [R3+0x5400] ;  /* 0x005400000308783b */ /* 0x000e280000000200 */
        /* <DEDUP_REMOVED lines=24> */
[----:B------:R-:W0:Y:S01]  /*74b60*/  LDSM.16.M88.4 R8, [R3+0x6800] ;  /* 0x006800000308783b */ /* 0x000e220000000200 */
[----:B------:R-:W-:Y:S01]  /*74b70*/  F2FP.F16.E4M3.UNPACK_B R2, R4 ;  /* 0x00000004ff02723e */ /* 0x000fe200020006ff */
[----:B0-----:R-:W-:Y:S02]  /*74b80*/  IMAD.MOV.U32 R16, RZ, RZ, R8 ;  /* 0x000000ffff107224 */ /* 0x001fe400078e0008 */
[----:B------:R0:W-:Y:S04]  /*74b90*/  STL.64 [R1+0x2fe0], R8 ;  /* 0x002fe00801007387 */ /* 0x0001e80000100a00 */
[----:B------:R1:W-:Y:S04]  /*74ba0*/  STL.64 [R1+0x2fe8], R10 ;  /* 0x002fe80a01007387 */ /* 0x0003e80000100a00 */
[----:B------:R-:W-:Y:S04]  /*74bb0*/  STL.64 [R1+0x2ff0], R12 ;  /* 0x002ff00c01007387 */ /* 0x000fe80000100a00 */
[----:B------:R-:W-:Y:S01]  /*74bc0*/  STL.64 [R1+0x2ff8], R14 ;  /* 0x002ff80e01007387 */ /* 0x000fe20000100a00 */
[----:B0-----:R-:W-:Y:S01]  /*74bd0*/  F2FP.F16.E4M3.UNPACK_B R8, R5 ;  /* 0x00000005ff08723e */ /* 0x001fe200020006ff */
[----:B-1----:R-:W-:-:S02]  /*74be0*/  IMAD.MOV.U32 R10, RZ, RZ, R12 ;  /* 0x000000ffff0a7224 */ /* 0x002fc400078e000c */
[----:B------:R-:W0:Y:S01]  /*74bf0*/  LDSM.16.M88.4 R4, [R3+0x7000] ;  /* 0x007000000304783b */ /* 0x000e220000000200 */
[----:B------:R-:W-:-:S03]  /*74c00*/  IMAD.MOV.U32 R11, RZ, RZ, R13 ;  /* 0x000000ffff0b7224 */ /* 0x000fc600078e000d */
[----:B------:R-:W1:Y:S04]  /*74c10*/  LDSM.16.M88.4 R12, [R3+0x7400] ;  /* 0x00740000030c783b */ /* 0x000e680000000200 */
[----:B------:R-:W-:Y:S04]  /*74c20*/  STL [R1+0x98], R8 ;  /* 0x0000980801007387 */ /* 0x000fe80000100800 */
[----:B------:R-:W-:Y:S04]  /*74c30*/  STL [R1+0x9c], R2 ;  /* 0x00009c0201007387 */ /* 0x000fe80000100800 */
[----:B0-----:R-:W-:Y:S04]  /*74c40*/  STL.64 [R1+0x3000], R4 ;  /* 0x0030000401007387 */ /* 0x001fe80000100a00 */
[----:B------:R0:W-:Y:S04]  /*74c50*/  STL.64 [R1+0x3008], R6 ;  /* 0x0030080601007387 */ /* 0x0001e80000100a00 */
[----:B-1----:R-:W-:Y:S04]  /*74c60*/  STL.64 [R1+0x3010], R12 ;  /* 0x0030100c01007387 */ /* 0x002fe80000100a00 */
[----:B------:R-:W-:Y:S01]  /*74c70*/  STL.64 [R1+0x3018], R14 ;  /* 0x0030180e01007387 */ /* 0x000fe20000100a00 */
[----:B0-----:R-:W-:-:S02]  /*74c80*/  IMAD.MOV.U32 R6, RZ, RZ, R12 ;  /* 0x000000ffff067224 */ /* 0x001fc400078e000c */
[----:B------:R-:W-:Y:S02]  /*74c90*/  IMAD.MOV.U32 R7, RZ, RZ, R13 ;  /* 0x000000ffff077224 */ /* 0x000fe400078e000d */
[----:B------:R-:W0:Y:S01]  /*74ca0*/  LDSM.16.M88.4 R12, [R3+0x7800] ;  /* 0x00780000030c783b */ /* 0x000e220000000200 */
[----:B------:R-:W-:Y:S02]  /*74cb0*/  IMAD.MOV.U32 R17, RZ, RZ, R9 ;  /* 0x000000ffff117224 */ /* 0x000fe400078e0009 */
[----:B------:R-:W-:Y:S02]  /*74cc0*/  IMAD.MOV.U32 R8, RZ, RZ, R4 ;  /* 0x000000ffff087224 */ /* 0x000fe400078e0004 */
[----:B------:R-:W-:Y:S01]  /*74cd0*/  IMAD.MOV.U32 R9, RZ, RZ, R5 ;  /* 0x000000ffff097224 */ /* 0x000fe200078e0005 */
[----:B0-----:R-:W-:Y:S01]  /*74ce0*/  STL.64 [R1+0x3020], R12 ;  /* 0x0030200c01007387 */ /* 0x001fe20000100a00 */
[----:B------:R-:W-:-:S03]  /*74cf0*/  IMAD.MOV.U32 R4, RZ, RZ, R12 ;  /* 0x000000ffff047224 */ /* 0x000fc600078e000c */
[----:B------:R-:W-:Y:S01]  /*74d00*/  STL.64 [R1+0x3028], R14 ;  /* 0x0030280e01007387 */ /* 0x000fe20000100a00 */
[----:B------:R-:W-:-:S03]  /*74d10*/  IMAD.MOV.U32 R5, RZ, RZ, R13 ;  /* 0x000000ffff057224 */ /* 0x000fc600078e000d */
[----:B------:R-:W0:Y:S04]  /*74d20*/  LDSM.16.M88.4 R12, [R3+0x7c00] ;  /* 0x007c0000030c783b */ /* 0x000e280000000200 */
[----:B0-----:R-:W-:Y:S04]  /*74d30*/  STL.64 [R1+0x3030], R12 ;  /* 0x0030300c01007387 */ /* 0x001fe80000100a00 */
[----:B------:R0:W-:Y:S01]  /*74d40*/  STL.64 [R1+0x3038], R14 ;  /* 0x0030380e01007387 */ /* 0x0001e20000100a00 */
[----:B------:R-:W-:Y:S02]  /*74d50*/  IMAD.MOV.U32 R2, RZ, RZ, R12 ;  /* 0x000000ffff027224 */ /* 0x000fe400078e000c */
[----:B------:R-:W-:Y:S01]  /*74d60*/  IMAD.MOV.U32 R3, RZ, RZ, R13 ;  /* 0x000000ffff037224 */ /* 0x000fe200078e000d */
[----:B0-----:R-:W2:Y:S04]  /*74d70*/  LDL.LU.64 R14, [R1+0x5728] ;  /* 0x00572800010e7983 */ /* 0x001ea80000300a00 */
[----:B------:R-:W2:Y:S04]  /*74d80*/  LDL.LU.64 R12, [R1+0x5720] ;  /* 0x00572000010c7983 */ /* 0x000ea80000300a00 */
[----:B------:R0:W-:Y:S04]  /*74d90*/  STL.64 [R1+0xdf20], R26 ;  /* 0x00df201a01007387 */ /* 0x0001e80000100a00 */
[----:B0-----:R-:W3:Y:S04]  /*74da0*/  LDL R27, [R1+0x2e50] ;  /* 0x002e5000011b7983 */ /* 0x001ee80000100800 */
[----:B------:R-:W4:Y:S04]  /*74db0*/  LDL R26, [R1+0x2e64] ;  /* 0x002e6400011a7983 */ /* 0x000f280000100800 */
[----:B------:R0:W-:Y:S04]  /*74dc0*/  STL.64 [R1+0xdf18], R24 ;  /* 0x00df181801007387 */ /* 0x0001e80000100a00 */
[----:B0-----:R-:W2:Y:S04]  /*74dd0*/  LDL R24, [R1+0x9c] ;  /* 0x00009c0001187983 */ /* 0x001ea80000100800 */
[----:B------:R-:W2:Y:S04]  /*74de0*/  LDL R25, [R1+0x2e54] ;  /* 0x002e540001197983 */ /* 0x000ea80000100800 */
[----:B------:R0:W-:Y:S04]  /*74df0*/  STL.64 [R1+0xdf10], R22 ;  /* 0x00df101601007387 */ /* 0x0001e80000100a00 */
[----:B0-----:R-:W2:Y:S04]  /*74e00*/  LDL R22, [R1+0x2e60] ;  /* 0x002e600001167983 */ /* 0x001ea80000100800 */
[----:B------:R-:W2:Y:S04]  /*74e10*/  LDL R23, [R1+0x2eb0] ;  /* 0x002eb00001177983 */ /* 0x000ea80000100800 */
[----:B------:R0:W-:Y:S04]  /*74e20*/  STL.64 [R1+0xdf08], R20 ;  /* 0x00df081401007387 */ /* 0x0001e80000100a00 */
[----:B0-----:R-:W2:Y:S04]  /*74e30*/  LDL R20, [R1+0x98] ;  /* 0x0000980001147983 */ /* 0x001ea80000100800 */
[----:B------:R-:W2:Y:S04]  /*74e40*/  LDL R21, [R1+0x2e70] ;  /* 0x002e700001157983 */ /* 0x000ea80000100800 */
[----:B------:R-:W-:Y:S04]  /*74e50*/  STL.64 [R1+0xdf00], R18 ;  /* 0x00df001201007387 */ /* 0x000fe80000100a00 */
[----:B------:R0:W-:Y:S04]  /*74e60*/  STL.64 [R1+0xdef8], R16 ;  /* 0x00def81001007387 */ /* 0x0001e80000100a00 */
[----:B0-----:R-:W2:Y:S04]  /*74e70*/  LDL.LU.64 R16, [R1+0xd0] ;  /* 0x0000d00001107983 */ /* 0x001ea80000300a00 */
[----:B------:R-:W2:Y:S04]  /*74e80*/  LDL.LU.64 R18, [R1+0xd8] ;  /* 0x0000d80001127983 */ /* 0x000ea80000300a00 */
[----:B------:R0:W-:Y:S04]  /*74e90*/  STL.64 [R1+0xdef0], R10 ;  /* 0x00def00a01007387 */ /* 0x0001e80000100a00 */
[----:B0-----:R-:W2:Y:S04]  /*74ea0*/  LDL R10, [R1+0x2ea0] ;  /* 0x002ea000010a7983 */ /* 0x001ea80000100800 */
[----:B------:R-:W2:Y:S04]  /*74eb0*/  LDL R11, [R1+0x2ea4] ;  /* 0x002ea400010b7983 */ /* 0x000ea80000100800 */
[----:B------:R0:W-:Y:S04]  /*74ec0*/  STL.64 [R1+0xdee8], R8 ;  /* 0x00dee80801007387 */ /* 0x0001e80000100a00 */
[----:B0-----:R-:W3:Y:S04]  /*74ed0*/  LDL R9, [R1+0x2e94] ;  /* 0x002e940001097983 */ /* 0x001ee80000100800 */
[----:B--2---:R0:W-:Y:S04]  /*74ee0*/  STL.64 [R1+0xdfa8], R10 ;  /* 0x00dfa80a01007387 */ /* 0x0041e80000100a00 */
[----:B0-----:R-:W2:Y:S01]  /*74ef0*/  LDL R10, [R1+0x2e84] ;  /* 0x002e8400010a7983 */ /* 0x001ea20000100800 */
[----:B------:R-:W-:-:S03]  /*74f00*/  IMAD.MOV.U32 R8, RZ, RZ, R20 ;  /* 0x000000ffff087224 */ /* 0x000fc600078e0014 */
[----:B---3--:R0:W-:Y:S04]  /*74f10*/  STL [R1+0xdfa0], R9 ;  /* 0x00dfa00901007387 */ /* 0x0081e80000100800 */
[----:B------:R-:W-:Y:S04]  /*74f20*/  STL.64 [R1+0xdee0], R6 ;  /* 0x00dee00601007387 */ /* 0x000fe80000100a00 */
[----:B------:R1:W-:Y:S01]  /*74f30*/  STL.64 [R1+0xded8], R4 ;  /* 0x00ded80401007387 */ /* 0x0003e20000100a00 */
[----:B0-----:R-:W-:-:S03]  /*74f40*/  IMAD.MOV.U32 R9, RZ, RZ, R24 ;  /* 0x000000ffff097224 */ /* 0x001fc600078e0018 */
[----:B-1----:R-:W3:Y:S04]  /*74f50*/  LDL.LU.64 R4, [R1+0xb0] ;  /* 0x0000b00001047983 */ /* 0x002ee80000300a00 */
[----:B------:R-:W3:Y:S01]  /*74f60*/  LDL.LU.64 R6, [R1+0xb8] ;  /* 0x0000b80001067983 */ /* 0x000ee20000300a00 */
[----:B------:R-:W-:-:S03]  /*74f70*/  F2FP.F16.E4M3.UNPACK_B R24, R27 ;  /* 0x0000001bff18723e */ /* 0x000fc600020006ff */
[----:B------:R-:W-:Y:S04]  /*74f80*/  STL [R1+0x5720], R0 ;  /* 0x0057200001007387 */ /* 0x000fe80000100800 */
[----:B------:R-:W2:Y:S01]  /*74f90*/  LDL R27, [R1+0x2e80] ;  /* 0x002e8000011b7983 */ /* 0x000ea20000100800 */
[----:B---3--:R-:W-:Y:S03]  /*74fa0*/  HMMA.16816.F32 R4, R12, R8, R4 ;  /* 0x000000080c04723c */ /* 0x008fe60000001804 */
[----:B------:R-:W3:-:S15]  /*74fb0*/  LDL R8, [R1+0x2e74] ;  /* 0x002e740001087983 */ /* 0x000ede0000100800 */
[----:B------:R-:W-:Y:S01]  /*74fc0*/  NOP ;  /* 0x0000000000007918 */ /* 0x000fe20000000000 */
[----:B------:R-:W-:Y:S04]  /*74fd0*/  STL.64 [R1+0x2510], R4 ;  /* 0x0025100401007387 */ /* 0x000fe80000100a00 */
[----:B------:R-:W-:Y:S04]  /*74fe0*/  STL.64 [R1+0x2518], R6 ;  /* 0x0025180601007387 */ /* 0x000fe80000100a00 */
[----:B------:R-:W-:Y:S04]  /*74ff0*/  STL [R1+0x90], R24 ;  /* 0x0000901801007387 */ /* 0x000fe80000100800 */
[----:B------:R-:W2:Y:S01]  /*75000*/  LDL R11, [R1+0x2e90] ;  /* 0x002e9000010b7983 */ /* 0x000ea20000100800 */
[----:B------:R-:W-:-:S07]  /*75010*/  F2FP.F16.E4M3.UNPACK_B R25, R25 ;  /* 0x00000019ff19723e */ /* 0x000fce00020006ff */
[----:B------:R-:W-:Y:S01]  /*75020*/  HMMA.16816.F32 R16, R12, R24, R16 ;  /* 0x000000180c10723c */ /* 0x000fe20000001810 */
[----:B--2---:R-:W-:Y:S04]  /*75030*/  STL.64 [R1+0xdfd8], R10 ;  /* 0x00dfd80a01007387 */ /* 0x004fe80000100a00 */
[----:B---3--:R0:W-:Y:S04]  /*75040*/  STL [R1+0xdfd0], R8 ;  /* 0x00dfd00801007387 */ /* 0x0081e80000100800 */
[----:B------:R-:W-:Y:S10]  /*75050*/  STL [R1+0x94], R25 ;  /* 0x0000941901007387 */ /* 0x000ff40000100800 */
[----:B------:R1:W-:Y:S01]  /*75060*/  STL.64 [R1+0x2540], R16 ;  /* 0x0025401001007387 */ /* 0x0003e20000100a00 */
[----:B0-----:R-:W-:-:S03]  /*75070*/  F2FP.F16.E4M3.UNPACK_B R8, R22 ;  /* 0x00000016ff08723e */ /* 0x001fc600020006ff */
[----:B------:R0:W-:Y:S04]  /*75080*/  STL.64 [R1+0x2548], R18 ;  /* 0x0025481201007387 */ /* 0x0001e80000100a00 */
[----:B-1----:R-:W2:Y:S04]  /*75090*/  LDL.LU.64 R16, [R1+0x1d0] ;  /* 0x0001d00001107983 */ /* 0x002ea80000300a00 */
[----:B------:R-:W-:Y:S04]  /*750a0*/  STL [R1+0x88], R8 ;  /* 0x0000880801007387 */ /* 0x000fe80000100800 */
[----:B0-----:R-:W3:Y:S01]  /*750b0*/  LDL.LU.64 R18, [R1+0x1d8] ;  /* 0x0001d80001127983 */ /* 0x001ee20000300a00 */
[----:B----4-:R-:W-:-:S03]  /*750c0*/  F2FP.F16.E4M3.UNPACK_B R9, R26 ;  /* 0x0000001aff09723e */ /* 0x010fc600020006ff */
[----:B---3--:R-:W-:Y:S04]  /*750d0*/  STL.64 [R1+0xdf98], R18 ;  /* 0x00df981201007387 */ /* 0x008fe80000100a00 */
[----:B------:R-:W-:Y:S04]  /*750e0*/  STL [R1+0x8c], R9 ;  /* 0x00008c0901007387 */ /* 0x000fe80000100800 */
[----:B--2---:R0:W-:Y:S04]  /*750f0*/  STL.64 [R1+0xdf90], R16 ;  /* 0x00df901001007387 */ /* 0x0041e80000100a00 */
[----:B0-----:R-:W2:Y:S04]  /*75100*/  LDL.LU.64 R16, [R1+0x190] ;  /* 0x0001900001107983 */ /* 0x001ea80000300a00 */
[----:B------:R-:W3:Y:S04]  /*75110*/  LDL.LU.64 R18, [R1+0x198] ;  /* 0x0001980001127983 */ /* 0x000ee80000300a00 */
[----:B---3--:R-:W-:Y:S04]  /*75120*/  STL.64 [R1+0xdfb8], R18 ;  /* 0x00dfb81201007387 */ /* 0x008fe80000100a00 */
        /* <DEDUP_REMOVED lines=10> */
[----:B------:R-:W2:Y:S01]  /*751d0*/  LDL.LU.64 R18, [R1+0xe8] ;  /* 0x0000e80001127983 */ /* 0x000ea20000300a00 */
[----:B------:R-:W-:-:S03]  /*751e0*/  IMAD.MOV.U32 R5, RZ, RZ, R21 ;  /* 0x000000ffff057224 */ /* 0x000fc600078e0015 */
[----:B------:R-:W3:Y:S04]  /*751f0*/  LDL R24, [R1+0x2eb4] ;  /* 0x002eb40001187983 */ /* 0x000ee80000100800 */
[----:B------:R-:W4:Y:S04]  /*75200*/  LDL R6, [R1+0x2ec0] ;  /* 0x002ec00001067983 */ /* 0x000f280000100800 */
[----:B------:R-:W3:Y:S04]  /*75210*/  LDL R7, [R1+0x2ec4] ;  /* 0x002ec40001077983 */ /* 0x000ee80000100800 */
[----:B------:R-:W3:Y:S04]  /*75220*/  LDL R26, [R1+0x2ed0] ;  /* 0x002ed000011a7983 */ /* 0x000ee80000100800 */
[----:B------:R-:W3:Y:S04]  /*75230*/  LDL R25, [R1+0x2ed4] ;  /* 0x002ed40001197983 */ /* 0x000ee80000100800 */
[----:B------:R-:W3:Y:S04]  /*75240*/  LDL R20, [R1+0x2ee0] ;  /* 0x002ee00001147983 */ /* 0x000ee80000100800 */
[----:B------:R-:W3:Y:S04]  /*75250*/  LDL R21, [R1+0x2ee4] ;  /* 0x002ee40001157983 */ /* 0x000ee80000100800 */
[----:B------:R-:W3:Y:S01]  /*75260*/  LDL R22, [R1+0x2ef0] ;  /* 0x002ef00001167983 */ /* 0x000ee20000100800 */
[----:B--2---:R-:W-:Y:S03]  /*75270*/  HMMA.16816.F32 R8, R12, R8, R16 ;  /* 0x000000080c08723c */ /* 0x004fe60000001810 */
[----:B------:R-:W2:Y:S04]  /*75280*/  LDL.LU.64 R18, [R1+0xdfe8] ;  /* 0x00dfe80001127983 */ /* 0x000ea80000300a00 */
[----:B------:R-:W2:-:S12]  /*75290*/  LDL.LU.64 R16, [R1+0xdfe0] ;  /* 0x00dfe00001107983 */ /* 0x000e980000300a00 */
[----:B------:R-:W-:Y:S04]  /*752a0*/  STL.64 [R1+0x2570], R8 ;  /* 0x0025700801007387 */ /* 0x000fe80000100a00 */
[----:B------:R0:W-:Y:S04]  /*752b0*/  STL.64 [R1+0x2578], R10 ;  /* 0x0025780a01007387 */ /* 0x0001e80000100a00 */
[----:B0-----:R-:W2:Y:S04]  /*752c0*/  LDL.LU.64 R10, [R1+0xdfd8] ;  /* 0x00dfd800010a7983 */ /* 0x001ea80000300a00 */
[----:B------:R-:W2:Y:S01]  /*752d0*/  LDL.LU R8, [R1+0xdfd0] ;  /* 0x00dfd00001087983 */ /* 0x000ea20000300800 */
[----:B------:R-:W-:-:S02]  /*752e0*/  F2FP.F16.E4M3.UNPACK_B R4, R5 ;  /* 0x00000005ff04723e */ /* 0x000fc400020006ff */
[----:B--2---:R-:W-:-:S07]  /*752f0*/  F2FP.F16.E4M3.UNPACK_B R5, R8 ;  /* 0x00000008ff05723e */ /* 0x004fce00020006ff */
[----:B------:R-:W-:Y:S01]  /*75300*/  HMMA.16816.F32 R16, R12, R4, R16 ;  /* 0x000000040c10723c */ /* 0x000fe20000001810 */
[----:B------:R-:W-:-:S15]  /*75310*/  STL.64 [R1+0x80], R4 ;  /* 0x0000800401007387 */ /* 0x000fde0000100a00 */
[----:B------:R-:W-:-:S03]  /*75320*/  NOP ;  /* 0x0000000000007918 */ /* 0x000fc60000000000 */
[----:B------:R-:W-:Y:S04]  /*75330*/  STL.64 [R1+0x25a0], R16 ;  /* 0x0025a01001007387 */ /* 0x000fe80000100a00 */
[----:B------:R0:W-:Y:S04]  /*75340*/  STL.64 [R1+0x25a8], R18 ;  /* 0x0025a81201007387 */ /* 0x0001e80000100a00 */
[----:B0-----:R-:W2:Y:S04]  /*75350*/  LDL.LU.64 R18, [R1+0xdfc8] ;  /* 0x00dfc80001127983 */ /* 0x001ea80000300a00 */
[----:B------:R-:W2:Y:S01]  /*75360*/  LDL.LU.64 R16, [R1+0xdfc0] ;  /* 0x00dfc00001107983 */ /* 0x000ea20000300a00 */
[----:B------:R-:W-:-:S02]  /*75370*/  F2FP.F16.E4M3.UNPACK_B R8, R27 ;  /* 0x0000001bff08723e */ /* 0x000fc400020006ff */
[----:B------:R-:W-:Y:S01]  /*75380*/  F2FP.F16.E4M3.UNPACK_B R9, R10 ;  /* 0x0000000aff09723e */ /* 0x000fe200020006ff */
[----:B------:R-:W3:Y:S01]  /*75390*/  LDL R27, [R1+0x2ef4] ;  /* 0x002ef400011b7983 */ /* 0x000ee20000100800 */
[----:B------:R-:W-:-:S03]  /*753a0*/  F2FP.F16.E4M3.UNPACK_B R4, R11 ;  /* 0x0000000bff04723e */ /* 0x000fc600020006ff */
[----:B------:R-:W-:Y:S04]  /*753b0*/  STL [R1+0x78], R8 ;  /* 0x0000780801007387 */ /* 0x000fe80000100800 */
[----:B------:R2:W-:Y:S02]  /*753c0*/  STL [R1+0x7c], R9 ;  /* 0x00007c0901007387 */ /* 0x0005e40000100800 */
[----:B--2---:R-:W-:Y:S02]  /*753d0*/  HMMA.16816.F32 R8, R12, R8, R16 ;  /* 0x000000080c08723c */ /* 0x004fe40000001810 */
[----:B------:R-:W2:Y:S04]  /*753e0*/  LDL.LU.64 R18, [R1+0xdfb8] ;  /* 0x00dfb80001127983 */ /* 0x000ea80000300a00 */
[----:B------:R-:W2:-:S13]  /*753f0*/  LDL.LU.64 R16, [R1+0xdfb0] ;  /* 0x00dfb00001107983 */ /* 0x000e9a0000300a00 */
[----:B------:R-:W-:Y:S04]  /*75400*/  STL.64 [R1+0x25d0], R8 ;  /* 0x0025d00801007387 */ /* 0x000fe80000100a00 */
[----:B------:R0:W-:Y:S04]  /*75410*/  STL.64 [R1+0x25d8], R10 ;  /* 0x0025d80a01007387 */ /* 0x0001e80000100a00 */
[----:B0-----:R-:W2:Y:S04]  /*75420*/  LDL.LU.64 R10, [R1+0xdfa8] ;  /* 0x00dfa800010a7983 */ /* 0x001ea80000300a00 */
[----:B------:R-:W2:Y:S02]  /*75430*/  LDL.LU R9, [R1+0xdfa0] ;  /* 0x00dfa00001097983 */ /* 0x000ea40000300800 */
        /* <DEDUP_REMOVED lines=9> */
[----:B------:R-:W-:-:S05]  /*754d0*/  F2FP.F16.E4M3.UNPACK_B R9, R11 ;  /* 0x0000000bff09723e */ /* 0x000fca00020006ff */
[----:B------:R2:W-:Y:S02]  /*754e0*/  STL.64 [R1+0x68], R8 ;  /* 0x0000680801007387 */ /* 0x0005e40000100a00 */
[----:B--2---:R-:W-:Y:S02]  /*754f0*/  HMMA.16816.F32 R8, R12, R8, R16 ;  /* 0x000000080c08723c */ /* 0x004fe40000001810 */
[----:B------:R-:W2:Y:S04]  /*75500*/  LDL.LU.64 R16, [R1+0x210] ;  /* 0x0002100001107983 */ /* 0x000ea80000300a00 */
[----:B------:R-:W2:Y:S01]  /*75510*/  LDL.LU.64 R18, [R1+0x218] ;  /* 0x0002180001127983 */ /* 0x000ea20000300a00 */
[----:B------:R-:W-:-:S12]  /*75520*/  F2FP.F16.E4M3.UNPACK_B R4, R23 ;  /* 0x00000017ff04723e */ /* 0x000fd800020006ff */
[----:B------:R-:W-:Y:S04]  /*75530*/  STL.64 [R1+0x2630], R8 ;  /* 0x0026300801007387 */ /* 0x000fe80000100a00 */
[----:B------:R-:W-:Y:S04]  /*75540*/  STL.64 [R1+0x2638], R10 ;  /* 0x0026380a01007387 */ /* 0x000fe80000100a00 */
[----:B------:R-:W-:Y:S04]  /*75550*/  STL [R1+0x60], R4 ;  /* 0x0000600401007387 */ /* 0x000fe80000100800 */
[----:B--2---:R-:W-:Y:S04]  /*75560*/  STL.64 [R1+0xdf78], R18 ;  /* 0x00df781201007387 */ /* 0x004fe80000100a00 */
[----:B------:R0:W-:Y:S04]  /*75570*/  STL.64 [R1+0xdf70], R16 ;  /* 0x00df701001007387 */ /* 0x0001e80000100a00 */
[----:B0-----:R-:W2:Y:S04]  /*75580*/  LDL.LU.64 R16, [R1+0x200] ;  /* 0x0002000001107983 */ /* 0x001ea80000300a00 */
[----:B------:R-:W2:Y:S01]  /*75590*/  LDL.LU.64 R18, [R1+0x208] ;  /* 0x0002080001127983 */ /* 0x000ea20000300a00 */
[----:B---3--:R-:W-:-:S03]  /*755a0*/  F2FP.F16.E4M3.UNPACK_B R5, R24 ;  /* 0x00000018ff05723e */ /* 0x008fc600020006ff */
[----:B--2---:R-:W-:Y:S04]  /*755b0*/  STL.64 [R1+0xdf88], R18 ;  /* 0x00df881201007387 */ /* 0x004fe80000100a00 */
[----:B------:R0:W-:Y:S04]  /*755c0*/  STL.64 [R1+0xdf80], R16 ;  /* 0x00df801001007387 */ /* 0x0001e80000100a00 */
[----:B0-----:R-:W2:Y:S04]  /*755d0*/  LDL.LU.64 R16, [R1+0x1e0] ;  /* 0x0001e00001107983 */ /* 0x001ea80000300a00 */
[----:B------:R-:W2:Y:S04]  /*755e0*/  LDL.LU.64 R18, [R1+0x1e8] ;  /* 0x0001e80001127983 */ /* 0x000ea80000300a00 */
[----:B------:R-:W3:Y:S04]  /*755f0*/  LDL.LU.64 R8, [R1+0x230] ;  /* 0x0002300001087983 */ /* 0x000ee80000300a00 */
[----:B------:R-:W3:Y:S04]  /*75600*/  LDL.LU.64 R10, [R1+0x238] ;  /* 0x00023800010a7983 */ /* 0x000ee80000300a00 */
[----:B------:R-:W3:Y:S04]  /*75610*/  LDL R23, [R1+0x2f00] ;  /* 0x002f000001177983 */ /* 0x000ee80000100800 */
[----:B------:R-:W3:Y:S04]  /*75620*/  LDL R24, [R1+0x2f04] ;  /* 0x002f040001187983 */ /* 0x000ee80000100800 */
[----:B------:R-:W-:Y:S01]  /*75630*/  STL [R1+0x64], R5 ;  /* 0x0000640501007387 */ /* 0x000fe20000100800 */
[----:B--2---:R-:W-:-:S15]  /*75640*/  HMMA.16816.F32 R16, R12, R4, R16 ;  /* 0x000000040c10723c */ /* 0x004fde0000001810 */
[----:B------:R-:W-:-:S04]  /*75650*/  NOP ;  /* 0x0000000000007918 */ /* 0x000fc80000000000 */
[----:B------:R-:W-:Y:S04]  /*75660*/  STL.64 [R1+0x2660], R16 ;  /* 0x0026601001007387 */ /* 0x000fe80000100a00 */
[----:B------:R0:W-:Y:S04]  /*75670*/  STL.64 [R1+0x2668], R18 ;  /* 0x0026681201007387 */ /* 0x0001e80000100a00 */
[----:B0-----:R-:W2:Y:S04]  /*75680*/  LDL.LU.64 R18, [R1+0xdf88] ;  /* 0x00df880001127983 */ /* 0x001ea80000300a00 */
[----:B------:R-:W2:Y:S01]  /*75690*/  LDL.LU.64 R16, [R1+0xdf80] ;  /* 0x00df800001107983 */ /* 0x000ea20000300a00 */
[----:B----4-:R-:W-:-:S02]  /*756a0*/  F2FP.F16.E4M3.UNPACK_B R6, R6 ;  /* 0x00000006ff06723e */ /* 0x010fc400020006ff */
[----:B------:R-:W-:-:S05]  /*756b0*/  F2FP.F16.E4M3.UNPACK_B R7, R7 ;  /* 0x00000007ff07723e */ /* 0x000fca00020006ff */
[----:B------:R-:W-:Y:S02]  /*756c0*/  STL.64 [R1+0x58], R6 ;  /* 0x0000580601007387 */ /* 0x000fe40000100a00 */
[----:B--2---:R-:W-:-:S15]  /*756d0*/  HMMA.16816.F32 R16, R12, R6, R16 ;  /* 0x000000060c10723c */ /* 0x004fde0000001810 */
[----:B------:R-:W-:-:S04]  /*756e0*/  NOP ;  /* 0x0000000000007918 */ /* 0x000fc80000000000 */
[----:B------:R-:W-:Y:S04]  /*756f0*/  STL.64 [R1+0x2890], R16 ;  /* 0x0028901001007387 */ /* 0x000fe80000100a00 */
[----:B------:R0:W-:Y:S04]  /*75700*/  STL.64 [R1+0x2898], R18 ;  /* 0x0028981201007387 */ /* 0x0001e80000100a00 */
[----:B0-----:R-:W2:Y:S04]  /*75710*/  LDL.LU.64 R18, [R1+0xdf78] ;  /* 0x00df780001127983 */ /* 0x001ea80000300a00 */
[----:B------:R-:W2:Y:S01]  /*75720*/  LDL.LU.64 R16, [R1+0xdf70] ;  /* 0x00df700001107983 */ /* 0x000ea20000300a00 */
[----:B------:R-:W-:-:S02]  /*75730*/  F2FP.F16.E4M3.UNPACK_B R4, R26 ;  /* 0x0000001aff04723e */ /* 0x000fc400020006ff */
[----:B------:R-:W-:Y:S01]  /*75740*/  F2FP.F16.E4M3.UNPACK_B R5, R25 ;  /* 0x00000019ff05723e */ /* 0x000fe200020006ff */
[----:B------:R-:W4:Y:S01]  /*75750*/  LDL R26, [R1+0x2f14] ;  /* 0x002f1400011a7983 */ /* 0x000f220000100800 */
[----:B------:R-:W-:Y:S02]  /*75760*/  F2FP.F16.E4M3.UNPACK_B R6, R20 ;  /* 0x00000014ff06723e */ /* 0x000fe400020006ff */
[----:B------:R-:W-:-:S07]  /*75770*/  F2FP.F16.E4M3.UNPACK_B R7, R21 ;  /* 0x00000015ff07723e */ /* 0x000fce00020006ff */
[C---:B---3--:R-:W-:Y:S01]  /*75780*/  HMMA.16816.F32 R8, R12.reuse, R6, R8 ;  /* 0x000000060c08723c */ /* 0x048fe20000001808 */
[----:B------:R0:W-:Y:S04]  /*75790*/  STL [R1+0x50], R4 ;  /* 0x0000500401007387 */ /* 0x0001e80000100800 */
[----:B------:R-:W3:Y:S04]  /*757a0*/  LDL R25, [R1+0x2f10] ;  /* 0x002f100001197983 */ /* 0x000ee80000100800 */
[----:B------:R-:W-:Y:S01]  /*757b0*/  STL [R1+0x54], R5 ;  /* 0x0000540501007387 */ /* 0x000fe20000100800 */
[----:B--2---:R-:W-:Y:S01]  /*757c0*/  HMMA.16816.F32 R16, R12, R4, R16 ;  /* 0x000000040c10723c */ /* 0x004fe20000001810 */
[----:B0-----:R-:W-:-:S15]  /*757d0*/  F2FP.F16.E4M3.UNPACK_B R4, R22 ;  /* 0x00000016ff04723e */ /* 0x001fde00020006ff */
[----:B------:R-:W-:-:S03]  /*757e0*/  NOP ;  /* 0x0000000000007918 */ /* 0x000fc60000000000 */
[----:B------:R-:W-:Y:S04]  /*757f0*/  STL.64 [R1+0x28b0], R16 ;  /* 0x0028b01001007387 */ /* 0x000fe80000100a00 */
[----:B------:R0:W-:Y:S04]  /*75800*/  STL.64 [R1+0x28b8], R18 ;  /* 0x0028b81201007387 */ /* 0x0001e80000100a00 */
[----:B------:R-:W-:Y:S04]  /*75810*/  STL.64 [R1+0x48], R6 ;  /* 0x0000480601007387 */ /* 0x000fe80000100a00 */
[----:B0-----:R-:W2:Y:S04]  /*75820*/  LDL R18, [R1+0x2f24] ;  /* 0x002f240001127983 */ /* 0x001ea80000100800 */
[----:B------:R-:W2:Y:S04]  /*75830*/  LDL R19, [R1+0x2f30] ;  /* 0x002f300001137983 */ /* 0x000ea80000100800 */
[----:B------:R0:W-:Y:S04]  /*75840*/  STL.64 [R1+0x28c0], R8 ;  /* 0x0028c00801007387 */ /* 0x0001e80000100a00 */
[----:B------:R1:W-:Y:S04]  /*75850*/  STL.64 [R1+0x28c8], R10 ;  /* 0x0028c80a01007387 */ /* 0x0003e80000100a00 */
[----:B------:R-:W-:Y:S04]  /*75860*/  STL [R1+0x40], R4 ;  /* 0x0000400401007387 */ /* 0x000fe80000100800 */
[----:B0-----:R-:W2:Y:S04]  /*75870*/  LDL R9, [R1+0x2f34] ;  /* 0x002f340001097983 */ /* 0x001ea80000100800 */
[----:B-1----:R-:W2:Y:S01]  /*75880*/  LDL R10, [R1+0x2f40] ;  /* 0x002f4000010a7983 */ /* 0x002ea20000100800 */
[----:B------:R-:W-:-:S03]  /*75890*/  F2FP.F16.E4M3.UNPACK_B R5, R27 ;  /* 0x0000001bff05723e */ /* 0x000fc600020006ff */
[----:B------:R-:W3:Y:S04]  /*758a0*/  LDL R21, [R1+0x2f44] ;  /* 0x002f440001157983 */ /* 0x000ee80000100800 */
[----:B------:R-:W3:Y:S04]  /*758b0*/  LDL R22, [R1+0x2f50] ;  /* 0x002f500001167983 */ /* 0x000ee80000100800 */
[----:B------:R-:W3:Y:S04]  /*758c0*/  LDL R17, [R1+0x2f20] ;  /* 0x002f200001117983 */ /* 0x000ee80000100800 */
[----:B------:R-:W-:Y:S04]  /*758d0*/  STL [R1+0x44], R5 ;  /* 0x0000440501007387 */ /* 0x000fe80000100800 */
[----:B--2---:R-:W-:Y:S04]  /*758e0*/  STL [R1+0xdf6c], R10 ;  /* 0x00df6c0a01007387 */ /* 0x004fe80000100800 */
[----:B------:R0:W-:Y:S04]  /*758f0*/  STL [R1+0xdf68], R9 ;  /* 0x00df680901007387 */ /* 0x0001e80000100800 */
[----:B0-----:R-:W2:Y:S04]  /*75900*/  LDL.LU.64 R8, [R1+0x240] ;  /* 0x0002400001087983 */ /* 0x001ea80000300a00 */
[----:B------:R-:W2:Y:S04]  /*75910*/  LDL.LU.64 R10, [R1+0x248] ;  /* 0x00024800010a7983 */ /* 0x000ea80000300a00 */
[----:B------:R-:W3:Y:S01]  /*75920*/  LDL R27, [R1+0x2f54] ;  /* 0x002f5400011b7983 */ /* 0x000ee20000100800 */
[----:B------:R-:W-:Y:S01]  /*75930*/  IMAD.MOV.U32 R0, RZ, RZ, R5 ;  /* 0x000000ffff007224 */ /* 0x000fe200078e0005 */
[----:B------:R-:W-:Y:S01]  /*75940*/  F2FP.F16.E4M3.UNPACK_B R6, R23 ;  /* 0x00000017ff06723e */ /* 0x000fe200020006ff */
[----:B--2---:R-:W-:Y:S01]  /*75950*/  HMMA.16816.F32 R8, R12, R4, R8 ;  /* 0x000000040c08723c */ /* 0x004fe20000001808 */
[----:B---3--:R-:W-:Y:S04]  /*75960*/  STL [R1+0xdf48], R27 ;  /* 0x00df481b01007387 */ /* 0x008fe80000100800 */
[----:B------:R-:W-:-:S14]  /*75970*/  STL [R1+0xde38], R0 ;  /* 0x00de380001007387 */ /* 0x000fdc0000100800 */
[----:B------:R0:W-:Y:S04]  /*75980*/  STL.64 [R1+0x28e0], R8 ;  /* 0x0028e00801007387 */ /* 0x0001e80000100a00 */
[----:B------:R1:W-:Y:S04]  /*75990*/  STL.64 [R1+0x28e8], R10 ;  /* 0x0028e80a01007387 */ /* 0x0003e80000100a00 */
[----:B------:R-:W-:Y:S04]  /*759a0*/  STL [R1+0x38], R6 ;  /* 0x0000380601007387 */ /* 0x000fe80000100800 */
[----:B0-----:R-:W2:Y:S04]  /*759b0*/  LDL.LU.64 R8, [R1+0x2d0] ;  /* 0x0002d00001087983 */ /* 0x001ea80000300a00 */
[----:B-1----:R-:W2:Y:S04]  /*759c0*/  LDL.LU.64 R10, [R1+0x2d8] ;  /* 0x0002d800010a7983 */ /* 0x002ea80000300a00 */
[----:B------:R-:W3:Y:S01]  /*759d0*/  LDL R23, [R1+0x2f60] ;  /* 0x002f600001177983 */ /* 0x000ee20000100800 */
[----:B------:R-:W-:-:S05]  /*759e0*/  F2FP.F16.E4M3.UNPACK_B R7, R24 ;  /* 0x00000018ff07723e */ /* 0x000fca00020006ff */
[----:B------:R-:W-:Y:S04]  /*759f0*/  STL [R1+0x3c], R7 ;  /* 0x00003c0701007387 */ /* 0x000fe80000100800 */
[----:B---3--:R-:W-:Y:S04]  /*75a00*/  STL.64 [R1+0xdf50], R22 ;  /* 0x00df501601007387 */ /* 0x008fe80000100a00 */
[----:B------:R0:W-:Y:S04]  /*75a10*/  STL [R1+0xdf4c], R21 ;  /* 0x00df4c1501007387 */ /* 0x0001e80000100800 */
[----:B0-----:R-:W3:Y:S04]  /*75a20*/  LDL.LU.64 R20, [R1+0x270] ;  /* 0x0002700001147983 */ /* 0x001ee80000300a00 */
[----:B------:R-:W3:Y:S01]  /*75a30*/  LDL.LU.64 R22, [R1+0x278] ;  /* 0x0002780001167983 */ /* 0x000ee20000300a00 */
[----:B------:R-:W-:Y:S01]  /*75a40*/  F2FP.F16.E4M3.UNPACK_B R4, R25 ;  /* 0x00000019ff04723e */ /* 0x000fe200020006ff */
[----:B---3--:R-:W-:-:S15]  /*75a50*/  HMMA.16816.F32 R20, R12, R6, R20 ;  /* 0x000000060c14723c */ /* 0x008fde0000001814 */
[----:B------:R-:W-:-:S04]  /*75a60*/  NOP ;  /* 0x0000000000007918 */ /* 0x000fc80000000000 */
[----:B------:R0:W-:Y:S04]  /*75a70*/  STL.64 [R1+0x2900], R20 ;  /* 0x0029001401007387 */ /* 0x0001e80000100a00 */
[----:B------:R1:W-:Y:S04]  /*75a80*/  STL.64 [R1+0x2908], R22 ;  /* 0x0029081601007387 */ /* 0x0003e80000100a00 */
[----:B0-----:R-:W3:Y:S04]  /*75a90*/  LDL.LU.64 R20, [R1+0x300] ;  /* 0x0003000001147983 */ /* 0x001ee80000300a00 */
[----:B------:R-:W-:Y:S04]  /*75aa0*/  STL [R1+0x30], R4 ;  /* 0x0000300401007387 */ /* 0x000fe80000100800 */
[----:B-1----:R-:W2:Y:S01]  /*75ab0*/  LDL.LU.64 R22, [R1+0x308] ;  /* 0x0003080001167983 */ /* 0x002ea20000300a00 */
[----:B----4-:R-:W-:-:S02]  /*75ac0*/  F2FP.F16.E4M3.UNPACK_B R5, R26 ;  /* 0x0000001aff05723e */ /* 0x010fc400020006ff */
[----:B------:R-:W-:Y:S01]  /*75ad0*/  F2FP.F16.E4M3.UNPACK_B R16, R17 ;  /* 0x00000011ff10723e */ /* 0x000fe200020006ff */
[----:B--2---:R-:W-:Y:S04]  /*75ae0*/  STL.64 [R1+0xdf60], R22 ;  /* 0x00df601601007387 */ /* 0x004fe80000100a00 */
[----:B------:R-:W-:Y:S04]  /*75af0*/  STL [R1+0x34], R5 ;  /* 0x0000340501007387 */ /* 0x000fe80000100800 */
[----:B---3--:R0:W-:Y:S04]  /*75b00*/  STL.64 [R1+0xdf58], R20 ;  /* 0x00df581401007387 */ /* 0x0081e80000100a00 */
[----:B0-----:R-:W2:Y:S04]  /*75b10*/  LDL.LU.64 R20, [R1+0x2f0] ;  /* 0x0002f00001147983 */ /* 0x001ea80000300a00 */
[----:B------:R-:W2:Y:S01]  /*75b20*/  LDL.LU.64 R22, [R1+0x2f8] ;  /* 0x0002f80001167983 */ /* 0x000ea20000300a00 */
[----:B------:R-:W-:Y:S01]  /*75b30*/  HMMA.16816.F32 R8, R12, R4, R8 ;  /* 0x000000040c08723c */ /* 0x000fe20000001808 */
[----:B------:R-:W-:-:S02]  /*75b40*/  F2FP.F16.E4M3.UNPACK_B R17, R18 ;  /* 0x00000012ff11723e */ /* 0x000fc400020006ff */
[----:B------:R-:W3:Y:S04]  /*75b50*/  LDL.LU.64 R24, [R1+0x330] ;  /* 0x0003300001187983 */ /* 0x000ee80000300a00 */
[----:B------:R-:W3:Y:S04]  /*75b60*/  LDL.LU.64 R26, [R1+0x338] ;  /* 0x00033800011a7983 */ /* 0x000ee80000300a00 */
[----:B------:R-:W4:Y:S08]  /*75b70*/  LDL R7, [R1+0x2f74] ;  /* 0x002f740001077983 */ /* 0x000f300000100800 */
[----:B------:R-:W-:Y:S04]  /*75b80*/  STL.64 [R1+0x2920], R8 ;  /* 0x0029200801007387 */ /* 0x000fe80000100a00 */
[----:B------:R0:W-:Y:S04]  /*75b90*/  STL.64 [R1+0x2928], R10 ;  /* 0x0029280a01007387 */ /* 0x0001e80000100a00 */
[----:B0-----:R-:W3:Y:S04]  /*75ba0*/  LDL.LU R10, [R1+0xdf6c] ;  /* 0x00df6c00010a7983 */ /* 0x001ee80000300800 */
[----:B------:R-:W3:Y:S04]  /*75bb0*/  LDL.LU R9, [R1+0xdf68] ;  /* 0x00df680001097983 */ /* 0x000ee80000300800 */
[----:B------:R-:W4:Y:S04]  /*75bc0*/  LDL R11, [R1+0x2f64] ;  /* 0x002f6400010b7983 */ /* 0x000f280000100800 */
[----:B------:R-:W-:Y:S04]  /*75bd0*/  STL [R1+0x28], R16 ;  /* 0x0000281001007387 */ /* 0x000fe80000100800 */
[----:B------:R-:W-:Y:S01]  /*75be0*/  STL [R1+0x2c], R17 ;  /* 0x00002c1101007387 */ /* 0x000fe20000100800 */
[----:B--2---:R-:W-:-:S15]  /*75bf0*/  HMMA.16816.F32 R20, R12, R16, R20 ;  /* 0x000000100c14723c */ /* 0x004fde0000001814 */
[----:B------:R-:W-:-:S04]  /*75c00*/  NOP ;  /* 0x0000000000007918 */ /* 0x000fc80000000000 */
[----:B------:R-:W-:Y:S04]  /*75c10*/  STL.64 [R1+0x2930], R20 ;  /* 0x0029301401007387 */ /* 0x000fe80000100a00 */
[----:B------:R0:W-:Y:S04]  /*75c20*/  STL.64 [R1+0x2938], R22 ;  /* 0x0029381601007387 */ /* 0x0001e80000100a00 */
[----:B0-----:R-:W2:Y:S04]  /*75c30*/  LDL.LU.64 R22, [R1+0xdf60] ;  /* 0x00df600001167983 */ /* 0x001ea80000300a00 */
[----:B------:R-:W2:Y:S01]  /*75c40*/  LDL.LU.64 R20, [R1+0xdf58] ;  /* 0x00df580001147983 */ /* 0x000ea20000300a00 */
[----:B------:R-:W-:-:S02]  /*75c50*/  F2FP.F16.E4M3.UNPACK_B R4, R19 ;  /* 0x00000013ff04723e */ /* 0x000fc400020006ff */
[----:B---3--:R-:W-:Y:S01]  /*75c60*/  F2FP.F16.E4M3.UNPACK_B R5, R9 ;  /* 0x00000009ff05723e */ /* 0x008fe200020006ff */
[----:B------:R-:W-:Y:S02]  /*75c70*/  IMAD.MOV.U32 R0, RZ, RZ, R17 ;  /* 0x000000ffff007224 */ /* 0x000fe400078e0011 */
[----:B------:R-:W3:Y:S04]  /*75c80*/  LDL.LU.64 R16, [R1+0x340] ;  /* 0x0003400001107983 */ /* 0x000ee80000300a00 */
[----:B------:R-:W-:Y:S04]  /*75c90*/  STL [R1+0x20], R4 ;  /* 0x0000200401007387 */ /* 0x000fe80000100800 */
[----:B------:R-:W3:Y:S04]  /*75ca0*/  LDL.LU.64 R18, [R1+0x348] ;  /* 0x0003480001127983 */ /* 0x000ee80000300a00 */
[----:B------:R-:W3:Y:S04]  /*75cb0*/  LDL R6, [R1+0x2f70] ;  /* 0x002f700001067983 */ /* 0x000ee80000100800 */
[----:B------:R-:W-:Y:S04]  /*75cc0*/  STL [R1+0xde70], R0 ;  /* 0x00de700001007387 */ /* 0x000fe80000100800 */
[----:B------:R-:W-:Y:S01]  /*75cd0*/  STL [R1+0x24], R5 ;  /* 0x0000240501007387 */ /* 0x000fe20000100800 */
[----:B--2---:R-:W-:-:S15]  /*75ce0*/  HMMA.16816.F32 R20, R12, R4, R20 ;  /* 0x000000040c14723c */ /* 0x004fde0000001814 */
[----:B------:R-:W-:-:S04]  /*75cf0*/  NOP ;  /* 0x0000000000007918 */ /* 0x000fc80000000000 */
        /* <DEDUP_REMOVED lines=11> */
[----:B0-----:R-:W2:Y:S01]  /*75db0*/  LDL.LU R27, [R1+0xdf48] ;  /* 0x00df4800011b7983 */ /* 0x001ea20000300800 */
[----:B------:R-:W-:Y:S01]  /*75dc0*/  IMAD.MOV.U32 R0, RZ, RZ, R9 ;  /* 0x000000ffff007224 */ /* 0x000fe200078e0009 */
[----:B------:R-:W-:-:S04]  /*75dd0*/  F2FP.F16.E4M3.UNPACK_B R4, R22 ;  /* 0x00000016ff04723e */ /* 0x000fc800020006ff */
[----:B------:R-:W-:Y:S04]  /*75de0*/  STL [R1+0xdeb0], R0 ;  /* 0x00deb00001007387 */ /* 0x000fe80000100800 */
[----:B------:R-:W-:Y:S04]  /*75df0*/  STL [R1+0x10], R4 ;  /* 0x0000100401007387 */ /* 0x000fe80000100800 */
[----:B------:R-:W4:Y:S01]  /*75e00*/  LDL.LU.64 R24, [R1+0x380] ;  /* 0x0003800001187983 */ /* 0x000f220000300a00 */
[----:B--2---:R-:W-:-:S03]  /*75e10*/  F2FP.F16.E4M3.UNPACK_B R5, R27 ;  /* 0x0000001bff05723e */ /* 0x004fc600020006ff */
[----:B------:R-:W2:Y:S04]  /*75e20*/  LDL.LU.64 R26, [R1+0x388] ;  /* 0x00038800011a7983 */ /* 0x000ea80000300a00 */
[----:B---3--:R-:W-:Y:S01]  /*75e30*/  HMMA.16816.F32 R16, R12, R4, R16 ;  /* 0x000000040c10723c */ /* 0x008fe20000001810 */
[----:B--2---:R0:W-:Y:S04]  /*75e40*/  STL.64 [R1+0xdf30], R26 ;  /* 0x00df301a01007387 */ /* 0x0041e80000100a00 */
[----:B------:R-:W-:Y:S04]  /*75e50*/  STL [R1+0x14], R5 ;  /* 0x0000140501007387 */ /* 0x000fe80000100800 */
[----:B----4-:R-:W-:Y:S01]  /*75e60*/  STL.64 [R1+0xdf28], R24 ;  /* 0x00df281801007387 */ /* 0x010fe20000100a00 */
[----:B0-----:R-:W-:-:S03]  /*75e70*/  F2FP.F16.E4M3.UNPACK_B R26, R23 ;  /* 0x00000017ff1a723e */ /* 0x001fc600020006ff */
[----:B------:R-:W2:Y:S06]  /*75e80*/  LDL.LU.64 R20, [R1+0x3a0] ;  /* 0x0003a00001147983 */ /* 0x000eac0000300a00 */
[----:B------:R-:W-:Y:S04]  /*75e90*/  STL.64 [R1+0x2990], R16 ;  /* 0x0029901001007387 */ /* 0x000fe80000100a00 */
[----:B------:R-:W-:Y:S04]  /*75ea0*/  STL.64 [R1+0x2998], R18 ;  /* 0x0029981201007387 */ /* 0x000fe80000100a00 */
[----:B------:R-:W-:Y:S04]  /*75eb0*/  STL [R1+0x8], R26 ;  /* 0x0000081a01007387 */ /* 0x000fe80000100800 */
[----:B------:R-:W3:Y:S01]  /*75ec0*/  LDL.LU.64 R22, [R1+0x3a8] ;  /* 0x0003a80001167983 */ /* 0x000ee20000300a00 */
[----:B------:R-:W-:Y:S01]  /*75ed0*/  IMAD.MOV.U32 R0, RZ, RZ, R5 ;  /* 0x000000ffff007224 */ /* 0x000fe200078e0005 */
[----:B------:R-:W-:-:S02]  /*75ee0*/  F2FP.F16.E4M3.UNPACK_B R27, R11 ;  /* 0x0000000bff1b723e */ /* 0x000fc400020006ff */
[----:B---3--:R-:W-:Y:S04]  /*75ef0*/  STL.64 [R1+0xdf40], R22 ;  /* 0x00df401601007387 */ /* 0x008fe80000100a00 */
[----:B--2---:R0:W-:Y:S04]  /*75f00*/  STL.64 [R1+0xdf38], R20 ;  /* 0x00df381401007387 */ /* 0x0041e80000100a00 */
[----:B0-----:R-:W2:Y:S04]  /*75f10*/  LDL.LU.64 R20, [R1+0x370] ;  /* 0x0003700001147983 */ /* 0x001ea80000300a00 */
[----:B------:R-:W2:Y:S04]  /*75f20*/  LDL.LU.64 R22, [R1+0x378] ;  /* 0x0003780001167983 */ /* 0x000ea80000300a00 */
[----:B------:R-:W3:Y:S04]  /*75f30*/  LDL.LU.64 R16, [R1+0x3c0] ;  /* 0x0003c00001107983 */ /* 0x000ee80000300a00 */
[----:B------:R-:W3:Y:S04]  /*75f40*/  LDL.LU.64 R18, [R1+0x3c8] ;  /* 0x0003c80001127983 */ /* 0x000ee80000300a00 */
[----:B------:R-:W-:Y:S04]  /*75f50*/  STL [R1+0xdeb4], R0 ;  /* 0x00deb40001007387 */ /* 0x000fe80000100800 */
[----:B------:R-:W4:Y:S04]  /*75f60*/  LDL.LU.64 R8, [R1+0x3d0] ;  /* 0x0003d00001087983 */ /* 0x000f280000300a00 */
[----:B------:R-:W4:Y:S04]  /*75f70*/  LDL.LU.64 R10, [R1+0x3d8] ;  /* 0x0003d800010a7983 */ /* 0x000f280000300a00 */
[----:B------:R2:W-:Y:S02]  /*75f80*/  STL [R1+0xc], R27 ;  /* 0x00000c1b01007387 */ /* 0x0005e40000100800 */
[----:B--2---:R-:W-:Y:S02]  /*75f90*/  HMMA.16816.F32 R24, R12, R26, R20 ;  /* 0x0000001a0c18723c */ /* 0x004fe40000001814 */
[----:B------:R-:W2:Y:S04]  /*75fa0*/  LDL.LU.64 R22, [R1+0xdf40] ;  /* 0x00df400001167983 */ /* 0x000ea80000300a00 */
[----:B------:R-:W2:-:S13]  /*75fb0*/  LDL.LU.64 R20, [R1+0xdf38] ;  /* 0x00df380001147983 */ /* 0x000e9a0000300a00 */
[----:B------:R-:W-:Y:S04]  /*75fc0*/  STL.64 [R1+0x29a0], R24 ;  /* 0x0029a01801007387 */ /* 0x000fe80000100a00 */
[----:B------:R0:W-:Y:S04]  /*75fd0*/  STL.64 [R1+0x29a8], R26 ;  /* 0x0029a81a01007387 */ /* 0x0001e80000100a00 */
[----:B0-----:R-:W2:Y:S04]  /*75fe0*/  LDL.LU.64 R26, [R1+0xdf30] ;  /* 0x00df3000011a7983 */ /* 0x001ea80000300a00 */
[----:B------:R-:W2:Y:S01]  /*75ff0*/  LDL.LU.64 R24, [R1+0xdf28] ;  /* 0x00df280001187983 */ /* 0x000ea20000300a00 */
[----:B------:R-:W-:-:S02]  /*76000*/  F2FP.F16.E4M3.UNPACK_B R4, R6 ;  /* 0x00000006ff04723e */ /* 0x000fc400020006ff */
[----:B------:R-:W-:-:S05]  /*76010*/  F2FP.F16.E4M3.UNPACK_B R5, R7 ;  /* 0x00000007ff05723e */ /* 0x000fca00020006ff */
[----:B------:R-:W-:Y:S02]  /*76020*/  STL.64 [R1], R4 ;  /* 0x0000000401007387 */ /* 0x000fe40000100a00 */
[----:B--2---:R-:W-:-:S15]  /*76030*/  HMMA.16816.F32 R24, R12, R4, R24 ;  /* 0x000000040c18723c */ /* 0x004fde0000001818 */
[----:B------:R-:W-:-:S04]  /*76040*/  NOP ;  /* 0x0000000000007918 */ /* 0x000fc80000000000 */
[----:B------:R-:W-:Y:S04]  /*76050*/  STL.64 [R1+0x29c0], R24 ;  /* 0x0029c01801007387 */ /* 0x000fe80000100a00 */
[----:B------:R0:W-:Y:S04]  /*76060*/  STL.64 [R1+0x29c8], R26 ;  /* 0x0029c81a01007387 */ /* 0x0001e80000100a00 */
[----:B0-----:R-:W2:Y:S04]  /*76070*/  LDL.LU.64 R26, [R1+0xdf20] ;  /* 0x00df2000011a7983 */ /* 0x001ea80000300a00 */
[----:B------:R-:W3:Y:S01]  /*76080*/  LDL.LU.64 R24, [R1+0xdf18] ;  /* 0x00df180001187983 */ /* 0x000ee20000300a00 */
[----:B------:R-:W-:-:S02]  /*76090*/  F2FP.F16.E4M3.UNPACK_B R28, R28 ;  /* 0x0000001cff1c723e */ /* 0x000fc400020006ff */
[----:B------:R-:W-:-:S07]  /*760a0*/  F2FP.F16.E4M3.UNPACK_B R29, R29 ;  /* 0x0000001dff1d723e */ /* 0x000fce00020006ff */
[----:B------:R-:W-:Y:S01]  /*760b0*/  HMMA.16816.F32 R20, R12, R28, R20 ;  /* 0x0000001c0c14723c */ /* 0x000fe20000001814 */
[----:B------:R-:W-:Y:S02]  /*760c0*/  IMAD.MOV.U32 R0, RZ, RZ, R5 ;  /* 0x000000ffff007224 */ /* 0x000fe400078e0005 */
[----:B------:R-:W4:Y:S04]  /*760d0*/  LDL.LU.64 R4, [R1+0x400] ;  /* 0x0004000001047983 */ /* 0x000f280000300a00 */
[----:B------:R-:W4:-:S12]  /*760e0*/  LDL.LU.64 R6, [R1+0x408] ;  /* 0x0004080001067983 */ /* 0x000f180000300a00 */
[----:B------:R-:W-:Y:S04]  /*760f0*/  STL.64 [R1+0x29e0], R20 ;  /* 0x0029e01401007387 */ /* 0x000fe80000100a00 */
[----:B------:R0:W-:Y:S04]  /*76100*/  STL.64 [R1+0x29e8], R22 ;  /* 0x0029e81601007387 */ /* 0x0001e80000100a00 */
[----:B0-----:R-:W4:Y:S04]  /*76110*/  LDL.LU.64 R22, [R1+0xdf10] ;  /* 0x00df100001167983 */ /* 0x001f280000300a00 */
[----:B------:R-:W4:Y:S01]  /*76120*/  LDL.LU.64 R20, [R1+0xdf08] ;  /* 0x00df080001147983 */ /* 0x000f220000300a00 */
[----:B--2---:R-:W-:-:S02]  /*76130*/  F2FP.F16.E4M3.UNPACK_B R26, R26 ;  /* 0x0000001aff1a723e */ /* 0x004fc400020006ff */
[----:B------:R-:W-:Y:S02]  /*76140*/  F2FP.F16.E4M3.UNPACK_B R27, R27 ;  /* 0x0000001bff1b723e */ /* 0x000fe400020006ff */
[----:B---3--:R-:W-:Y:S02]  /*76150*/  F2FP.F16.E4M3.UNPACK_B R24, R24 ;  /* 0x00000018ff18723e */ /* 0x008fe400020006ff */
[----:B------:R-:W-:-:S03]  /*76160*/  F2FP.F16.E4M3.UNPACK_B R25, R25 ;  /* 0x00000019ff19723e */ /* 0x000fc600020006ff */
[C---:B------:R-:W-:Y:S08]  /*76170*/  HMMA.16816.F32 R16, R12.reuse, R26, R16 ;  /* 0x0000001a0c10723c */ /* 0x040ff00000001810 */
[----:B----4-:R-:W-:Y:S11]  /*76180*/  HMMA.16816.F32 R8, R12, R24, R8 ;  /* 0x000000180c08723c */ /* 0x010ff60000001808 */
[----:B------:R-:W-:Y:S04]  /*76190*/  STL.64 [R1+0x2a00], R16 ;  /* 0x002a001001007387 */ /* 0x000fe80000100a00 */
[----:B------:R0:W-:Y:S04]  /*761a0*/  STL.64 [R1+0x2a08], R18 ;  /* 0x002a081201007387 */ /* 0x0001e80000100a00 */
[----:B0-----:R-:W2:Y:S04]  /*761b0*/  LDL.LU.64 R18, [R1+0xdf00] ;  /* 0x00df000001127983 */ /* 0x001ea80000300a00 */
[----:B------:R-:W3:Y:S04]  /*761c0*/  LDL.LU.64 R16, [R1+0xdef8] ;  /* 0x00def80001107983 */ /* 0x000ee80000300a00 */
[----:B------:R-:W-:Y:S04]  /*761d0*/  STL.64 [R1+0x2a10], R8 ;  /* 0x002a100801007387 */ /* 0x000fe80000100a00 */
[----:B------:R0:W-:Y:S04]  /*761e0*/  STL.64 [R1+0x2a18], R10 ;  /* 0x002a180a01007387 */ /* 0x0001e80000100a00 */
[----:B0-----:R-:W4:Y:S04]  /*761f0*/  LDL.LU.64 R10, [R1+0xdef0] ;  /* 0x00def000010a7983 */ /* 0x001f280000300a00 */
[----:B------:R-:W2:Y:S04]  /*76200*/  LDL.LU.64 R8, [R1+0xdee8] ;  /* 0x00dee80001087983 */ /* 0x000ea80000300a00 */
[----:B------:R-:W-:Y:S04]  /*76210*/  STL.64 [R1+0xdd88], R26 ;  /* 0x00dd881a01007387 */ /* 0x000fe80000100a00 */
[----:B------:R0:W-:Y:S04]  /*76220*/  STL.64 [R1+0xdd80], R24 ;  /* 0x00dd801801007387 */ /* 0x0001e80000100a00 */
[----:B0-----:R-:W2:Y:S04]  /*76230*/  LDL.LU.64 R24, [R1+0x3e0] ;  /* 0x0003e00001187983 */ /* 0x001ea80000300a00 */
[----:B------:R-:W2:Y:S01]  /*76240*/  LDL.LU.64 R26, [R1+0x3e8] ;  /* 0x0003e800011a7983 */ /* 0x000ea20000300a00 */
[----:B------:R-:W-:-:S02]  /*76250*/  F2FP.F16.E4M3.UNPACK_B R22, R22 ;  /* 0x00000016ff16723e */ /* 0x000fc400020006ff */
[----:B------:R-:W-:Y:S02]  /*76260*/  F2FP.F16.E4M3.UNPACK_B R23, R23 ;  /* 0x00000017ff17723e */ /* 0x000fe400020006ff */
[----:B------:R-:W-:Y:S02]  /*76270*/  F2FP.F16.E4M3.UNPACK_B R20, R20 ;  /* 0x00000014ff14723e */ /* 0x000fe400020006ff */
[----:B------:R-:W-:-:S03]  /*76280*/  F2FP.F16.E4M3.UNPACK_B R21, R21 ;  /* 0x00000015ff15723e */ /* 0x000fc600020006ff */
[----:B--2---:R-:W-:-:S15]  /*76290*/  HMMA.16816.F32 R24, R12, R22, R24 ;  /* 0x000000160c18723c */ /* 0x004fde0000001818 */
[----:B------:R-:W-:-:S04]  /*762a0*/  NOP ;  /* 0x0000000000007918 */ /* 0x000fc80000000000 */
[----:B------:R-:W-:Y:S04]  /*762b0*/  STL.64 [R1+0x2a20], R24 ;  /* 0x002a201801007387 */ /* 0x000fe80000100a00 */
[----:B------:R0:W-:Y:S02]  /*762c0*/  STL.64 [R1+0x2a28], R26 ;  /* 0x002a281a01007387 */ /* 0x0001e40000100a00 */
[----:B0-----:R-:W-:Y:S02]  /*762d0*/  HMMA.16816.F32 R24, R12, R20, R4 ;  /* 0x000000140c18723c */ /* 0x001fe40000001804 */
[----:B------:R-:W2:Y:S04]  /*762e0*/  LDL.LU.64 R4, [R1+0x410] ;  /* 0x0004100001047983 */ /* 0x000ea80000300a00 */
[----:B------:R-:W2:-:S13]  /*762f0*/  LDL.LU.64 R6, [R1+0x418] ;  /* 0x0004180001067983 */ /* 0x000e9a0000300a00 */
[----:B------:R0:W-:Y:S04]  /*76300*/  STL.64 [R1+0x2a50], R24 ;  /* 0x002a501801007387 */ /* 0x0001e80000100a00 */
[----:B------:R1:W-:Y:S04]  /*76310*/  STL.64 [R1+0x2a58], R26 ;  /* 0x002a581a01007387 */ /* 0x0003e80000100a00 */
[----:B0-----:R-:W2:Y:S04]  /*76320*/  LDL.LU R24, [R1+0x27d4] ;  /* 0x0027d40001187983 */ /* 0x001ea80000300800 */
[----:B------:R-:W2:Y:S04]  /*76330*/  LDL.LU R25, [R1+0x27d0] ;  /* 0x0027d00001197983 */ /* 0x000ea80000300800 */
[----:B-1----:R-:W2:Y:S04]  /*76340*/  LDL.LU R26, [R1+0x27dc] ;  /* 0x0027dc00011a7983 */ /* 0x002ea80000300800 */
[----:B------:R-:W2:Y:S01]  /*76350*/  LDL.LU R27, [R1+0x27d8] ;  /* 0x0027d800011b7983 */ /* 0x000ea20000300800 */
[----:B------:R-:W-:-:S02]  /*76360*/  F2FP.F16.E4M3.UNPACK_B R18, R18 ;  /* 0x00000012ff12723e */ /* 0x000fc400020006ff */
[----:B------:R-:W-:Y:S01]  /*76370*/  F2FP.F16.E4M3.UNPACK_B R19, R19 ;  /* 0x00000013ff13723e */ /* 0x000fe200020006ff */
[----:B--2---:R-:W-:Y:S04]  /*76380*/  STL.64 [R1+0xdec0], R26 ;  /* 0x00dec01a01007387 */ /* 0x004fe80000100a00 */
[----:B------:R0:W-:Y:S04]  /*76390*/  STL.64 [R1+0xdeb8], R24 ;  /* 0x00deb81801007387 */ /* 0x0001e80000100a00 */
[----:B0-----:R-:W2:Y:S04]  /*763a0*/  LDL.LU.64 R24, [R1+0x420] ;  /* 0x0004200001187983 */ /* 0x001ea80000300a00 */
[----:B------:R-:W2:Y:S04]  /*763b0*/  LDL.LU.64 R26, [R1+0x428] ;  /* 0x00042800011a7983 */ /* 0x000ea80000300a00 */
[----:B------:R0:W-:Y:S04]  /*763c0*/  STL.64 [R1+0xdd70], R22 ;  /* 0x00dd701601007387 */ /* 0x0001e80000100a00 */
[----:B0-----:R-:W4:Y:S04]  /*763d0*/  LDL.LU R22, [R1+0x27cc] ;  /* 0x0027cc0001167983 */ /* 0x001f280000300800 */
[----:B------:R-:W4:Y:S04]  /*763e0*/  LDL.LU R23, [R1+0x27c8] ;  /* 0x0027c80001177983 */ /* 0x000f280000300800 */
[----:B------:R0:W-:Y:S04]  /*763f0*/  STL.64 [R1+0xdd68], R20 ;  /* 0x00dd681401007387 */ /* 0x0001e80000100a00 */
[----:B0-----:R-:W4:Y:S04]  /*76400*/  LDL.LU R20, [R1+0x27c4] ;  /* 0x0027c40001147983 */ /* 0x001f280000300800 */
[----:B------:R-:W4:Y:S01]  /*76410*/  LDL.LU R21, [R1+0x27c0] ;  /* 0x0027c00001157983 */ /* 0x000f220000300800 */
[----:B---3--:R-:W-:-:S02]  /*76420*/  F2FP.F16.E4M3.UNPACK_B R16, R16 ;  /* 0x00000010ff10723e */ /* 0x008fc400020006ff */
[----:B------:R-:W-:Y:S01]  /*76430*/  F2FP.F16.E4M3.UNPACK_B R17, R17 ;  /* 0x00000011ff11723e */ /* 0x000fe200020006ff */
[C---:B------:R-:W-:Y:S08]  /*76440*/  HMMA.16816.F32 R4, R12.reuse, R18, R4 ;  /* 0x000000120c04723c */ /* 0x040ff00000001804 */
[----:B--2---:R-:W-:Y:S01]  /*76450*/  HMMA.16816.F32 R24, R12, R16, R24 ;  /* 0x000000100c18723c */ /* 0x004fe20000001818 */
[----:B----4-:R-:W-:Y:S04]  /*76460*/  STL.64 [R1+0xded0], R22 ;  /* 0x00ded01601007387 */ /* 0x010fe80000100a00 */
[----:B------:R0:W-:Y:S04]  /*76470*/  STL.64 [R1+0xdec8], R20 ;  /* 0x00dec81401007387 */ /* 0x0001e80000100a00 */
[----:B0-----:R-:W2:Y:S04]  /*76480*/  LDL.LU.64 R20, [R1+0x440] ;  /* 0x0004400001147983 */ /* 0x001ea80000300a00 */
[----:B------:R-:W2:Y:S04]  /*76490*/  LDL.LU.64 R22, [R1+0x448] ;  /* 0x0004480001167983 */ /* 0x000ea80000300a00 */
[----:B------:R-:W-:Y:S04]  /*764a0*/  STL.64 [R1+0x2a70], R4 ;  /* 0x002a700401007387 */ /* 0x000fe80000100a00 */
[----:B------:R0:W-:Y:S04]  /*764b0*/  STL.64 [R1+0x2a78], R6 ;  /* 0x002a780601007387 */ /* 0x0001e80000100a00 */
[----:B0-----:R-:W3:Y:S04]  /*764c0*/  LDL.LU.64 R6, [R1+0xdee0] ;  /* 0x00dee00001067983 */ /* 0x001ee80000300a00 */
[----:B------:R-:W4:Y:S04]  /*764d0*/  LDL.LU.64 R4, [R1+0xded8] ;  /* 0x00ded80001047983 */ /* 0x000f280000300a00 */
[----:B------:R0:W-:Y:S04]  /*764e0*/  STL.64 [R1+0x2a80], R24 ;  /* 0x002a801801007387 */ /* 0x0001e80000100a00 */
[----:B------:R1:W-:Y:S04]  /*764f0*/  STL.64 [R1+0x2a88], R26 ;  /* 0x002a881a01007387 */ /* 0x0003e80000100a00 */
[----:B0-----:R-:W3:Y:S04]  /*76500*/  LDL.LU.64 R24, [R1+0x480] ;  /* 0x0004800001187983 */ /* 0x001ee80000300a00 */
[----:B-1----:R-:W3:Y:S04]  /*76510*/  LDL.LU.64 R26, [R1+0x488] ;  /* 0x00048800011a7983 */ /* 0x002ee80000300a00 */
[----:B------:R-:W-:Y:S04]  /*76520*/  STL.64 [R1+0xdd60], R18 ;  /* 0x00dd601201007387 */ /* 0x000fe80000100a00 */
[----:B------:R0:W-:Y:S04]  /*76530*/  STL.64 [R1+0xdd58], R16 ;  /* 0x00dd581001007387 */ /* 0x0001e80000100a00 */
[----:B0-----:R-:W3:Y:S04]  /*76540*/  LDL.LU.64 R16, [R1+0x430] ;  /* 0x0004300001107983 */ /* 0x001ee80000300a00 */
[----:B------:R-:W3:Y:S01]  /*76550*/  LDL.LU.64 R18, [R1+0x438] ;  /* 0x0004380001127983 */ /* 0x000ee20000300a00 */
[----:B------:R-:W-:-:S02]  /*76560*/  F2FP.F16.E4M3.UNPACK_B R10, R10 ;  /* 0x0000000aff0a723e */ /* 0x000fc400020006ff */
[----:B------:R-:W-:Y:S02]  /*76570*/  F2FP.F16.E4M3.UNPACK_B R11, R11 ;  /* 0x0000000bff0b723e */ /* 0x000fe400020006ff */
[----:B------:R-:W-:Y:S02]  /*76580*/  F2FP.F16.E4M3.UNPACK_B R8, R8 ;  /* 0x00000008ff08723e */ /* 0x000fe400020006ff */
[----:B------:R-:W-:-:S07]  /*76590*/  F2FP.F16.E4M3.UNPACK_B R9, R9 ;  /* 0x00000009ff09723e */ /* 0x000fce00020006ff */
[C---:B--2---:R-:W-:Y:S08]  /*765a0*/  HMMA.16816.F32 R20, R12.reuse, R8, R20 ;  /* 0x000000080c14723c */ /* 0x044ff00000001814 */
[----:B---3--:R-:W-:-:S15]  /*765b0*/  HMMA.16816.F32 R16, R12, R10, R16 ;  /* 0x0000000a0c10723c */ /* 0x008fde0000001810 */
[----:B------:R-:W-:-:S04]  /*765c0*/  NOP ;  /* 0x0000000000007918 */ /* 0x000fc80000000000 */
[----:B------:R0:W-:Y:S04]  /*765d0*/  STL.64 [R1+0x2aa0], R16 ;  /* 0x002aa01001007387 */ /* 0x0001e80000100a00 */
[----:B------:R1:W-:Y:S04]  /*765e0*/  STL.64 [R1+0x2aa8], R18 ;  /* 0x002aa81201007387 */ /* 0x0003e80000100a00 */
[----:B0-----:R-:W2:Y:S04]  /*765f0*/  LDL.LU.64 R16, [R1+0x470] ;  /* 0x0004700001107983 */ /* 0x001ea80000300a00 */
[----:B-1----:R-:W2:Y:S04]  /*76600*/  LDL.LU.64 R18, [R1+0x478] ;  /* 0x0004780001127983 */ /* 0x002ea80000300a00 */
[----:B------:R-:W-:Y:S04]  /*76610*/  STL.64 [R1+0x2ac0], R20 ;  /* 0x002ac01401007387 */ /* 0x000fe80000100a00 */
[----:B------:R0:W-:Y:S04]  /*76620*/  STL.64 [R1+0x2ac8], R22 ;  /* 0x002ac81601007387 */ /* 0x0001e80000100a00 */
[----:B0-----:R-:W3:Y:S04]  /*76630*/  LDL.LU.64 R22, [R1+0xded0] ;  /* 0x00ded00001167983 */ /* 0x001ee80000300a00 */
[----:B------:R-:W2:Y:S04]  /*76640*/  LDL.LU.64 R20, [R1+0xdec8] ;  /* 0x00dec80001147983 */ /* 0x000ea80000300a00 */
[----:B------:R-:W-:Y:S04]  /*76650*/  STL.64 [R1+0xdd50], R10 ;  /* 0x00dd500a01007387 */ /* 0x000fe80000100a00 */
[----:B------:R0:W-:Y:S04]  /*76660*/  STL.64 [R1+0xdd48], R8 ;  /* 0x00dd480801007387 */ /* 0x0001e80000100a00 */
[----:B0-----:R-:W2:Y:S04]  /*76670*/  LDL.LU.64 R8, [R1+0x8d0] ;  /* 0x0008d00001087983 */ /* 0x001ea80000300a00 */
[----:B------:R-:W2:Y:S01]  /*76680*/  LDL.LU.64 R10, [R1+0x8d8] ;  /* 0x0008d800010a7983 */ /* 0x000ea20000300a00 */
[----:B------:R-:W-:-:S02]  /*76690*/  F2FP.F16.E4M3.UNPACK_B R6, R6 ;  /* 0x00000006ff06723e */ /* 0x000fc400020006ff */
[----:B------:R-:W-:Y:S02]  /*766a0*/  F2FP.F16.E4M3.UNPACK_B R7, R7 ;  /* 0x00000007ff07723e */ /* 0x000fe400020006ff */
[----:B----4-:R-:W-:Y:S02]  /*766b0*/  F2FP.F16.E4M3.UNPACK_B R4, R4 ;  /* 0x00000004ff04723e */ /* 0x010fe400020006ff */
[----:B------:R-:W-:-:S03]  /*766c0*/  F2FP.F16.E4M3.UNPACK_B R5, R5 ;  /* 0x00000005ff05723e */ /* 0x000fc600020006ff */
[----:B------:R-:W-:Y:S01]  /*766d0*/  HMMA.16816.F32 R24, R12, R6, R24 ;  /* 0x000000060c18723c */ /* 0x000fe20000001818 */
[----:B------:R-:W-:Y:S02]  /*766e0*/  F2FP.F16.E4M3.UNPACK_B R2, R2 ;  /* 0x00000002ff02723e */ /* 0x000fe400020006ff */
[----:B------:R-:W-:-:S15]  /*766f0*/  F2FP.F16.E4M3.UNPACK_B R3, R3 ;  /* 0x00000003ff03723e */ /* 0x000fde00020006ff */
[----:B------:R-:W-:Y:S01]  /*76700*/  NOP ;  /* 0x0000000000007918 */ /* 0x000fe20000000000 */
[----:B------:R-:W-:Y:S04]  /*76710*/  STL.64 [R1+0x2af0], R24 ;  /* 0x002af01801007387 */ /* 0x000fe80000100a00 */
[----:B------:R0:W-:Y:S04]  /*76720*/  STL.64 [R1+0x2af8], R26 ;  /* 0x002af81a01007387 */ /* 0x0001e80000100a00 */
[----:B0-----:R-:W4:Y:S04]  /*76730*/  LDL.LU.64 R26, [R1+0xdec0] ;  /* 0x00dec000011a7983 */ /* 0x001f280000300a00 */
[----:B------:R-:W3:Y:S04]  /*76740*/  LDL.LU.64 R24, [R1+0xdeb8] ;  /* 0x00deb80001187983 */ /* 0x000ee80000300a00 */
[----:B------:R-:W-:Y:S04]  /*76750*/  STL.64 [R1+0xdd40], R6 ;  /* 0x00dd400601007387 */ /* 0x000fe80000100a00 */
[----:B------:R-:W-:Y:S01]  /*76760*/  STL.64 [R1+0xdd38], R4 ;  /* 0x00dd380401007387 */ /* 0x000fe20000100a00 */
[----:B--2---:R-:W-:-:S15]  /*76770*/  HMMA.16816.F32 R8, R12, R4, R8 ;  /* 0x000000040c08723c */ /* 0x004fde0000001808 */
[----:B------:R-:W-:-:S04]  /*76780*/  NOP ;  /* 0x0000000000007918 */ /* 0x000fc80000000000 */
[----:B------:R-:W-:Y:S04]  /*76790*/  STL.64 [R1+0x2b00], R8 ;  /* 0x002b000801007387 */ /* 0x000fe80000100a00 */
[----:B------:R0:W-:Y:S02]  /*767a0*/  STL.64 [R1+0x2b08], R10 ;  /* 0x002b080a01007387 */ /* 0x0001e40000100a00 */
[----:B0-----:R-:W-:-:S15]  /*767b0*/  HMMA.16816.F32 R8, R12, R2, R16 ;  /* 0x000000020c08723c */ /* 0x001fde0000001810 */
[----:B------:R-:W-:-:S04]  /*767c0*/  NOP ;  /* 0x0000000000007918 */ /* 0x000fc80000000000 */
[----:B------:R-:W-:Y:S04]  /*767d0*/  STL.64 [R1+0x2ab0], R8 ;  /* 0x002ab00801007387 */ /* 0x000fe80000100a00 */
[----:B------:R0:W-:Y:S04]  /*767e0*/  STL.64 [R1+0x2ab8], R10 ;  /* 0x002ab80a01007387 */ /* 0x0001e80000100a00 */
[----:B------:R-:W2:Y:S04]  /*767f0*/  LDL R18, [R1+0x58] ;  /* 0x0000580001127983 */ /* 0x000ea80000100800 */
[----:B------:R-:W2:Y:S04]  /*76800*/  LDL R19, [R1+0x5c] ;  /* 0x00005c0001137983 */ /* 0x000ea80000100800 */
[----:B------:R-:W2:Y:S04]  /*76810*/  LDL R16, [R1+0x60] ;  /* 0x0000600001107983 */ /* 0x000ea80000100800 */
[----:B------:R-:W2:Y:S01]  /*76820*/  LDL R17, [R1+0x64] ;  /* 0x0000640001117983 */ /* 0x000ea20000100800 */
[----:B---3--:R-:W-:-:S02]  /*76830*/  IMAD R5, R25, 0x100, R24 ;  /* 0x0000010019057824 */ /* 0x008fc400078e0218 */
[----:B----4-:R-:W-:Y:S01]  /*76840*/  IMAD R4, R27, 0x100, R26 ;  /* 0x000001001b047824 */ /* 0x010fe200078e021a */
[----:B------:R-:W3:Y:S01]  /*76850*/  LDL.64 R24, [R1+0x98] ;  /* 0x0000980001187983 */ /* 0x000ee20000100a00 */
[----:B------:R-:W-:Y:S02]  /*76860*/  IMAD R7, R21, 0x100, R20 ;  /* 0x0000010015077824 */ /* 0x000fe400078e0214 */
[----:B------:R-:W-:Y:S01]  /*76870*/  IMAD R6, R23, 0x100, R22 ;  /* 0x0000010017067824 */ /* 0x000fe200078e0216 */
[----:B0-----:R-:W4:Y:S01]  /*76880*/  LDL R10, [R1+0x88] ;  /* 0x00008800010a7983 */ /* 0x001f220000100800 */
[----:B------:R-:W-:-:S03]  /*76890*/  F2FP.F16.E4M3.UNPACK_B R14, R5 ;  /* 0x00000005ff0e723e */ /* 0x000fc600020006ff */
[----:B------:R-:W4:Y:S01]  /*768a0*/  LDL R11, [R1+0x8c] ;  /* 0x00008c00010b7983 */ /* 0x000f220000100800 */
[----:B------:R-:W-:-:S03]  /*768b0*/  F2FP.F16.E4M3.UNPACK_B R15, R4 ;  /* 0x00000004ff0f723e */ /* 0x000fc600020006ff */
[----:B------:R-:W3:Y:S04]  /*768c0*/  LDL R8, [R1+0x90] ;  /* 0x0000900001087983 */ /* 0x000ee80000100800 */
[----:B------:R-:W3:Y:S01]  /*768d0*/  LDL R9, [R1+0x94] ;  /* 0x0000940001097983 */ /* 0x000ee20000100800 */
[----:B------:R-:W-:Y:S02]  /*768e0*/  F2FP.F16.E4M3.UNPACK_B R12, R7 ;  /* 0x00000007ff0c723e */ /* 0x000fe400020006ff */
[----:B------:R-:W-:Y:S01]  /*768f0*/  F2FP.F16.E4M3.UNPACK_B R13, R6 ;  /* 0x00000006ff0d723e */ /* 0x000fe200020006ff */
[----:B--2---:R0:W-:Y:S04]  /*76900*/  STL.64 [R1+0xde40], R18 ;  /* 0x00de401201007387 */ /* 0x0041e80000100a00 */
[----:B------:R1:W-:Y:S04]  /*76910*/  STL.64 [R1+0xde58], R16 ;  /* 0x00de581001007387 */ /* 0x0003e80000100a00 */
[----:B------:R-:W2:Y:S04]  /*76920*/  LDL R20, [R1+0x50] ;  /* 0x0000500001147983 */ /* 0x000ea80000100800 */
[----:B------:R-:W2:Y:S04]  /*76930*/  LDL R21, [R1+0x54] ;  /* 0x0000540001157983 */ /* 0x000ea80000100800 */
[----:B------:R-:W2:Y:S04]  /*76940*/  LDL R22, [R1+0x48] ;  /* 0x0000480001167983 */ /* 0x000ea80000100800 */
[----:B------:R-:W2:Y:S04]  /*76950*/  LDL R23, [R1+0x4c] ;  /* 0x00004c0001177983 */ /* 0x000ea80000100800 */
[----:B------:R-:W3:Y:S04]  /*76960*/  LDL.LU.64 R4, [R1+0x8c0] ;  /* 0x0008c00001047983 */ /* 0x000ee80000300a00 */
[----:B------:R-:W3:Y:S04]  /*76970*/  LDL.LU.64 R6, [R1+0x8c8] ;  /* 0x0008c80001067983 */ /* 0x000ee80000300a00 */
[----:B0-----:R-:W2:Y:S04]  /*76980*/  LDL R18, [R1+0x68] ;  /* 0x0000680001127983 */ /* 0x001ea80000100800 */
[----:B------:R-:W2:Y:S04]  /*76990*/  LDL R19, [R1+0x6c] ;  /* 0x00006c0001137983 */ /* 0x000ea80000100800 */
[----:B-1----:R-:W3:Y:S04]  /*769a0*/  LDL R16, [R1+0x70] ;  /* 0x0000700001107983 */ /* 0x002ee80000100800 */
[----:B------:R-:W3:Y:S04]  /*769b0*/  LDL R17, [R1+0x74] ;  /* 0x0000740001117983 */ /* 0x000ee80000100800 */
[----:B--2---:R0:W-:Y:S04]  /*769c0*/  STL.64 [R1+0xde80], R18 ;  /* 0x00de801201007387 */ /* 0x0041e80000100a00 */
[----:B0-----:R-:W2:Y:S04]  /*769d0*/  LDL R18, [R1+0x78] ;  /* 0x0000780001127983 */ /* 0x001ea80000100800 */
[----:B------:R-:W2:Y:S01]  /*769e0*/  LDL R19, [R1+0x7c] ;  /* 0x00007c0001137983 */ /* 0x000ea20000100800 */
[----:B---3--:R-:W-:Y:S03]  /*769f0*/  HMMA.16816.F32 R4, R12, R24, R4 ;  /* 0x000000180c04723c */ /* 0x008fe60000001804 */
[----:B------:R0:W-:Y:S01]  /*76a00*/  STL.64 [R1+0xde78], R16 ;  /* 0x00de781001007387 */ /* 0x0001e20000100a00 */
[----:B------:R-:W-:-:S03]  /*76a10*/  IMAD.MOV.U32 R27, RZ, RZ, R0 ;  /* 0x000000ffff1b7224 */ /* 0x000fc600078e0000 */
[----:B0-----:R-:W3:Y:S04]  /*76a20*/  LDL R16, [R1+0x80] ;  /* 0x0000800001107983 */ /* 0x001ee80000100800 */
[----:B------:R-:W3:Y:S04]  /*76a30*/  LDL R17, [R1+0x84] ;  /* 0x0000840001117983 */ /* 0x000ee80000100800 */
[----:B--2---:R-:W-:Y:S04]  /*76a40*/  STL.64 [R1+0xde98], R18 ;  /* 0x00de981201007387 */ /* 0x004fe80000100a00 */
[----:B------:R-:W-:Y:S04]  /*76a50*/  STL.64 [R1+0xde50], R22 ;  /* 0x00de501601007387 */ /* 0x000fe80000100a00 */
[----:B------:R0:W-:Y:S04]  /*76a60*/  STL.64 [R1+0xde48], R20 ;  /* 0x00de481401007387 */ /* 0x0001e80000100a00 */
[----:B0-----:R-:W4:Y:S04]  /*76a70*/  LDL.LU.64 R20, [R1+0x8a0] ;  /* 0x0008a00001147983 */ /* 0x001f280000300a00 */
[----:B------:R-:W4:Y:S04]  /*76a80*/  LDL.LU.64 R22, [R1+0x8a8] ;  /* 0x0008a80001167983 */ /* 0x000f280000300a00 */
[----:B------:R-:W2:Y:S04]  /*76a90*/  LDL R26, [R1] ;  /* 0x00000000011a7983 */ /* 0x000ea80000100800 */
[----:B------:R-:W3:Y:S04]  /*76aa0*/  LDL.LU R0, [R1+0xdeb4] ;  /* 0x00deb40001007983 */ /* 0x000ee80000300800 */
[----:B------:R0:W-:Y:S04]  /*76ab0*/  STL.64 [R1+0x2ad0], R4 ;  /* 0x002ad00401007387 */ /* 0x0001e80000100a00 */
[----:B------:R-:W-:Y:S01]  /*76ac0*/  STL.64 [R1+0x2ad8], R6 ;  /* 0x002ad80601007387 */ /* 0x000fe20000100a00 */
[----:B0-----:R-:W-:-:S02]  /*76ad0*/  IMAD.MOV.U32 R5, RZ, RZ, R24 ;  /* 0x000000ffff057224 */ /* 0x001fc400078e0018 */
[----:B------:R-:W-:Y:S02]  /*76ae0*/  IMAD.MOV.U32 R4, RZ, RZ, R25 ;  /* 0x000000ffff047224 */ /* 0x000fe400078e0019 */
[----:B------:R-:W3:Y:S04]  /*76af0*/  LDL.64 R24, [R1+0x8] ;  /* 0x0000080001187983 */ /* 0x000ee80000100a00 */
[----:B--2---:R-:W-:Y:S04]  /*76b00*/  STL.64 [R1+0xddb8], R26 ;  /* 0x00ddb81a01007387 */ /* 0x004fe80000100a00 */
[----:B---3--:R0:W-:Y:S04]  /*76b10*/  STL.64 [R1+0xddb0], R24 ;  /* 0x00ddb01801007387 */ /* 0x0081e80000100a00 */
[----:B0-----:R-:W2:Y:S04]  /*76b20*/  LDL.LU.64 R24, [R1+0x8b0] ;  /* 0x0008b00001187983 */ /* 0x001ea80000300a00 */
[----:B------:R-:W2:Y:S04]  /*76b30*/  LDL.LU.64 R26, [R1+0x8b8] ;  /* 0x0008b800011a7983 */ /* 0x000ea80000300a00 */
[----:B------:R4:W-:Y:S02]  /*76b40*/  STL.64 [R1+0xdd78], R4 ;  /* 0x00dd780401007387 */ /* 0x0009e40000100a00 */
[C---:B----4-:R-:W-:Y:S02]  /*76b50*/  HMMA.16816.F32 R4, R12.reuse, R10, R20 ;  /* 0x0000000a0c04723c */ /* 0x050fe40000001814 */
[----:B------:R-:W3:Y:S06]  /*76b60*/  LDL.LU.64 R20, [R1+0x850] ;  /* 0x0008500001147983 */ /* 0x000eec0000300a00 */
[----:B--2---:R-:W-:-:S15]  /*76b70*/  HMMA.16816.F32 R24, R12, R8, R24 ;  /* 0x000000080c18723c */ /* 0x004fde0000001818 */
[----:B------:R-:W-:-:S04]  /*76b80*/  NOP ;  /* 0x0000000000007918 */ /* 0x000fc80000000000 */
[----:B------:R-:W-:Y:S04]  /*76b90*/  STL.64 [R1+0x2a90], R24 ;  /* 0x002a901801007387 */ /* 0x000fe80000100a00 */
[----:B------:R-:W-:Y:S04]  /*76ba0*/  STL.64 [R1+0x2a98], R26 ;  /* 0x002a981a01007387 */ /* 0x000fe80000100a00 */
[----:B------:R-:W2:Y:S04]  /*76bb0*/  LDL.LU.64 R22, [R1+0x858] ;  /* 0x0008580001167983 */ /* 0x000ea80000300a00 */
[----:B------:R-:W-:Y:S04]  /*76bc0*/  STL.64 [R1+0x2a60], R4 ;  /* 0x002a600401007387 */ /* 0x000fe80000100a00 */
[----:B------:R-:W-:Y:S04]  /*76bd0*/  STL.64 [R1+0x2a68], R6 ;  /* 0x002a680601007387 */ /* 0x000fe80000100a00 */
[----:B--2---:R-:W-:Y:S04]  /*76be0*/  STL.64 [R1+0xde68], R22 ;  /* 0x00de681601007387 */ /* 0x004fe80000100a00 */
[----:B---3--:R0:W-:Y:S04]  /*76bf0*/  STL.64 [R1+0xde60], R20 ;  /* 0x00de601401007387 */ /* 0x0081e80000100a00 */
        /* <DEDUP_REMOVED lines=9> */
[----:B------:R-:W2:Y:S04]  /*76c90*/  LDL.LU.64 R22, [R1+0x898] ;  /* 0x0008980001167983 */ /* 0x000ea80000300a00 */
[----:B------:R-:W3:Y:S04]  /*76ca0*/  LDL.LU.64 R8, [R1+0x830] ;  /* 0x0008300001087983 */ /* 0x000ee80000300a00 */
[----:B------:R-:W3:Y:S04]  /*76cb0*/  LDL.LU.64 R10, [R1+0x838] ;  /* 0x00083800010a7983 */ /* 0x000ee80000300a00 */
[----:B------:R-:W4:Y:S01]  /*76cc0*/  LDL R26, [R1+0x10] ;  /* 0x00001000011a7983 */ /* 0x000f220000100800 */
[----:B------:R-:W-:-:S03]  /*76cd0*/  IMAD.MOV.U32 R27, RZ, RZ, R0 ;  /* 0x000000ffff1b7224 */ /* 0x000fc600078e0000 */
[----:B------:R-:W3:Y:S04]  /*76ce0*/  LDL.LU R0, [R1+0xdeb0] ;  /* 0x00deb00001007983 */ /* 0x000ee80000300800 */
[----:B------:R-:W3:Y:S04]  /*76cf0*/  LDL.LU.64 R4, [R1+0x820] ;  /* 0x0008200001047983 */ /* 0x000ee80000300a00 */
[----:B------:R-:W3:Y:S01]  /*76d00*/  LDL.LU.64 R6, [R1+0x828] ;  /* 0x0008280001067983 */ /* 0x000ee20000300a00 */
[C---:B--2---:R-:W-:Y:S03]  /*76d10*/  HMMA.16816.F32 R16, R12.reuse, R16, R20 ;  /* 0x000000100c10723c */ /* 0x044fe60000001814 */
[----:B----4-:R0:W-:Y:S04]  /*76d20*/  STL.64 [R1+0xddd0], R26 ;  /* 0x00ddd01a01007387 */ /* 0x0101e80000100a00 */
[----:B------:R-:W2:Y:S04]  /*76d30*/  LDL.LU.64 R24, [R1+0x870] ;  /* 0x0008700001187983 */ /* 0x000ea80000300a00 */
[----:B0-----:R-:W2:Y:S04]  /*76d40*/  LDL.LU.64 R26, [R1+0x878] ;  /* 0x00087800011a7983 */ /* 0x001ea80000300a00 */
[----:B------:R-:W4:Y:S04]  /*76d50*/  LDL.LU.64 R22, [R1+0xdea8] ;  /* 0x00dea80001167983 */ /* 0x000f280000300a00 */
[----:B------:R-:W4:Y:S04]  /*76d60*/  LDL.LU.64 R20, [R1+0xdea0] ;  /* 0x00dea00001147983 */ /* 0x000f280000300a00 */
[----:B------:R-:W-:Y:S04]  /*76d70*/  STL.64 [R1+0x2a40], R16 ;  /* 0x002a401001007387 */ /* 0x000fe80000100a00 */
[----:B------:R0:W-:Y:S04]  /*76d80*/  STL.64 [R1+0x2a48], R18 ;  /* 0x002a481201007387 */ /* 0x0001e80000100a00 */
[----:B0-----:R-:W4:Y:S02]  /*76d90*/  LDL.LU.64 R18, [R1+0xde98] ;  /* 0x00de980001127983 */ /* 0x001f240000300a00 */
[----:B----4-:R-:W-:Y:S02]  /*76da0*/  HMMA.16816.F32 R16, R12, R18, R20 ;  /* 0x000000120c10723c */ /* 0x010fe40000001814 */
[----:B------:R-:W4:Y:S04]  /*76db0*/  LDL.LU.64 R22, [R1+0xde90] ;  /* 0x00de900001167983 */ /* 0x000f280000300a00 */
[----:B------:R-:W4:-:S13]  /*76dc0*/  LDL.LU.64 R20, [R1+0xde88] ;  /* 0x00de880001147983 */ /* 0x000f1a0000300a00 */
[----:B------:R-:W-:Y:S04]  /*76dd0*/  STL.64 [R1+0x2a30], R16 ;  /* 0x002a301001007387 */ /* 0x000fe80000100a00 */
[----:B------:R0:W-:Y:S04]  /*76de0*/  STL.64 [R1+0x2a38], R18 ;  /* 0x002a381201007387 */ /* 0x0001e80000100a00 */
[----:B0-----:R-:W4:Y:S04]  /*76df0*/  LDL.LU.64 R18, [R1+0xde80] ;  /* 0x00de800001127983 */ /* 0x001f280000300a00 */
[----:B------:R-:W2:Y:S02]  /*76e00*/  LDL.LU.64 R16, [R1+0xde78] ;  /* 0x00de780001107983 */ /* 0x000ea40000300a00 */
[----:B--2---:R-:W-:-:S15]  /*76e10*/  HMMA.16816.F32 R24, R12, R16, R24 ;  /* 0x000000100c18723c */ /* 0x004fde0000001818 */
[----:B------:R-:W-:-:S04]  /*76e20*/  NOP ;  /* 0x0000000000007918 */ /* 0x000fc80000000000 */
[----:B------:R0:W-:Y:S04]  /*76e30*/  STL.64 [R1+0x29f0], R24 ;  /* 0x0029f01801007387 */ /* 0x0001e80000100a00 */
[----:B------:R-:W-:Y:S04]  /*76e40*/  STL.64 [R1+0x29f8], R26 ;  /* 0x0029f81a01007387 */ /* 0x000fe80000100a00 */
[----:B0-----:R-:W2:Y:S01]  /*76e50*/  LDL R24, [R1+0x18] ;  /* 0x0000180001187983 */ /* 0x001ea20000100800 */
[----:B----4-:R-:W-:Y:S01]  /*76e60*/  HMMA.16816.F32 R16, R12, R18, R20 ;  /* 0x000000120c10723c */ /* 0x010fe20000001814 */
[----:B---3--:R-:W-:-:S02]  /*76e70*/  IMAD.MOV.U32 R25, RZ, RZ, R0 ;  /* 0x000000ffff197224 */ /* 0x008fc400078e0000 */
[----:B------:R-:W3:Y:S04]  /*76e80*/  LDL.LU R0, [R1+0xde70] ;  /* 0x00de700001007983 */ /* 0x000ee80000300800 */
[----:B--2---:R0:W-:Y:S04]  /*76e90*/  STL.64 [R1+0xdde8], R24 ;  /* 0x00dde81801007387 */ /* 0x0041e80000100a00 */
[----:B0-----:R-:W2:Y:S04]  /*76ea0*/  LDL.LU.64 R24, [R1+0x840] ;  /* 0x0008400001187983 */ /* 0x001ea80000300a00 */
[----:B------:R-:W2:Y:S04]  /*76eb0*/  LDL.LU.64 R26, [R1+0x848] ;  /* 0x00084800011a7983 */ /* 0x000ea80000300a00 */
[----:B------:R-:W4:Y:S04]  /*76ec0*/  LDL.LU.64 R22, [R1+0xde68] ;  /* 0x00de680001167983 */ /* 0x000f280000300a00 */
[----:B------:R-:W4:Y:S04]  /*76ed0*/  LDL.LU.64 R20, [R1+0xde60] ;  /* 0x00de600001147983 */ /* 0x000f280000300a00 */
[----:B------:R0:W-:Y:S04]  /*76ee0*/  STL.64 [R1+0x29d0], R16 ;  /* 0x0029d01001007387 */ /* 0x0001e80000100a00 */
[----:B------:R4:W-:Y:S04]  /*76ef0*/  STL.64 [R1+0x29d8], R18 ;  /* 0x0029d81201007387 */ /* 0x0009e80000100a00 */
[----:B0-----:R-:W4:Y:S02]  /*76f00*/  LDL.LU.64 R16, [R1+0xde58] ;  /* 0x00de580001107983 */ /* 0x001f240000300a00 */
[----:B----4-:R-:W-:Y:S02]  /*76f10*/  HMMA.16816.F32 R16, R12, R16, R20 ;  /* 0x000000100c10723c */ /* 0x010fe40000001814 */
[----:B------:R-:W4:Y:S04]  /*76f20*/  LDL.LU.64 R22, [R1+0xde50] ;  /* 0x00de500001167983 */ /* 0x000f280000300a00 */
[----:B------:R-:W2:-:S13]  /*76f30*/  LDL.LU.64 R20, [R1+0xde48] ;  /* 0x00de480001147983 */ /* 0x000e9a0000300a00 */
[----:B------:R-:W-:Y:S04]  /*76f40*/  STL.64 [R1+0x29b0], R16 ;  /* 0x0029b01001007387 */ /* 0x000fe80000100a00 */
[----:B------:R0:W-:Y:S04]  /*76f50*/  STL.64 [R1+0x29b8], R18 ;  /* 0x0029b81201007387 */ /* 0x0001e80000100a00 */
[----:B0-----:R-:W2:Y:S02]  /*76f60*/  LDL.LU.64 R18, [R1+0xde40] ;  /* 0x00de400001127983 */ /* 0x001ea40000300a00 */
[----:B--2---:R-:W-:Y:S02]  /*76f70*/  HMMA.16816.F32 R16, R12, R18, R24 ;  /* 0x000000120c10723c */ /* 0x004fe40000001818 */
[----:B------:R-:W2:-:S15]  /*76f80*/  LDL R26, [R1+0x20] ;  /* 0x00002000011a7983 */ /* 0x000e9e0000100800 */
[----:B------:R-:W-:Y:S02]  /*76f90*/  NOP ;  /* 0x0000000000007918 */ /* 0x000fe40000000000 */
[----:B------:R-:W-:Y:S04]  /*76fa0*/  STL.64 [R1+0x2980], R16 ;  /* 0x0029801001007387 */ /* 0x000fe80000100a00 */
[----:B------:R0:W-:Y:S04]  /*76fb0*/  STL.64 [R1+0x2988], R18 ;  /* 0x0029881201007387 */ /* 0x0001e80000100a00 */
[----:B------:R-:W2:Y:S01]  /*76fc0*/  LDL R27, [R1+0x24] ;  /* 0x00002400011b7983 */ /* 0x000ea20000100800 */
[C---:B------:R-:W-:Y:S08]  /*76fd0*/  HMMA.16816.F32 R8, R12.reuse, R20, R8 ;  /* 0x000000140c08723c */ /* 0x040ff00000001808 */
[----:B----4-:R-:W-:Y:S01]  /*76fe0*/  HMMA.16816.F32 R4, R12, R22, R4 ;  /* 0x000000160c04723c */ /* 0x010fe20000001804 */
[----:B--2---:R-:W-:Y:S04]  /*76ff0*/  STL.64 [R1+0xde00], R26 ;  /* 0x00de001a01007387 */ /* 0x004fe80000100a00 */
[----:B0-----:R-:W2:Y:S01]  /*77000*/  LDL R18, [R1+0x28] ;  /* 0x0000280001127983 */ /* 0x001ea20000100800 */
[----:B---3--:R-:W-:-:S05]  /*77010*/  IMAD.MOV.U32 R19, RZ, RZ, R0 ;  /* 0x000000ffff137224 */ /* 0x008fca00078e0000 */
[----:B------:R-:W-:Y:S04]  /*77020*/  STL.64 [R1+0x2960], R8 ;  /* 0x0029600801007387 */ /* 0x000fe80000100a00 */
[----:B------:R-:W-:Y:S04]  /*77030*/  STL.64 [R1+0x2968], R10 ;  /* 0x0029680a01007387 */ /* 0x000fe80000100a00 */
[----:B------:R-:W3:Y:S04]  /*77040*/  LDL.LU R0, [R1+0xde38] ;  /* 0x00de380001007983 */ /* 0x000ee80000300800 */
[----:B--2---:R0:W-:Y:S04]  /*77050*/  STL.64 [R1+0xde08], R18 ;  /* 0x00de081201007387 */ /* 0x0041e80000100a00 */
[----:B------:R-:W2:Y:S04]  /*77060*/  LDL R16, [R1+0x30] ;  /* 0x0000300001107983 */ /* 0x000ea80000100800 */
[----:B------:R1:W-:Y:S04]  /*77070*/  STL.64 [R1+0x2950], R4 ;  /* 0x0029500401007387 */ /* 0x0003e80000100a00 */
[----:B------:R4:W-:Y:S04]  /*77080*/  STL.64 [R1+0x2958], R6 ;  /* 0x0029580601007387 */ /* 0x0009e80000100a00 */
[----:B------:R-:W2:Y:S04]  /*77090*/  LDL R17, [R1+0x34] ;  /* 0x0000340001117983 */ /* 0x000ea80000100800 */
[----:B0-----:R-:W3:Y:S04]  /*770a0*/  LDL R18, [R1+0x38] ;  /* 0x0000380001127983 */ /* 0x001ee80000100800 */
[----:B------:R-:W3:Y:S04]  /*770b0*/  LDL R19, [R1+0x3c] ;  /* 0x00003c0001137983 */ /* 0x000ee80000100800 */
[----:B------:R-:W3:Y:S04]  /*770c0*/  LDL R22, [R1+0x40] ;  /* 0x0000400001167983 */ /* 0x000ee80000100800 */
[----:B-1----:R-:W3:Y:S04]  /*770d0*/  LDL.LU.64 R4, [R1+0x810] ;  /* 0x0008100001047983 */ /* 0x002ee80000300a00 */
[----:B----4-:R-:W4:Y:S04]  /*770e0*/  LDL.LU.64 R6, [R1+0x818] ;  /* 0x0008180001067983 */ /* 0x010f280000300a00 */
[----:B--2---:R-:W-:Y:S04]  /*770f0*/  STL.64 [R1+0xde20], R16 ;  /* 0x00de201001007387 */ /* 0x004fe80000100a00 */
[----:B------:R-:W2:Y:S04]  /*77100*/  LDL.LU.64 R24, [R1+0x7e0] ;  /* 0x0007e00001187983 */ /* 0x000ea80000300a00 */
[----:B------:R-:W2:Y:S04]  /*77110*/  LDL.LU.64 R26, [R1+0x7e8] ;  /* 0x0007e800011a7983 */ /* 0x000ea80000300a00 */
[----:B--2---:R-:W-:Y:S04]  /*77120*/  STL.64 [R1+0xde18], R26 ;  /* 0x00de181a01007387 */ /* 0x004fe80000100a00 */
[----:B------:R0:W-:Y:S04]  /*77130*/  STL.64 [R1+0xde10], R24 ;  /* 0x00de101801007387 */ /* 0x0001e80000100a00 */
[----:B0-----:R-:W2:Y:S04]  /*77140*/  LDL.LU.64 R24, [R1+0x7f0] ;  /* 0x0007f00001187983 */ /* 0x001ea80000300a00 */
[----:B------:R-:W2:Y:S04]  /*77150*/  LDL.LU.64 R26, [R1+0x7f8] ;  /* 0x0007f800011a7983 */ /* 0x000ea80000300a00 */
[----:B--2---:R-:W-:Y:S04]  /*77160*/  STL.64 [R1+0xde30], R26 ;  /* 0x00de301a01007387 */ /* 0x004fe80000100a00 */
[----:B------:R0:W-:Y:S04]  /*77170*/  STL.64 [R1+0xde28], R24 ;  /* 0x00de281801007387 */ /* 0x0001e80000100a00 */
[----:B0-----:R-:W2:Y:S04]  /*77180*/  LDL.LU.64 R24, [R1+0x800] ;  /* 0x0008000001187983 */ /* 0x001ea80000300a00 */
[----:B------:R-:W2:Y:S04]  /*77190*/  LDL.LU.64 R26, [R1+0x808] ;  /* 0x00080800011a7983 */ /* 0x000ea80000300a00 */
        /* <DEDUP_REMOVED lines=13> */
[----:B------:R-:W2:Y:S01]  /*77270*/  LDL.LU.64 R10, [R1+0x7b8] ;  /* 0x0007b800010a7983 */ /* 0x000ea20000300a00 */
[----:B---3--:R-:W-:Y:S01]  /*77280*/  IMAD.MOV.U32 R23, RZ, RZ, R0 ;  /* 0x000000ffff177224 */ /* 0x008fe200078e0000 */
[C---:B------:R-:W-:Y:S08]  /*77290*/  HMMA.16816.F32 R16, R12.reuse, R18, R24 ;  /* 0x000000120c10723c */ /* 0x040ff00000001818 */
[C---:B----4-:R-:W-:Y:S01]  /*772a0*/  HMMA.16816.F32 R20, R12.reuse, R22, R4 ;  /* 0x000000160c14723c */ /* 0x050fe20000001804 */
[----:B--2---:R-:W-:Y:S04]  /*772b0*/  STL.64 [R1+0xdde0], R10 ;  /* 0x00dde00a01007387 */ /* 0x004fe80000100a00 */
[----:B------:R0:W-:Y:S04]  /*772c0*/  STL.64 [R1+0xddd8], R8 ;  /* 0x00ddd80801007387 */ /* 0x0001e80000100a00 */
        /* <DEDUP_REMOVED lines=8> */
[----:B------:R0:W-:Y:S04]  /*77350*/  STL.64 [R1+0x2910], R20 ;  /* 0x0029101401007387 */ /* 0x0001e80000100a00 */
[----:B------:R1:W-:Y:S04]  /*77360*/  STL.64 [R1+0x2918], R22 ;  /* 0x0029181601007387 */ /* 0x0003e80000100a00 */
[----:B0-----:R-:W4:Y:S04]  /*77370*/  LDL.LU.64 R20, [R1+0x760] ;  /* 0x0007600001147983 */ /* 0x001f280000300a00 */
[----:B-1----:R-:W4:Y:S04]  /*77380*/  LDL.LU.64 R22, [R1+0x768] ;  /* 0x0007680001167983 */ /* 0x002f280000300a00 */
[----:B------:R-:W2:Y:S04]  /*77390*/  LDL.LU.64 R26, [R1+0xde30] ;  /* 0x00de3000011a7983 */ /* 0x000ea80000300a00 */
[----:B------:R-:W2:Y:S04]  /*773a0*/  LDL.LU.64 R24, [R1+0xde28] ;  /* 0x00de280001187983 */ /* 0x000ea80000300a00 */
[----:B------:R0:W-:Y:S04]  /*773b0*/  STL.64 [R1+0x28f0], R16 ;  /* 0x0028f01001007387 */ /* 0x0001e80000100a00 */
[----:B------:R2:W-:Y:S04]  /*773c0*/  STL.64 [R1+0x28f8], R18 ;  /* 0x0028f81201007387 */ /* 0x0005e80000100a00 */
[----:B0-----:R-:W2:Y:S02]  /*773d0*/  LDL.LU.64 R16, [R1+0xde20] ;  /* 0x00de200001107983 */ /* 0x001ea40000300a00 */
[----:B--2---:R-:W-:Y:S02]  /*773e0*/  HMMA.16816.F32 R16, R12, R16, R24 ;  /* 0x000000100c10723c */ /* 0x004fe40000001818 */
[----:B------:R-:W2:Y:S04]  /*773f0*/  LDL.LU.64 R26, [R1+0xde18] ;  /* 0x00de1800011a7983 */ /* 0x000ea80000300a00 */
[----:B------:R-:W2:-:S13]  /*77400*/  LDL.LU.64 R24, [R1+0xde10] ;  /* 0x00de100001187983 */ /* 0x000e9a0000300a00 */
[----:B------:R-:W-:Y:S04]  /*77410*/  STL.64 [R1+0x28d0], R16 ;  /* 0x0028d01001007387 */ /* 0x000fe80000100a00 */
[----:B------:R0:W-:Y:S04]  /*77420*/  STL.64 [R1+0x28d8], R18 ;  /* 0x0028d81201007387 */ /* 0x0001e80000100a00 */
[----:B0-----:R-:W2:Y:S02]  /*77430*/  LDL.LU.64 R18, [R1+0xde08] ;  /* 0x00de080001127983 */ /* 0x001ea40000300a00 */
[----:B--2---:R-:W-:Y:S02]  /*77440*/  HMMA.16816.F32 R16, R12, R18, R24 ;  /* 0x000000120c10723c */ /* 0x004fe40000001818 */
[----:B------:R-:W2:-:S15]  /*77450*/  LDL.LU.64 R26, [R1+0xde00] ;  /* 0x00de0000011a7983 */ /* 0x000e9e0000300a00 */
[----:B------:R-:W-:Y:S02]  /*77460*/  NOP ;  /* 0x0000000000007918 */ /* 0x000fe40000000000 */
[----:B------:R0:W-:Y:S04]  /*77470*/  STL.64 [R1+0x28a0], R16 ;  /* 0x0028a01001007387 */ /* 0x0001e80000100a00 */
[----:B------:R1:W-:Y:S04]  /*77480*/  STL.64 [R1+0x28a8], R18 ;  /* 0x0028a81201007387 */ /* 0x0003e80000100a00 */
[----:B0-----:R-:W3:Y:S04]  /*77490*/  LDL.LU.64 R16, [R1+0x750] ;  /* 0x0007500001107983 */ /* 0x001ee80000300a00 */
[----:B-1----:R-:W3:Y:S01]  /*774a0*/  LDL.LU.64 R18, [R1+0x758] ;  /* 0x0007580001127983 */ /* 0x002ee20000300a00 */
[----:B--2---:R-:W-:Y:S03]  /*774b0*/  HMMA.16816.F32 R24, R12, R26, R8 ;  /* 0x0000001a0c18723c */ /* 0x004fe60000001808 */
[----:B------:R-:W2:Y:S04]  /*774c0*/  LDL.LU.64 R10, [R1+0xddf8] ;  /* 0x00ddf800010a7983 */ /* 0x000ea80000300a00 */
[----:B------:R-:W2:-:S12]  /*774d0*/  LDL.LU.64 R8, [R1+0xddf0] ;  /* 0x00ddf00001087983 */ /* 0x000e980000300a00 */
        /* <DEDUP_REMOVED lines=10> */
[----:B------:R-:W2:Y:S04]  /*77580*/  LDL.LU.64 R10, [R1+0xddc8] ;  /* 0x00ddc800010a7983 */ /* 0x000ea80000300a00 */
[----:B------:R-:W2:-:S13]  /*77590*/  LDL.LU.64 R8, [R1+0xddc0] ;  /* 0x00ddc00001087983 */ /* 0x000e9a0000300a00 */
[----:B------:R-:W-:Y:S04]  /*775a0*/  STL.64 [R1+0x2860], R24 ;  /* 0x0028601801007387 */ /* 0x000fe80000100a00 */
[----:B------:R0:W-:Y:S04]  /*775b0*/  STL.64 [R1+0x2868], R26 ;  /* 0x0028681a01007387 */ /* 0x0001e80000100a00 */
[----:B0-----:R-:W2:Y:S04]  /*775c0*/  LDL.LU.64 R26, [R1+0xddb8] ;  /* 0x00ddb800011a7983 */ /* 0x001ea80000300a00 */
[----:B------:R-:W2:Y:S02]  /*775d0*/  LDL.LU.64 R24, [R1+0xddb0] ;  /* 0x00ddb00001187983 */ /* 0x000ea40000300a00 */
[----:B--2---:R-:W-:-:S15]  /*775e0*/  HMMA.16816.F32 R8, R12, R24, R8 ;  /* 0x000000180c08723c */ /* 0x004fde0000001808 */
[----:B------:R-:W-:-:S04]  /*775f0*/  NOP ;  /* 0x0000000000007918 */ /* 0x000fc80000000000 */
[----:B------:R-:W-:Y:S04]  /*77600*/  STL.64 [R1+0x2850], R8 ;  /* 0x0028500801007387 */ /* 0x000fe80000100a00 */
[----:B------:R0:W-:Y:S04]  /*77610*/  STL.64 [R1+0x2858], R10 ;  /* 0x0028580a01007387 */ /* 0x0001e80000100a00 */
[----:B0-----:R-:W2:Y:S04]  /*77620*/  LDL.LU.64 R10, [R1+0xdda8] ;  /* 0x00dda800010a7983 */ /* 0x001ea80000300a00 */
[----:B------:R-:W2:Y:S01]  /*77630*/  LDL.LU.64 R8, [R1+0xdda0] ;  /* 0x00dda00001087983 */ /* 0x000ea20000300a00 */
[----:B------:R-:W-:-:S02]  /*77640*/  IMAD.MOV.U32 R0, RZ, RZ, R25 ;  /* 0x000000ffff007224 */ /* 0x000fc400078e0019 */
[----:B--2---:R-:W-:Y:S01]  /*77650*/  HMMA.16816.F32 R24, R12, R26, R8 ;  /* 0x0000001a0c18723c */ /* 0x004fe20000001808 */
[----:B------:R-:W2:Y:S04]  /*77660*/  LDL.LU.64 R10, [R1+0xdd98] ;  /* 0x00dd9800010a7983 */ /* 0x000ea80000300a00 */
[----:B------:R-:W2:-:S14]  /*77670*/  LDL.LU.64 R8, [R1+0xdd90] ;  /* 0x00dd900001087983 */ /* 0x000e9c0000300a00 */
[----:B------:R-:W-:Y:S04]  /*77680*/  STL.64 [R1+0x2840], R24 ;  /* 0x0028401801007387 */ /* 0x000fe80000100a00 */
[----:B------:R0:W-:Y:S04]  /*77690*/  STL.64 [R1+0x2848], R26 ;  /* 0x0028481a01007387 */ /* 0x0001e80000100a00 */
[----:B0-----:R-:W3:Y:S04]  /*776a0*/  LDL.LU.64 R26, [R1+0xdd88] ;  /* 0x00dd8800011a7983 */ /* 0x001ee80000300a00 */
[----:B------:R-:W4:Y:S01]  /*776b0*/  LDL.LU.64 R24, [R1+0xdd80] ;  /* 0x00dd800001187983 */ /* 0x000f220000300a00 */
[C---:B--2---:R-:W-:Y:S08]  /*776c0*/  HMMA.16816.F32 R8, R12.reuse, R28, R8 ;  /* 0x0000001c0c08723c */ /* 0x044ff00000001808 */
[C---:B---3--:R-:W-:Y:S08]  /*776d0*/  HMMA.16816.F32 R4, R12.reuse, R26, R4 ;  /* 0x0000001a0c04723c */ /* 0x048ff00000001804 */
[C---:B----4-:R-:W-:Y:S03]  /*776e0*/  HMMA.16816.F32 R20, R12.reuse, R24, R20 ;  /* 0x000000180c14723c */ /* 0x050fe60000001814 */
[----:B------:R0:W-:Y:S04]  /*776f0*/  STL.64 [R1+0x2830], R8 ;  /* 0x0028300801007387 */ /* 0x0001e80000100a00 */
[----:B------:R1:W-:Y:S04]  /*77700*/  STL.64 [R1+0x2838], R10 ;  /* 0x0028380a01007387 */ /* 0x0003e80000100a00 */
[----:B0-----:R-:W2:Y:S04]  /*77710*/  LDL.LU.64 R8, [R1+0x730] ;  /* 0x0007300001087983 */ /* 0x001ea80000300a00 */
[----:B-1----:R-:W2:Y:S04]  /*77720*/  LDL.LU.64 R10, [R1+0x738] ;  /* 0x00073800010a7983 */ /* 0x002ea80000300a00 */
[----:B------:R-:W-:Y:S04]  /*77730*/  STL.64 [R1+0xdc20], R28 ;  /* 0x00dc201c01007387 */ /* 0x000fe80000100a00 */
[----:B------:R0:W-:Y:S04]  /*77740*/  STL.64 [R1+0x2820], R4 ;  /* 0x0028200401007387 */ /* 0x0001e80000100a00 */
[----:B------:R-:W-:Y:S04]  /*77750*/  STL.64 [R1+0x2828], R6 ;  /* 0x0028280601007387 */ /* 0x000fe80000100a00 */
[----:B0-----:R-:W3:Y:S04]  /*77760*/  LDL.LU.64 R4, [R1+0xdd78] ;  /* 0x00dd780001047983 */ /* 0x001ee80000300a00 */
        /* <DEDUP_REMOVED lines=8> */
[----:B----4-:R-:W-:Y:S01]  /*777f0*/  HMMA.16816.F32 R16, R12, R22, R16 ;  /* 0x000000160c10723c */ /* 0x010fe20000001810 */
[----:B---3--:R-:W-:-:S02]  /*77800*/  IMAD.MOV.U32 R28, RZ, RZ, R5 ;  /* 0x000000ffff1c7224 */ /* 0x008fc400078e0005 */
[----:B------:R-:W-:-:S05]  /*77810*/  IMAD.MOV.U32 R29, RZ, RZ, R4 ;  /* 0x000000ffff1d7224 */ /* 0x000fca00078e0004 */
[C---:B--2---:R-:W-:Y:S11]  /*77820*/  HMMA.16816.F32 R24, R12.reuse, R20, R24 ;  /* 0x000000140c18723c */ /* 0x044ff60000001818 */
[----:B------:R-:W-:Y:S04]  /*77830*/  STL.64 [R1+0x2800], R16 ;  /* 0x0028001001007387 */ /* 0x000fe80000100a00 */
[----:B------:R0:W-:Y:S04]  /*77840*/  STL.64 [R1+0x2808], R18 ;  /* 0x0028081201007387 */ /* 0x0001e80000100a00 */
[----:B0-----:R-:W2:Y:S04]  /*77850*/  LDL.LU.64 R18, [R1+0xdd60] ;  /* 0x00dd600001127983 */ /* 0x001ea80000300a00 */
[----:B------:R-:W3:Y:S04]  /*77860*/  LDL.LU.64 R16, [R1+0xdd58] ;  /* 0x00dd580001107983 */ /* 0x000ee80000300a00 */
[----:B------:R0:W-:Y:S04]  /*77870*/  STL.64 [R1+0x27f0], R24 ;  /* 0x0027f01801007387 */ /* 0x0001e80000100a00 */
[----:B------:R1:W-:Y:S04]  /*77880*/  STL.64 [R1+0x27f8], R26 ;  /* 0x0027f81a01007387 */ /* 0x0003e80000100a00 */
[----:B------:R-:W4:Y:S04]  /*77890*/  LDL.LU.64 R4, [R1+0x710] ;  /* 0x0007100001047983 */ /* 0x000f280000300a00 */
[----:B------:R-:W4:Y:S04]  /*778a0*/  LDL.LU.64 R6, [R1+0x718] ;  /* 0x0007180001067983 */ /* 0x000f280000300a00 */
[----:B0-----:R-:W3:Y:S04]  /*778b0*/  LDL.LU.64 R24, [R1+0x700] ;  /* 0x0007000001187983 */ /* 0x001ee80000300a00 */
[----:B-1----:R-:W3:Y:S04]  /*778c0*/  LDL.LU.64 R26, [R1+0x708] ;  /* 0x00070800011a7983 */ /* 0x002ee80000300a00 */
[----:B------:R-:W-:Y:S04]  /*778d0*/  STL.64 [R1+0xdc40], R22 ;  /* 0x00dc401601007387 */ /* 0x000fe80000100a00 */
[----:B------:R0:W-:Y:S04]  /*778e0*/  STL.64 [R1+0xdc38], R20 ;  /* 0x00dc381401007387 */ /* 0x0001e80000100a00 */
[----:B0-----:R-:W3:Y:S04]  /*778f0*/  LDL.LU.64 R20, [R1+0x720] ;  /* 0x0007200001147983 */ /* 0x001ee80000300a00 */
[----:B------:R-:W3:Y:S01]  /*77900*/  LDL.LU.64 R22, [R1+0x728] ;  /* 0x0007280001167983 */ /* 0x000ee20000300a00 */
[----:B--2---:R-:W-:-:S15]  /*77910*/  HMMA.16816.F32 R8, R12, R18, R8 ;  /* 0x000000120c08723c */ /* 0x004fde0000001808 */
[----:B------:R-:W-:-:S04]  /*77920*/  NOP ;  /* 0x0000000000007918 */ /* 0x000fc80000000000 */
[----:B------:R-:W-:Y:S04]  /*77930*/  STL.64 [R1+0x27e0], R8 ;  /* 0x0027e00801007387 */ /* 0x000fe80000100a00 */
[----:B------:R0:W-:Y:S04]  /*77940*/  STL.64 [R1+0x27e8], R10 ;  /* 0x0027e80a01007387 */ /* 0x0001e80000100a00 */
[----:B0-----:R-:W4:Y:S04]  /*77950*/  LDL.LU.64 R10, [R1+0xdd50] ;  /* 0x00dd5000010a7983 */ /* 0x001f280000300a00 */
[----:B------:R-:W2:Y:S01]  /*77960*/  LDL.LU.64 R8, [R1+0xdd48] ;  /* 0x00dd480001087983 */ /* 0x000ea20000300a00 */
[----:B---3--:R-:W-:-:S15]  /*77970*/  HMMA.16816.F32 R20, R12, R16, R20 ;  /* 0x000000100c14723c */ /* 0x008fde0000001814 */
[----:B------:R-:W-:-:S04]  /*77980*/  NOP ;  /* 0x0000000000007918 */ /* 0x000fc80000000000 */
[----:B------:R0:W-:Y:S04]  /*77990*/  STL.64 [R1+0x27d0], R20 ;  /* 0x0027d01401007387 */ /* 0x0001e80000100a00 */
[----:B------:R1:W-:Y:S04]  /*779a0*/  STL.64 [R1+0x27d8], R22 ;  /* 0x0027d81601007387 */ /* 0x0003e80000100a00 */
[----:B0-----:R-:W3:Y:S04]  /*779b0*/  LDL.LU.64 R20, [R1+0x460] ;  /* 0x0004600001147983 */ /* 0x001ee80000300a00 */
[----:B-1----:R-:W3:Y:S01]  /*779c0*/  LDL.LU.64 R22, [R1+0x468] ;  /* 0x0004680001167983 */ /* 0x002ee20000300a00 */
[C---:B----4-:R-:W-:Y:S08]  /*779d0*/  HMMA.16816.F32 R4, R12.reuse, R10, R4 ;  /* 0x0000000a0c04723c */ /* 0x050ff00000001804 */
[C---:B--2---:R-:W-:Y:S01]  /*779e0*/  HMMA.16816.F32 R24, R12.reuse, R8, R24 ;  /* 0x000000080c18723c */ /* 0x044fe20000001818 */
[----:B---3--:R-:W-:Y:S04]  /*779f0*/  STL.64 [R1+0xdd30], R22 ;  /* 0x00dd301601007387 */ /* 0x008fe80000100a00 */
[----:B------:R0:W-:Y:S04]  /*77a00*/  STL.64 [R1+0xdd28], R20 ;  /* 0x00dd281401007387 */ /* 0x0001e80000100a00 */
[----:B0-----:R-:W2:Y:S04]  /*77a10*/  LDL.LU.64 R20, [R1+0x6f0] ;  /* 0x0006f00001147983 */ /* 0x001ea80000300a00 */
[----:B------:R-:W2:Y:S04]  /*77a20*/  LDL.LU.64 R22, [R1+0x6f8] ;  /* 0x0006f80001167983 */ /* 0x000ea80000300a00 */
[----:B------:R0:W-:Y:S04]  /*77a30*/  STL.64 [R1+0xdc18], R18 ;  /* 0x00dc181201007387 */ /* 0x0001e80000100a00 */
[----:B0-----:R-:W3:Y:S04]  /*77a40*/  LDL.LU R18, [R1+0x2b1c] ;  /* 0x002b1c0001127983 */ /* 0x001ee80000300800 */
[----:B------:R-:W3:Y:S04]  /*77a50*/  LDL.LU R19, [R1+0x2b18] ;  /* 0x002b180001137983 */ /* 0x000ee80000300800 */
[----:B------:R0:W-:Y:S04]  /*77a60*/  STL.64 [R1+0xdc10], R16 ;  /* 0x00dc101001007387 */ /* 0x0001e80000100a00 */
[----:B0-----:R-:W4:Y:S04]  /*77a70*/  LDL.LU R16, [R1+0x2ae0] ;  /* 0x002ae00001107983 */ /* 0x001f280000300800 */
[----:B------:R-:W2:Y:S04]  /*77a80*/  LDL.LU R17, [R1+0x2b10] ;  /* 0x002b100001117983 */ /* 0x000ea80000300800 */
[----:B------:R-:W-:Y:S04]  /*77a90*/  STL.64 [R1+0x27c0], R4 ;  /* 0x0027c00401007387 */ /* 0x000fe80000100a00 */
[----:B------:R0:W-:Y:S04]  /*77aa0*/  STL.64 [R1+0x27c8], R6 ;  /* 0x0027c80601007387 */ /* 0x0001e80000100a00 */
[----:B0-----:R-:W2:Y:S04]  /*77ab0*/  LDL.LU.64 R6, [R1+0xdd40] ;  /* 0x00dd400001067983 */ /* 0x001ea80000300a00 */
[----:B------:R-:W3:Y:S04]  /*77ac0*/  LDL.LU.64 R4, [R1+0xdd38] ;  /* 0x00dd380001047983 */ /* 0x000ee80000300a00 */
[----:B------:R0:W-:Y:S04]  /*77ad0*/  STL.64 [R1+0x27b0], R24 ;  /* 0x0027b01801007387 */ /* 0x0001e80000100a00 */
[----:B------:R-:W-:Y:S04]  /*77ae0*/  STL.64 [R1+0x27b8], R26 ;  /* 0x0027b81a01007387 */ /* 0x000fe80000100a00 */
[----:B0-----:R-:W3:Y:S04]  /*77af0*/  LDL.64 R24, [R1+0x90] ;  /* 0x0000900001187983 */ /* 0x001ee80000100a00 */
        /* <DEDUP_REMOVED lines=8> */
[----:B0-----:R-:W2:Y:S04]  /*77b80*/  LDL.LU.64 R22, [R1+0xdd30] ;  /* 0x00dd300001167983 */ /* 0x001ea80000300a00 */
[----:B------:R-:W2:Y:S04]  /*77b90*/  LDL.LU.64 R20, [R1+0xdd28] ;  /* 0x00dd280001147983 */ /* 0x000ea80000300a00 */
[----:B------:R-:W4:Y:S01]  /*77ba0*/  LDL.64 R26, [R1+0x88] ;  /* 0x00008800011a7983 */ /* 0x000f220000100a00 */
[----:B---3--:R-:W-:-:S15]  /*77bb0*/  HMMA.16816.F32 R8, R12, R4, R8 ;  /* 0x000000040c08723c */ /* 0x008fde0000001808 */
[----:B------:R-:W-:-:S04]  /*77bc0*/  NOP ;  /* 0x0000000000007918 */ /* 0x000fc80000000000 */
[----:B------:R0:W-:Y:S04]  /*77bd0*/  STL.64 [R1+0x2790], R8 ;  /* 0x0027900801007387 */ /* 0x0001e80000100a00 */
[----:B------:R1:W-:Y:S04]  /*77be0*/  STL.64 [R1+0x2798], R10 ;  /* 0x0027980a01007387 */ /* 0x0003e80000100a00 */
[----:B0-----:R-:W3:Y:S04]  /*77bf0*/  LDL.LU.64 R8, [R1+0x6d0] ;  /* 0x0006d00001087983 */ /* 0x001ee80000300a00 */
[----:B-1----:R-:W3:Y:S04]  /*77c00*/  LDL.LU.64 R10, [R1+0x6d8] ;  /* 0x0006d800010a7983 */ /* 0x002ee80000300a00 */
[----:B------:R0:W-:Y:S04]  /*77c10*/  STL.64 [R1+0xdbd8], R6 ;  /* 0x00dbd80601007387 */ /* 0x0001e80000100a00 */
[----:B0-----:R-:W3:Y:S04]  /*77c20*/  LDL.LU R6, [R1+0x2ae8] ;  /* 0x002ae80001067983 */ /* 0x001ee80000300800 */
[----:B------:R-:W3:Y:S04]  /*77c30*/  LDL.LU R7, [R1+0x2b14] ;  /* 0x002b140001077983 */ /* 0x000ee80000300800 */
[----:B------:R0:W-:Y:S04]  /*77c40*/  STL.64 [R1+0xdbd0], R4 ;  /* 0x00dbd00401007387 */ /* 0x0001e80000100a00 */
[----:B0-----:R-:W4:Y:S04]  /*77c50*/  LDL.LU R4, [R1+0x2ae4] ;  /* 0x002ae40001047983 */ /* 0x001f280000300800 */
[----:B------:R-:W3:Y:S04]  /*77c60*/  LDL.LU R5, [R1+0x2aec] ;  /* 0x002aec0001057983 */ /* 0x000ee80000300800 */
[----:B------:R-:W-:Y:S04]  /*77c70*/  STL [R1+0xdbb4], R2 ;  /* 0x00dbb40201007387 */ /* 0x000fe80000100800 */
[----:B------:R-:W-:Y:S01]  /*77c80*/  STL [R1+0xdbb0], R3 ;  /* 0x00dbb00301007387 */ /* 0x000fe20000100800 */
[----:B--2---:R-:W-:-:S15]  /*77c90*/  HMMA.16816.F32 R12, R12, R2, R20 ;  /* 0x000000020c0c723c */ /* 0x004fde0000001814 */
[----:B------:R-:W-:-:S04]  /*77ca0*/  NOP ;  /* 0x0000000000007918 */ /* 0x000fc80000000000 */
[----:B------:R0:W-:Y:S04]  /*77cb0*/  STL.64 [R1+0x2780], R12 ;  /* 0x0027800c01007387 */ /* 0x0001e80000100a00 */
[----:B------:R1:W-:Y:S01]  /*77cc0*/  STL.64 [R1+0x2788], R14 ;  /* 0x0027880e01007387 */ /* 0x0003e20000100a00 */
[----:B----4-:R-:W-:Y:S02]  /*77cd0*/  IMAD R16, R16, 0x100, R4 ;  /* 0x0000010010107824 */ /* 0x010fe400078e0204 */
[----:B------:R-:W-:Y:S02]  /*77ce0*/  IMAD R4, R19, 0x100, R18 ;  /* 0x0000010013047824 */ /* 0x000fe400078e0212 */
[----:B---3--:R-:W-:Y:S02]  /*77cf0*/  IMAD R6, R6, 0x100, R5 ;  /* 0x0000010006067824 */ /* 0x008fe400078e0205 */
[----:B------:R-:W-:Y:S01]  /*77d00*/  IMAD R5, R17, 0x100, R7 ;  /* 0x0000010011057824 */ /* 0x000fe200078e0207 */
[----:B0-----:R-:W-:-:S02]  /*77d10*/  F2FP.F16.E4M3.UNPACK_B R12, R16 ;  /* 0x00000010ff0c723e */ /* 0x001fc400020006ff */
[----:B------:R-:W-:Y:S01]  /*77d20*/  F2FP.F16.E4M3.UNPACK_B R13, R6 ;  /* 0x00000006ff0d723e */ /* 0x000fe200020006ff */
[----:B------:R-:W2:Y:S01]  /*77d30*/  LDL.LU.64 R16, [R1+0x6c0] ;  /* 0x0006c00001107983 */ /* 0x000ea20000300a00 */
[----:B-1----:R-:W-:Y:S02]  /*77d40*/  F2FP.F16.E4M3.UNPACK_B R14, R5 ;  /* 0x00000005ff0e723e */ /* 0x002fe400020006ff */
[----:B------:R-:W-:Y:S01]  /*77d50*/  F2FP.F16.E4M3.UNPACK_B R15, R4 ;  /* 0x00000004ff0f723e */ /* 0x000fe200020006ff */
[----:B------:R-:W2:Y:S04]  /*77d60*/  LDL.LU.64 R18, [R1+0x6c8] ;  /* 0x0006c80001127983 */ /* 0x000ea80000300a00 */
[----:B------:R-:W3:Y:S02]  /*77d70*/  LDL.LU.64 R4, [R1+0x6b0] ;  /* 0x0006b00001047983 */ /* 0x000ee40000300a00 */
[----:B------:R-:W-:Y:S02]  /*77d80*/  HMMA.16816.F32 R8, R12, R28, R8 ;  /* 0x0000001c0c08723c */ /* 0x000fe40000001808 */
[----:B------:R-:W3:Y:S04]  /*77d90*/  LDL.LU.64 R6, [R1+0x6b8] ;  /* 0x0006b80001067983 */ /* 0x000ee80000300a00 */
[----:B------:R-:W4:-:S13]  /*77da0*/  LDL R20, [R1+0x68] ;  /* 0x0000680001147983 */ /* 0x000f1a0000100800 */
[----:B------:R-:W-:Y:S04]  /*77db0*/  STL.64 [R1+0x2770], R8 ;  /* 0x0027700801007387 */ /* 0x000fe80000100a00 */
[----:B------:R-:W-:Y:S04]  /*77dc0*/  STL.64 [R1+0x2778], R10 ;  /* 0x0027780a01007387 */ /* 0x000fe80000100a00 */
[----:B------:R-:W4:Y:S04]  /*77dd0*/  LDL R21, [R1+0x6c] ;  /* 0x00006c0001157983 */ /* 0x000f280000100800 */
[----:B------:R-:W2:Y:S04]  /*77de0*/  LDL R22, [R1+0x70] ;  /* 0x0000700001167983 */ /* 0x000ea80000100800 */
[----:B------:R-:W2:Y:S04]  /*77df0*/  LDL R23, [R1+0x74] ;  /* 0x0000740001177983 */ /* 0x000ea80000100800 */
[----:B------:R-:W2:Y:S04]  /*77e00*/  LDL.64 R28, [R1+0x78] ;  /* 0x00007800011c7983 */ /* 0x000ea80000100a00 */
[----:B----4-:R0:W-:Y:S04]  /*77e10*/  STL.64 [R1+0xdcf8], R20 ;  /* 0x00dcf81401007387 */ /* 0x0101e80000100a00 */
[----:B0-----:R-:W4:Y:S04]  /*77e20*/  LDL R20, [R1+0x80] ;  /* 0x0000800001147983 */ /* 0x001f280000100800 */
[----:B------:R-:W4:Y:S04]  /*77e30*/  LDL R21, [R1+0x84] ;  /* 0x0000840001157983 */ /* 0x000f280000100800 */
[----:B--2---:R-:W-:Y:S04]  /*77e40*/  STL.64 [R1+0xdd10], R22 ;  /* 0x00dd101601007387 */ /* 0x004fe80000100a00 */
[----:B------:R-:W2:Y:S01]  /*77e50*/  LDL.64 R10, [R1+0x60] ;  /* 0x00006000010a7983 */ /* 0x000ea20000100a00 */
[----:B---3--:R-:W-:Y:S01]  /*77e60*/  HMMA.16816.F32 R4, R12, R26, R4 ;  /* 0x0000001a0c04723c */ /* 0x008fe20000001804 */
[----:B------:R-:W-:-:S02]  /*77e70*/  IMAD.MOV.U32 R3, RZ, RZ, R24 ;  /* 0x000000ffff037224 */ /* 0x000fc400078e0018 */
[----:B--2---:R0:W-:Y:S05]  /*77e80*/  STL.64 [R1+0xdcf0], R10 ;  /* 0x00dcf00a01007387 */ /* 0x0041ea0000100a00 */
[----:B0-----:R-:W-:Y:S01]  /*77e90*/  HMMA.16816.F32 R8, R12, R24, R16 ;  /* 0x000000180c08723c */ /* 0x001fe20000001810 */
[----:B------:R-:W2:-:S15]  /*77ea0*/  LDL.64 R16, [R1+0x50] ;  /* 0x0000500001107983 */ /* 0x000e9e0000100a00 */
[----:B------:R-:W-:-:S03]  /*77eb0*/  NOP ;  /* 0x0000000000007918 */ /* 0x000fc60000000000 */
[----:B------:R0:W-:Y:S04]  /*77ec0*/  STL.64 [R1+0x2760], R8 ;  /* 0x0027600801007387 */ /* 0x0001e80000100a00 */
[----:B------:R1:W-:Y:S04]  /*77ed0*/  STL.64 [R1+0x2768], R10 ;  /* 0x0027680a01007387 */ /* 0x0003e80000100a00 */
[----:B------:R-:W-:Y:S04]  /*77ee0*/  STL [R1+0xdbb8], R3 ;  /* 0x00dbb80301007387 */ /* 0x000fe80000100800 */
[----:B------:R-:W3:Y:S04]  /*77ef0*/  LDL R24, [R1+0x40] ;  /* 0x0000400001187983 */ /* 0x000ee80000100800 */
[----:B------:R-:W-:Y:S04]  /*77f00*/  STL.64 [R1+0x2750], R4 ;  /* 0x0027500401007387 */ /* 0x000fe80000100a00 */
[----:B------:R-:W-:Y:S04]  /*77f10*/  STL.64 [R1+0x2758], R6 ;  /* 0x0027580601007387 */ /* 0x000fe80000100a00 */
[----:B------:R-:W3:Y:S04]  /*77f20*/  LDL R25, [R1+0x44] ;  /* 0x0000440001197983 */ /* 0x000ee80000100800 */
[----:B------:R-:W2:Y:S04]  /*77f30*/  LDL R18, [R1+0x48] ;  /* 0x0000480001127983 */ /* 0x000ea80000100800 */
[----:B------:R-:W2:Y:S04]  /*77f40*/  LDL R19, [R1+0x4c] ;  /* 0x00004c0001137983 */ /* 0x000ea80000100800 */
[----:B0-----:R-:W2:Y:S04]  /*77f50*/  LDL.LU.64 R8, [R1+0x670] ;  /* 0x0006700001087983 */ /* 0x001ea80000300a00 */
[----:B-1----:R-:W2:Y:S04]  /*77f60*/  LDL.LU.64 R10, [R1+0x678] ;  /* 0x00067800010a7983 */ /* 0x002ea80000300a00 */
[----:B--2---:R-:W-:Y:S04]  /*77f70*/  STL.64 [R1+0xdd08], R10 ;  /* 0x00dd080a01007387 */ /* 0x004fe80000100a00 */
[----:B------:R0:W-:Y:S04]  /*77f80*/  STL.64 [R1+0xdd00], R8 ;  /* 0x00dd000801007387 */ /* 0x0001e80000100a00 */
[----:B0-----:R-:W2:Y:S04]  /*77f90*/  LDL.LU.64 R8, [R1+0x680] ;  /* 0x0006800001087983 */ /* 0x001ea80000300a00 */
[----:B------:R-:W2:Y:S01]  /*77fa0*/  LDL.LU.64 R10, [R1+0x688] ;  /* 0x00068800010a7983 */ /* 0x000ea20000300a00 */
[----:B------:R-:W-:-:S03]  /*77fb0*/  IMAD.MOV.U32 R2, RZ, RZ, R27 ;  /* 0x000000ffff027224 */ /* 0x000fc600078e001b */
[----:B--2---:R-:W-:Y:S04]  /*77fc0*/  STL.64 [R1+0xdd20], R10 ;  /* 0x00dd200a01007387 */ /* 0x004fe80000100a00 */
[----:B------:R0:W-:Y:S04]  /*77fd0*/  STL.64 [R1+0xdd18], R8 ;  /* 0x00dd180801007387 */ /* 0x0001e80000100a00 */
[----:B0-----:R-:W4:Y:S04]  /*77fe0*/  LDL.LU.64 R8, [R1+0x6a0] ;  /* 0x0006a00001087983 */ /* 0x001f280000300a00 */
[----:B------:R-:W4:Y:S04]  /*77ff0*/  LDL.LU.64 R10, [R1+0x6a8] ;  /* 0x0006a800010a7983 */ /* 0x000f280000300a00 */
[----:B------:R0:W-:Y:S04]  /*78000*/  STL.64 [R1+0xdcd8], R18 ;  /* 0x00dcd81201007387 */ /* 0x0001e80000100a00 */
[----:B0-----:R-:W2:Y:S04]  /*78010*/  LDL R18, [R1+0x58] ;  /* 0x0000580001127983 */ /* 0x001ea80000100800 */
[----:B------:R-:W2:Y:S04]  /*78020*/  LDL R19, [R1+0x5c] ;  /* 0x00005c0001137983 */ /* 0x000ea80000100800 */
[----:B------:R-:W2:Y:S04]  /*78030*/  LDL.LU.64 R4, [R1+0x660] ;  /* 0x0006600001047983 */ /* 0x000ea80000300a00 */
[----:B------:R-:W2:Y:S04]  /*78040*/  LDL.LU.64 R6, [R1+0x668] ;  /* 0x0006680001067983 */ /* 0x000ea80000300a00 */
[----:B------:R-:W-:Y:S04]  /*78050*/  STL.64 [R1+0xdcd0], R16 ;  /* 0x00dcd01001007387 */ /* 0x000fe80000100a00 */
[----:B------:R-:W2:Y:S01]  /*78060*/  LDL.64 R26, [R1+0x38] ;  /* 0x00003800011a7983 */ /* 0x000ea20000100a00 */
[C---:B----4-:R-:W-:Y:S03]  /*78070*/  HMMA.16816.F32 R20, R12.reuse, R20, R8 ;  /* 0x000000140c14723c */ /* 0x050fe60000001808 */
[----:B--2---:R-:W-:Y:S04]  /*78080*/  STL.64 [R1+0xdce8], R26 ;  /* 0x00dce81a01007387 */ /* 0x004fe80000100a00 */
[----:B---3--:R0:W-:Y:S04]  /*78090*/  STL.64 [R1+0xdce0], R24 ;  /* 0x00dce01801007387 */ /* 0x0081e80000100a00 */
[----:B0-----:R-:W2:Y:S04]  /*780a0*/  LDL.LU.64 R24, [R1+0x690] ;  /* 0x0006900001187983 */ /* 0x001ea80000300a00 */
[----:B------:R-:W2:Y:S04]  /*780b0*/  LDL.LU.64 R26, [R1+0x698] ;  /* 0x00069800011a7983 */ /* 0x000ea80000300a00 */
[----:B------:R-:W3:Y:S04]  /*780c0*/  LDL.LU.64 R10, [R1+0xdd20] ;  /* 0x00dd2000010a7983 */ /* 0x000ee80000300a00 */
[----:B------:R-:W3:Y:S04]  /*780d0*/  LDL.LU.64 R8, [R1+0xdd18] ;  /* 0x00dd180001087983 */ /* 0x000ee80000300a00 */
[----:B------:R-:W-:Y:S04]  /*780e0*/  STL.64 [R1+0x2740], R20 ;  /* 0x0027401401007387 */ /* 0x000fe80000100a00 */
[----:B------:R0:W-:Y:S04]  /*780f0*/  STL.64 [R1+0x2748], R22 ;  /* 0x0027481601007387 */ /* 0x0001e80000100a00 */
[----:B0-----:R-:W3:Y:S01]  /*78100*/  LDL.LU.64 R22, [R1+0xdd10] ;  /* 0x00dd100001167983 */ /* 0x001ee20000300a00 */
[----:B------:R-:W-:Y:S01]  /*78110*/  IMAD.MOV.U32 R3, RZ, RZ, R29 ;  /* 0x000000ffff037224 */ /* 0x000fe200078e001d */
[C---:B--2---:R-:W-:Y:S08]  /*78120*/  HMMA.16816.F32 R24, R12.reuse, R28, R24 ;  /* 0x0000001c0c18723c */ /* 0x044ff00000001818 */
[C---:B---3--:R-:W-:Y:S11]  /*78130*/  HMMA.16816.F32 R20, R12.reuse, R22, R8 ;  /* 0x000000160c14723c */ /* 0x048ff60000001808 */
[----:B------:R0:W-:Y:S04]  /*78140*/  STL.64 [R1+0x2730], R24 ;  /* 0x0027301801007387 */ /* 0x0001e80000100a00 */
[----:B------:R1:W-:Y:S04]  /*78150*/  STL.64 [R1+0x2738], R26 ;  /* 0x0027381a01007387 */ /* 0x0003e80000100a00 */
[----:B0-----:R-:W2:Y:S04]  /*78160*/  LDL.LU.64 R24, [R1+0x650] ;  /* 0x0006500001187983 */ /* 0x001ea80000300a00 */
[----:B-1----:R-:W2:Y:S04]  /*78170*/  LDL.LU.64 R26, [R1+0x658] ;  /* 0x00065800011a7983 */ /* 0x002ea80000300a00 */
[----:B------:R-:W3:Y:S04]  /*78180*/  LDL.64 R28, [R1] ;  /* 0x00000000011c7983 */ /* 0x000ee80000100a00 */
[----:B------:R-:W4:Y:S04]  /*78190*/  LDL.LU.64 R10, [R1+0xdd08] ;  /* 0x00dd0800010a7983 */ /* 0x000f280000300a00 */
[----:B------:R-:W4:Y:S04]  /*781a0*/  LDL.LU.64 R8, [R1+0xdd00] ;  /* 0x00dd000001087983 */ /* 0x000f280000300a00 */
[----:B------:R0:W-:Y:S04]  /*781b0*/  STL.64 [R1+0x2720], R20 ;  /* 0x0027201401007387 */ /* 0x0001e80000100a00 */
[----:B------:R1:W-:Y:S04]  /*781c0*/  STL.64 [R1+0x2728], R22 ;  /* 0x0027281601007387 */ /* 0x0003e80000100a00 */
[----:B0-----:R-:W4:Y:S04]  /*781d0*/  LDL.LU.64 R20, [R1+0xdcf8] ;  /* 0x00dcf80001147983 */ /* 0x001f280000300a00 */
[----:B-1----:R-:W2:Y:S01]  /*781e0*/  LDL R22, [R1+0x8] ;  /* 0x0000080001167983 */ /* 0x002ea20000100800 */
[----:B----4-:R-:W-:-:S15]  /*781f0*/  HMMA.16816.F32 R8, R12, R20, R8 ;  /* 0x000000140c08723c */ /* 0x010fde0000001808 */
[----:B------:R-:W-:-:S04]  /*78200*/  NOP ;  /* 0x0000000000007918 */ /* 0x000fc80000000000 */
[----:B------:R-:W-:Y:S04]  /*78210*/  STL.64 [R1+0x2710], R8 ;  /* 0x0027100801007387 */ /* 0x000fe80000100a00 */
[----:B------:R0:W-:Y:S04]  /*78220*/  STL.64 [R1+0x2718], R10 ;  /* 0x0027180a01007387 */ /* 0x0001e80000100a00 */
[----:B0-----:R-:W4:Y:S04]  /*78230*/  LDL.LU.64 R10, [R1+0xdcf0] ;  /* 0x00dcf000010a7983 */ /* 0x001f280000300a00 */
[----:B------:R-:W3:Y:S01]  /*78240*/  LDL.64 R20, [R1+0x10] ;  /* 0x0000100001147983 */ /* 0x000ee20000100a00 */
[----:B--2---:R-:W-:Y:S01]  /*78250*/  HMMA.16816.F32 R16, R12, R18, R24 ;  /* 0x000000120c10723c */ /* 0x004fe20000001818 */
[----:B------:R-:W-:-:S05]  /*78260*/  IMAD.MOV.U32 R23, RZ, RZ, R0 ;  /* 0x000000ffff177224 */ /* 0x000fca00078e0000 */
[----:B------:R-:W-:Y:S02]  /*78270*/  STL.64 [R1+0xdc70], R22 ;  /* 0x00dc701601007387 */ /* 0x000fe40000100a00 */
[----:B----4-:R-:W-:Y:S01]  /*78280*/  HMMA.16816.F32 R4, R12, R10, R4 ;  /* 0x0000000a0c04723c */ /* 0x010fe20000001804 */
[----:B------:R-:W-:Y:S01]  /*78290*/  IMAD.MOV.U32 R0, RZ, RZ, R11 ;  /* 0x000000ffff007224 */ /* 0x000fe200078e000b */
[----:B---3--:R-:W-:Y:S04]  /*782a0*/  STL.64 [R1+0xdc68], R20 ;  /* 0x00dc681401007387 */ /* 0x008fe80000100a00 */
[----:B------:R-:W2:-:S13]  /*782b0*/  LDL.LU.64 R8, [R1+0x620] ;  /* 0x0006200001087983 */ /* 0x000e9a0000300a00 */
[----:B------:R0:W-:Y:S04]  /*782c0*/  STL.64 [R1+0x2700], R4 ;  /* 0x0027000401007387 */ /* 0x0001e80000100a00 */
[----:B------:R1:W-:Y:S04]  /*782d0*/  STL.64 [R1+0x2708], R6 ;  /* 0x0027080601007387 */ /* 0x0003e80000100a00 */
[----:B------:R-:W2:Y:S04]  /*782e0*/  LDL.LU.64 R10, [R1+0x628] ;  /* 0x00062800010a7983 */ /* 0x000ea80000300a00 */
[----:B0-----:R-:W3:Y:S04]  /*782f0*/  LDL.LU.64 R4, [R1+0x610] ;  /* 0x0006100001047983 */ /* 0x001ee80000300a00 */
[----:B-1----:R-:W3:Y:S04]  /*78300*/  LDL.LU.64 R6, [R1+0x618] ;  /* 0x0006180001067983 */ /* 0x002ee80000300a00 */
[----:B------:R-:W4:Y:S04]  /*78310*/  LDL R22, [R1+0x18] ;  /* 0x0000180001167983 */ /* 0x000f280000100800 */
[----:B------:R-:W4:Y:S04]  /*78320*/  LDL R23, [R1+0x1c] ;  /* 0x00001c0001177983 */ /* 0x000f280000100800 */
[----:B------:R-:W-:Y:S04]  /*78330*/  STL [R1+0xdb60], R0 ;  /* 0x00db600001007387 */ /* 0x000fe80000100800 */
[----:B------:R-:W3:Y:S04]  /*78340*/  LDL.LU.64 R26, [R1+0xdce8] ;  /* 0x00dce800011a7983 */ /* 0x000ee80000300a00 */
[----:B------:R-:W2:Y:S04]  /*78350*/  LDL.LU.64 R24, [R1+0xdce0] ;  /* 0x00dce00001187983 */ /* 0x000ea80000300a00 */
[----:B------:R-:W-:Y:S04]  /*78360*/  STL.64 [R1+0x26f0], R16 ;  /* 0x0026f01001007387 */ /* 0x000fe80000100a00 */
[----:B------:R0:W-:Y:S04]  /*78370*/  STL.64 [R1+0x26f8], R18 ;  /* 0x0026f81201007387 */ /* 0x0001e80000100a00 */
[----:B0-----:R-:W2:Y:S04]  /*78380*/  LDL.LU.64 R18, [R1+0xdcd8] ;  /* 0x00dcd80001127983 */ /* 0x001ea80000300a00 */
[----:B------:R-:W2:Y:S04]  /*78390*/  LDL.LU.64 R16, [R1+0xdcd0] ;  /* 0x00dcd00001107983 */ /* 0x000ea80000300a00 */
[----:B------:R-:W2:Y:S04]  /*783a0*/  LDL.64 R20, [R1+0x20] ;  /* 0x0000200001147983 */ /* 0x000ea80000100a00 */
[----:B----4-:R-:W-:Y:S04]  /*783b0*/  STL.64 [R1+0xdca0], R22 ;  /* 0x00dca01601007387 */ /* 0x010fe80000100a00 */
[----:B--2---:R0:W-:Y:S04]  /*783c0*/  STL.64 [R1+0xdc98], R20 ;  /* 0x00dc981401007387 */ /* 0x0041e80000100a00 */
[----:B0-----:R-:W2:Y:S04]  /*783d0*/  LDL.LU.64 R20, [R1+0x640] ;  /* 0x0006400001147983 */ /* 0x001ea80000300a00 */
[----:B------:R-:W2:Y:S02]  /*783e0*/  LDL.LU.64 R22, [R1+0x648] ;  /* 0x0006480001167983 */ /* 0x000ea40000300a00 */
[----:B--2---:R-:W-:-:S15]  /*783f0*/  HMMA.16816.F32 R20, R12, R16, R20 ;  /* 0x000000100c14723c */ /* 0x004fde0000001814 */
[----:B------:R-:W-:-:S04]  /*78400*/  NOP ;  /* 0x0000000000007918 */ /* 0x000fc80000000000 */
[----:B------:R-:W-:Y:S04]  /*78410*/  STL.64 [R1+0x26e0], R20 ;  /* 0x0026e01401007387 */ /* 0x000fe80000100a00 */
[----:B------:R0:W-:Y:S04]  /*78420*/  STL.64 [R1+0x26e8], R22 ;  /* 0x0026e81601007387 */ /* 0x0001e80000100a00 */
[----:B0-----:R-:W2:Y:S04]  /*78430*/  LDL R22, [R1+0x28] ;  /* 0x0000280001167983 */ /* 0x001ea80000100800 */
[----:B------:R-:W2:Y:S04]  /*78440*/  LDL R23, [R1+0x2c] ;  /* 0x00002c0001177983 */ /* 0x000ea80000100800 */
[----:B--2---:R0:W-:Y:S04]  /*78450*/  STL.64 [R1+0xdcb8], R22 ;  /* 0x00dcb81601007387 */ /* 0x0041e80000100a00 */
[----:B------:R-:W2:Y:S04]  /*78460*/  LDL.LU.64 R20, [R1+0x630] ;  /* 0x0006300001147983 */ /* 0x000ea80000300a00 */
[----:B0-----:R-:W2:Y:S01]  /*78470*/  LDL.LU.64 R22, [R1+0x638] ;  /* 0x0006380001167983 */ /* 0x001ea20000300a00 */
[----:B------:R-:W-:Y:S01]  /*78480*/  IMAD.MOV.U32 R0, RZ, RZ, R16 ;  /* 0x000000ffff007224 */ /* 0x000fe200078e0010 */
[C---:B------:R-:W-:Y:S08]  /*78490*/  HMMA.16816.F32 R8, R12.reuse, R24, R8 ;  /* 0x000000180c08723c */ /* 0x040ff00000001808 */
[----:B---3--:R-:W-:Y:S01]  /*784a0*/  HMMA.16816.F32 R4, R12, R26, R4 ;  /* 0x0000001a0c04723c */ /* 0x008fe20000001804 */
[----:B------:R0:W-:Y:S02]  /*784b0*/  STL [R1+0xdb64], R0 ;  /* 0x00db640001007387 */ /* 0x0001e40000100800 */
[----:B0-----:R-:W-:-:S05]  /*784c0*/  IMAD.MOV.U32 R0, RZ, RZ, R27 ;  /* 0x000000ffff007224 */ /* 0x001fca00078e001b */
[----:B--2---:R-:W-:Y:S01]  /*784d0*/  HMMA.16816.F32 R16, R12, R18, R20 ;  /* 0x000000120c10723c */ /* 0x004fe20000001814 */
[----:B------:R-:W2:-:S15]  /*784e0*/  LDL R20, [R1+0x30] ;  /* 0x0000300001147983 */ /* 0x000e9e0000100800 */
[----:B------:R-:W-:-:S03]  /*784f0*/  NOP ;  /* 0x0000000000007918 */ /* 0x000fc60000000000 */
[----:B------:R-:W-:Y:S04]  /*78500*/  STL.64 [R1+0x26d0], R16 ;  /* 0x0026d01001007387 */ /* 0x000fe80000100a00 */
[----:B------:R-:W-:Y:S04]  /*78510*/  STL.64 [R1+0x26d8], R18 ;  /* 0x0026d81201007387 */ /* 0x000fe80000100a00 */
[----:B------:R-:W-:Y:S04]  /*78520*/  STL.64 [R1+0x26c0], R8 ;  /* 0x0026c00801007387 */ /* 0x000fe80000100a00 */
[----:B------:R-:W-:Y:S04]  /*78530*/  STL.64 [R1+0x26c8], R10 ;  /* 0x0026c80a01007387 */ /* 0x000fe80000100a00 */
[----:B------:R-:W2:Y:S04]  /*78540*/  LDL R21, [R1+0x34] ;  /* 0x0000340001157983 */ /* 0x000ea80000100800 */
[----:B------:R-:W3:Y:S04]  /*78550*/  LDL.LU.64 R24, [R1+0x5a0] ;  /* 0x0005a00001187983 */ /* 0x000ee80000300a00 */
[----:B------:R-:W-:Y:S04]  /*78560*/  STL.64 [R1+0x26b0], R4 ;  /* 0x0026b00401007387 */ /* 0x000fe80000100a00 */
[----:B------:R-:W-:Y:S04]  /*78570*/  STL.64 [R1+0x26b8], R6 ;  /* 0x0026b80601007387 */ /* 0x000fe80000100a00 */
[----:B------:R-:W4:Y:S04]  /*78580*/  LDL.LU.64 R26, [R1+0x5a8] ;  /* 0x0005a800011a7983 */ /* 0x000f280000300a00 */
[----:B----4-:R-:W-:Y:S04]  /*78590*/  STL.64 [R1+0xdc50], R26 ;  /* 0x00dc501a01007387 */ /* 0x010fe80000100a00 */
[----:B---3--:R0:W-:Y:S04]  /*785a0*/  STL.64 [R1+0xdc48], R24 ;  /* 0x00dc481801007387 */ /* 0x0081e80000100a00 */
[----:B0-----:R-:W3:Y:S04]  /*785b0*/  LDL.LU.64 R24, [R1+0x5b0] ;  /* 0x0005b00001187983 */ /* 0x001ee80000300a00 */
        /* <DEDUP_REMOVED lines=19> */
[----:B0-----:R-:W2:Y:S04]  /*786f0*/  LDL.LU.64 R24, [R1+0x600] ;  /* 0x0006000001187983 */ /* 0x001ea80000300a00 */
[----:B------:R-:W2:Y:S04]  /*78700*/  LDL.LU.64 R26, [R1+0x608] ;  /* 0x00060800011a7983 */ /* 0x000ea80000300a00 */
[----:B------:R-:W3:Y:S04]  /*78710*/  LDL.LU.64 R16, [R1+0x590] ;  /* 0x0005900001107983 */ /* 0x000ee80000300a00 */
[----:B------:R-:W3:Y:S04]  /*78720*/  LDL.LU.64 R18, [R1+0x598] ;  /* 0x0005980001127983 */ /* 0x000ee80000300a00 */
[----:B------:R-:W4:Y:S04]  /*78730*/  LDL.LU.64 R8, [R1+0x580] ;  /* 0x0005800001087983 */ /* 0x000f280000300a00 */
[----:B------:R-:W4:Y:S04]  /*78740*/  LDL.LU.64 R10, [R1+0x588] ;  /* 0x00058800010a7983 */ /* 0x000f280000300a00 */
[----:B------:R-:W3:Y:S04]  /*78750*/  LDL.LU.64 R4, [R1+0x570] ;  /* 0x0005700001047983 */ /* 0x000ee80000300a00 */
[----:B------:R-:W3:Y:S04]  /*78760*/  LDL.LU.64 R6, [R1+0x578] ;  /* 0x0005780001067983 */ /* 0x000ee80000300a00 */
[----:B------:R-:W-:Y:S01]  /*78770*/  STL [R1+0xdb68], R0 ;  /* 0x00db680001007387 */ /* 0x000fe20000100800 */
[----:B--2---:R-:W-:Y:S03]  /*78780*/  HMMA.16816.F32 R20, R12, R20, R24 ;  /* 0x000000140c14723c */ /* 0x004fe60000001818 */
[----:B------:R-:W2:Y:S04]  /*78790*/  LDL.LU.64 R26, [R1+0xdcc8] ;  /* 0x00dcc800011a7983 */ /* 0x000ea80000300a00 */
[----:B------:R-:W2:-:S12]  /*787a0*/  LDL.LU.64 R24, [R1+0xdcc0] ;  /* 0x00dcc00001187983 */ /* 0x000e980000300a00 */
        /* <DEDUP_REMOVED lines=16> */
[----:B------:R-:W-:-:S05]  /*788b0*/  IMAD.MOV.U32 R0, RZ, RZ, R21 ;  /* 0x000000ffff007224 */ /* 0x000fca00078e0015 */
[----:B------:R-:W-:Y:S01]  /*788c0*/  STL [R1+0xdba8], R0 ;  /* 0x00dba80001007387 */ /* 0x000fe20000100800 */
[----:B--2---:R-:W-:Y:S03]  /*788d0*/  HMMA.16816.F32 R20, R12, R22, R24 ;  /* 0x000000160c14723c */ /* 0x004fe60000001818 */
[----:B------:R-:W2:Y:S04]  /*788e0*/  LDL.LU.64 R26, [R1+0xdc80] ;  /* 0x00dc8000011a7983 */ /* 0x000ea80000300a00 */
[----:B------:R-:W2:-:S12]  /*788f0*/  LDL.LU.64 R24, [R1+0xdc78] ;  /* 0x00dc780001187983 */ /* 0x000e980000300a00 */
        /* <DEDUP_REMOVED lines=11> */
[----:B------:R0:W-:Y:S01]  /*789b0*/  STL [R1+0xdbac], R0 ;  /* 0x00dbac0001007387 */ /* 0x0001e20000100800 */
[----:B--2---:R-:W-:Y:S03]  /*789c0*/  HMMA.16816.F32 R20, R12, R22, R24 ;  /* 0x000000160c14723c */ /* 0x004fe60000001818 */
[----:B------:R-:W2:Y:S04]  /*789d0*/  LDL.LU.64 R26, [R1+0xdc50] ;  /* 0x00dc5000011a7983 */ /* 0x000ea80000300a00 */
[----:B------:R-:W2:Y:S01]  /*789e0*/  LDL.LU.64 R24, [R1+0xdc48] ;  /* 0x00dc480001187983 */ /* 0x000ea20000300a00 */
[----:B0-----:R-:W-:-:S11]  /*789f0*/  IMAD.MOV.U32 R0, RZ, RZ, R29 ;  /* 0x000000ffff007224 */ /* 0x001fd600078e001d */
        /* <DEDUP_REMOVED lines=9> */
[----:B------:R-:W2:Y:S04]  /*78a90*/  LDL.LU.64 R24, [R1+0xdc28] ;  /* 0x00dc280001187983 */ /* 0x000ea80000300a00 */
[----:B------:R-:W3:Y:S01]  /*78aa0*/  LDL.LU.64 R28, [R1+0xdc20] ;  /* 0x00dc2000011c7983 */ /* 0x000ee20000300a00 */
[C---:B----4-:R-:W-:Y:S08]  /*78ab0*/  HMMA.16816.F32 R8, R12.reuse, R26, R8 ;  /* 0x0000001a0c08723c */ /* 0x050ff00000001808 */
[C---:B---3--:R-:W-:Y:S08]  /*78ac0*/  HMMA.16816.F32 R16, R12.reuse, R28, R16 ;  /* 0x0000001c0c10723c */ /* 0x048ff00000001810 */
[C---:B--2---:R-:W-:Y:S11]  /*78ad0*/  HMMA.16816.F32 R4, R12.reuse, R24, R4 ;  /* 0x000000180c04723c */ /* 0x044ff60000001804 */
[----:B------:R0:W-:Y:S04]  /*78ae0*/  STL.64 [R1+0x2610], R16 ;  /* 0x0026101001007387 */ /* 0x0001e80000100a00 */
[----:B------:R1:W-:Y:S04]  /*78af0*/  STL.64 [R1+0x2618], R18 ;  /* 0x0026181201007387 */ /* 0x0003e80000100a00 */
[----:B0-----:R-:W2:Y:S04]  /*78b00*/  LDL.LU.64 R16, [R1+0x560] ;  /* 0x0005600001107983 */ /* 0x001ea80000300a00 */
[----:B------:R0:W-:Y:S04]  /*78b10*/  STL.64 [R1+0x25f0], R8 ;  /* 0x0025f00801007387 */ /* 0x0001e80000100a00 */
[----:B------:R3:W-:Y:S04]  /*78b20*/  STL.64 [R1+0x25f8], R10 ;  /* 0x0025f80a01007387 */ /* 0x0007e80000100a00 */
[----:B-1----:R-:W2:Y:S04]  /*78b30*/  LDL.LU.64 R18, [R1+0x568] ;  /* 0x0005680001127983 */ /* 0x002ea80000300a00 */
[----:B------:R-:W-:Y:S04]  /*78b40*/  STL.64 [R1+0x25e0], R4 ;  /* 0x0025e00401007387 */ /* 0x000fe80000100a00 */
[----:B------:R-:W-:Y:S04]  /*78b50*/  STL.64 [R1+0x25e8], R6 ;  /* 0x0025e80601007387 */ /* 0x000fe80000100a00 */
[----:B0-----:R-:W4:Y:S04]  /*78b60*/  LDL.LU.64 R8, [R1+0x530] ;  /* 0x0005300001087983 */ /* 0x001f280000300a00 */
[----:B---3--:R-:W3:Y:S04]  /*78b70*/  LDL.LU.64 R10, [R1+0x538] ;  /* 0x00053800010a7983 */ /* 0x008ee80000300a00 */
[----:B---3--:R-:W-:Y:S04]  /*78b80*/  STL.64 [R1+0xdc08], R10 ;  /* 0x00dc080a01007387 */ /* 0x008fe80000100a00 */
[----:B----4-:R0:W-:Y:S04]  /*78b90*/  STL.64 [R1+0xdc00], R8 ;  /* 0x00dc000801007387 */ /* 0x0101e80000100a00 */
[----:B0-----:R-:W3:Y:S04]  /*78ba0*/  LDL.LU.64 R8, [R1+0x540] ;  /* 0x0005400001087983 */ /* 0x001ee80000300a00 */
[----:B------:R-:W3:Y:S04]  /*78bb0*/  LDL.LU.64 R10, [R1+0x548] ;  /* 0x00054800010a7983 */ /* 0x000ee80000300a00 */
[----:B------:R-:W4:Y:S04]  /*78bc0*/  LDL.LU.64 R4, [R1+0x510] ;  /* 0x0005100001047983 */ /* 0x000f280000300a00 */
[----:B------:R-:W3:Y:S01]  /*78bd0*/  LDL.LU.64 R6, [R1+0x518] ;  /* 0x0005180001067983 */ /* 0x000ee20000300a00 */
[C---:B--2---:R-:W-:Y:S03]  /*78be0*/  HMMA.16816.F32 R16, R12.reuse, R22, R16 ;  /* 0x000000160c10723c */ /* 0x044fe60000001810 */
[----:B---3--:R-:W-:Y:S04]  /*78bf0*/  STL.64 [R1+0xdbe8], R6 ;  /* 0x00dbe80601007387 */ /* 0x008fe80000100a00 */
[----:B----4-:R0:W-:Y:S04]  /*78c00*/  STL.64 [R1+0xdbe0], R4 ;  /* 0x00dbe00401007387 */ /* 0x0101e80000100a00 */
[----:B0-----:R-:W2:Y:S04]  /*78c10*/  LDL.LU.64 R4, [R1+0x520] ;  /* 0x0005200001047983 */ /* 0x001ea80000300a00 */
[----:B------:R-:W2:Y:S04]  /*78c20*/  LDL.LU.64 R6, [R1+0x528] ;  /* 0x0005280001067983 */ /* 0x000ea80000300a00 */
[----:B------:R0:W-:Y:S04]  /*78c30*/  STL.64 [R1+0xda28], R26 ;  /* 0x00da281a01007387 */ /* 0x0001e80000100a00 */
[----:B0-----:R-:W3:Y:S04]  /*78c40*/  LDL.LU R26, [R1+0x2b34] ;  /* 0x002b3400011a7983 */ /* 0x001ee80000300800 */
[----:B------:R-:W3:Y:S04]  /*78c50*/  LDL.LU R27, [R1+0x2b30] ;  /* 0x002b3000011b7983 */ /* 0x000ee80000300800 */
[----:B------:R0:W-:Y:S04]  /*78c60*/  STL.64 [R1+0xda20], R24 ;  /* 0x00da201801007387 */ /* 0x0001e80000100a00 */
[----:B0-----:R-:W4:Y:S04]  /*78c70*/  LDL.LU R24, [R1+0x2b2c] ;  /* 0x002b2c0001187983 */ /* 0x001f280000300800 */
[----:B------:R-:W4:Y:S04]  /*78c80*/  LDL.LU R25, [R1+0x2b28] ;  /* 0x002b280001197983 */ /* 0x000f280000300800 */
[----:B---3--:R-:W-:Y:S04]  /*78c90*/  STL.64 [R1+0xdbc8], R26 ;  /* 0x00dbc81a01007387 */ /* 0x008fe80000100a00 */
[----:B----4-:R0:W-:Y:S04]  /*78ca0*/  STL.64 [R1+0xdbc0], R24 ;  /* 0x00dbc01801007387 */ /* 0x0101e80000100a00 */
[----:B0-----:R-:W3:Y:S04]  /*78cb0*/  LDL.LU.64 R24, [R1+0x550] ;  /* 0x0005500001187983 */ /* 0x001ee80000300a00 */
[----:B------:R-:W3:Y:S04]  /*78cc0*/  LDL.LU.64 R26, [R1+0x558] ;  /* 0x00055800011a7983 */ /* 0x000ee80000300a00 */
[----:B------:R-:W-:Y:S04]  /*78cd0*/  STL.64 [R1+0x25c0], R16 ;  /* 0x0025c01001007387 */ /* 0x000fe80000100a00 */
[----:B------:R0:W-:Y:S04]  /*78ce0*/  STL.64 [R1+0x25c8], R18 ;  /* 0x0025c81201007387 */ /* 0x0001e80000100a00 */
[----:B0-----:R-:W4:Y:S04]  /*78cf0*/  LDL.LU.64 R18, [R1+0xdc18] ;  /* 0x00dc180001127983 */ /* 0x001f280000300a00 */
[----:B------:R-:W2:Y:S01]  /*78d00*/  LDL.LU.64 R16, [R1+0xdc10] ;  /* 0x00dc100001107983 */ /* 0x000ea20000300a00 */
[C---:B---3--:R-:W-:Y:S08]  /*78d10*/  HMMA.16816.F32 R24, R12.reuse, R20, R24 ;  /* 0x000000140c18723c */ /* 0x048ff00000001818 */
[C---:B----4-:R-:W-:Y:S11]  /*78d20*/  HMMA.16816.F32 R8, R12.reuse, R18, R8 ;  /* 0x000000120c08723c */ /* 0x050ff60000001808 */
[----:B------:R0:W-:Y:S04]  /*78d30*/  STL.64 [R1+0x25b0], R24 ;  /* 0x0025b01801007387 */ /* 0x0001e80000100a00 */
[----:B------:R1:W-:Y:S04]  /*78d40*/  STL.64 [R1+0x25b8], R26 ;  /* 0x0025b81a01007387 */ /* 0x0003e80000100a00 */
[----:B0-----:R-:W3:Y:S04]  /*78d50*/  LDL.LU.64 R24, [R1+0x500] ;  /* 0x0005000001187983 */ /* 0x001ee80000300a00 */
[----:B-1----:R-:W3:Y:S04]  /*78d60*/  LDL.LU.64 R26, [R1+0x508] ;  /* 0x00050800011a7983 */ /* 0x002ee80000300a00 */
[----:B------:R0:W-:Y:S04]  /*78d70*/  STL.64 [R1+0xda38], R22 ;  /* 0x00da381601007387 */ /* 0x0001e80000100a00 */
[----:B0-----:R-:W4:Y:S04]  /*78d80*/  LDL.LU R22, [R1+0x2b24] ;  /* 0x002b240001167983 */ /* 0x001f280000300800 */
[----:B------:R-:W4:Y:S04]  /*78d90*/  LDL.LU R23, [R1+0x2b20] ;  /* 0x002b200001177983 */ /* 0x000f280000300800 */
[----:B------:R-:W-:Y:S04]  /*78da0*/  STL.64 [R1+0xda30], R20 ;  /* 0x00da301401007387 */ /* 0x000fe80000100a00 */
        /* <DEDUP_REMOVED lines=9> */
[----:B------:R-:W3:Y:S04]  /*78e40*/  LDL.LU.64 R8, [R1+0xdbf0] ;  /* 0x00dbf00001087983 */ /* 0x000ee80000300a00 */
        /* <DEDUP_REMOVED lines=8> */
[----:B0-----:R-:W3:Y:S04]  /*78ed0*/  LDL.LU.64 R6, [R1+0xdbe8] ;  /* 0x00dbe80001067983 */ /* 0x001ee80000300a00 */
[----:B------:R-:W3:Y:S02]  /*78ee0*/  LDL.LU.64 R4, [R1+0xdbe0] ;  /* 0x00dbe00001047983 */ /* 0x000ee40000300a00 */
[----:B---3--:R-:W-:-:S15]  /*78ef0*/  HMMA.16816.F32 R4, R12, R8, R4 ;  /* 0x000000080c04723c */ /* 0x008fde0000001804 */
[----:B------:R-:W-:-:S04]  /*78f00*/  NOP ;  /* 0x0000000000007918 */ /* 0x000fc80000000000 */
[----:B------:R-:W-:Y:S04]  /*78f10*/  STL.64 [R1+0x2550], R4 ;  /* 0x0025500401007387 */ /* 0x000fe80000100a00 */
[----:B------:R0:W-:Y:S04]  /*78f20*/  STL.64 [R1+0x2558], R6 ;  /* 0x0025580601007387 */ /* 0x0001e80000100a00 */
[----:B0-----:R-:W2:Y:S04]  /*78f30*/  LDL.LU.64 R6, [R1+0xdbd8] ;  /* 0x00dbd80001067983 */ /* 0x001ea80000300a00 */
[----:B------:R-:W3:Y:S04]  /*78f40*/  LDL.LU.64 R4, [R1+0xdbd0] ;  /* 0x00dbd00001047983 */ /* 0x000ee80000300a00 */
[----:B------:R0:W-:Y:S04]  /*78f50*/  STL.64 [R1+0xd9e8], R10 ;  /* 0x00d9e80a01007387 */ /* 0x0001e80000100a00 */
[----:B0-----:R-:W3:Y:S04]  /*78f60*/  LDL.LU R10, [R1+0x2b3c] ;  /* 0x002b3c00010a7983 */ /* 0x001ee80000300800 */
[----:B------:R-:W3:Y:S04]  /*78f70*/  LDL.LU R11, [R1+0x2b38] ;  /* 0x002b3800010b7983 */ /* 0x000ee80000300800 */
[----:B------:R-:W-:Y:S01]  /*78f80*/  STL.64 [R1+0xd9e0], R8 ;  /* 0x00d9e00801007387 */ /* 0x000fe20000100a00 */
[----:B--2---:R-:W-:-:S15]  /*78f90*/  HMMA.16816.F32 R24, R12, R6, R24 ;  /* 0x000000060c18723c */ /* 0x004fde0000001818 */
[----:B------:R-:W-:-:S04]  /*78fa0*/  NOP ;  /* 0x0000000000007918 */ /* 0x000fc80000000000 */
[----:B------:R-:W-:Y:S04]  /*78fb0*/  STL.64 [R1+0x2530], R24 ;  /* 0x0025301801007387 */ /* 0x000fe80000100a00 */
[----:B------:R0:W-:Y:S04]  /*78fc0*/  STL.64 [R1+0x2538], R26 ;  /* 0x0025381a01007387 */ /* 0x0001e80000100a00 */
[----:B0-----:R-:W2:Y:S04]  /*78fd0*/  LDL.LU.64 R26, [R1+0xdbc8] ;  /* 0x00dbc800011a7983 */ /* 0x001ea80000300a00 */
[----:B------:R-:W4:Y:S01]  /*78fe0*/  LDL.LU.64 R24, [R1+0xdbc0] ;  /* 0x00dbc00001187983 */ /* 0x000f220000300a00 */
[----:B---3--:R-:W-:Y:S03]  /*78ff0*/  HMMA.16816.F32 R16, R12, R4, R16 ;  /* 0x000000040c10723c */ /* 0x008fe60000001810 */
[----:B------:R-:W-:Y:S04]  /*79000*/  STL.64 [R1+0xd9c8], R6 ;  /* 0x00d9c80601007387 */ /* 0x000fe80000100a00 */
[----:B------:R-:W-:-:S12]  /*79010*/  STL.64 [R1+0xd9c0], R4 ;  /* 0x00d9c00401007387 */ /* 0x000fd80000100a00 */
[----:B------:R0:W-:Y:S04]  /*79020*/  STL.64 [R1+0x2520], R16 ;  /* 0x0025201001007387 */ /* 0x0001e80000100a00 */
[----:B------:R1:W-:Y:S04]  /*79030*/  STL.64 [R1+0x2528], R18 ;  /* 0x0025281201007387 */ /* 0x0003e80000100a00 */
[----:B0-----:R-:W3:Y:S04]  /*79040*/  LDL R16, [R1+0x80] ;  /* 0x0000800001107983 */ /* 0x001ee80000100800 */
[----:B------:R-:W3:Y:S01]  /*79050*/  LDL R17, [R1+0x84] ;  /* 0x0000840001117983 */ /* 0x000ee20000100800 */
[----:B--2---:R-:W-:-:S02]  /*79060*/  IMAD R5, R27, 0x100, R26 ;  /* 0x000001001b057824 */ /* 0x004fc400078e021a */
[----:B----4-:R-:W-:Y:S02]  /*79070*/  IMAD R8, R25, 0x100, R24 ;  /* 0x0000010019087824 */ /* 0x010fe400078e0218 */
[----:B------:R-:W2:Y:S04]  /*79080*/  LDL.LU.64 R24, [R1+0x450] ;  /* 0x0004500001187983 */ /* 0x000ea80000300a00 */
[----:B------:R-:W2:Y:S04]  /*79090*/  LDL.LU.64 R26, [R1+0x458] ;  /* 0x00045800011a7983 */ /* 0x000ea80000300a00 */
[----:B-1----:R-:W4:Y:S01]  /*790a0*/  LDL R18, [R1+0x78] ;  /* 0x0000780001127983 */ /* 0x002f220000100800 */
[----:B------:R-:W-:-:S03]  /*790b0*/  IMAD.MOV.U32 R19, RZ, RZ, R3 ;  /* 0x000000ffff137224 */ /* 0x000fc600078e0003 */
[----:B------:R-:W2:Y:S04]  /*790c0*/  LDL.LU R3, [R1+0xdbb8] ;  /* 0x00dbb80001037983 */ /* 0x000ea80000300800 */
[----:B----4-:R0:W-:Y:S04]  /*790d0*/  STL.64 [R1+0xdb78], R18 ;  /* 0x00db781201007387 */ /* 0x0101e80000100a00 */
[----:B0-----:R-:W4:Y:S01]  /*790e0*/  LDL R18, [R1+0x88] ;  /* 0x0000880001127983 */ /* 0x001f220000100800 */
[----:B------:R-:W-:-:S03]  /*790f0*/  IMAD.MOV.U32 R19, RZ, RZ, R2 ;  /* 0x000000ffff137224 */ /* 0x000fc600078e0002 */
[----:B------:R-:W4:Y:S04]  /*79100*/  LDL.LU R2, [R1+0xdbb4] ;  /* 0x00dbb40001027983 */ /* 0x000f280000300800 */
[----:B------:R-:W4:Y:S04]  /*79110*/  LDL R6, [R1+0x98] ;  /* 0x0000980001067983 */ /* 0x000f280000100800 */
[----:B------:R-:W4:Y:S04]  /*79120*/  LDL R7, [R1+0x9c] ;  /* 0x00009c0001077983 */ /* 0x000f280000100800 */
[----:B---3--:R2:W-:Y:S02]  /*79130*/  STL.64 [R1+0xdb70], R16 ;  /* 0x00db701001007387 */ /* 0x0085e40000100a00 */
[----:B--2---:R-:W-:-:S02]  /*79140*/  IMAD.MOV.U32 R16, RZ, RZ, R3 ;  /* 0x000000ffff107224 */ /* 0x004fc400078e0003 */
[----:B------:R-:W2:Y:S01]  /*79150*/  LDL.LU R3, [R1+0xdbb0] ;  /* 0x00dbb00001037983 */ /* 0x000ea20000300800 */
[----:B------:R-:W-:-:S03]  /*79160*/  IMAD R9, R23, 0x100, R22 ;  /* 0x0000010017097824 */ /* 0x000fc600078e0216 */
[----:B------:R-:W3:Y:S04]  /*79170*/  LDL R17, [R1+0x94] ;  /* 0x0000940001117983 */ /* 0x000ee80000100800 */
[----:B----4-:R-:W-:Y:S04]  /*79180*/  STL.64 [R1+0xdb90], R18 ;  /* 0x00db901201007387 */ /* 0x010fe80000100a00 */
[----:B------:R-:W4:Y:S04]  /*79190*/  LDL R22, [R1+0x68] ;  /* 0x0000680001167983 */ /* 0x000f280000100800 */
[----:B------:R-:W4:Y:S04]  /*791a0*/  LDL R23, [R1+0x6c] ;  /* 0x00006c0001177983 */ /* 0x000f280000100800 */
[----:B------:R-:W3:Y:S01]  /*791b0*/  LDL.64 R20, [R1+0x70] ;  /* 0x0000700001147983 */ /* 0x000ee20000100a00 */
[----:B--2---:R-:W-:Y:S01]  /*791c0*/  HMMA.16816.F32 R12, R12, R2, R24 ;  /* 0x000000020c0c723c */ /* 0x004fe20000001818 */
[----:B------:R-:W-:-:S02]  /*791d0*/  IMAD.MOV.U32 R27, RZ, RZ, R0 ;  /* 0x000000ffff1b7224 */ /* 0x000fc400078e0000 */
[----:B----4-:R-:W-:Y:S04]  /*791e0*/  STL.64 [R1+0xdb88], R22 ;  /* 0x00db881601007387 */ /* 0x010fe80000100a00 */
[----:B---3--:R0:W-:Y:S04]  /*791f0*/  STL.64 [R1+0xdb80], R20 ;  /* 0x00db801401007387 */ /* 0x0081e80000100a00 */
[----:B------:R-:W-:Y:S04]  /*79200*/  STL [R1+0xd9bc], R2 ;  /* 0x00d9bc0201007387 */ /* 0x000fe80000100800 */
[----:B------:R-:W-:Y:S04]  /*79210*/  STL [R1+0xd9b8], R3 ;  /* 0x00d9b80301007387 */ /* 0x000fe80000100800 */
[----:B------:R-:W-:Y:S04]  /*79220*/  STL.64 [R1+0xa20], R12 ;  /* 0x000a200c01007387 */ /* 0x000fe80000100a00 */
[----:B------:R-:W-:Y:S04]  /*79230*/  STL.64 [R1+0xa28], R14 ;  /* 0x000a280e01007387 */ /* 0x000fe80000100a00 */
[----:B------:R-:W2:Y:S04]  /*79240*/  LDL R26, [R1] ;  /* 0x00000000011a7983 */ /* 0x000ea80000100800 */
[----:B------:R-:W3:Y:S04]  /*79250*/  LDL.LU R0, [R1+0xdbac] ;  /* 0x00dbac0001007983 */ /* 0x000ee80000300800 */
[----:B0-----:R-:W4:Y:S04]  /*79260*/  LDL.LU.64 R20, [R1+0x4c0] ;  /* 0x0004c00001147983 */ /* 0x001f280000300a00 */
[----:B------:R-:W2:Y:S04]  /*79270*/  LDL.LU.64 R22, [R1+0x4c8] ;  /* 0x0004c80001167983 */ /* 0x000ea80000300a00 */
[----:B--2---:R-:W-:Y:S04]  /*79280*/  STL.64 [R1+0xdba0], R22 ;  /* 0x00dba01601007387 */ /* 0x004fe80000100a00 */
[----:B----4-:R0:W-:Y:S04]  /*79290*/  STL.64 [R1+0xdb98], R20 ;  /* 0x00db981401007387 */ /* 0x0101e80000100a00 */
[----:B0-----:R-:W2:Y:S04]  /*792a0*/  LDL.LU.64 R20, [R1+0x4d0] ;  /* 0x0004d00001147983 */ /* 0x001ea80000300a00 */
[----:B------:R-:W2:Y:S04]  /*792b0*/  LDL.LU.64 R22, [R1+0x4d8] ;  /* 0x0004d80001167983 */ /* 0x000ea80000300a00 */
[----:B------:R-:W4:Y:S04]  /*792c0*/  LDL.64 R24, [R1+0x8] ;  /* 0x0000080001187983 */ /* 0x000f280000100a00 */
[----:B------:R-:W-:Y:S01]  /*792d0*/  STL.64 [R1+0xda58], R26 ;  /* 0x00da581a01007387 */ /* 0x000fe20000100a00 */
[----:B------:R-:W-:-:S03]  /*792e0*/  IMAD R4, R11, 0x100, R10 ;  /* 0x000001000b047824 */ /* 0x000fc600078e020a */
[----:B----4-:R0:W-:Y:S04]  /*792f0*/  STL.64 [R1+0xda50], R24 ;  /* 0x00da501801007387 */ /* 0x0101e80000100a00 */
[----:B0-----:R-:W4:Y:S04]  /*79300*/  LDL.LU.64 R24, [R1+0x4e0] ;  /* 0x0004e00001187983 */ /* 0x001f280000300a00 */
[----:B------:R-:W4:Y:S01]  /*79310*/  LDL.LU.64 R26, [R1+0x4e8] ;  /* 0x0004e800011a7983 */ /* 0x000f220000300a00 */
[----:B------:R-:W-:Y:S02]  /*79320*/  F2FP.F16.E4M3.UNPACK_B R12, R9 ;  /* 0x00000009ff0c723e */ /* 0x000fe400020006ff */
[----:B------:R-:W-:-:S02]  /*79330*/  F2FP.F16.E4M3.UNPACK_B R13, R8 ;  /* 0x00000008ff0d723e */ /* 0x000fc400020006ff */
[----:B------:R-:W-:Y:S01]  /*79340*/  F2FP.F16.E4M3.UNPACK_B R14, R5 ;  /* 0x00000005ff0e723e */ /* 0x000fe200020006ff */
[----:B------:R-:W2:Y:S01]  /*79350*/  LDL.LU.64 R8, [R1+0x490] ;  /* 0x0004900001087983 */ /* 0x000ea20000300a00 */
[----:B------:R-:W-:-:S03]  /*79360*/  F2FP.F16.E4M3.UNPACK_B R15, R4 ;  /* 0x00000004ff0f723e */ /* 0x000fc600020006ff */
[----:B------:R-:W2:Y:S04]  /*79370*/  LDL.LU.64 R10, [R1+0x498] ;  /* 0x00049800010a7983 */ /* 0x000ea80000300a00 */
[----:B------:R-:W2:Y:S01]  /*79380*/  LDL.LU.64 R4, [R1+0xb40] ;  /* 0x000b400001047983 */ /* 0x000ea20000300a00 */
[----:B----4-:R-:W-:Y:S03]  /*79390*/  HMMA.16816.F32 R24, R12, R6, R24 ;  /* 0x000000060c18723c */ /* 0x010fe60000001818 */
[----:B------:R-:W4:-:S15]  /*793a0*/  LDL.LU.64 R6, [R1+0xb48] ;  /* 0x000b480001067983 */ /* 0x000f1e0000300a00 */
[----:B------:R-:W-:Y:S01]  /*793b0*/  NOP ;  /* 0x0000000000007918 */ /* 0x000fe20000000000 */
[----:B------:R-:W-:Y:S04]  /*793c0*/  STL.64 [R1+0xa10], R24 ;  /* 0x000a101801007387 */ /* 0x000fe80000100a00 */
[----:B------:R0:W-:Y:S04]  /*793d0*/  STL.64 [R1+0xa18], R26 ;  /* 0x000a181a01007387 */ /* 0x0001e80000100a00 */
[----:B0-----:R-:W4:Y:S01]  /*793e0*/  LDL R26, [R1+0x10] ;  /* 0x00001000011a7983 */ /* 0x001f220000100800 */
[----:B--2---:R-:W-:Y:S01]  /*793f0*/  HMMA.16816.F32 R16, R12, R16, R20 ;  /* 0x000000100c10723c */ /* 0x004fe20000001814 */
[----:B---3--:R-:W-:-:S02]  /*79400*/  IMAD.MOV.U32 R27, RZ, RZ, R0 ;  /* 0x000000ffff1b7224 */ /* 0x008fc400078e0000 */
[----:B------:R-:W2:Y:S04]  /*79410*/  LDL.LU R0, [R1+0xdba8] ;  /* 0x00dba80001007983 */ /* 0x000ea80000300800 */
[----:B----4-:R0:W-:Y:S04]  /*79420*/  STL.64 [R1+0xda70], R26 ;  /* 0x00da701a01007387 */ /* 0x0101e80000100a00 */
[----:B------:R-:W3:Y:S04]  /*79430*/  LDL.LU.64 R24, [R1+0x4b0] ;  /* 0x0004b00001187983 */ /* 0x000ee80000300a00 */
[----:B0-----:R-:W3:Y:S04]  /*79440*/  LDL.LU.64 R26, [R1+0x4b8] ;  /* 0x0004b800011a7983 */ /* 0x001ee80000300a00 */
[----:B------:R-:W4:Y:S04]  /*79450*/  LDL.LU.64 R22, [R1+0xdba0] ;  /* 0x00dba00001167983 */ /* 0x000f280000300a00 */
[----:B------:R-:W4:Y:S04]  /*79460*/  LDL.LU.64 R20, [R1+0xdb98] ;  /* 0x00db980001147983 */ /* 0x000f280000300a00 */
[----:B------:R-:W-:Y:S04]  /*79470*/  STL.64 [R1+0xa00], R16 ;  /* 0x000a001001007387 */ /* 0x000fe80000100a00 */
[----:B------:R0:W-:Y:S04]  /*79480*/  STL.64 [R1+0xa08], R18 ;  /* 0x000a081201007387 */ /* 0x0001e80000100a00 */
[----:B0-----:R-:W4:Y:S02]  /*79490*/  LDL.LU.64 R18, [R1+0xdb90] ;  /* 0x00db900001127983 */ /* 0x001f240000300a00 */
[----:B----4-:R-:W-:Y:S02]  /*794a0*/  HMMA.16816.F32 R16, R12, R18, R20 ;  /* 0x000000120c10723c */ /* 0x010fe40000001814 */
[----:B------:R-:W4:Y:S04]  /*794b0*/  LDL.LU.64 R22, [R1+0xdb88] ;  /* 0x00db880001167983 */ /* 0x000f280000300a00 */
[----:B------:R-:W2:-:S13]  /*794c0*/  LDL.LU.64 R20, [R1+0xdb80] ;  /* 0x00db800001147983 */ /* 0x000e9a0000300a00 */
[----:B------:R-:W-:Y:S04]  /*794d0*/  STL.64 [R1+0x9f0], R16 ;  /* 0x0009f01001007387 */ /* 0x000fe80000100a00 */
[----:B------:R0:W-:Y:S04]  /*794e0*/  STL.64 [R1+0x9f8], R18 ;  /* 0x0009f81201007387 */ /* 0x0001e80000100a00 */
[----:B0-----:R-:W2:Y:S04]  /*794f0*/  LDL.LU.64 R18, [R1+0xdb78] ;  /* 0x00db780001127983 */ /* 0x001ea80000300a00 */
[----:B------:R-:W3:Y:S02]  /*79500*/  LDL.LU.64 R16, [R1+0xdb70] ;  /* 0x00db700001107983 */ /* 0x000ee40000300a00 */
[----:B---3--:R-:W-:-:S15]  /*79510*/  HMMA.16816.F32 R24, R12, R16, R24 ;  /* 0x000000100c18723c */ /* 0x008fde0000001818 */
[----:B------:R-:W-:-:S04]  /*79520*/  NOP ;  /* 0x0000000000007918 */ /* 0x000fc80000000000 */
[----:B------:R0:W-:Y:S04]  /*79530*/  STL.64 [R1+0x9e0], R24 ;  /* 0x0009e01801007387 */ /* 0x0001e80000100a00 */
[----:B------:R-:W-:Y:S04]  /*79540*/  STL.64 [R1+0x9e8], R26 ;  /* 0x0009e81a01007387 */ /* 0x000fe80000100a00 */
[----:B0-----:R-:W3:Y:S04]  /*79550*/  LDL R24, [R1+0x18] ;  /* 0x0000180001187983 */ /* 0x001ee80000100800 */
[----:B------:R-:W3:Y:S04]  /*79560*/  LDL R25, [R1+0x1c] ;  /* 0x00001c0001197983 */ /* 0x000ee80000100800 */
[----:B---3--:R0:W-:Y:S04]  /*79570*/  STL.64 [R1+0xda88], R24 ;  /* 0x00da881801007387 */ /* 0x0081e80000100a00 */
[----:B0-----:R-:W3:Y:S04]  /*79580*/  LDL.LU.64 R24, [R1+0x4a0] ;  /* 0x0004a00001187983 */ /* 0x001ee80000300a00 */
[----:B------:R-:W3:Y:S01]  /*79590*/  LDL.LU.64 R26, [R1+0x4a8] ;  /* 0x0004a800011a7983 */ /* 0x000ee20000300a00 */
[C---:B--2---:R-:W-:Y:S08]  /*795a0*/  HMMA.16816.F32 R8, R12.reuse, R20, R8 ;  /* 0x000000140c08723c */ /* 0x044ff00000001808 */
[C---:B----4-:R-:W-:Y:S08]  /*795b0*/  HMMA.16816.F32 R4, R12.reuse, R22, R4 ;  /* 0x000000160c04723c */ /* 0x050ff00000001804 */
[----:B---3--:R-:W-:Y:S01]  /*795c0*/  HMMA.16816.F32 R16, R12, R18, R24 ;  /* 0x000000120c10723c */ /* 0x008fe20000001818 */
[----:B------:R-:W2:Y:S01]  /*795d0*/  LDL R26, [R1+0x20] ;  /* 0x00002000011a7983 */ /* 0x000ea20000100800 */
[----:B------:R-:W-:-:S15]  /*795e0*/  IMAD.MOV.U32 R27, RZ, RZ, R0 ;  /* 0x000000ffff1b7224 */ /* 0x000fde00078e0000 */
[----:B------:R-:W-:Y:S02]  /*795f0*/  NOP ;  /* 0x0000000000007918 */ /* 0x000fe40000000000 */
[----:B------:R-:W-:Y:S04]  /*79600*/  STL.64 [R1+0x9d0], R16 ;  /* 0x0009d01001007387 */ /* 0x000fe80000100a00 */
[----:B------:R-:W-:Y:S04]  /*79610*/  STL.64 [R1+0x9d8], R18 ;  /* 0x0009d81201007387 */ /* 0x000fe80000100a00 */
[----:B------:R-:W3:Y:S04]  /*79620*/  LDL.LU R0, [R1+0xdb68] ;  /* 0x00db680001007983 */ /* 0x000ee80000300800 */
[----:B--2---:R0:W-:Y:S04]  /*79630*/  STL.64 [R1+0xdaa0], R26 ;  /* 0x00daa01a01007387 */ /* 0x0041e80000100a00 */
[----:B------:R-:W-:Y:S04]  /*79640*/  STL.64 [R1+0x9c0], R8 ;  /* 0x0009c00801007387 */ /* 0x000fe80000100a00 */
[----:B------:R-:W-:Y:S04]  /*79650*/  STL.64 [R1+0x9c8], R10 ;  /* 0x0009c80a01007387 */ /* 0x000fe80000100a00 */
[----:B------:R-:W2:Y:S04]  /*79660*/  LDL R24, [R1+0x28] ;  /* 0x0000280001187983 */ /* 0x000ea80000100800 */
[----:B------:R-:W-:Y:S04]  /*79670*/  STL.64 [R1+0x9b0], R4 ;  /* 0x0009b00401007387 */ /* 0x000fe80000100a00 */
[----:B------:R-:W-:Y:S04]  /*79680*/  STL.64 [R1+0x9b8], R6 ;  /* 0x0009b80601007387 */ /* 0x000fe80000100a00 */
[----:B------:R-:W2:Y:S04]  /*79690*/  LDL R25, [R1+0x2c] ;  /* 0x00002c0001197983 */ /* 0x000ea80000100800 */
[----:B0-----:R-:W4:Y:S04]  /*796a0*/  LDL R26, [R1+0x30] ;  /* 0x00003000011a7983 */ /* 0x001f280000100800 */
[----:B------:R-:W4:Y:S04]  /*796b0*/  LDL R27, [R1+0x34] ;  /* 0x00003400011b7983 */ /* 0x000f280000100800 */
[----:B--2---:R0:W-:Y:S04]  /*796c0*/  STL.64 [R1+0xdab8], R24 ;  /* 0x00dab81801007387 */ /* 0x0041e80000100a00 */
[----:B0-----:R-:W2:Y:S01]  /*796d0*/  LDL R24, [R1+0x38] ;  /* 0x0000380001187983 */ /* 0x001ea20000100800 */
[----:B---3--:R-:W-:-:S03]  /*796e0*/  IMAD.MOV.U32 R25, RZ, RZ, R0 ;  /* 0x000000ffff197224 */ /* 0x008fc600078e0000 */
[----:B------:R-:W3:Y:S04]  /*796f0*/  LDL.LU R0, [R1+0xdb64] ;  /* 0x00db640001007983 */ /* 0x000ee80000300800 */
[----:B----4-:R0:W-:Y:S04]  /*79700*/  STL.64 [R1+0xdad0], R26 ;  /* 0x00dad01a01007387 */ /* 0x0101e80000100a00 */
[----:B0-----:R-:W4:Y:S04]  /*79710*/  LDL R26, [R1+0x40] ;  /* 0x00004000011a7983 */ /* 0x001f280000100800 */
[----:B------:R-:W4:Y:S04]  /*79720*/  LDL R27, [R1+0x44] ;  /* 0x00004400011b7983 */ /* 0x000f280000100800 */
[----:B--2---:R0:W-:Y:S04]  /*79730*/  STL.64 [R1+0xdae8], R24 ;  /* 0x00dae81801007387 */ /* 0x0041e80000100a00 */
[----:B0-----:R-:W2:Y:S04]  /*79740*/  LDL R24, [R1+0x48] ;  /* 0x0000480001187983 */ /* 0x001ea80000100800 */
[----:B------:R-:W2:Y:S04]  /*79750*/  LDL R25, [R1+0x4c] ;  /* 0x00004c0001197983 */ /* 0x000ea80000100800 */
[----:B----4-:R3:W-:Y:S02]  /*79760*/  STL.64 [R1+0xdb00], R26 ;  /* 0x00db001a01007387 */ /* 0x0107e40000100a00 */
[----:B---3--:R-:W-:-:S02]  /*79770*/  IMAD.MOV.U32 R26, RZ, RZ, R0 ;  /* 0x000000ffff1a7224 */ /* 0x008fc400078e0000 */
[----:B------:R-:W3:Y:S04]  /*79780*/  LDL.LU R0, [R1+0xdb60] ;  /* 0x00db600001007983 */ /* 0x000ee80000300800 */
[----:B------:R-:W4:Y:S04]  /*79790*/  LDL R27, [R1+0x54] ;  /* 0x00005400011b7983 */ /* 0x000f280000100800 */
[----:B--2---:R0:W-:Y:S04]  /*797a0*/  STL.64 [R1+0xdb18], R24 ;  /* 0x00db181801007387 */ /* 0x0041e80000100a00 */
[----:B0-----:R-:W2:Y:S04]  /*797b0*/  LDL R24, [R1+0x58] ;  /* 0x0000580001187983 */ /* 0x001ea80000100800 */
[----:B------:R-:W2:Y:S01]  /*797c0*/  LDL R25, [R1+0x5c] ;  /* 0x00005c0001197983 */ /* 0x000ea20000100800 */
[----:B------:R-:W-:-:S02]  /*797d0*/  IMAD.MOV.U32 R2, RZ, RZ, R20 ;  /* 0x000000ffff027224 */ /* 0x000fc400078e0014 */
[----:B------:R-:W-:Y:S01]  /*797e0*/  IMAD.MOV.U32 R3, RZ, RZ, R21 ;  /* 0x000000ffff037224 */ /* 0x000fe200078e0015 */
[----:B----4-:R0:W-:Y:S04]  /*797f0*/  STL.64 [R1+0xdb30], R26 ;  /* 0x00db301a01007387 */ /* 0x0101e80000100a00 */
[----:B0-----:R-:W4:Y:S04]  /*79800*/  LDL R26, [R1+0x60] ;  /* 0x00006000011a7983 */ /* 0x001f280000100800 */
        /* <DEDUP_REMOVED lines=47> */
[----:B---3--:R-:W-:-:S03]  /*79b00*/  IMAD.MOV.U32 R27, RZ, RZ, R0 ;  /* 0x000000ffff1b7224 */ /* 0x008fc600078e0000 */
[----:B--2---:R-:W-:Y:S04]  /*79b10*/  STL.64 [R1+0xdb58], R22 ;  /* 0x00db581601007387 */ /* 0x004fe80000100a00 */
[----:B------:R0:W-:Y:S04]  /*79b20*/  STL.64 [R1+0xdb50], R20 ;  /* 0x00db501401007387 */ /* 0x0001e80000100a00 */
[----:B0-----:R-:W4:Y:S04]  /*79b30*/  LDL.LU.64 R20, [R1+0xb70] ;  /* 0x000b700001147983 */ /* 0x001f280000300a00 */
[----:B------:R-:W4:Y:S04]  /*79b40*/  LDL.LU.64 R22, [R1+0xb78] ;  /* 0x000b780001167983 */ /* 0x000f280000300a00 */
[----:B------:R-:W2:Y:S04]  /*79b50*/  LDL.LU.64 R16, [R1+0xd30] ;  /* 0x000d300001107983 */ /* 0x000ea80000300a00 */
[----:B------:R-:W2:Y:S04]  /*79b60*/  LDL.LU.64 R18, [R1+0xd38] ;  /* 0x000d380001127983 */ /* 0x000ea80000300a00 */
[----:B------:R-:W3:Y:S04]  /*79b70*/  LDL.LU.64 R8, [R1+0xd40] ;  /* 0x000d400001087983 */ /* 0x000ee80000300a00 */
[----:B------:R-:W3:Y:S04]  /*79b80*/  LDL.LU.64 R10, [R1+0xd48] ;  /* 0x000d4800010a7983 */ /* 0x000ee80000300a00 */
[----:B------:R-:W2:Y:S04]  /*79b90*/  LDL.LU.64 R4, [R1+0xd50] ;  /* 0x000d500001047983 */ /* 0x000ea80000300a00 */
[----:B------:R-:W2:Y:S01]  /*79ba0*/  LDL.LU.64 R6, [R1+0xd58] ;  /* 0x000d580001067983 */ /* 0x000ea20000300a00 */
[----:B----4-:R-:W-:Y:S03]  /*79bb0*/  HMMA.16816.F32 R24, R12, R26, R20 ;  /* 0x0000001a0c18723c */ /* 0x010fe60000001814 */
[----:B------:R-:W4:Y:S04]  /*79bc0*/  LDL.LU.64 R22, [R1+0xdb58] ;  /* 0x00db580001167983 */ /* 0x000f280000300a00 */
[----:B------:R-:W4:-:S12]  /*79bd0*/  LDL.LU.64 R20, [R1+0xdb50] ;  /* 0x00db500001147983 */ /* 0x000f180000300a00 */
[----:B------:R0:W-:Y:S04]  /*79be0*/  STL.64 [R1+0x9a0], R24 ;  /* 0x0009a01801007387 */ /* 0x0001e80000100a00 */
[----:B------:R4:W-:Y:S04]  /*79bf0*/  STL.64 [R1+0x9a8], R26 ;  /* 0x0009a81a01007387 */ /* 0x0009e80000100a00 */
[----:B0-----:R-:W4:Y:S02]  /*79c00*/  LDL.LU.64 R24, [R1+0xdb48] ;  /* 0x00db480001187983 */ /* 0x001f240000300a00 */
[----:B----4-:R-:W-:Y:S02]  /*79c10*/  HMMA.16816.F32 R24, R12, R24, R20 ;  /* 0x000000180c18723c */ /* 0x010fe40000001814 */
[----:B------:R-:W4:Y:S04]  /*79c20*/  LDL.LU.64 R22, [R1+0xdb40] ;  /* 0x00db400001167983 */ /* 0x000f280000300a00 */
[----:B------:R-:W4:-:S13]  /*79c30*/  LDL.LU.64 R20, [R1+0xdb38] ;  /* 0x00db380001147983 */ /* 0x000f1a0000300a00 */
[----:B------:R-:W-:Y:S04]  /*79c40*/  STL.64 [R1+0x990], R24 ;  /* 0x0009901801007387 */ /* 0x000fe80000100a00 */
[----:B------:R0:W-:Y:S04]  /*79c50*/  STL.64 [R1+0x998], R26 ;  /* 0x0009981a01007387 */ /* 0x0001e80000100a00 */
[----:B0-----:R-:W4:Y:S02]  /*79c60*/  LDL.LU.64 R26, [R1+0xdb30] ;  /* 0x00db3000011a7983 */ /* 0x001f240000300a00 */
[----:B----4-:R-:W-:Y:S02]  /*79c70*/  HMMA.16816.F32 R24, R12, R26, R20 ;  /* 0x0000001a0c18723c */ /* 0x010fe40000001814 */
[----:B------:R-:W4:Y:S04]  /*79c80*/  LDL.LU.64 R22, [R1+0xdb28] ;  /* 0x00db280001167983 */ /* 0x000f280000300a00 */
[----:B------:R-:W4:-:S13]  /*79c90*/  LDL.LU.64 R20, [R1+0xdb20] ;  /* 0x00db200001147983 */ /* 0x000f1a0000300a00 */
        /* <DEDUP_REMOVED lines=50> */
[----:B0-----:R-:W2:Y:S04]  /*79fc0*/  LDL.LU.64 R26, [R1+0xda58] ;  /* 0x00da5800011a7983 */ /* 0x001ea80000300a00 */
[----:B------:R-:W4:Y:S02]  /*79fd0*/  LDL.LU.64 R24, [R1+0xda50] ;  /* 0x00da500001187983 */ /* 0x000f240000300a00 */
[----:B----4-:R-:W-:-:S15]  /*79fe0*/  HMMA.16816.F32 R20, R12, R24, R20 ;  /* 0x000000180c14723c */ /* 0x010fde0000001814 */
        /* <DEDUP_REMOVED lines=8> */
[----:B------:R-:W4:-:S14]  /*7a070*/  LDL.LU.64 R20, [R1+0xda30] ;  /* 0x00da300001147983 */ /* 0x000f1c0000300a00 */
[----:B------:R-:W-:Y:S04]  /*7a080*/  STL.64 [R1+0x8e0], R24 ;  /* 0x0008e01801007387 */ /* 0x000fe80000100a00 */
[----:B------:R0:W-:Y:S04]  /*7a090*/  STL.64 [R1+0x8e8], R26 ;  /* 0x0008e81a01007387 */ /* 0x0001e80000100a00 */
[----:B0-----:R-:W3:Y:S01]  /*7a0a0*/  LDL.LU.64 R26, [R1+0xda28] ;  /* 0x00da2800011a7983 */ /* 0x001ee20000300a00 */
[----:B------:R-:W-:Y:S03]  /*7a0b0*/  HMMA.16816.F32 R16, R12, R28, R16 ;  /* 0x0000001c0c10723c */ /* 0x000fe60000001810 */
[----:B------:R-:W2:-:S15]  /*7a0c0*/  LDL.LU.64 R24, [R1+0xda20] ;  /* 0x00da200001187983 */ /* 0x000e9e0000300a00 */
[----:B------:R-:W-:Y:S01]  /*7a0d0*/  NOP ;  /* 0x0000000000007918 */ /* 0x000fe20000000000 */
[----:B------:R0:W-:Y:S04]  /*7a0e0*/  STL.64 [R1+0x8d0], R16 ;  /* 0x0008d01001007387 */ /* 0x0001e80000100a00 */
[----:B------:R1:W-:Y:S04]  /*7a0f0*/  STL.64 [R1+0x8d8], R18 ;  /* 0x0008d81201007387 */ /* 0x0003e80000100a00 */
[----:B0-----:R-:W4:Y:S01]  /*7a100*/  LDL.LU.64 R16, [R1+0xd80] ;  /* 0x000d800001107983 */ /* 0x001f220000300a00 */
[----:B---3--:R-:W-:-:S15]  /*7a110*/  HMMA.16816.F32 R8, R12, R26, R8 ;  /* 0x0000001a0c08723c */ /* 0x008fde0000001808 */
[----:B------:R-:W-:-:S04]  /*7a120*/  NOP ;  /* 0x0000000000007918 */ /* 0x000fc80000000000 */
[----:B------:R-:W-:Y:S04]  /*7a130*/  STL.64 [R1+0x8c0], R8 ;  /* 0x0008c00801007387 */ /* 0x000fe80000100a00 */
[----:B------:R-:W-:Y:S04]  /*7a140*/  STL.64 [R1+0x8c8], R10 ;  /* 0x0008c80a01007387 */ /* 0x000fe80000100a00 */
[----:B-1----:R-:W3:Y:S01]  /*7a150*/  LDL.LU.64 R18, [R1+0xd88] ;  /* 0x000d880001127983 */ /* 0x002ee20000300a00 */
[----:B--2---:R-:W-:-:S15]  /*7a160*/  HMMA.16816.F32 R4, R12, R24, R4 ;  /* 0x000000180c04723c */ /* 0x004fde0000001804 */
[----:B------:R-:W-:-:S04]  /*7a170*/  NOP ;  /* 0x0000000000007918 */ /* 0x000fc80000000000 */
[----:B------:R-:W-:Y:S04]  /*7a180*/  STL.64 [R1+0x8b0], R4 ;  /* 0x0008b00401007387 */ /* 0x000fe80000100a00 */
[----:B------:R-:W-:Y:S04]  /*7a190*/  STL.64 [R1+0x8b8], R6 ;  /* 0x0008b80601007387 */ /* 0x000fe80000100a00 */
[----:B---3--:R-:W-:Y:S04]  /*7a1a0*/  STL.64 [R1+0xda18], R18 ;  /* 0x00da181201007387 */ /* 0x008fe80000100a00 */
[----:B----4-:R0:W-:Y:S04]  /*7a1b0*/  STL.64 [R1+0xda10], R16 ;  /* 0x00da101001007387 */ /* 0x0101e80000100a00 */
[----:B0-----:R-:W2:Y:S04]  /*7a1c0*/  LDL.LU.64 R16, [R1+0xd60] ;  /* 0x000d600001107983 */ /* 0x001ea80000300a00 */
[----:B------:R-:W2:Y:S04]  /*7a1d0*/  LDL.LU.64 R18, [R1+0xd68] ;  /* 0x000d680001127983 */ /* 0x000ea80000300a00 */
[----:B------:R-:W3:Y:S04]  /*7a1e0*/  LDL.LU.64 R8, [R1+0xda0] ;  /* 0x000da00001087983 */ /* 0x000ee80000300a00 */
[----:B------:R-:W4:Y:S04]  /*7a1f0*/  LDL.LU.64 R10, [R1+0xda8] ;  /* 0x000da800010a7983 */ /* 0x000f280000300a00 */
[----:B----4-:R-:W-:Y:S04]  /*7a200*/  STL.64 [R1+0xd9f8], R10 ;  /* 0x00d9f80a01007387 */ /* 0x010fe80000100a00 */
[----:B---3--:R0:W-:Y:S04]  /*7a210*/  STL.64 [R1+0xd9f0], R8 ;  /* 0x00d9f00801007387 */ /* 0x0081e80000100a00 */
        /* <DEDUP_REMOVED lines=59> */
[----:B0-----:R-:W3:Y:S04]  /*7a5d0*/  LDL.LU R9, [R1+0x2b50] ;  /* 0x002b500001097983 */ /* 0x001ee80000300800 */
[----:B------:R-:W3:Y:S01]  /*7a5e0*/  LDL.LU R8, [R1+0x2b58] ;  /* 0x002b580001087983 */ /* 0x000ee20000300800 */
[----:B------:R-:W-:Y:S01]  /*7a5f0*/  IMAD R11, R27, 0x100, R26 ;  /* 0x000001001b0b7824 */ /* 0x000fe200078e021a */
[----:B--2---:R-:W-:-:S15]  /*7a600*/  HMMA.16816.F32 R16, R12, R6, R16 ;  /* 0x000000060c10723c */ /* 0x004fde0000001810 */
[----:B------:R-:W-:-:S04]  /*7a610*/  NOP ;  /* 0x0000000000007918 */ /* 0x000fc80000000000 */
[----:B------:R-:W-:Y:S04]  /*7a620*/  STL.64 [R1+0x840], R16 ;  /* 0x0008401001007387 */ /* 0x000fe80000100a00 */
[----:B------:R3:W-:Y:S02]  /*7a630*/  STL.64 [R1+0x848], R18 ;  /* 0x0008481201007387 */ /* 0x0007e40000100a00 */
[----:B---3--:R-:W-:Y:S02]  /*7a640*/  HMMA.16816.F32 R16, R12, R4, R20 ;  /* 0x000000040c10723c */ /* 0x008fe40000001814 */
[----:B------:R-:W-:Y:S04]  /*7a650*/  STL.64 [R1+0xd838], R6 ;  /* 0x00d8380601007387 */ /* 0x000fe80000100a00 */
[----:B------:R-:W-:Y:S01]  /*7a660*/  STL.64 [R1+0xd830], R4 ;  /* 0x00d8300401007387 */ /* 0x000fe20000100a00 */
[----:B------:R-:W-:-:S02]  /*7a670*/  IMAD.MOV.U32 R22, RZ, RZ, R2 ;  /* 0x000000ffff167224 */ /* 0x000fc400078e0002 */
[----:B------:R-:W-:-:S10]  /*7a680*/  IMAD.MOV.U32 R23, RZ, RZ, R3 ;  /* 0x000000ffff177224 */ /* 0x000fd400078e0003 */
[----:B------:R-:W-:Y:S04]  /*7a690*/  STL.64 [R1+0x830], R16 ;  /* 0x0008301001007387 */ /* 0x000fe80000100a00 */
[----:B------:R0:W-:Y:S04]  /*7a6a0*/  STL.64 [R1+0x838], R18 ;  /* 0x0008381201007387 */ /* 0x0001e80000100a00 */
[----:B0-----:R-:W2:Y:S04]  /*7a6b0*/  LDL R18, [R1+0x90] ;  /* 0x0000900001127983 */ /* 0x001ea80000100800 */
[----:B------:R-:W2:Y:S04]  /*7a6c0*/  LDL R19, [R1+0x94] ;  /* 0x0000940001137983 */ /* 0x000ea80000100800 */
[----:B------:R-:W3:Y:S04]  /*7a6d0*/  LDL.LU.64 R4, [R1+0xdf0] ;  /* 0x000df00001047983 */ /* 0x000ee80000300a00 */
[----:B------:R-:W3:Y:S04]  /*7a6e0*/  LDL.LU.64 R6, [R1+0xdf8] ;  /* 0x000df80001067983 */ /* 0x000ee80000300a00 */
[----:B------:R-:W2:Y:S04]  /*7a6f0*/  LDL R26, [R1+0x60] ;  /* 0x00006000011a7983 */ /* 0x000ea80000100800 */
[----:B------:R-:W2:Y:S04]  /*7a700*/  LDL R27, [R1+0x64] ;  /* 0x00006400011b7983 */ /* 0x000ea80000100800 */
[----:B------:R-:W2:Y:S04]  /*7a710*/  LDL R16, [R1+0x98] ;  /* 0x0000980001107983 */ /* 0x000ea80000100800 */
[----:B------:R-:W2:Y:S04]  /*7a720*/  LDL R17, [R1+0x9c] ;  /* 0x00009c0001117983 */ /* 0x000ea80000100800 */
[----:B------:R-:W3:Y:S04]  /*7a730*/  LDL.LU R2, [R1+0xd9bc] ;  /* 0x00d9bc0001027983 */ /* 0x000ee80000300800 */
[----:B------:R-:W3:Y:S04]  /*7a740*/  LDL.LU R3, [R1+0xd9b8] ;  /* 0x00d9b80001037983 */ /* 0x000ee80000300800 */
[----:B------:R-:W2:Y:S01]  /*7a750*/  LDL.64 R20, [R1+0x78] ;  /* 0x0000780001147983 */ /* 0x000ea20000100a00 */
[----:B----4-:R-:W-:-:S03]  /*7a760*/  IMAD R10, R25, 0x100, R24 ;  /* 0x00000100190a7824 */ /* 0x010fc600078e0218 */
[----:B------:R0:W-:Y:S04]  /*7a770*/  STL.64 [R1+0xd9a0], R22 ;  /* 0x00d9a01601007387 */ /* 0x0001e80000100a00 */
[----:B0-----:R-:W4:Y:S04]  /*7a780*/  LDL.LU R22, [R1+0x2b54] ;  /* 0x002b540001167983 */ /* 0x001f280000300800 */
[----:B------:R-:W4:Y:S04]  /*7a790*/  LDL.LU R23, [R1+0x2b5c] ;  /* 0x002b5c0001177983 */ /* 0x000f280000300800 */
[----:B--2---:R-:W-:Y:S04]  /*7a7a0*/  STL.64 [R1+0xd998], R20 ;  /* 0x00d9981401007387 */ /* 0x004fe80000100a00 */
[----:B------:R-:W2:Y:S04]  /*7a7b0*/  LDL R24, [R1+0x68] ;  /* 0x0000680001187983 */ /* 0x000ea80000100800 */
[----:B------:R-:W2:Y:S01]  /*7a7c0*/  LDL R25, [R1+0x6c] ;  /* 0x00006c0001197983 */ /* 0x000ea20000100800 */
[----:B---3--:R-:W-:Y:S03]  /*7a7d0*/  HMMA.16816.F32 R4, R12, R2, R4 ;  /* 0x000000020c04723c */ /* 0x008fe60000001804 */
[----:B------:R-:W-:Y:S01]  /*7a7e0*/  STL.64 [R1+0xd990], R26 ;  /* 0x00d9901a01007387 */ /* 0x000fe20000100a00 */
[----:B------:R-:W-:-:S02]  /*7a7f0*/  F2FP.F16.E4M3.UNPACK_B R12, R11 ;  /* 0x0000000bff0c723e */ /* 0x000fc400020006ff */
[----:B------:R-:W-:Y:S01]  /*7a800*/  F2FP.F16.E4M3.UNPACK_B R13, R10 ;  /* 0x0000000aff0d723e */ /* 0x000fe200020006ff */
[----:B----4-:R-:W-:Y:S02]  /*7a810*/  IMAD R9, R9, 0x100, R22 ;  /* 0x0000010009097824 */ /* 0x010fe400078e0216 */
[----:B------:R-:W-:Y:S01]  /*7a820*/  IMAD R8, R8, 0x100, R23 ;  /* 0x0000010008087824 */ /* 0x000fe200078e0217 */
[----:B--2---:R0:W-:Y:S04]  /*7a830*/  STL.64 [R1+0xd988], R24 ;  /* 0x00d9881801007387 */ /* 0x0041e80000100a00 */
[----:B0-----:R-:W2:Y:S04]  /*7a840*/  LDL.LU.64 R24, [R1+0xe30] ;  /* 0x000e300001187983 */ /* 0x001ea80000300a00 */
[----:B------:R-:W2:Y:S04]  /*7a850*/  LDL.LU.64 R26, [R1+0xe38] ;  /* 0x000e3800011a7983 */ /* 0x000ea80000300a00 */
[----:B------:R0:W-:Y:S04]  /*7a860*/  STL.64 [R1+0xf0], R4 ;  /* 0x0000f00401007387 */ /* 0x0001e80000100a00 */
[----:B------:R1:W-:Y:S04]  /*7a870*/  STL.64 [R1+0xf8], R6 ;  /* 0x0000f80601007387 */ /* 0x0003e80000100a00 */
[----:B0-----:R-:W3:Y:S04]  /*7a880*/  LDL.LU.64 R4, [R1+0xe50] ;  /* 0x000e500001047983 */ /* 0x001ee80000300a00 */
[----:B-1----:R-:W3:Y:S04]  /*7a890*/  LDL.LU.64 R6, [R1+0xe58] ;  /* 0x000e580001067983 */ /* 0x002ee80000300a00 */
[----:B------:R-:W4:Y:S04]  /*7a8a0*/  LDL R10, [R1] ;  /* 0x00000000010a7983 */ /* 0x000f280000100800 */
[----:B------:R-:W4:Y:S04]  /*7a8b0*/  LDL R11, [R1+0x4] ;  /* 0x00000400010b7983 */ /* 0x000f280000100800 */
[----:B------:R-:W4:Y:S04]  /*7a8c0*/  LDL.LU.64 R20, [R1+0xe90] ;  /* 0x000e900001147983 */ /* 0x000f280000300a00 */
[----:B------:R-:W4:Y:S01]  /*7a8d0*/  LDL.LU.64 R22, [R1+0xe98] ;  /* 0x000e980001167983 */ /* 0x000f220000300a00 */
[----:B------:R-:W-:-:S02]  /*7a8e0*/  F2FP.F16.E4M3.UNPACK_B R14, R9 ;  /* 0x00000009ff0e723e */ /* 0x000fc400020006ff */
[----:B------:R-:W-:-:S07]  /*7a8f0*/  F2FP.F16.E4M3.UNPACK_B R15, R8 ;  /* 0x00000008ff0f723e */ /* 0x000fce00020006ff */
[C---:B--2---:R-:W-:Y:S08]  /*7a900*/  HMMA.16816.F32 R24, R12.reuse, R16, R24 ;  /* 0x000000100c18723c */ /* 0x044ff00000001818 */
[----:B---3--:R-:W-:Y:S01]  /*7a910*/  HMMA.16816.F32 R4, R12, R18, R4 ;  /* 0x000000120c04723c */ /* 0x008fe20000001804 */
[----:B----4-:R-:W-:Y:S04]  /*7a920*/  STL.64 [R1+0xd9b0], R22 ;  /* 0x00d9b01601007387 */ /* 0x010fe80000100a00 */
[----:B------:R0:W-:Y:S04]  /*7a930*/  STL.64 [R1+0xd9a8], R20 ;  /* 0x00d9a81401007387 */ /* 0x0001e80000100a00 */
[----:B0-----:R-:W2:Y:S04]  /*7a940*/  LDL.LU.64 R20, [R1+0xe70] ;  /* 0x000e700001147983 */ /* 0x001ea80000300a00 */
[----:B------:R-:W2:Y:S04]  /*7a950*/  LDL.LU.64 R22, [R1+0xe78] ;  /* 0x000e780001167983 */ /* 0x000ea80000300a00 */
[----:B------:R0:W-:Y:S04]  /*7a960*/  STL.64 [R1+0xd890], R10 ;  /* 0x00d8900a01007387 */ /* 0x0001e80000100a00 */
[----:B0-----:R-:W3:Y:S04]  /*7a970*/  LDL R10, [R1+0x80] ;  /* 0x00008000010a7983 */ /* 0x001ee80000100800 */
[----:B------:R-:W3:Y:S04]  /*7a980*/  LDL R11, [R1+0x84] ;  /* 0x00008400010b7983 */ /* 0x000ee80000100800 */
[----:B------:R0:W-:Y:S04]  /*7a990*/  STL.64 [R1+0x820], R24 ;  /* 0x0008201801007387 */ /* 0x0001e80000100a00 */
[----:B------:R1:W-:Y:S04]  /*7a9a0*/  STL.64 [R1+0x828], R26 ;  /* 0x0008281a01007387 */ /* 0x0003e80000100a00 */
[----:B0-----:R-:W4:Y:S04]  /*7a9b0*/  LDL.LU.64 R24, [R1+0xec0] ;  /* 0x000ec00001187983 */ /* 0x001f280000300a00 */
[----:B-1----:R-:W4:Y:S04]  /*7a9c0*/  LDL.LU.64 R26, [R1+0xec8] ;  /* 0x000ec800011a7983 */ /* 0x002f280000300a00 */
[----:B------:R0:W-:Y:S04]  /*7a9d0*/  STL.64 [R1+0x810], R4 ;  /* 0x0008100401007387 */ /* 0x0001e80000100a00 */
[----:B------:R1:W-:Y:S04]  /*7a9e0*/  STL.64 [R1+0x818], R6 ;  /* 0x0008180601007387 */ /* 0x0003e80000100a00 */
[----:B------:R-:W2:Y:S04]  /*7a9f0*/  LDL.LU.64 R16, [R1+0xef0] ;  /* 0x000ef00001107983 */ /* 0x000ea80000300a00 */
[----:B------:R-:W2:Y:S04]  /*7aa00*/  LDL.LU.64 R18, [R1+0xef8] ;  /* 0x000ef80001127983 */ /* 0x000ea80000300a00 */
[----:B0-----:R-:W2:Y:S04]  /*7aa10*/  LDL.LU.64 R4, [R1+0xf30] ;  /* 0x000f300001047983 */ /* 0x001ea80000300a00 */
[----:B-1----:R-:W2:Y:S04]  /*7aa20*/  LDL.LU.64 R6, [R1+0xf38] ;  /* 0x000f380001067983 */ /* 0x002ea80000300a00 */
[----:B------:R-:W2:Y:S01]  /*7aa30*/  LDL R8, [R1+0x8] ;  /* 0x0000080001087983 */ /* 0x000ea20000100800 */
[----:B------:R-:W-:-:S05]  /*7aa40*/  IMAD.MOV.U32 R9, RZ, RZ, R0 ;  /* 0x000000ffff097224 */ /* 0x000fca00078e0000 */
[----:B--2---:R0:W-:Y:S04]  /*7aa50*/  STL.64 [R1+0xd8a8], R8 ;  /* 0x00d8a80801007387 */ /* 0x0041e80000100a00 */
[----:B0-----:R-:W2:Y:S02]  /*7aa60*/  LDL.64 R8, [R1+0x88] ;  /* 0x0000880001087983 */ /* 0x001ea40000100a00 */
[----:B--2---:R-:W-:-:S15]  /*7aa70*/  HMMA.16816.F32 R20, R12, R8, R20 ;  /* 0x000000080c14723c */ /* 0x004fde0000001814 */
[----:B------:R-:W-:-:S04]  /*7aa80*/  NOP ;  /* 0x0000000000007918 */ /* 0x000fc80000000000 */
[----:B------:R-:W-:Y:S04]  /*7aa90*/  STL.64 [R1+0x800], R20 ;  /* 0x0008001401007387 */ /* 0x000fe80000100a00 */
[----:B------:R0:W-:Y:S04]  /*7aaa0*/  STL.64 [R1+0x808], R22 ;  /* 0x0008081601007387 */ /* 0x0001e80000100a00 */
[----:B0-----:R-:W3:Y:S04]  /*7aab0*/  LDL.LU.64 R22, [R1+0xd9b0] ;  /* 0x00d9b00001167983 */ /* 0x001ee80000300a00 */
[----:B------:R-:W3:Y:S01]  /*7aac0*/  LDL.LU.64 R20, [R1+0xd9a8] ;  /* 0x00d9a80001147983 */ /* 0x000ee20000300a00 */
[----:B------:R-:W-:-:S05]  /*7aad0*/  IMAD.MOV.U32 R0, RZ, RZ, R9 ;  /* 0x000000ffff007224 */ /* 0x000fca00078e0009 */
[----:B------:R-:W-:Y:S01]  /*7aae0*/  STL [R1+0xd800], R0 ;  /* 0x00d8000001007387 */ /* 0x000fe20000100800 */
[----:B---3--:R-:W-:Y:S03]  /*7aaf0*/  HMMA.16816.F32 R8, R12, R10, R20 ;  /* 0x0000000a0c08723c */ /* 0x008fe60000001814 */
[----:B------:R-:W2:Y:S04]  /*7ab00*/  LDL.LU.64 R22, [R1+0xd9a0] ;  /* 0x00d9a00001167983 */ /* 0x000ea80000300a00 */
[----:B------:R-:W4:-:S12]  /*7ab10*/  LDL.LU.64 R20, [R1+0xd998] ;  /* 0x00d9980001147983 */ /* 0x000f180000300a00 */
[----:B------:R-:W-:Y:S04]  /*7ab20*/  STL.64 [R1+0x7f0], R8 ;  /* 0x0007f00801007387 */ /* 0x000fe80000100a00 */
[----:B------:R0:W-:Y:S04]  /*7ab30*/  STL.64 [R1+0x7f8], R10 ;  /* 0x0007f80a01007387 */ /* 0x0001e80000100a00 */
[----:B0-----:R-:W3:Y:S04]  /*7ab40*/  LDL R10, [R1+0x10] ;  /* 0x00001000010a7983 */ /* 0x001ee80000100800 */
[----:B------:R-:W3:Y:S04]  /*7ab50*/  LDL R11, [R1+0x14] ;  /* 0x00001400010b7983 */ /* 0x000ee80000100800 */
[----:B---3--:R0:W-:Y:S04]  /*7ab60*/  STL.64 [R1+0xd8c0], R10 ;  /* 0x00d8c00a01007387 */ /* 0x0081e80000100a00 */
[----:B------:R-:W2:Y:S04]  /*7ab70*/  LDL.LU.64 R8, [R1+0xed0] ;  /* 0x000ed00001087983 */ /* 0x000ea80000300a00 */
[----:B0-----:R-:W2:Y:S01]  /*7ab80*/  LDL.LU.64 R10, [R1+0xed8] ;  /* 0x000ed800010a7983 */ /* 0x001ea20000300a00 */
[----:B----4-:R-:W-:Y:S01]  /*7ab90*/  HMMA.16816.F32 R24, R12, R20, R24 ;  /* 0x000000140c18723c */ /* 0x010fe20000001818 */
[----:B------:R-:W-:-:S15]  /*7aba0*/  IMAD.MOV.U32 R0, RZ, RZ, R21 ;  /* 0x000000ffff007224 */ /* 0x000fde00078e0015 */
[----:B------:R-:W-:-:S03]  /*7abb0*/  NOP ;  /* 0x0000000000007918 */ /* 0x000fc60000000000 */
[----:B------:R-:W-:Y:S04]  /*7abc0*/  STL.64 [R1+0x7e0], R24 ;  /* 0x0007e01801007387 */ /* 0x000fe80000100a00 */
[----:B------:R0:W-:Y:S04]  /*7abd0*/  STL.64 [R1+0x7e8], R26 ;  /* 0x0007e81a01007387 */ /* 0x0001e80000100a00 */
[----:B0-----:R-:W3:Y:S04]  /*7abe0*/  LDL.LU.64 R26, [R1+0xd990] ;  /* 0x00d99000011a7983 */ /* 0x001ee80000300a00 */
[----:B------:R-:W4:Y:S01]  /*7abf0*/  LDL.LU.64 R24, [R1+0xd988] ;  /* 0x00d9880001187983 */ /* 0x000f220000300a00 */
[----:B--2---:R-:W-:Y:S03]  /*7ac00*/  HMMA.16816.F32 R20, R12, R22, R8 ;  /* 0x000000160c14723c */ /* 0x004fe60000001808 */
[----:B------:R-:W2:-:S15]  /*7ac10*/  LDL R8, [R1+0x18] ;  /* 0x0000180001087983 */ /* 0x000e9e0000100800 */
[----:B------:R-:W-:Y:S01]  /*7ac20*/  NOP ;  /* 0x0000000000007918 */ /* 0x000fe20000000000 */
[----:B------:R-:W-:Y:S04]  /*7ac30*/  STL.64 [R1+0x7d0], R20 ;  /* 0x0007d01401007387 */ /* 0x000fe80000100a00 */
[----:B------:R-:W-:Y:S04]  /*7ac40*/  STL.64 [R1+0x7d8], R22 ;  /* 0x0007d81601007387 */ /* 0x000fe80000100a00 */
[----:B------:R-:W2:Y:S01]  /*7ac50*/  LDL R9, [R1+0x1c] ;  /* 0x00001c0001097983 */ /* 0x000ea20000100800 */
[C---:B---3--:R-:W-:Y:S08]  /*7ac60*/  HMMA.16816.F32 R4, R12.reuse, R26, R4 ;  /* 0x0000001a0c04723c */ /* 0x048ff00000001804 */
[----:B----4-:R-:W-:Y:S01]  /*7ac70*/  HMMA.16816.F32 R16, R12, R24, R16 ;  /* 0x000000180c10723c */ /* 0x010fe20000001810 */
[----:B--2---:R0:W-:Y:S04]  /*7ac80*/  STL.64 [R1+0xd8d8], R8 ;  /* 0x00d8d80801007387 */ /* 0x0041e80000100a00 */
[----:B------:R-:W2:-:S14]  /*7ac90*/  LDL R10, [R1+0x20] ;  /* 0x00002000010a7983 */ /* 0x000e9c0000100800 */
[----:B------:R-:W-:Y:S04]  /*7aca0*/  STL.64 [R1+0x7c0], R16 ;  /* 0x0007c01001007387 */ /* 0x000fe80000100a00 */
[----:B------:R-:W-:Y:S04]  /*7acb0*/  STL.64 [R1+0x7c8], R18 ;  /* 0x0007c81201007387 */ /* 0x000fe80000100a00 */
[----:B------:R-:W-:Y:S04]  /*7acc0*/  STL.64 [R1+0x7b0], R4 ;  /* 0x0007b00401007387 */ /* 0x000fe80000100a00 */
[----:B------:R-:W-:Y:S04]  /*7acd0*/  STL.64 [R1+0x7b8], R6 ;  /* 0x0007b80601007387 */ /* 0x000fe80000100a00 */
[----:B------:R-:W2:Y:S04]  /*7ace0*/  LDL R11, [R1+0x24] ;  /* 0x00002400010b7983 */ /* 0x000ea80000100800 */
[----:B0-----:R-:W3:Y:S04]  /*7acf0*/  LDL R8, [R1+0x28] ;  /* 0x0000280001087983 */ /* 0x001ee80000100800 */
[----:B------:R-:W3:Y:S04]  /*7ad00*/  LDL R9, [R1+0x2c] ;  /* 0x00002c0001097983 */ /* 0x000ee80000100800 */
[----:B--2---:R0:W-:Y:S04]  /*7ad10*/  STL.64 [R1+0xd8f0], R10 ;  /* 0x00d8f00a01007387 */ /* 0x0041e80000100a00 */
[----:B0-----:R-:W2:Y:S04]  /*7ad20*/  LDL R10, [R1+0x30] ;  /* 0x00003000010a7983 */ /* 0x001ea80000100800 */
[----:B------:R-:W2:Y:S04]  /*7ad30*/  LDL R11, [R1+0x34] ;  /* 0x00003400010b7983 */ /* 0x000ea80000100800 */
[----:B---3--:R0:W-:Y:S04]  /*7ad40*/  STL.64 [R1+0xd908], R8 ;  /* 0x00d9080801007387 */ /* 0x0081e80000100a00 */
[----:B------:R-:W3:Y:S04]  /*7ad50*/  LDL R6, [R1+0x40] ;  /* 0x0000400001067983 */ /* 0x000ee80000100800 */
[----:B------:R-:W3:Y:S04]  /*7ad60*/  LDL R7, [R1+0x44] ;  /* 0x0000440001077983 */ /* 0x000ee80000100800 */
[----:B0-----:R-:W4:Y:S04]  /*7ad70*/  LDL R8, [R1+0x38] ;  /* 0x0000380001087983 */ /* 0x001f280000100800 */
[----:B------:R-:W4:Y:S04]  /*7ad80*/  LDL R9, [R1+0x3c] ;  /* 0x00003c0001097983 */ /* 0x000f280000100800 */
[----:B------:R-:W2:Y:S04]  /*7ad90*/  LDL R4, [R1+0x48] ;  /* 0x0000480001047983 */ /* 0x000ea80000100800 */
[----:B------:R-:W2:Y:S04]  /*7ada0*/  LDL R5, [R1+0x4c] ;  /* 0x00004c0001057983 */ /* 0x000ea80000100800 */
[----:B---3--:R0:W-:Y:S04]  /*7adb0*/  STL.64 [R1+0xd940], R6 ;  /* 0x00d9400601007387 */ /* 0x0081e80000100a00 */
[----:B0-----:R-:W3:Y:S04]  /*7adc0*/  LDL R6, [R1+0x50] ;  /* 0x0000500001067983 */ /* 0x001ee80000100800 */
[----:B------:R-:W3:Y:S04]  /*7add0*/  LDL R7, [R1+0x54] ;  /* 0x0000540001077983 */ /* 0x000ee80000100800 */
[----:B--2---:R0:W-:Y:S04]  /*7ade0*/  STL.64 [R1+0xd958], R4 ;  /* 0x00d9580401007387 */ /* 0x0041e80000100a00 */
[----:B0-----:R-:W2:Y:S04]  /*7adf0*/  LDL R4, [R1+0x58] ;  /* 0x0000580001047983 */ /* 0x001ea80000100800 */
[----:B------:R-:W2:Y:S04]  /*7ae00*/  LDL R5, [R1+0x5c] ;  /* 0x00005c0001057983 */ /* 0x000ea80000100800 */
[----:B---3--:R-:W-:Y:S04]  /*7ae10*/  STL.64 [R1+0xd970], R6 ;  /* 0x00d9700601007387 */ /* 0x008fe80000100a00 */
[----:B------:R-:W-:Y:S04]  /*7ae20*/  STL.64 [R1+0xd920], R10 ;  /* 0x00d9200a01007387 */ /* 0x000fe80000100a00 */
[----:B----4-:R0:W-:Y:S04]  /*7ae30*/  STL.64 [R1+0xd938], R8 ;  /* 0x00d9380801007387 */ /* 0x0101e80000100a00 */
        /* <DEDUP_REMOVED lines=39> */
[----:B------:R-:W4:Y:S01]  /*7b0b0*/  LDL.LU.64 R26, [R1+0x1068] ;  /* 0x00106800011a7983 */ /* 0x000f220000300a00 */
[C---:B--2---:R-:W-:Y:S03]  /*7b0c0*/  HMMA.16816.F32 R4, R12.reuse, R4, R8 ;  /* 0x000000040c04723c */ /* 0x044fe60000001808 */
[----:B----4-:R-:W-:Y:S04]  /*7b0d0*/  STL.64 [R1+0xd918], R26 ;  /* 0x00d9181a01007387 */ /* 0x010fe80000100a00 */
[----:B---3--:R0:W-:Y:S04]  /*7b0e0*/  STL.64 [R1+0xd910], R24 ;  /* 0x00d9101801007387 */ /* 0x0081e80000100a00 */
        /* <DEDUP_REMOVED lines=8> */
[----:B------:R-:W4:Y:S04]  /*7b170*/  LDL.LU.64 R20, [R1+0x11e0] ;  /* 0x0011e00001147983 */ /* 0x000f280000300a00 */
[----:B------:R-:W4:Y:S04]  /*7b180*/  LDL.LU.64 R22, [R1+0x11e8] ;  /* 0x0011e80001167983 */ /* 0x000f280000300a00 */
[----:B------:R-:W2:Y:S04]  /*7b190*/  LDL.LU.64 R10, [R1+0xd980] ;  /* 0x00d98000010a7983 */ /* 0x000ea80000300a00 */
[----:B------:R-:W2:Y:S04]  /*7b1a0*/  LDL.LU.64 R8, [R1+0xd978] ;  /* 0x00d9780001087983 */ /* 0x000ea80000300a00 */
[----:B------:R-:W-:Y:S04]  /*7b1b0*/  STL.64 [R1+0x7a0], R4 ;  /* 0x0007a00401007387 */ /* 0x000fe80000100a00 */
[----:B------:R0:W-:Y:S04]  /*7b1c0*/  STL.64 [R1+0x7a8], R6 ;  /* 0x0007a80601007387 */ /* 0x0001e80000100a00 */
[----:B0-----:R-:W2:Y:S02]  /*7b1d0*/  LDL.LU.64 R6, [R1+0xd970] ;  /* 0x00d9700001067983 */ /* 0x001ea40000300a00 */
[----:B--2---:R-:W-:Y:S02]  /*7b1e0*/  HMMA.16816.F32 R4, R12, R6, R8 ;  /* 0x000000060c04723c */ /* 0x004fe40000001808 */
[----:B------:R-:W2:Y:S04]  /*7b1f0*/  LDL.LU.64 R10, [R1+0xd968] ;  /* 0x00d96800010a7983 */ /* 0x000ea80000300a00 */
[----:B------:R-:W2:-:S13]  /*7b200*/  LDL.LU.64 R8, [R1+0xd960] ;  /* 0x00d9600001087983 */ /* 0x000e9a0000300a00 */
        /* <DEDUP_REMOVED lines=70> */
[----:B------:R-:W4:Y:S01]  /*7b670*/  LDL.LU.64 R24, [R1+0xd860] ;  /* 0x00d8600001187983 */ /* 0x000f220000300a00 */
[C---:B---3--:R-:W-:Y:S08]  /*7b680*/  HMMA.16816.F32 R16, R12.reuse, R26, R16 ;  /* 0x0000001a0c10723c */ /* 0x048ff00000001810 */
[C---:B----4-:R-:W-:Y:S11]  /*7b690*/  HMMA.16816.F32 R20, R12.reuse, R24, R20 ;  /* 0x000000180c14723c */ /* 0x050ff60000001814 */
        /* <DEDUP_REMOVED lines=8> */
[----:B------:R0:W-:Y:S04]  /*7b720*/  STL.64 [R1+0xd6f8], R26 ;  /* 0x00d6f81a01007387 */ /* 0x0001e80000100a00 */
[----:B0-----:R-:W2:Y:S04]  /*7b730*/  LDL.64 R26, [R1+0x98] ;  /* 0x00009800011a7983 */ /* 0x001ea80000100a00 */
[----:B------:R0:W-:Y:S04]  /*7b740*/  STL.64 [R1+0xd6f0], R24 ;  /* 0x00d6f01801007387 */ /* 0x0001e80000100a00 */
[----:B--2---:R1:W-:Y:S04]  /*7b750*/  STL.64 [R1+0xd808], R26 ;  /* 0x00d8081a01007387 */ /* 0x0043e80000100a00 */
[----:B0-----:R-:W4:Y:S04]  /*7b760*/  LDL.LU.64 R24, [R1+0x1200] ;  /* 0x0012000001187983 */ /* 0x001f280000300a00 */
[----:B-1----:R-:W4:Y:S01]  /*7b770*/  LDL.LU.64 R26, [R1+0x1208] ;  /* 0x00120800011a7983 */ /* 0x002f220000300a00 */
[C---:B------:R-:W-:Y:S08]  /*7b780*/  HMMA.16816.F32 R4, R12.reuse, R20, R4 ;  /* 0x000000140c04723c */ /* 0x040ff00000001804 */
[----:B----4-:R-:W-:-:S15]  /*7b790*/  HMMA.16816.F32 R24, R12, R22, R24 ;  /* 0x000000160c18723c */ /* 0x010fde0000001818 */
[----:B------:R-:W-:-:S04]  /*7b7a0*/  NOP ;  /* 0x0000000000007918 */ /* 0x000fc80000000000 */
[----:B------:R0:W-:Y:S04]  /*7b7b0*/  STL.64 [R1+0x6b0], R24 ;  /* 0x0006b01801007387 */ /* 0x0001e80000100a00 */
[----:B------:R1:W-:Y:S04]  /*7b7c0*/  STL.64 [R1+0x6b8], R26 ;  /* 0x0006b81a01007387 */ /* 0x0003e80000100a00 */
[----:B0-----:R-:W3:Y:S04]  /*7b7d0*/  LDL.LU.64 R24, [R1+0x1370] ;  /* 0x0013700001187983 */ /* 0x001ee80000300a00 */
[----:B-1----:R-:W3:Y:S04]  /*7b7e0*/  LDL.LU.64 R26, [R1+0x1378] ;  /* 0x00137800011a7983 */ /* 0x002ee80000300a00 */
[----:B------:R0:W-:Y:S04]  /*7b7f0*/  STL.64 [R1+0x6a0], R4 ;  /* 0x0006a00401007387 */ /* 0x0001e80000100a00 */
[----:B------:R1:W-:Y:S04]  /*7b800*/  STL.64 [R1+0x6a8], R6 ;  /* 0x0006a80601007387 */ /* 0x0003e80000100a00 */
[----:B0-----:R-:W2:Y:S04]  /*7b810*/  LDL.LU.64 R4, [R1+0x1430] ;  /* 0x0014300001047983 */ /* 0x001ea80000300a00 */
[----:B-1----:R-:W2:Y:S04]  /*7b820*/  LDL.LU.64 R6, [R1+0x1438] ;  /* 0x0014380001067983 */ /* 0x002ea80000300a00 */
[----:B------:R0:W-:Y:S04]  /*7b830*/  STL.64 [R1+0xd6d8], R22 ;  /* 0x00d6d81601007387 */ /* 0x0001e80000100a00 */
[----:B0-----:R-:W4:Y:S04]  /*7b840*/  LDL.LU R22, [R1+0x2b7c] ;  /* 0x002b7c0001167983 */ /* 0x001f280000300800 */
[----:B------:R-:W4:Y:S04]  /*7b850*/  LDL.LU R23, [R1+0x2b78] ;  /* 0x002b780001177983 */ /* 0x000f280000300800 */
[----:B------:R0:W-:Y:S04]  /*7b860*/  STL.64 [R1+0xd6d0], R20 ;  /* 0x00d6d01401007387 */ /* 0x0001e80000100a00 */
[----:B0-----:R-:W2:Y:S04]  /*7b870*/  LDL.LU R20, [R1+0x2b6c] ;  /* 0x002b6c0001147983 */ /* 0x001ea80000300800 */
[----:B------:R-:W2:Y:S04]  /*7b880*/  LDL.LU R21, [R1+0x2b68] ;  /* 0x002b680001157983 */ /* 0x000ea80000300800 */
[----:B----4-:R-:W-:Y:S04]  /*7b890*/  STL.64 [R1+0xd818], R22 ;  /* 0x00d8181601007387 */ /* 0x010fe80000100a00 */
[----:B--2---:R0:W-:Y:S04]  /*7b8a0*/  STL.64 [R1+0xd810], R20 ;  /* 0x00d8101401007387 */ /* 0x0041e80000100a00 */
[----:B0-----:R-:W2:Y:S04]  /*7b8b0*/  LDL.LU.64 R20, [R1+0x12d0] ;  /* 0x0012d00001147983 */ /* 0x001ea80000300a00 */
[----:B------:R-:W2:Y:S02]  /*7b8c0*/  LDL.LU.64 R22, [R1+0x12d8] ;  /* 0x0012d80001167983 */ /* 0x000ea40000300a00 */
[----:B--2---:R-:W-:-:S15]  /*7b8d0*/  HMMA.16816.F32 R20, R12, R18, R20 ;  /* 0x000000120c14723c */ /* 0x004fde0000001814 */
[----:B------:R-:W-:-:S04]  /*7b8e0*/  NOP ;  /* 0x0000000000007918 */ /* 0x000fc80000000000 */
[----:B------:R0:W-:Y:S04]  /*7b8f0*/  STL.64 [R1+0x690], R20 ;  /* 0x0006901401007387 */ /* 0x0001e80000100a00 */
[----:B------:R1:W-:Y:S04]  /*7b900*/  STL.64 [R1+0x698], R22 ;  /* 0x0006981601007387 */ /* 0x0003e80000100a00 */
[----:B0-----:R-:W2:Y:S04]  /*7b910*/  LDL.LU.64 R20, [R1+0x1650] ;  /* 0x0016500001147983 */ /* 0x001ea80000300a00 */
[----:B-1----:R-:W4:Y:S01]  /*7b920*/  LDL.LU.64 R22, [R1+0x1658] ;  /* 0x0016580001167983 */ /* 0x002f220000300a00 */
[C---:B---3--:R-:W-:Y:S08]  /*7b930*/  HMMA.16816.F32 R24, R12.reuse, R16, R24 ;  /* 0x000000100c18723c */ /* 0x048ff00000001818 */
[C---:B------:R-:W-:Y:S01]  /*7b940*/  HMMA.16816.F32 R4, R12.reuse, R10, R4 ;  /* 0x0000000a0c04723c */ /* 0x040fe20000001804 */
[----:B----4-:R-:W-:Y:S04]  /*7b950*/  STL.64 [R1+0xd828], R22 ;  /* 0x00d8281601007387 */ /* 0x010fe80000100a00 */
[----:B--2---:R0:W-:Y:S04]  /*7b960*/  STL.64 [R1+0xd820], R20 ;  /* 0x00d8201401007387 */ /* 0x0041e80000100a00 */
[----:B0-----:R-:W2:Y:S04]  /*7b970*/  LDL.LU.64 R20, [R1+0x1590] ;  /* 0x0015900001147983 */ /* 0x001ea80000300a00 */
[----:B------:R-:W2:Y:S04]  /*7b980*/  LDL.LU.64 R22, [R1+0x1598] ;  /* 0x0015980001167983 */ /* 0x000ea80000300a00 */
[----:B------:R0:W-:Y:S04]  /*7b990*/  STL.64 [R1+0x680], R24 ;  /* 0x0006801801007387 */ /* 0x0001e80000100a00 */
[----:B------:R1:W-:Y:S04]  /*7b9a0*/  STL.64 [R1+0x688], R26 ;  /* 0x0006881a01007387 */ /* 0x0003e80000100a00 */
[----:B0-----:R-:W3:Y:S04]  /*7b9b0*/  LDL.LU.64 R24, [R1+0x1640] ;  /* 0x0016400001187983 */ /* 0x001ee80000300a00 */
[----:B-1----:R-:W3:Y:S04]  /*7b9c0*/  LDL.LU.64 R26, [R1+0x1648] ;  /* 0x00164800011a7983 */ /* 0x002ee80000300a00 */
[----:B------:R-:W-:Y:S04]  /*7b9d0*/  STL.64 [R1+0xd6b8], R18 ;  /* 0x00d6b81201007387 */ /* 0x000fe80000100a00 */
[----:B------:R0:W-:Y:S04]  /*7b9e0*/  STL.64 [R1+0xd6b0], R16 ;  /* 0x00d6b01001007387 */ /* 0x0001e80000100a00 */
[----:B0-----:R-:W4:Y:S04]  /*7b9f0*/  LDL.LU.64 R16, [R1+0x14e0] ;  /* 0x0014e00001107983 */ /* 0x001f280000300a00 */
[----:B------:R-:W4:Y:S04]  /*7ba00*/  LDL.LU.64 R18, [R1+0x14e8] ;  /* 0x0014e80001127983 */ /* 0x000f280000300a00 */
[----:B------:R-:W-:Y:S04]  /*7ba10*/  STL.64 [R1+0x670], R4 ;  /* 0x0006700401007387 */ /* 0x000fe80000100a00 */
[----:B------:R0:W-:Y:S04]  /*7ba20*/  STL.64 [R1+0x678], R6 ;  /* 0x0006780601007387 */ /* 0x0001e80000100a00 */
[----:B0-----:R-:W2:Y:S04]  /*7ba30*/  LDL.LU.64 R6, [R1+0xd838] ;  /* 0x00d8380001067983 */ /* 0x001ea80000300a00 */
[----:B------:R-:W3:Y:S01]  /*7ba40*/  LDL.LU.64 R4, [R1+0xd830] ;  /* 0x00d8300001047983 */ /* 0x000ee20000300a00 */
[C---:B----4-:R-:W-:Y:S08]  /*7ba50*/  HMMA.16816.F32 R16, R12.reuse, R8, R16 ;  /* 0x000000080c10723c */ /* 0x050ff00000001810 */
[C---:B--2---:R-:W-:Y:S11]  /*7ba60*/  HMMA.16816.F32 R20, R12.reuse, R6, R20 ;  /* 0x000000060c14723c */ /* 0x044ff60000001814 */
        /* <DEDUP_REMOVED lines=18> */
[----:B0-----:R-:W3:Y:S04]  /*7bb90*/  LDL.LU.64 R22, [R1+0xd818] ;  /* 0x00d8180001167983 */ /* 0x001ee80000300a00 */
[----:B------:R-:W3:Y:S01]  /*7bba0*/  LDL.LU.64 R20, [R1+0xd810] ;  /* 0x00d8100001147983 */ /* 0x000ee20000300a00 */
[----:B--2---:R-:W-:Y:S01]  /*7bbb0*/  IMAD R9, R9, 0x100, R8 ;  /* 0x0000010009097824 */ /* 0x004fe200078e0208 */
[----:B------:R-:W-:Y:S02]  /*7bbc0*/  HMMA.16816.F32 R12, R12, R2, R24 ;  /* 0x000000020c0c723c */ /* 0x000fe40000001818 */
[----:B------:R-:W-:Y:S04]  /*7bbd0*/  STL [R1+0xd684], R4 ;  /* 0x00d6840401007387 */ /* 0x000fe80000100800 */
[----:B------:R4:W-:Y:S01]  /*7bbe0*/  STL [R1+0xd680], R5 ;  /* 0x00d6800501007387 */ /* 0x0009e20000100800 */
[----:B---3--:R-:W-:-:S03]  /*7bbf0*/  IMAD R8, R21, 0x100, R20 ;  /* 0x0000010015087824 */ /* 0x008fc600078e0214 */
[----:B------:R-:W2:Y:S04]  /*7bc00*/  LDL.64 R20, [R1+0x90] ;  /* 0x0000900001147983 */ /* 0x000ea80000100a00 */
[----:B------:R-:W3:Y:S01]  /*7bc10*/  LDL.LU.64 R26, [R1+0xd808] ;  /* 0x00d80800011a7983 */ /* 0x000ee20000300a00 */
[----:B----4-:R-:W-:Y:S02]  /*7bc20*/  IMAD R5, R11, 0x100, R10 ;  /* 0x000001000b057824 */ /* 0x010fe400078e020a */
[----:B------:R-:W-:Y:S01]  /*7bc30*/  IMAD R4, R23, 0x100, R22 ;  /* 0x0000010017047824 */ /* 0x000fe200078e0216 */
[----:B------:R-:W-:Y:S04]  /*7bc40*/  STL [R1+0xd674], R2 ;  /* 0x00d6740201007387 */ /* 0x000fe80000100800 */
[----:B------:R-:W-:Y:S04]  /*7bc50*/  STL [R1+0xd670], R3 ;  /* 0x00d6700301007387 */ /* 0x000fe80000100800 */
[----:B------:R0:W-:Y:S04]  /*7bc60*/  STL.64 [R1+0xe0], R12 ;  /* 0x0000e00c01007387 */ /* 0x0001e80000100a00 */
[----:B------:R1:W-:Y:S01]  /*7bc70*/  STL.64 [R1+0xe8], R14 ;  /* 0x0000e80e01007387 */ /* 0x0003e20000100a00 */
[----:B0-----:R-:W-:-:S02]  /*7bc80*/  F2FP.F16.E4M3.UNPACK_B R12, R9 ;  /* 0x00000009ff0c723e */ /* 0x001fc400020006ff */
[----:B------:R-:W-:Y:S02]  /*7bc90*/  F2FP.F16.E4M3.UNPACK_B R13, R8 ;  /* 0x00000008ff0d723e */ /* 0x000fe400020006ff */
[----:B-1----:R-:W-:Y:S02]  /*7bca0*/  F2FP.F16.E4M3.UNPACK_B R14, R5 ;  /* 0x00000005ff0e723e */ /* 0x002fe400020006ff */
[----:B------:R-:W-:Y:S01]  /*7bcb0*/  F2FP.F16.E4M3.UNPACK_B R15, R4 ;  /* 0x00000004ff0f723e */ /* 0x000fe200020006ff */
[----:B------:R-:W-:-:S06]  /*7bcc0*/  IMAD.MOV.U32 R3, RZ, RZ, R0 ;  /* 0x000000ffff037224 */ /* 0x000fcc00078e0000 */
[----:B---3--:R-:W-:Y:S01]  /*7bcd0*/  HMMA.16816.F32 R8, R12, R26, R16 ;  /* 0x0000001a0c08723c */ /* 0x008fe20000001810 */
[----:B------:R-:W-:Y:S02]  /*7bce0*/  IMAD.MOV.U32 R4, RZ, RZ, R26 ;  /* 0x000000ffff047224 */ /* 0x000fe400078e001a */
[----:B------:R-:W-:-:S15]  /*7bcf0*/  IMAD.MOV.U32 R5, RZ, RZ, R27 ;  /* 0x000000ffff057224 */ /* 0x000fde00078e001b */
[----:B------:R-:W-:Y:S01]  /*7bd00*/  NOP ;  /* 0x0000000000007918 */ /* 0x000fe20000000000 */
[----:B------:R0:W-:Y:S04]  /*7bd10*/  STL.64 [R1+0x630], R8 ;  /* 0x0006300801007387 */ /* 0x0001e80000100a00 */
[----:B------:R1:W-:Y:S04]  /*7bd20*/  STL.64 [R1+0x638], R10 ;  /* 0x0006380a01007387 */ /* 0x0003e80000100a00 */
[----:B0-----:R-:W2:Y:S04]  /*7bd30*/  LDL.LU.64 R8, [R1+0x1710] ;  /* 0x0017100001087983 */ /* 0x001ea80000300a00 */
[----:B-1----:R-:W2:Y:S04]  /*7bd40*/  LDL.LU.64 R10, [R1+0x1718] ;  /* 0x00171800010a7983 */ /* 0x002ea80000300a00 */
[----:B------:R-:W3:Y:S04]  /*7bd50*/  LDL R26, [R1+0x20] ;  /* 0x00002000011a7983 */ /* 0x000ee80000100800 */
[----:B------:R-:W3:Y:S04]  /*7bd60*/  LDL R27, [R1+0x24] ;  /* 0x00002400011b7983 */ /* 0x000ee80000100800 */
[----:B------:R-:W4:Y:S04]  /*7bd70*/  LDL R24, [R1+0x28] ;  /* 0x0000280001187983 */ /* 0x000f280000100800 */
[----:B------:R-:W4:Y:S04]  /*7bd80*/  LDL R25, [R1+0x2c] ;  /* 0x00002c0001197983 */ /* 0x000f280000100800 */
[----:B------:R-:W3:Y:S04]  /*7bd90*/  LDL R2, [R1+0x78] ;  /* 0x0000780001027983 */ /* 0x000ee80000100800 */
[----:B------:R-:W3:Y:S04]  /*7bda0*/  LDL.LU R0, [R1+0xd800] ;  /* 0x00d8000001007983 */ /* 0x000ee80000300800 */
[----:B------:R-:W3:Y:S04]  /*7bdb0*/  LDL.64 R18, [R1+0x68] ;  /* 0x0000680001127983 */ /* 0x000ee80000100a00 */
[----:B------:R-:W4:Y:S01]  /*7bdc0*/  LDL.64 R16, [R1+0x70] ;  /* 0x0000700001107983 */ /* 0x000f220000100a00 */
[----:B--2---:R-:W-:Y:S03]  /*7bdd0*/  HMMA.16816.F32 R8, R12, R20, R8 ;  /* 0x000000140c08723c */ /* 0x004fe60000001808 */
[----:B---3--:R-:W-:Y:S04]  /*7bde0*/  STL.64 [R1+0xd7e8], R18 ;  /* 0x00d7e81201007387 */ /* 0x008fe80000100a00 */
[----:B----4-:R-:W-:Y:S04]  /*7bdf0*/  STL.64 [R1+0xd7e0], R16 ;  /* 0x00d7e01001007387 */ /* 0x010fe80000100a00 */
[----:B------:R-:W-:Y:S04]  /*7be00*/  STL.64 [R1+0xd758], R26 ;  /* 0x00d7581a01007387 */ /* 0x000fe80000100a00 */
[----:B------:R-:W-:Y:S04]  /*7be10*/  STL.64 [R1+0xd750], R24 ;  /* 0x00d7501801007387 */ /* 0x000fe80000100a00 */
[----:B------:R-:W2:Y:S04]  /*7be20*/  LDL R22, [R1+0x30] ;  /* 0x0000300001167983 */ /* 0x000ea80000100800 */
[----:B------:R-:W2:Y:S04]  /*7be30*/  LDL R23, [R1+0x34] ;  /* 0x0000340001177983 */ /* 0x000ea80000100800 */
[----:B------:R0:W-:Y:S04]  /*7be40*/  STL.64 [R1+0xd6a8], R6 ;  /* 0x00d6a80601007387 */ /* 0x0001e80000100a00 */
[----:B0-----:R-:W3:Y:S01]  /*7be50*/  LDL R6, [R1+0x88] ;  /* 0x0000880001067983 */ /* 0x001ee20000100800 */
[----:B------:R-:W-:-:S03]  /*7be60*/  IMAD.MOV.U32 R7, RZ, RZ, R0 ;  /* 0x000000ffff077224 */ /* 0x000fc600078e0000 */
[----:B------:R-:W-:Y:S01]  /*7be70*/  STL.64 [R1+0xd6a0], R4 ;  /* 0x00d6a00401007387 */ /* 0x000fe20000100a00 */
[----:B------:R-:W-:-:S03]  /*7be80*/  IMAD.MOV.U32 R0, RZ, RZ, R21 ;  /* 0x000000ffff007224 */ /* 0x000fc600078e0015 */
[----:B------:R-:W4:Y:S04]  /*7be90*/  LDL R20, [R1+0x38] ;  /* 0x0000380001147983 */ /* 0x000f280000100800 */
[----:B------:R-:W-:Y:S04]  /*7bea0*/  STL.64 [R1+0x620], R8 ;  /* 0x0006200801007387 */ /* 0x000fe80000100a00 */
[----:B------:R-:W-:Y:S04]  /*7beb0*/  STL.64 [R1+0x628], R10 ;  /* 0x0006280a01007387 */ /* 0x000fe80000100a00 */
[----:B------:R-:W4:Y:S04]  /*7bec0*/  LDL R21, [R1+0x3c] ;  /* 0x00003c0001157983 */ /* 0x000f280000100800 */
[----:B------:R-:W2:Y:S04]  /*7bed0*/  LDL.LU.64 R16, [R1+0x1730] ;  /* 0x0017300001107983 */ /* 0x000ea80000300a00 */
[----:B------:R-:W2:Y:S04]  /*7bee0*/  LDL.LU.64 R18, [R1+0x1738] ;  /* 0x0017380001127983 */ /* 0x000ea80000300a00 */
[----:B--2---:R-:W-:Y:S04]  /*7bef0*/  STL.64 [R1+0xd7f8], R18 ;  /* 0x00d7f81201007387 */ /* 0x004fe80000100a00 */
[----:B------:R0:W-:Y:S04]  /*7bf00*/  STL.64 [R1+0xd7f0], R16 ;  /* 0x00d7f01001007387 */ /* 0x0001e80000100a00 */
[----:B0-----:R-:W3:Y:S04]  /*7bf10*/  LDL.LU.64 R16, [R1+0x1720] ;  /* 0x0017200001107983 */ /* 0x001ee80000300a00 */
[----:B------:R-:W3:Y:S04]  /*7bf20*/  LDL.LU.64 R18, [R1+0x1728] ;  /* 0x0017280001127983 */ /* 0x000ee80000300a00 */
[----:B------:R0:W-:Y:S04]  /*7bf30*/  STL.64 [R1+0xd768], R22 ;  /* 0x00d7681601007387 */ /* 0x0001e80000100a00 */
[----:B0-----:R-:W2:Y:S04]  /*7bf40*/  LDL R22, [R1+0x40] ;  /* 0x0000400001167983 */ /* 0x001ea80000100800 */
[----:B------:R-:W2:Y:S04]  /*7bf50*/  LDL R23, [R1+0x44] ;  /* 0x0000440001177983 */ /* 0x000ea80000100800 */
[----:B------:R-:W2:Y:S04]  /*7bf60*/  LDL.LU.64 R24, [R1+0x1740] ;  /* 0x0017400001187983 */ /* 0x000ea80000300a00 */
[----:B------:R-:W2:Y:S04]  /*7bf70*/  LDL.LU.64 R26, [R1+0x1748] ;  /* 0x00174800011a7983 */ /* 0x000ea80000300a00 */
[----:B------:R-:W2:Y:S04]  /*7bf80*/  LDL.LU.64 R8, [R1+0x1750] ;  /* 0x0017500001087983 */ /* 0x000ea80000300a00 */
[----:B------:R-:W2:Y:S04]  /*7bf90*/  LDL.LU.64 R10, [R1+0x1758] ;  /* 0x00175800010a7983 */ /* 0x000ea80000300a00 */
[----:B----4-:R-:W-:Y:S04]  /*7bfa0*/  STL.64 [R1+0xd760], R20 ;  /* 0x00d7601401007387 */ /* 0x010fe80000100a00 */
[----:B------:R-:W-:Y:S01]  /*7bfb0*/  STL [R1+0xd668], R0 ;  /* 0x00d6680001007387 */ /* 0x000fe20000100800 */
[----:B---3--:R-:W-:Y:S03]  /*7bfc0*/  HMMA.16816.F32 R4, R12, R6, R16 ;  /* 0x000000060c04723c */ /* 0x008fe60000001810 */
[----:B------:R-:W3:Y:S04]  /*7bfd0*/  LDL.LU.64 R18, [R1+0xd7f8] ;  /* 0x00d7f80001127983 */ /* 0x000ee80000300a00 */
[----:B------:R-:W3:-:S12]  /*7bfe0*/  LDL.LU.64 R16, [R1+0xd7f0] ;  /* 0x00d7f00001107983 */ /* 0x000ed80000300a00 */
[----:B------:R0:W-:Y:S04]  /*7bff0*/  STL.64 [R1+0x610], R4 ;  /* 0x0006100401007387 */ /* 0x0001e80000100a00 */
[----:B------:R1:W-:Y:S04]  /*7c000*/  STL.64 [R1+0x618], R6 ;  /* 0x0006180601007387 */ /* 0x0003e80000100a00 */
[----:B0-----:R-:W4:Y:S04]  /*7c010*/  LDL.LU.64 R4, [R1+0x1760] ;  /* 0x0017600001047983 */ /* 0x001f280000300a00 */
[----:B-1----:R-:W4:Y:S04]  /*7c020*/  LDL.LU.64 R6, [R1+0x1768] ;  /* 0x0017680001067983 */ /* 0x002f280000300a00 */
[----:B------:R-:W3:Y:S04]  /*7c030*/  LDL.64 R20, [R1+0x48] ;  /* 0x0000480001147983 */ /* 0x000ee80000100a00 */
[----:B--2---:R0:W-:Y:S04]  /*7c040*/  STL.64 [R1+0xd798], R22 ;  /* 0x00d7981601007387 */ /* 0x0041e80000100a00 */
[----:B0-----:R-:W3:Y:S02]  /*7c050*/  LDL.64 R22, [R1+0x80] ;  /* 0x0000800001167983 */ /* 0x001ee40000100a00 */
[----:B---3--:R-:W-:Y:S02]  /*7c060*/  HMMA.16816.F32 R16, R12, R22, R16 ;  /* 0x000000160c10723c */ /* 0x008fe40000001810 */
[----:B------:R-:W-:Y:S01]  /*7c070*/  STL.64 [R1+0xd790], R20 ;  /* 0x00d7901401007387 */ /* 0x000fe20000100a00 */
[----:B------:R-:W-:-:S15]  /*7c080*/  IMAD.MOV.U32 R0, RZ, RZ, R23 ;  /* 0x000000ffff007224 */ /* 0x000fde00078e0017 */
[----:B------:R-:W-:Y:S01]  /*7c090*/  NOP ;  /* 0x0000000000007918 */ /* 0x000fe20000000000 */
[----:B------:R-:W-:Y:S04]  /*7c0a0*/  STL.64 [R1+0x600], R16 ;  /* 0x0006001001007387 */ /* 0x000fe80000100a00 */
[----:B------:R0:W-:Y:S04]  /*7c0b0*/  STL.64 [R1+0x608], R18 ;  /* 0x0006081201007387 */ /* 0x0001e80000100a00 */
[----:B0-----:R-:W4:Y:S04]  /*7c0c0*/  LDL.LU.64 R18, [R1+0xd7e8] ;  /* 0x00d7e80001127983 */ /* 0x001f280000300a00 */
[----:B------:R-:W2:Y:S04]  /*7c0d0*/  LDL.LU.64 R16, [R1+0xd7e0] ;  /* 0x00d7e00001107983 */ /* 0x000ea80000300a00 */
[----:B------:R-:W3:Y:S04]  /*7c0e0*/  LDL R22, [R1+0x50] ;  /* 0x0000500001167983 */ /* 0x000ee80000100800 */
[----:B------:R-:W3:Y:S04]  /*7c0f0*/  LDL R23, [R1+0x54] ;  /* 0x0000540001177983 */ /* 0x000ee80000100800 */
[----:B------:R-:W2:Y:S01]  /*7c100*/  LDL.64 R20, [R1+0x58] ;  /* 0x0000580001147983 */ /* 0x000ea20000100a00 */
[C---:B----4-:R-:W-:Y:S03]  /*7c110*/  HMMA.16816.F32 R4, R12.reuse, R18, R4 ;  /* 0x000000120c04723c */ /* 0x050fe60000001804 */
[----:B---3--:R-:W-:Y:S04]  /*7c120*/  STL.64 [R1+0xd7c8], R22 ;  /* 0x00d7c81601007387 */ /* 0x008fe80000100a00 */
[----:B--2---:R0:W-:Y:S01]  /*7c130*/  STL.64 [R1+0xd7c0], R20 ;  /* 0x00d7c01401007387 */ /* 0x0041e20000100a00 */
[C---:B------:R-:W-:Y:S08]  /*7c140*/  HMMA.16816.F32 R8, R12.reuse, R16, R8 ;  /* 0x000000100c08723c */ /* 0x040ff00000001808 */
[----:B0-----:R-:W-:Y:S01]  /*7c150*/  HMMA.16816.F32 R20, R12, R2, R24 ;  /* 0x000000020c14723c */ /* 0x001fe20000001818 */
[----:B------:R0:W-:Y:S02]  /*7c160*/  STL [R1+0xd66c], R0 ;  /* 0x00d66c0001007387 */ /* 0x0001e40000100800 */
[----:B0-----:R-:W-:-:S15]  /*7c170*/  IMAD.MOV.U32 R0, RZ, RZ, R17 ;  /* 0x000000ffff007224 */ /* 0x001fde00078e0011 */
[----:B------:R-:W-:Y:S01]  /*7c180*/  NOP ;  /* 0x0000000000007918 */ /* 0x000fe20000000000 */
[----:B------:R-:W-:Y:S04]  /*7c190*/  STL.64 [R1+0x5f0], R20 ;  /* 0x0005f01401007387 */ /* 0x000fe80000100a00 */
[----:B------:R0:W-:Y:S04]  /*7c1a0*/  STL.64 [R1+0x5f8], R22 ;  /* 0x0005f81601007387 */ /* 0x0001e80000100a00 */
[----:B0-----:R-:W2:Y:S04]  /*7c1b0*/  LDL R22, [R1+0x60] ;  /* 0x0000600001167983 */ /* 0x001ea80000100800 */
[----:B------:R-:W-:Y:S04]  /*7c1c0*/  STL.64 [R1+0x5e0], R8 ;  /* 0x0005e00801007387 */ /* 0x000fe80000100a00 */
[----:B------:R-:W-:Y:S04]  /*7c1d0*/  STL.64 [R1+0x5e8], R10 ;  /* 0x0005e80a01007387 */ /* 0x000fe80000100a00 */
[----:B------:R-:W2:Y:S04]  /*7c1e0*/  LDL R23, [R1+0x64] ;  /* 0x0000640001177983 */ /* 0x000ea80000100800 */
[----:B------:R-:W-:Y:S04]  /*7c1f0*/  STL [R1+0xd678], R0 ;  /* 0x00d6780001007387 */ /* 0x000fe80000100800 */
[----:B------:R-:W-:Y:S04]  /*7c200*/  STL.64 [R1+0x5d0], R4 ;  /* 0x0005d00401007387 */ /* 0x000fe80000100a00 */
[----:B------:R-:W-:Y:S04]  /*7c210*/  STL.64 [R1+0x5d8], R6 ;  /* 0x0005d80601007387 */ /* 0x000fe80000100a00 */
        /* <DEDUP_REMOVED lines=21> */
[----:B------:R-:W2:Y:S01]  /*7c370*/  LDL.LU.64 R26, [R1+0x1778] ;  /* 0x00177800011a7983 */ /* 0x000ea20000300a00 */
[----:B------:R-:W-:-:S02]  /*7c380*/  IMAD.MOV.U32 R2, RZ, RZ, R18 ;  /* 0x000000ffff027224 */ /* 0x000fc400078e0012 */
[----:B------:R-:W-:Y:S01]  /*7c390*/  IMAD.MOV.U32 R3, RZ, RZ, R19 ;  /* 0x000000ffff037224 */ /* 0x000fe200078e0013 */
[----:B------:R-:W3:Y:S04]  /*7c3a0*/  LDL.LU.64 R16, [R1+0x17d0] ;  /* 0x0017d00001107983 */ /* 0x000ee80000300a00 */
[----:B------:R-:W3:Y:S04]  /*7c3b0*/  LDL.LU.64 R18, [R1+0x17d8] ;  /* 0x0017d80001127983 */ /* 0x000ee80000300a00 */
[----:B------:R-:W4:Y:S04]  /*7c3c0*/  LDL.LU.64 R8, [R1+0x17e0] ;  /* 0x0017e00001087983 */ /* 0x000f280000300a00 */
[----:B------:R-:W4:Y:S04]  /*7c3d0*/  LDL.LU.64 R10, [R1+0x17e8] ;  /* 0x0017e800010a7983 */ /* 0x000f280000300a00 */
[----:B------:R-:W3:Y:S04]  /*7c3e0*/  LDL.LU.64 R4, [R1+0x17f0] ;  /* 0x0017f00001047983 */ /* 0x000ee80000300a00 */
[----:B------:R-:W3:Y:S04]  /*7c3f0*/  LDL.LU.64 R6, [R1+0x17f8] ;  /* 0x0017f80001067983 */ /* 0x000ee80000300a00 */
[----:B------:R-:W-:Y:S04]  /*7c400*/  STL [R1+0xd688], R3 ;  /* 0x00d6880301007387 */ /* 0x000fe80000100800 */
        /* <DEDUP_REMOVED lines=15> */
[----:B------:R-:W-:-:S03]  /*7c500*/  IMAD.MOV.U32 R0, RZ, RZ, R21 ;  /* 0x000000ffff007224 */ /* 0x000fc600078e0015 */
        /* <DEDUP_REMOVED lines=15> */
[----:B------:R-:W-:Y:S02]  /*7c600*/  IMAD.MOV.U32 R3, RZ, RZ, R21 ;  /* 0x000000ffff037224 */ /* 0x000fe400078e0015 */
[----:B--2---:R-:W-:Y:S01]  /*7c610*/  HMMA.16816.F32 R20, R12, R22, R24 ;  /* 0x000000160c14723c */ /* 0x004fe20000001818 */
[----:B------:R-:W2:Y:S04]  /*7c620*/  LDL.LU.64 R26, [R1+0xd778] ;  /* 0x00d77800011a7983 */ /* 0x000ea80000300a00 */
[----:B------:R-:W2:-:S14]  /*7c630*/  LDL.LU.64 R24, [R1+0xd770] ;  /* 0x00d7700001187983 */ /* 0x000e9c0000300a00 */
[----:B------:R-:W-:Y:S04]  /*7c640*/  STL.64 [R1+0x580], R20 ;  /* 0x0005801401007387 */ /* 0x000fe80000100a00 */
[----:B------:R0:W-:Y:S04]  /*7c650*/  STL.64 [R1+0x588], R22 ;  /* 0x0005881601007387 */ /* 0x0001e80000100a00 */
[----:B0-----:R-:W3:Y:S04]  /*7c660*/  LDL.LU.64 R22, [R1+0xd768] ;  /* 0x00d7680001167983 */ /* 0x001ee80000300a00 */
[----:B------:R-:W2:Y:S02]  /*7c670*/  LDL.LU.64 R20, [R1+0xd760] ;  /* 0x00d7600001147983 */ /* 0x000ea40000300a00 */
[----:B--2---:R-:W-:-:S15]  /*7c680*/  HMMA.16816.F32 R24, R12, R20, R24 ;  /* 0x000000140c18723c */ /* 0x004fde0000001818 */
[----:B------:R-:W-:-:S04]  /*7c690*/  NOP ;  /* 0x0000000000007918 */ /* 0x000fc80000000000 */
[----:B------:R-:W-:Y:S04]  /*7c6a0*/  STL.64 [R1+0x570], R24 ;  /* 0x0005701801007387 */ /* 0x000fe80000100a00 */
[----:B------:R0:W-:Y:S04]  /*7c6b0*/  STL.64 [R1+0x578], R26 ;  /* 0x0005781a01007387 */ /* 0x0001e80000100a00 */
[----:B0-----:R-:W2:Y:S04]  /*7c6c0*/  LDL.LU.64 R26, [R1+0xd758] ;  /* 0x00d75800011a7983 */ /* 0x001ea80000300a00 */
[----:B------:R-:W4:Y:S01]  /*7c6d0*/  LDL.LU.64 R24, [R1+0xd750] ;  /* 0x00d7500001187983 */ /* 0x000f220000300a00 */
[----:B---3--:R-:W-:-:S15]  /*7c6e0*/  HMMA.16816.F32 R20, R12, R22, R16 ;  /* 0x000000160c14723c */ /* 0x008fde0000001810 */
[----:B------:R-:W-:-:S04]  /*7c6f0*/  NOP ;  /* 0x0000000000007918 */ /* 0x000fc80000000000 */
[----:B------:R-:W-:Y:S04]  /*7c700*/  STL.64 [R1+0x560], R20 ;  /* 0x0005601401007387 */ /* 0x000fe80000100a00 */
[----:B------:R-:W-:Y:S01]  /*7c710*/  STL.64 [R1+0x568], R22 ;  /* 0x0005681601007387 */ /* 0x000fe20000100a00 */
[C---:B--2---:R-:W-:Y:S08]  /*7c720*/  HMMA.16816.F32 R4, R12.reuse, R26, R4 ;  /* 0x0000001a0c04723c */ /* 0x044ff00000001804 */
[----:B----4-:R-:W-:Y:S01]  /*7c730*/  HMMA.16816.F32 R16, R12, R24, R8 ;  /* 0x000000180c10723c */ /* 0x010fe20000001808 */
[----:B------:R-:W2:-:S15]  /*7c740*/  LDL R10, [R1+0x10] ;  /* 0x00001000010a7983 */ /* 0x000e9e0000100800 */
[----:B------:R-:W-:-:S03]  /*7c750*/  NOP ;  /* 0x0000000000007918 */ /* 0x000fc60000000000 */
[----:B------:R-:W-:Y:S04]  /*7c760*/  STL.64 [R1+0x550], R16 ;  /* 0x0005501001007387 */ /* 0x000fe80000100a00 */
[----:B------:R-:W-:Y:S04]  /*7c770*/  STL.64 [R1+0x558], R18 ;  /* 0x0005581201007387 */ /* 0x000fe80000100a00 */
[----:B------:R-:W-:Y:S04]  /*7c780*/  STL.64 [R1+0x540], R4 ;  /* 0x0005400401007387 */ /* 0x000fe80000100a00 */
[----:B------:R-:W-:Y:S04]  /*7c790*/  STL.64 [R1+0x548], R6 ;  /* 0x0005480601007387 */ /* 0x000fe80000100a00 */
[----:B------:R-:W2:Y:S04]  /*7c7a0*/  LDL R11, [R1+0x14] ;  /* 0x00001400010b7983 */ /* 0x000ea80000100800 */
[----:B------:R-:W3:Y:S04]  /*7c7b0*/  LDL R8, [R1+0x18] ;  /* 0x0000180001087983 */ /* 0x000ee80000100800 */
[----:B------:R-:W3:Y:S04]  /*7c7c0*/  LDL R9, [R1+0x1c] ;  /* 0x00001c0001097983 */ /* 0x000ee80000100800 */
[----:B--2---:R-:W-:Y:S04]  /*7c7d0*/  STL.64 [R1+0xd738], R10 ;  /* 0x00d7380a01007387 */ /* 0x004fe80000100a00 */
[----:B------:R-:W2:Y:S04]  /*7c7e0*/  LDL.LU.64 R24, [R1+0x1840] ;  /* 0x0018400001187983 */ /* 0x000ea80000300a00 */
[----:B------:R-:W4:Y:S04]  /*7c7f0*/  LDL.LU.64 R26, [R1+0x1848] ;  /* 0x00184800011a7983 */ /* 0x000f280000300a00 */
[----:B----4-:R0:W-:Y:S04]  /*7c800*/  STL.64 [R1+0xd708], R26 ;  /* 0x00d7081a01007387 */ /* 0x0101e80000100a00 */
[----:B0-----:R-:W4:Y:S04]  /*7c810*/  LDL R26, [R1] ;  /* 0x00000000011a7983 */ /* 0x001f280000100800 */
[----:B------:R-:W4:Y:S04]  /*7c820*/  LDL R27, [R1+0x4] ;  /* 0x00000400011b7983 */ /* 0x000f280000100800 */
[----:B--2---:R0:W-:Y:S04]  /*7c830*/  STL.64 [R1+0xd700], R24 ;  /* 0x00d7001801007387 */ /* 0x0041e80000100a00 */
[----:B0-----:R-:W2:Y:S04]  /*7c840*/  LDL R24, [R1+0x8] ;  /* 0x0000080001187983 */ /* 0x001ea80000100800 */
[----:B------:R-:W2:Y:S04]  /*7c850*/  LDL R25, [R1+0xc] ;  /* 0x00000c0001197983 */ /* 0x000ea80000100800 */
[----:B------:R-:W2:Y:S04]  /*7c860*/  LDL.LU.64 R4, [R1+0x1810] ;  /* 0x0018100001047983 */ /* 0x000ea80000300a00 */
[----:B------:R-:W2:Y:S04]  /*7c870*/  LDL.LU.64 R6, [R1+0x1818] ;  /* 0x0018180001067983 */ /* 0x000ea80000300a00 */
[----:B--2---:R-:W-:Y:S04]  /*7c880*/  STL.64 [R1+0xd748], R6 ;  /* 0x00d7480601007387 */ /* 0x004fe80000100a00 */
[----:B------:R0:W-:Y:S04]  /*7c890*/  STL.64 [R1+0xd740], R4 ;  /* 0x00d7400401007387 */ /* 0x0001e80000100a00 */
[----:B0-----:R-:W3:Y:S04]  /*7c8a0*/  LDL.LU.64 R4, [R1+0x1800] ;  /* 0x0018000001047983 */ /* 0x001ee80000300a00 */
[----:B------:R-:W3:Y:S04]  /*7c8b0*/  LDL.LU.64 R6, [R1+0x1808] ;  /* 0x0018080001067983 */ /* 0x000ee80000300a00 */
[----:B----4-:R-:W-:Y:S04]  /*7c8c0*/  STL.64 [R1+0xd720], R26 ;  /* 0x00d7201a01007387 */ /* 0x010fe80000100a00 */
[----:B------:R-:W2:Y:S04]  /*7c8d0*/  LDL.LU.64 R20, [R1+0x1860] ;  /* 0x0018600001147983 */ /* 0x000ea80000300a00 */
[----:B------:R-:W4:Y:S04]  /*7c8e0*/  LDL.LU.64 R22, [R1+0x1868] ;  /* 0x0018680001167983 */ /* 0x000f280000300a00 */
[----:B----4-:R-:W-:Y:S04]  /*7c8f0*/  STL.64 [R1+0xd6e8], R22 ;  /* 0x00d6e81601007387 */ /* 0x010fe80000100a00 */
[----:B--2---:R0:W-:Y:S04]  /*7c900*/  STL.64 [R1+0xd6e0], R20 ;  /* 0x00d6e01401007387 */ /* 0x0041e80000100a00 */
[----:B0-----:R-:W2:Y:S04]  /*7c910*/  LDL.LU.64 R20, [R1+0x1850] ;  /* 0x0018500001147983 */ /* 0x001ea80000300a00 */
[----:B------:R-:W4:Y:S04]  /*7c920*/  LDL.LU.64 R22, [R1+0x1858] ;  /* 0x0018580001167983 */ /* 0x000f280000300a00 */
[----:B----4-:R-:W-:Y:S04]  /*7c930*/  STL.64 [R1+0xd718], R22 ;  /* 0x00d7181601007387 */ /* 0x010fe80000100a00 */
[----:B--2---:R0:W-:Y:S04]  /*7c940*/  STL.64 [R1+0xd710], R20 ;  /* 0x00d7101401007387 */ /* 0x0041e80000100a00 */
[----:B0-----:R-:W2:Y:S04]  /*7c950*/  LDL.LU.64 R20, [R1+0x1830] ;  /* 0x0018300001147983 */ /* 0x001ea80000300a00 */
[----:B------:R-:W4:Y:S01]  /*7c960*/  LDL.LU.64 R22, [R1+0x1838] ;  /* 0x0018380001167983 */ /* 0x000f220000300a00 */
[C---:B---3--:R-:W-:Y:S03]  /*7c970*/  HMMA.16816.F32 R8, R12.reuse, R8, R4 ;  /* 0x000000080c08723c */ /* 0x048fe60000001804 */
[----:B----4-:R-:W-:Y:S04]  /*7c980*/  STL.64 [R1+0xd730], R22 ;  /* 0x00d7301601007387 */ /* 0x010fe80000100a00 */
[----:B--2---:R0:W-:Y:S04]  /*7c990*/  STL.64 [R1+0xd728], R20 ;  /* 0x00d7281401007387 */ /* 0x0041e80000100a00 */
        /* <DEDUP_REMOVED lines=9> */
[----:B------:R-:W4:Y:S04]  /*7ca30*/  LDL.LU.64 R4, [R1+0xd740] ;  /* 0x00d7400001047983 */ /* 0x000f280000300a00 */
[----:B------:R-:W-:Y:S04]  /*7ca40*/  STL.64 [R1+0x530], R8 ;  /* 0x0005300801007387 */ /* 0x000fe80000100a00 */
[----:B------:R0:W-:Y:S04]  /*7ca50*/  STL.64 [R1+0x538], R10 ;  /* 0x0005380a01007387 */ /* 0x0001e80000100a00 */
[----:B0-----:R-:W4:Y:S01]  /*7ca60*/  LDL.LU.64 R10, [R1+0xd738] ;  /* 0x00d73800010a7983 */ /* 0x001f220000300a00 */
[C---:B--2---:R-:W-:Y:S08]  /*7ca70*/  HMMA.16816.F32 R24, R12.reuse, R24, R20 ;  /* 0x000000180c18723c */ /* 0x044ff00000001814 */
[----:B----4-:R-:W-:Y:S01]  /*7ca80*/  HMMA.16816.F32 R8, R12, R10, R4 ;  /* 0x0000000a0c08723c */ /* 0x010fe20000001804 */
[----:B------:R-:W2:Y:S04]  /*7ca90*/  LDL.LU.64 R4, [R1+0x1890] ;  /* 0x0018900001047983 */ /* 0x000ea80000300a00 */
[----:B------:R-:W2:-:S14]  /*7caa0*/  LDL.LU.64 R6, [R1+0x1898] ;  /* 0x0018980001067983 */ /* 0x000e9c0000300a00 */
[----:B------:R0:W-:Y:S04]  /*7cab0*/  STL.64 [R1+0x520], R8 ;  /* 0x0005200801007387 */ /* 0x0001e80000100a00 */
[----:B------:R1:W-:Y:S04]  /*7cac0*/  STL.64 [R1+0x528], R10 ;  /* 0x0005280a01007387 */ /* 0x0003e80000100a00 */
[----:B0-----:R-:W4:Y:S04]  /*7cad0*/  LDL.LU.64 R8, [R1+0x18a0] ;  /* 0x0018a00001087983 */ /* 0x001f280000300a00 */
[----:B-1----:R-:W4:Y:S04]  /*7cae0*/  LDL.LU.64 R10, [R1+0x18a8] ;  /* 0x0018a800010a7983 */ /* 0x002f280000300a00 */
        /* <DEDUP_REMOVED lines=45> */
[----:B------:R-:W4:Y:S04]  /*7cdc0*/  LDL.LU.64 R16, [R1+0xd6b0] ;  /* 0x00d6b00001107983 */ /* 0x000f280000300a00 */
[----:B------:R-:W-:Y:S04]  /*7cdd0*/  STL.64 [R1+0xd4b8], R22 ;  /* 0x00d4b81601007387 */ /* 0x000fe80000100a00 */
[----:B------:R0:W-:Y:S04]  /*7cde0*/  STL.64 [R1+0xd4b0], R20 ;  /* 0x00d4b01401007387 */ /* 0x0001e80000100a00 */
[----:B0-----:R-:W3:Y:S04]  /*7cdf0*/  LDL.LU.64 R20, [R1+0x18d0] ;  /* 0x0018d00001147983 */ /* 0x001ee80000300a00 */
[----:B------:R-:W3:Y:S01]  /*7ce00*/  LDL.LU.64 R22, [R1+0x18d8] ;  /* 0x0018d80001167983 */ /* 0x000ee20000300a00 */
[C---:B--2---:R-:W-:Y:S08]  /*7ce10*/  HMMA.16816.F32 R4, R12.reuse, R18, R4 ;  /* 0x000000120c04723c */ /* 0x044ff00000001804 */
[C---:B----4-:R-:W-:Y:S11]  /*7ce20*/  HMMA.16816.F32 R8, R12.reuse, R16, R8 ;  /* 0x000000100c08723c */ /* 0x050ff60000001808 */
[----:B------:R-:W-:Y:S04]  /*7ce30*/  STL.64 [R1+0x4a0], R4 ;  /* 0x0004a00401007387 */ /* 0x000fe80000100a00 */
[----:B------:R0:W-:Y:S04]  /*7ce40*/  STL.64 [R1+0x4a8], R6 ;  /* 0x0004a80601007387 */ /* 0x0001e80000100a00 */
[----:B0-----:R-:W3:Y:S04]  /*7ce50*/  LDL.LU.64 R6, [R1+0xd6a8] ;  /* 0x00d6a80001067983 */ /* 0x001ee80000300a00 */
[----:B------:R-:W2:Y:S04]  /*7ce60*/  LDL.LU.64 R4, [R1+0xd6a0] ;  /* 0x00d6a00001047983 */ /* 0x000ea80000300a00 */
[----:B------:R-:W-:Y:S04]  /*7ce70*/  STL.64 [R1+0x490], R8 ;  /* 0x0004900801007387 */ /* 0x000fe80000100a00 */
[----:B------:R0:W-:Y:S04]  /*7ce80*/  STL.64 [R1+0x498], R10 ;  /* 0x0004980a01007387 */ /* 0x0001e80000100a00 */
[----:B0-----:R-:W4:Y:S04]  /*7ce90*/  LDL.LU.64 R10, [R1+0xd698] ;  /* 0x00d69800010a7983 */ /* 0x001f280000300a00 */
[----:B------:R-:W2:Y:S04]  /*7cea0*/  LDL.LU.64 R8, [R1+0xd690] ;  /* 0x00d6900001087983 */ /* 0x000ea80000300a00 */
[----:B------:R-:W-:Y:S04]  /*7ceb0*/  STL.64 [R1+0xd4c8], R18 ;  /* 0x00d4c81201007387 */ /* 0x000fe80000100a00 */
[----:B------:R0:W-:Y:S04]  /*7cec0*/  STL.64 [R1+0xd4c0], R16 ;  /* 0x00d4c01001007387 */ /* 0x0001e80000100a00 */
[----:B0-----:R-:W4:Y:S04]  /*7ced0*/  LDL.LU.64 R16, [R1+0x18b0] ;  /* 0x0018b00001107983 */ /* 0x001f280000300a00 */
[----:B------:R-:W4:Y:S01]  /*7cee0*/  LDL.LU.64 R18, [R1+0x18b8] ;  /* 0x0018b80001127983 */ /* 0x000f220000300a00 */
[C---:B---3--:R-:W-:Y:S08]  /*7cef0*/  HMMA.16816.F32 R20, R12.reuse, R6, R20 ;  /* 0x000000060c14723c */ /* 0x048ff00000001814 */
[----:B----4-:R-:W-:-:S15]  /*7cf00*/  HMMA.16816.F32 R16, R12, R10, R16 ;  /* 0x0000000a0c10723c */ /* 0x010fde0000001810 */
[----:B------:R-:W-:-:S04]  /*7cf10*/  NOP ;  /* 0x0000000000007918 */ /* 0x000fc80000000000 */
[----:B------:R-:W-:Y:S04]  /*7cf20*/  STL.64 [R1+0x480], R16 ;  /* 0x0004801001007387 */ /* 0x000fe80000100a00 */
[----:B------:R2:W-:Y:S02]  /*7cf30*/  STL.64 [R1+0x488], R18 ;  /* 0x0004881201007387 */ /* 0x0005e40000100a00 */
[----:B--2---:R-:W-:Y:S02]  /*7cf40*/  HMMA.16816.F32 R16, R12, R8, R24 ;  /* 0x000000080c10723c */ /* 0x004fe40000001818 */
[----:B------:R-:W2:Y:S04]  /*7cf50*/  LDL.64 R26, [R1+0x40] ;  /* 0x00004000011a7983 */ /* 0x000ea80000100a00 */
[----:B------:R0:W-:-:S13]  /*7cf60*/  STL.64 [R1+0xd4a8], R10 ;  /* 0x00d4a80a01007387 */ /* 0x0001da0000100a00 */
[----:B------:R-:W-:Y:S04]  /*7cf70*/  STL.64 [R1+0x470], R16 ;  /* 0x0004701001007387 */ /* 0x000fe80000100a00 */
[----:B------:R-:W-:Y:S04]  /*7cf80*/  STL.64 [R1+0x478], R18 ;  /* 0x0004781201007387 */ /* 0x000fe80000100a00 */
[----:B0-----:R-:W3:Y:S04]  /*7cf90*/  LDL.LU R11, [R1+0x2b80] ;  /* 0x002b8000010b7983 */ /* 0x001ee80000300800 */
[----:B------:R-:W4:Y:S04]  /*7cfa0*/  LDL.LU R10, [R1+0x2b88] ;  /* 0x002b8800010a7983 */ /* 0x000f280000300800 */
[----:B------:R0:W-:Y:S04]  /*7cfb0*/  STL.64 [R1+0xd4a0], R8 ;  /* 0x00d4a00801007387 */ /* 0x0001e80000100a00 */
[----:B0-----:R-:W2:Y:S04]  /*7cfc0*/  LDL.LU R8, [R1+0x2b94] ;  /* 0x002b940001087983 */ /* 0x001ea80000300800 */
[----:B------:R-:W2:Y:S04]  /*7cfd0*/  LDL.LU R9, [R1+0x2b90] ;  /* 0x002b900001097983 */ /* 0x000ea80000300800 */
[----:B------:R-:W2:Y:S04]  /*7cfe0*/  LDL.LU R16, [R1+0x2b9c] ;  /* 0x002b9c0001107983 */ /* 0x000ea80000300800 */
[----:B------:R-:W2:Y:S04]  /*7cff0*/  LDL.LU R17, [R1+0x2b98] ;  /* 0x002b980001117983 */ /* 0x000ea80000300800 */
[----:B------:R-:W-:Y:S04]  /*7d000*/  STL.64 [R1+0x460], R20 ;  /* 0x0004601401007387 */ /* 0x000fe80000100a00 */
[----:B------:R0:W-:Y:S04]  /*7d010*/  STL.64 [R1+0x468], R22 ;  /* 0x0004681601007387 */ /* 0x0001e80000100a00 */
[----:B0-----:R-:W2:Y:S01]  /*7d020*/  LDL.64 R22, [R1+0x50] ;  /* 0x0000500001167983 */ /* 0x001ea20000100a00 */
[----:B------:R-:W-:-:S02]  /*7d030*/  IMAD.MOV.U32 R24, RZ, RZ, R2 ;  /* 0x000000ffff187224 */ /* 0x000fc400078e0002 */
[----:B------:R-:W-:Y:S02]  /*7d040*/  IMAD.MOV.U32 R25, RZ, RZ, R3 ;  /* 0x000000ffff197224 */ /* 0x000fe400078e0003 */
[----:B------:R-:W-:Y:S02]  /*7d050*/  IMAD.MOV.U32 R18, RZ, RZ, R4 ;  /* 0x000000ffff127224 */ /* 0x000fe400078e0004 */
[----:B------:R-:W-:Y:S01]  /*7d060*/  IMAD.MOV.U32 R19, RZ, RZ, R5 ;  /* 0x000000ffff137224 */ /* 0x000fe200078e0005 */
[----:B--2---:R0:W-:Y:S04]  /*7d070*/  STL.64 [R1+0xd5a8], R22 ;  /* 0x00d5a81601007387 */ /* 0x0041e80000100a00 */
[----:B------:R-:W2:Y:S04]  /*7d080*/  LDL.LU R2, [R1+0xd68c] ;  /* 0x00d68c0001027983 */ /* 0x000ea80000300800 */
[----:B------:R-:W3:Y:S04]  /*7d090*/  LDL.LU R3, [R1+0xd688] ;  /* 0x00d6880001037983 */ /* 0x000ee80000300800 */
[----:B------:R-:W3:Y:S04]  /*7d0a0*/  LDL.LU R4, [R1+0xd684] ;  /* 0x00d6840001047983 */ /* 0x000ee80000300800 */
[----:B------:R-:W3:Y:S04]  /*7d0b0*/  LDL.LU R5, [R1+0xd680] ;  /* 0x00d6800001057983 */ /* 0x000ee80000300800 */
[----:B0-----:R-:W3:Y:S04]  /*7d0c0*/  LDL.64 R22, [R1+0x60] ;  /* 0x0000600001167983 */ /* 0x001ee80000100a00 */
[----:B------:R-:W-:Y:S04]  /*7d0d0*/  STL.64 [R1+0xd5b8], R26 ;  /* 0x00d5b81a01007387 */ /* 0x000fe80000100a00 */
[----:B------:R0:W-:Y:S04]  /*7d0e0*/  STL.64 [R1+0xd5b0], R24 ;  /* 0x00d5b01801007387 */ /* 0x0001e80000100a00 */
[----:B0-----:R-:W4:Y:S04]  /*7d0f0*/  LDL.LU.64 R24, [R1+0x18f0] ;  /* 0x0018f00001187983 */ /* 0x001f280000300a00 */
[----:B------:R-:W4:Y:S01]  /*7d100*/  LDL.LU.64 R26, [R1+0x18f8] ;  /* 0x0018f800011a7983 */ /* 0x000f220000300a00 */
[----:B------:R-:W-:-:S02]  /*7d110*/  IMAD.MOV.U32 R21, RZ, RZ, R0 ;  /* 0x000000ffff157224 */ /* 0x000fc400078e0000 */
[----:B--2---:R-:W-:Y:S02]  /*7d120*/  IMAD.MOV.U32 R20, RZ, RZ, R2 ;  /* 0x000000ffff147224 */ /* 0x004fe400078e0002 */
[----:B------:R-:W2:Y:S04]  /*7d130*/  LDL.LU R2, [R1+0xd67c] ;  /* 0x00d67c0001027983 */ /* 0x000ea80000300800 */
[----:B------:R-:W2:Y:S04]  /*7d140*/  LDL.LU R0, [R1+0xd678] ;  /* 0x00d6780001007983 */ /* 0x000ea80000300800 */
[----:B---3--:R-:W-:Y:S04]  /*7d150*/  STL.64 [R1+0xd5d8], R22 ;  /* 0x00d5d81601007387 */ /* 0x008fe80000100a00 */
[----:B------:R0:W-:Y:S04]  /*7d160*/  STL.64 [R1+0xd5d0], R20 ;  /* 0x00d5d01401007387 */ /* 0x0001e80000100a00 */
[----:B0-----:R-:W3:Y:S04]  /*7d170*/  LDL.LU R20, [R1+0x2b84] ;  /* 0x002b840001147983 */ /* 0x001ee80000300800 */
[----:B------:R-:W3:Y:S01]  /*7d180*/  LDL.LU R21, [R1+0x2b8c] ;  /* 0x002b8c0001157983 */ /* 0x000ee20000300800 */
[----:B----4-:R-:W-:Y:S01]  /*7d190*/  HMMA.16816.F32 R24, R12, R4, R24 ;  /* 0x000000040c18723c */ /* 0x010fe20000001818 */
[----:B------:R-:W-:-:S15]  /*7d1a0*/  IMAD.MOV.U32 R23, RZ, RZ, R3 ;  /* 0x000000ffff177224 */ /* 0x000fde00078e0003 */
[----:B------:R-:W-:-:S03]  /*7d1b0*/  NOP ;  /* 0x0000000000007918 */ /* 0x000fc60000000000 */
[----:B------:R0:W-:Y:S04]  /*7d1c0*/  STL.64 [R1+0x450], R24 ;  /* 0x0004501801007387 */ /* 0x0001e80000100a00 */
[----:B------:R1:W-:Y:S04]  /*7d1d0*/  STL.64 [R1+0x458], R26 ;  /* 0x0004581a01007387 */ /* 0x0003e80000100a00 */
[----:B0-----:R-:W4:Y:S04]  /*7d1e0*/  LDL.LU.64 R24, [R1+0x18e0] ;  /* 0x0018e00001187983 */ /* 0x001f280000300a00 */
[----:B-1----:R-:W4:Y:S01]  /*7d1f0*/  LDL.LU.64 R26, [R1+0x18e8] ;  /* 0x0018e800011a7983 */ /* 0x002f220000300a00 */
[----:B--2---:R-:W-:-:S03]  /*7d200*/  IMAD.MOV.U32 R22, RZ, RZ, R2 ;  /* 0x000000ffff167224 */ /* 0x004fc600078e0002 */
[----:B------:R-:W4:Y:S04]  /*7d210*/  LDL.LU R2, [R1+0xd674] ;  /* 0x00d6740001027983 */ /* 0x000f280000300800 */
[----:B------:R-:W4:Y:S04]  /*7d220*/  LDL.LU R3, [R1+0xd670] ;  /* 0x00d6700001037983 */ /* 0x000f280000300800 */
[----:B------:R-:W-:Y:S04]  /*7d230*/  STL.64 [R1+0xd5f0], R22 ;  /* 0x00d5f01601007387 */ /* 0x000fe80000100a00 */
[----:B------:R-:W-:Y:S04]  /*7d240*/  STL.64 [R1+0xd488], R6 ;  /* 0x00d4880601007387 */ /* 0x000fe80000100a00 */
[----:B------:R0:W-:Y:S01]  /*7d250*/  STL.64 [R1+0xd480], R4 ;  /* 0x00d4800401007387 */ /* 0x0001e20000100a00 */
[----:B---3--:R-:W-:-:S03]  /*7d260*/  IMAD R11, R11, 0x100, R20 ;  /* 0x000001000b0b7824 */ /* 0x008fc600078e0214 */
[----:B------:R-:W2:Y:S01]  /*7d270*/  LDL R20, [R1+0x70] ;  /* 0x0000700001147983 */ /* 0x000ea20000100800 */
[----:B------:R-:W-:Y:S02]  /*7d280*/  IMAD R10, R10, 0x100, R21 ;  /* 0x000001000a0a7824 */ /* 0x000fe400078e0215 */
[----:B------:R-:W-:Y:S02]  /*7d290*/  IMAD.MOV.U32 R21, RZ, RZ, R0 ;  /* 0x000000ffff157224 */ /* 0x000fe400078e0000 */
[----:B------:R-:W3:Y:S04]  /*7d2a0*/  LDL.LU R0, [R1+0xd66c] ;  /* 0x00d66c0001007983 */ /* 0x000ee80000300800 */
[----:B0-----:R-:W2:Y:S04]  /*7d2b0*/  LDL.LU.64 R4, [R1+0x1900] ;  /* 0x0019000001047983 */ /* 0x001ea80000300a00 */
[----:B------:R-:W2:Y:S04]  /*7d2c0*/  LDL.LU.64 R6, [R1+0x1908] ;  /* 0x0019080001067983 */ /* 0x000ea80000300a00 */
[----:B------:R-:W2:Y:S04]  /*7d2d0*/  LDL.64 R22, [R1+0x78] ;  /* 0x0000780001167983 */ /* 0x000ea80000100a00 */
[----:B--2---:R0:W-:Y:S04]  /*7d2e0*/  STL.64 [R1+0xd620], R22 ;  /* 0x00d6201601007387 */ /* 0x0041e80000100a00 */
[----:B------:R1:W-:Y:S04]  /*7d2f0*/  STL.64 [R1+0xd618], R20 ;  /* 0x00d6181401007387 */ /* 0x0003e80000100a00 */
[----:B0-----:R-:W2:Y:S01]  /*7d300*/  LDL R22, [R1+0x80] ;  /* 0x0000800001167983 */ /* 0x001ea20000100800 */
[----:B----4-:R-:W-:Y:S01]  /*7d310*/  HMMA.16816.F32 R24, R12, R2, R24 ;  /* 0x000000020c18723c */ /* 0x010fe20000001818 */
[----:B---3--:R-:W-:-:S15]  /*7d320*/  IMAD.MOV.U32 R23, RZ, RZ, R0 ;  /* 0x000000ffff177224 */ /* 0x008fde00078e0000 */
[----:B------:R-:W-:-:S03]  /*7d330*/  NOP ;  /* 0x0000000000007918 */ /* 0x000fc60000000000 */
[----:B------:R-:W-:Y:S04]  /*7d340*/  STL.64 [R1+0xd0], R24 ;  /* 0x0000d01801007387 */ /* 0x000fe80000100a00 */
[----:B------:R-:W-:Y:S04]  /*7d350*/  STL.64 [R1+0xd8], R26 ;  /* 0x0000d81a01007387 */ /* 0x000fe80000100a00 */
[----:B------:R-:W3:Y:S01]  /*7d360*/  LDL.LU R0, [R1+0xd668] ;  /* 0x00d6680001007983 */ /* 0x000ee20000300800 */
[----:B------:R-:W-:-:S03]  /*7d370*/  IMAD R9, R9, 0x100, R8 ;  /* 0x0000010009097824 */ /* 0x000fc600078e0208 */
[----:B--2---:R0:W-:Y:S04]  /*7d380*/  STL.64 [R1+0xd638], R22 ;  /* 0x00d6381601007387 */ /* 0x0041e80000100a00 */
[----:B-1----:R-:W2:Y:S04]  /*7d390*/  LDL R20, [R1+0x88] ;  /* 0x0000880001147983 */ /* 0x002ea80000100800 */
[----:B------:R-:W2:Y:S01]  /*7d3a0*/  LDL R21, [R1+0x8c] ;  /* 0x00008c0001157983 */ /* 0x000ea20000100800 */
[----:B------:R-:W-:Y:S01]  /*7d3b0*/  IMAD R8, R17, 0x100, R16 ;  /* 0x0000010011087824 */ /* 0x000fe200078e0210 */
[----:B------:R-:W-:-:S02]  /*7d3c0*/  F2FP.F16.E4M3.UNPACK_B R12, R11 ;  /* 0x0000000bff0c723e */ /* 0x000fc400020006ff */
[----:B------:R-:W-:Y:S02]  /*7d3d0*/  F2FP.F16.E4M3.UNPACK_B R13, R10 ;  /* 0x0000000aff0d723e */ /* 0x000fe400020006ff */
[----:B------:R-:W-:Y:S02]  /*7d3e0*/  F2FP.F16.E4M3.UNPACK_B R14, R9 ;  /* 0x00000009ff0e723e */ /* 0x000fe400020006ff */
[----:B------:R-:W-:-:S07]  /*7d3f0*/  F2FP.F16.E4M3.UNPACK_B R15, R8 ;  /* 0x00000008ff0f723e */ /* 0x000fce00020006ff */
[----:B------:R-:W-:Y:S01]  /*7d400*/  HMMA.16816.F32 R4, R12, R18, R4 ;  /* 0x000000120c04723c */ /* 0x000fe20000001804 */
[----:B--2---:R-:W-:Y:S04]  /*7d410*/  STL.64 [R1+0xd650], R20 ;  /* 0x00d6501401007387 */ /* 0x004fe80000100a00 */
[----:B0-----:R-:W2:-:S14]  /*7d420*/  LDL R22, [R1+0x90] ;  /* 0x0000900001167983 */ /* 0x001e9c0000100800 */
[----:B------:R-:W-:Y:S04]  /*7d430*/  STL.64 [R1+0x440], R4 ;  /* 0x0004400401007387 */ /* 0x000fe80000100a00 */
[----:B------:R-:W-:Y:S04]  /*7d440*/  STL.64 [R1+0x448], R6 ;  /* 0x0004480601007387 */ /* 0x000fe80000100a00 */
[----:B------:R-:W4:Y:S04]  /*7d450*/  LDL.LU.64 R24, [R1+0x1990] ;  /* 0x0019900001187983 */ /* 0x000f280000300a00 */
[----:B------:R-:W2:Y:S04]  /*7d460*/  LDL.LU.64 R26, [R1+0x1998] ;  /* 0x00199800011a7983 */ /* 0x000ea80000300a00 */
[----:B--2---:R-:W-:Y:S04]  /*7d470*/  STL.64 [R1+0xd5c8], R26 ;  /* 0x00d5c81a01007387 */ /* 0x004fe80000100a00 */
[----:B----4-:R0:W-:Y:S04]  /*7d480*/  STL.64 [R1+0xd5c0], R24 ;  /* 0x00d5c01801007387 */ /* 0x0101e80000100a00 */
[----:B0-----:R-:W2:Y:S04]  /*7d490*/  LDL.LU.64 R24, [R1+0x1970] ;  /* 0x0019700001187983 */ /* 0x001ea80000300a00 */
        /* <DEDUP_REMOVED lines=21> */
[----:B---3--:R-:W-:-:S03]  /*7d5f0*/  IMAD.MOV.U32 R23, RZ, RZ, R0 ;  /* 0x000000ffff177224 */ /* 0x008fc600078e0000 */
[----:B----4-:R-:W-:Y:S04]  /*7d600*/  STL.64 [R1+0xd660], R26 ;  /* 0x00d6601a01007387 */ /* 0x010fe80000100a00 */
[----:B--2---:R0:W-:Y:S04]  /*7d610*/  STL.64 [R1+0xd658], R24 ;  /* 0x00d6581801007387 */ /* 0x0041e80000100a00 */
[----:B0-----:R-:W2:Y:S04]  /*7d620*/  LDL.LU.64 R24, [R1+0x1910] ;  /* 0x0019100001187983 */ /* 0x001ea80000300a00 */
[----:B------:R-:W2:Y:S04]  /*7d630*/  LDL.LU.64 R26, [R1+0x1918] ;  /* 0x00191800011a7983 */ /* 0x000ea80000300a00 */
[----:B------:R-:W3:Y:S04]  /*7d640*/  LDL.LU.64 R16, [R1+0x19b0] ;  /* 0x0019b00001107983 */ /* 0x000ee80000300a00 */
[----:B------:R-:W3:Y:S04]  /*7d650*/  LDL.LU.64 R18, [R1+0x19b8] ;  /* 0x0019b80001127983 */ /* 0x000ee80000300a00 */
[----:B------:R-:W4:Y:S04]  /*7d660*/  LDL.LU.64 R8, [R1+0x19d0] ;  /* 0x0019d00001087983 */ /* 0x000f280000300a00 */
[----:B------:R-:W4:Y:S04]  /*7d670*/  LDL.LU.64 R10, [R1+0x19d8] ;  /* 0x0019d800010a7983 */ /* 0x000f280000300a00 */
[----:B------:R-:W3:Y:S04]  /*7d680*/  LDL.LU.64 R4, [R1+0x23c0] ;  /* 0x0023c00001047983 */ /* 0x000ee80000300a00 */
[----:B------:R-:W3:Y:S01]  /*7d690*/  LDL.LU.64 R6, [R1+0x23c8] ;  /* 0x0023c80001067983 */ /* 0x000ee20000300a00 */
        /* <DEDUP_REMOVED lines=53> */
[----:B0-----:R-:W3:Y:S01]  /*7d9f0*/  LDL.LU.64 R22, [R1+0xd5a8] ;  /* 0x00d5a80001167983 */ /* 0x001ee20000300a00 */
[C---:B--2---:R-:W-:Y:S08]  /*7da00*/  HMMA.16816.F32 R4, R12.reuse, R26, R4 ;  /* 0x0000001a0c04723c */ /* 0x044ff00000001804 */
[C---:B----4-:R-:W-:Y:S08]  /*7da10*/  HMMA.16816.F32 R8, R12.reuse, R24, R8 ;  /* 0x000000180c08723c */ /* 0x050ff00000001808 */
[----:B---3--:R-:W-:Y:S01]  /*7da20*/  HMMA.16816.F32 R16, R12, R22, R16 ;  /* 0x000000160c10723c */ /* 0x008fe20000001810 */
[----:B------:R-:W-:-:S05]  /*7da30*/  IMAD.MOV.U32 R0, RZ, RZ, R23 ;  /* 0x000000ffff007224 */ /* 0x000fca00078e0017 */
[----:B------:R0:W-:-:S13]  /*7da40*/  STL [R1+0xd458], R0 ;  /* 0x00d4580001007387 */ /* 0x0001da0000100800 */
[----:B------:R-:W-:Y:S04]  /*7da50*/  STL.64 [R1+0x3b0], R16 ;  /* 0x0003b01001007387 */ /* 0x000fe80000100a00 */
[----:B------:R-:W-:Y:S04]  /*7da60*/  STL.64 [R1+0x3b8], R18 ;  /* 0x0003b81201007387 */ /* 0x000fe80000100a00 */
[----:B------:R-:W-:Y:S01]  /*7da70*/  STL.64 [R1+0x3a0], R8 ;  /* 0x0003a00801007387 */ /* 0x000fe20000100a00 */
[----:B0-----:R-:W-:-:S03]  /*7da80*/  IMAD.MOV.U32 R0, RZ, RZ, R27 ;  /* 0x000000ffff007224 */ /* 0x001fc600078e001b */
[----:B------:R-:W-:Y:S04]  /*7da90*/  STL.64 [R1+0x3a8], R10 ;  /* 0x0003a80a01007387 */ /* 0x000fe80000100a00 */
[----:B------:R-:W2:Y:S04]  /*7daa0*/  LDL.LU.64 R24, [R1+0x2330] ;  /* 0x0023300001187983 */ /* 0x000ea80000300a00 */
[----:B------:R-:W-:Y:S04]  /*7dab0*/  STL.64 [R1+0x390], R4 ;  /* 0x0003900401007387 */ /* 0x000fe80000100a00 */
[----:B------:R-:W-:Y:S04]  /*7dac0*/  STL.64 [R1+0x398], R6 ;  /* 0x0003980601007387 */ /* 0x000fe80000100a00 */
[----:B------:R-:W3:Y:S04]  /*7dad0*/  LDL.LU.64 R26, [R1+0x2338] ;  /* 0x00233800011a7983 */ /* 0x000ee80000300a00 */
[----:B---3--:R0:W-:Y:S04]  /*7dae0*/  STL.64 [R1+0xd4e8], R26 ;  /* 0x00d4e81a01007387 */ /* 0x0081e80000100a00 */
[----:B0-----:R-:W3:Y:S04]  /*7daf0*/  LDL R26, [R1] ;  /* 0x00000000011a7983 */ /* 0x001ee80000100800 */
[----:B------:R-:W3:Y:S04]  /*7db00*/  LDL R27, [R1+0x4] ;  /* 0x00000400011b7983 */ /* 0x000ee80000100800 */
[----:B--2---:R0:W-:Y:S04]  /*7db10*/  STL.64 [R1+0xd4e0], R24 ;  /* 0x00d4e01801007387 */ /* 0x0041e80000100a00 */
[----:B0-----:R-:W2:Y:S04]  /*7db20*/  LDL R24, [R1+0x8] ;  /* 0x0000080001187983 */ /* 0x001ea80000100800 */
[----:B------:R-:W2:Y:S04]  /*7db30*/  LDL R25, [R1+0xc] ;  /* 0x00000c0001197983 */ /* 0x000ea80000100800 */
[----:B---3--:R0:W-:Y:S04]  /*7db40*/  STL.64 [R1+0xd500], R26 ;  /* 0x00d5001a01007387 */ /* 0x0081e80000100a00 */
[----:B0-----:R-:W3:Y:S04]  /*7db50*/  LDL R26, [R1+0x10] ;  /* 0x00001000011a7983 */ /* 0x001ee80000100800 */
        /* <DEDUP_REMOVED lines=11> */
[----:B0-----:R-:W3:Y:S04]  /*7dc10*/  LDL.64 R26, [R1+0x30] ;  /* 0x00003000011a7983 */ /* 0x001ee80000100a00 */
[----:B---3--:R0:W-:Y:S04]  /*7dc20*/  STL.64 [R1+0xd590], R26 ;  /* 0x00d5901a01007387 */ /* 0x0081e80000100a00 */
[----:B0-----:R-:W3:Y:S04]  /*7dc30*/  LDL R26, [R1+0x38] ;  /* 0x00003800011a7983 */ /* 0x001ee80000100800 */
[----:B------:R-:W3:Y:S04]  /*7dc40*/  LDL R27, [R1+0x3c] ;  /* 0x00003c00011b7983 */ /* 0x000ee80000100800 */
[----:B--2---:R-:W-:Y:S04]  /*7dc50*/  STL.64 [R1+0xd588], R24 ;  /* 0x00d5881801007387 */ /* 0x004fe80000100a00 */
        /* <DEDUP_REMOVED lines=32> */
[----:B0-----:R-:W3:Y:S04]  /*7de60*/  LDL.LU.64 R16, [R1+0x23b0] ;  /* 0x0023b00001107983 */ /* 0x001ee80000300a00 */
[----:B------:R-:W3:Y:S04]  /*7de70*/  LDL.LU.64 R18, [R1+0x23b8] ;  /* 0x0023b80001127983 */ /* 0x000ee80000300a00 */
[----:B------:R-:W2:Y:S04]  /*7de80*/  LDL.LU.64 R20, [R1+0x2310] ;  /* 0x0023100001147983 */ /* 0x000ea80000300a00 */
[----:B------:R-:W2:Y:S04]  /*7de90*/  LDL.LU.64 R22, [R1+0x2318] ;  /* 0x0023180001167983 */ /* 0x000ea80000300a00 */
[----:B------:R-:W4:Y:S04]  /*7dea0*/  LDL.LU.64 R8, [R1+0x2300] ;  /* 0x0023000001087983 */ /* 0x000f280000300a00 */
[----:B------:R-:W4:Y:S04]  /*7deb0*/  LDL.LU.64 R10, [R1+0x2308] ;  /* 0x00230800010a7983 */ /* 0x000f280000300a00 */
[----:B------:R-:W2:Y:S04]  /*7dec0*/  LDL.LU.64 R4, [R1+0x22f0] ;  /* 0x0022f00001047983 */ /* 0x000ea80000300a00 */
[----:B------:R-:W2:Y:S04]  /*7ded0*/  LDL.LU.64 R6, [R1+0x22f8] ;  /* 0x0022f80001067983 */ /* 0x000ea80000300a00 */
[----:B------:R-:W-:Y:S01]  /*7dee0*/  STL [R1+0xd45c], R0 ;  /* 0x00d45c0001007387 */ /* 0x000fe20000100800 */
[----:B---3--:R-:W-:Y:S03]  /*7def0*/  HMMA.16816.F32 R24, R12, R26, R16 ;  /* 0x0000001a0c18723c */ /* 0x008fe60000001810 */
[----:B------:R-:W3:Y:S04]  /*7df00*/  LDL.LU.64 R18, [R1+0xd5a0] ;  /* 0x00d5a00001127983 */ /* 0x000ee80000300a00 */
[----:B------:R-:W3:-:S12]  /*7df10*/  LDL.LU.64 R16, [R1+0xd598] ;  /* 0x00d5980001107983 */ /* 0x000ed80000300a00 */
[----:B------:R-:W-:Y:S04]  /*7df20*/  STL.64 [R1+0x380], R24 ;  /* 0x0003801801007387 */ /* 0x000fe80000100a00 */
[----:B------:R0:W-:Y:S04]  /*7df30*/  STL.64 [R1+0x388], R26 ;  /* 0x0003881a01007387 */ /* 0x0001e80000100a00 */
[----:B0-----:R-:W3:Y:S04]  /*7df40*/  LDL.LU.64 R26, [R1+0xd590] ;  /* 0x00d59000011a7983 */ /* 0x001ee80000300a00 */
[----:B------:R-:W2:Y:S01]  /*7df50*/  LDL.LU.64 R24, [R1+0xd588] ;  /* 0x00d5880001187983 */ /* 0x000ea20000300a00 */
[----:B---3--:R-:W-:-:S15]  /*7df60*/  HMMA.16816.F32 R16, R12, R26, R16 ;  /* 0x0000001a0c10723c */ /* 0x008fde0000001810 */
        /* <DEDUP_REMOVED lines=48> */
[----:B------:R-:W3:Y:S01]  /*7e270*/  LDL.LU.64 R24, [R1+0xd4d0] ;  /* 0x00d4d00001187983 */ /* 0x000ee20000300a00 */
[C---:B--2---:R-:W-:Y:S08]  /*7e280*/  HMMA.16816.F32 R16, R12.reuse, R26, R16 ;  /* 0x0000001a0c10723c */ /* 0x044ff00000001810 */
[C---:B---3--:R-:W-:Y:S11]  /*7e290*/  HMMA.16816.F32 R20, R12.reuse, R24, R20 ;  /* 0x000000180c14723c */ /* 0x048ff60000001814 */
        /* <DEDUP_REMOVED lines=9> */
[----:B------:R4:W-:Y:S02]  /*7e330*/  STL.64 [R1+0xd310], R24 ;  /* 0x00d3101801007387 */ /* 0x0009e40000100a00 */
[C---:B----4-:R-:W-:Y:S02]  /*7e340*/  HMMA.16816.F32 R24, R12.reuse, R22, R8 ;  /* 0x000000160c18723c */ /* 0x050fe40000001808 */
[----:B------:R-:W4:Y:S06]  /*7e350*/  LDL.LU.64 R8, [R1+0x22e0] ;  /* 0x0022e00001087983 */ /* 0x000f2c0000300a00 */
[C---:B--2---:R-:W-:Y:S11]  /*7e360*/  HMMA.16816.F32 R4, R12.reuse, R20, R4 ;  /* 0x000000140c04723c */ /* 0x044ff60000001804 */
[----:B------:R0:W-:Y:S04]  /*7e370*/  STL.64 [R1+0x2d0], R24 ;  /* 0x0002d01801007387 */ /* 0x0001e80000100a00 */
[----:B------:R1:W-:Y:S04]  /*7e380*/  STL.64 [R1+0x2d8], R26 ;  /* 0x0002d81a01007387 */ /* 0x0003e80000100a00 */
[----:B------:R-:W4:Y:S04]  /*7e390*/  LDL.LU.64 R10, [R1+0x22e8] ;  /* 0x0022e800010a7983 */ /* 0x000f280000300a00 */
[----:B------:R2:W-:Y:S04]  /*7e3a0*/  STL.64 [R1+0x2c0], R4 ;  /* 0x0002c00401007387 */ /* 0x0005e80000100a00 */
[----:B------:R2:W-:Y:S04]  /*7e3b0*/  STL.64 [R1+0x2c8], R6 ;  /* 0x0002c80601007387 */ /* 0x0005e80000100a00 */
[----:B0-----:R-:W3:Y:S04]  /*7e3c0*/  LDL.LU.64 R24, [R1+0x22d0] ;  /* 0x0022d00001187983 */ /* 0x001ee80000300a00 */
[----:B-1----:R-:W3:Y:S04]  /*7e3d0*/  LDL.LU.64 R26, [R1+0x22d8] ;  /* 0x0022d800011a7983 */ /* 0x002ee80000300a00 */
[----:B--2---:R-:W2:Y:S04]  /*7e3e0*/  LDL.LU.64 R4, [R1+0x22b0] ;  /* 0x0022b00001047983 */ /* 0x004ea80000300a00 */
[----:B------:R-:W2:Y:S04]  /*7e3f0*/  LDL.LU.64 R6, [R1+0x22b8] ;  /* 0x0022b80001067983 */ /* 0x000ea80000300a00 */
[----:B--2---:R-:W-:Y:S04]  /*7e400*/  STL.64 [R1+0xd498], R6 ;  /* 0x00d4980601007387 */ /* 0x004fe80000100a00 */
[----:B------:R0:W-:Y:S04]  /*7e410*/  STL.64 [R1+0xd490], R4 ;  /* 0x00d4900401007387 */ /* 0x0001e80000100a00 */
[----:B0-----:R-:W2:Y:S04]  /*7e420*/  LDL.LU.64 R4, [R1+0x22c0] ;  /* 0x0022c00001047983 */ /* 0x001ea80000300a00 */
[----:B------:R-:W2:Y:S04]  /*7e430*/  LDL.LU.64 R6, [R1+0x22c8] ;  /* 0x0022c80001067983 */ /* 0x000ea80000300a00 */
[----:B------:R0:W-:Y:S04]  /*7e440*/  STL.64 [R1+0xd2f8], R22 ;  /* 0x00d2f81601007387 */ /* 0x0001e80000100a00 */
[----:B0-----:R-:W2:Y:S04]  /*7e450*/  LDL.LU R22, [R1+0x2bac] ;  /* 0x002bac0001167983 */ /* 0x001ea80000300800 */
[----:B------:R-:W2:Y:S04]  /*7e460*/  LDL.LU R23, [R1+0x2ba8] ;  /* 0x002ba80001177983 */ /* 0x000ea80000300800 */
[----:B------:R0:W-:Y:S04]  /*7e470*/  STL.64 [R1+0xd2f0], R20 ;  /* 0x00d2f01401007387 */ /* 0x0001e80000100a00 */
[----:B0-----:R-:W3:Y:S04]  /*7e480*/  LDL.LU R20, [R1+0x2bbc] ;  /* 0x002bbc0001147983 */ /* 0x001ee80000300800 */
[----:B------:R-:W3:Y:S04]  /*7e490*/  LDL.LU R21, [R1+0x2bb8] ;  /* 0x002bb80001157983 */ /* 0x000ee80000300800 */
[----:B--2---:R-:W-:Y:S04]  /*7e4a0*/  STL.64 [R1+0xd468], R22 ;  /* 0x00d4681601007387 */ /* 0x004fe80000100a00 */
[----:B---3--:R0:W-:Y:S04]  /*7e4b0*/  STL.64 [R1+0xd460], R20 ;  /* 0x00d4601401007387 */ /* 0x0081e80000100a00 */
[----:B0-----:R-:W2:Y:S04]  /*7e4c0*/  LDL.LU.64 R20, [R1+0x2290] ;  /* 0x0022900001147983 */ /* 0x001ea80000300a00 */
[----:B------:R-:W3:Y:S01]  /*7e4d0*/  LDL.LU.64 R22, [R1+0x2298] ;  /* 0x0022980001167983 */ /* 0x000ee20000300a00 */
[C---:B----4-:R-:W-:Y:S03]  /*7e4e0*/  HMMA.16816.F32 R8, R12.reuse, R18, R8 ;  /* 0x000000120c08723c */ /* 0x050fe60000001808 */
[----:B---3--:R-:W-:Y:S04]  /*7e4f0*/  STL.64 [R1+0xd478], R22 ;  /* 0x00d4781601007387 */ /* 0x008fe80000100a00 */
[----:B--2---:R0:W-:Y:S04]  /*7e500*/  STL.64 [R1+0xd470], R20 ;  /* 0x00d4701401007387 */ /* 0x0041e80000100a00 */
[----:B0-----:R-:W2:Y:S04]  /*7e510*/  LDL.LU.64 R20, [R1+0x22a0] ;  /* 0x0022a00001147983 */ /* 0x001ea80000300a00 */
[----:B------:R-:W2:Y:S04]  /*7e520*/  LDL.LU.64 R22, [R1+0x22a8] ;  /* 0x0022a80001167983 */ /* 0x000ea80000300a00 */
[----:B------:R-:W-:Y:S04]  /*7e530*/  STL.64 [R1+0x2b0], R8 ;  /* 0x0002b00801007387 */ /* 0x000fe80000100a00 */
[----:B------:R0:W-:Y:S04]  /*7e540*/  STL.64 [R1+0x2b8], R10 ;  /* 0x0002b80a01007387 */ /* 0x0001e80000100a00 */
[----:B0-----:R-:W3:Y:S01]  /*7e550*/  LDL.LU.64 R10, [R1+0xd4a8] ;  /* 0x00d4a800010a7983 */ /* 0x001ee20000300a00 */
[----:B------:R-:W-:Y:S03]  /*7e560*/  HMMA.16816.F32 R24, R12, R16, R24 ;  /* 0x000000100c18723c */ /* 0x000fe60000001818 */
[----:B------:R-:W4:-:S15]  /*7e570*/  LDL.LU.64 R8, [R1+0xd4a0] ;  /* 0x00d4a00001087983 */ /* 0x000f1e0000300a00 */
[----:B------:R-:W-:Y:S01]  /*7e580*/  NOP ;  /* 0x0000000000007918 */ /* 0x000fe20000000000 */
[----:B------:R0:W-:Y:S04]  /*7e590*/  STL.64 [R1+0x2a0], R24 ;  /* 0x0002a01801007387 */ /* 0x0001e80000100a00 */
[----:B------:R1:W-:Y:S04]  /*7e5a0*/  STL.64 [R1+0x2a8], R26 ;  /* 0x0002a81a01007387 */ /* 0x0003e80000100a00 */
[----:B0-----:R-:W2:Y:S04]  /*7e5b0*/  LDL.LU.64 R24, [R1+0x21a0] ;  /* 0x0021a00001187983 */ /* 0x001ea80000300a00 */
[----:B-1----:R-:W2:Y:S04]  /*7e5c0*/  LDL.LU.64 R26, [R1+0x21a8] ;  /* 0x0021a800011a7983 */ /* 0x002ea80000300a00 */
[----:B------:R0:W-:Y:S04]  /*7e5d0*/  STL.64 [R1+0xd308], R18 ;  /* 0x00d3081201007387 */ /* 0x0001e80000100a00 */
[----:B0-----:R-:W2:Y:S04]  /*7e5e0*/  LDL.LU R18, [R1+0x2bb4] ;  /* 0x002bb40001127983 */ /* 0x001ea80000300800 */
[----:B------:R-:W2:Y:S04]  /*7e5f0*/  LDL.LU R19, [R1+0x2bb0] ;  /* 0x002bb00001137983 */ /* 0x000ea80000300800 */
[----:B------:R0:W-:Y:S04]  /*7e600*/  STL.64 [R1+0xd300], R16 ;  /* 0x00d3001001007387 */ /* 0x0001e80000100a00 */
[----:B0-----:R-:W2:Y:S04]  /*7e610*/  LDL.LU R16, [R1+0x2ba4] ;  /* 0x002ba40001107983 */ /* 0x001ea80000300800 */
[----:B------:R-:W2:Y:S01]  /*7e620*/  LDL.LU R17, [R1+0x2ba0] ;  /* 0x002ba00001117983 */ /* 0x000ea20000300800 */
[----:B---3--:R-:W-:-:S15]  /*7e630*/  HMMA.16816.F32 R4, R12, R10, R4 ;  /* 0x0000000a0c04723c */ /* 0x008fde0000001804 */
[----:B------:R-:W-:-:S04]  /*7e640*/  NOP ;  /* 0x0000000000007918 */ /* 0x000fc80000000000 */
[----:B------:R-:W-:Y:S04]  /*7e650*/  STL.64 [R1+0x290], R4 ;  /* 0x0002900401007387 */ /* 0x000fe80000100a00 */
[----:B------:R0:W-:Y:S04]  /*7e660*/  STL.64 [R1+0x298], R6 ;  /* 0x0002980601007387 */ /* 0x0001e80000100a00 */
[----:B0-----:R-:W4:Y:S04]  /*7e670*/  LDL.LU.64 R6, [R1+0xd498] ;  /* 0x00d4980001067983 */ /* 0x001f280000300a00 */
[----:B------:R-:W4:Y:S04]  /*7e680*/  LDL.LU.64 R4, [R1+0xd490] ;  /* 0x00d4900001047983 */ /* 0x000f280000300a00 */
[----:B------:R-:W-:Y:S01]  /*7e690*/  STL [R1+0xd2d8], R11 ;  /* 0x00d2d80b01007387 */ /* 0x000fe20000100800 */
[----:B----4-:R-:W-:-:S15]  /*7e6a0*/  HMMA.16816.F32 R4, R12, R8, R4 ;  /* 0x000000080c04723c */ /* 0x010fde0000001804 */
[----:B------:R-:W-:-:S04]  /*7e6b0*/  NOP ;  /* 0x0000000000007918 */ /* 0x000fc80000000000 */
[----:B------:R-:W-:Y:S04]  /*7e6c0*/  STL.64 [R1+0x280], R4 ;  /* 0x0002800401007387 */ /* 0x000fe80000100a00 */
[----:B------:R0:W-:Y:S04]  /*7e6d0*/  STL.64 [R1+0x288], R6 ;  /* 0x0002880601007387 */ /* 0x0001e80000100a00 */
[----:B0-----:R-:W2:Y:S04]  /*7e6e0*/  LDL.LU.64 R6, [R1+0xd488] ;  /* 0x00d4880001067983 */ /* 0x001ea80000300a00 */
[----:B------:R-:W3:Y:S04]  /*7e6f0*/  LDL.LU.64 R4, [R1+0xd480] ;  /* 0x00d4800001047983 */ /* 0x000ee80000300a00 */
[----:B------:R-:W-:Y:S04]  /*7e700*/  STL [R1+0xd2d4], R8 ;  /* 0x00d2d40801007387 */ /* 0x000fe80000100800 */
[----:B------:R-:W-:Y:S01]  /*7e710*/  STL [R1+0xd2d0], R9 ;  /* 0x00d2d00901007387 */ /* 0x000fe20000100800 */
        /* <DEDUP_REMOVED lines=12> */
[----:B------:R-:W-:Y:S03]  /*7e7e0*/  HMMA.16816.F32 R12, R12, R2, R24 ;  /* 0x000000020c0c723c */ /* 0x000fe60000001818 */
[----:B------:R-:W4:Y:S04]  /*7e7f0*/  LDL.64 R8, [R1+0x98] ;  /* 0x0000980001087983 */ /* 0x000f280000100a00 */
[----:B------:R-:W-:Y:S04]  /*7e800*/  STL.64 [R1+0xd2b8], R6 ;  /* 0x00d2b80601007387 */ /* 0x000fe80000100a00 */
[----:B------:R2:W-:Y:S02]  /*7e810*/  STL.64 [R1+0xd2b0], R4 ;  /* 0x00d2b00401007387 */ /* 0x0005e40000100a00 */
[----:B--2---:R-:W-:-:S02]  /*7e820*/  IMAD R5, R23, 0x100, R22 ;  /* 0x0000010017057824 */ /* 0x004fc400078e0216 */
[----:B------:R-:W2:Y:S04]  /*7e830*/  LDL.64 R22, [R1+0x90] ;  /* 0x0000900001167983 */ /* 0x000ea80000100a00 */
[----:B------:R-:W-:Y:S01]  /*7e840*/  STL [R1+0xd29c], R2 ;  /* 0x00d29c0201007387 */ /* 0x000fe20000100800 */
[----:B---3--:R-:W-:-:S03]  /*7e850*/  IMAD R11, R21, 0x100, R20 ;  /* 0x00000100150b7824 */ /* 0x008fc600078e0214 */
[----:B------:R-:W-:Y:S01]  /*7e860*/  STL [R1+0xd298], R3 ;  /* 0x00d2980301007387 */ /* 0x000fe20000100800 */
[----:B------:R-:W-:-:S03]  /*7e870*/  IMAD.MOV.U32 R21, RZ, RZ, R0 ;  /* 0x000000ffff157224 */ /* 0x000fc600078e0000 */
[----:B------:R0:W-:Y:S04]  /*7e880*/  STL.64 [R1+0xc0], R12 ;  /* 0x0000c00c01007387 */ /* 0x0001e80000100a00 */
[----:B------:R1:W-:Y:S04]  /*7e890*/  STL.64 [R1+0xc8], R14 ;  /* 0x0000c80e01007387 */ /* 0x0003e80000100a00 */
[----:B------:R-:W3:Y:S04]  /*7e8a0*/  LDL.64 R24, [R1+0x28] ;  /* 0x0000280001187983 */ /* 0x000ee80000100a00 */
[----:B------:R-:W2:Y:S04]  /*7e8b0*/  LDL R26, [R1+0x20] ;  /* 0x00002000011a7983 */ /* 0x000ea80000100800 */
[----:B------:R-:W2:Y:S04]  /*7e8c0*/  LDL R27, [R1+0x24] ;  /* 0x00002400011b7983 */ /* 0x000ea80000100800 */
[----:B------:R-:W2:Y:S04]  /*7e8d0*/  LDL R20, [R1+0x30] ;  /* 0x0000300001147983 */ /* 0x000ea80000100800 */
[----:B------:R-:W2:Y:S04]  /*7e8e0*/  LDL.LU R0, [R1+0xd45c] ;  /* 0x00d45c0001007983 */ /* 0x000ea80000300800 */
[----:B------:R-:W2:Y:S04]  /*7e8f0*/  LDL R6, [R1+0x38] ;  /* 0x0000380001067983 */ /* 0x000ea80000100800 */
[----:B------:R-:W2:Y:S01]  /*7e900*/  LDL R7, [R1+0x3c] ;  /* 0x00003c0001077983 */ /* 0x000ea20000100800 */
[----:B------:R-:W-:-:S02]  /*7e910*/  IMAD R16, R17, 0x100, R16 ;  /* 0x0000010011107824 */ /* 0x000fc400078e0210 */
[----:B------:R-:W-:Y:S01]  /*7e920*/  IMAD R4, R19, 0x100, R18 ;  /* 0x0000010013047824 */ /* 0x000fe200078e0212 */
[----:B------:R-:W3:Y:S02]  /*7e930*/  LDL R17, [R1+0x8c] ;  /* 0x00008c0001117983 */ /* 0x000ee40000100800 */
[----:B0-----:R-:W-:Y:S02]  /*7e940*/  F2FP.F16.E4M3.UNPACK_B R12, R16 ;  /* 0x00000010ff0c723e */ /* 0x001fe400020006ff */
[----:B------:R-:W3:Y:S04]  /*7e950*/  LDL R16, [R1+0x88] ;  /* 0x0000880001107983 */ /* 0x000ee80000100800 */
[----:B------:R-:W4:Y:S01]  /*7e960*/  LDL.64 R18, [R1+0x80] ;  /* 0x0000800001127983 */ /* 0x000f220000100a00 */
[----:B-1----:R-:W-:-:S03]  /*7e970*/  F2FP.F16.E4M3.UNPACK_B R14, R4 ;  /* 0x00000004ff0e723e */ /* 0x002fc600020006ff */
[----:B--2---:R-:W-:Y:S04]  /*7e980*/  STL.64 [R1+0xd390], R6 ;  /* 0x00d3900601007387 */ /* 0x004fe80000100a00 */
[----:B------:R-:W-:Y:S04]  /*7e990*/  STL.64 [R1+0xd378], R26 ;  /* 0x00d3781a01007387 */ /* 0x000fe80000100a00 */
[----:B---3--:R0:W-:Y:S04]  /*7e9a0*/  STL.64 [R1+0xd370], R24 ;  /* 0x00d3701801007387 */ /* 0x0081e80000100a00 */
[----:B0-----:R-:W2:Y:S04]  /*7e9b0*/  LDL.LU.64 R24, [R1+0x2270] ;  /* 0x0022700001187983 */ /* 0x001ea80000300a00 */
[----:B------:R-:W2:Y:S04]  /*7e9c0*/  LDL.LU.64 R26, [R1+0x2278] ;  /* 0x00227800011a7983 */ /* 0x000ea80000300a00 */
[----:B------:R-:W3:Y:S01]  /*7e9d0*/  LDL R4, [R1+0x40] ;  /* 0x0000400001047983 */ /* 0x000ee20000100800 */
[----:B------:R-:W-:Y:S01]  /*7e9e0*/  F2FP.F16.E4M3.UNPACK_B R13, R5 ;  /* 0x00000005ff0d723e */ /* 0x000fe200020006ff */
[----:B------:R-:W-:-:S02]  /*7e9f0*/  IMAD.MOV.U32 R5, RZ, RZ, R0 ;  /* 0x000000ffff057224 */ /* 0x000fc400078e0000 */
[----:B------:R-:W2:Y:S01]  /*7ea00*/  LDL.LU R0, [R1+0xd458] ;  /* 0x00d4580001007983 */ /* 0x000ea20000300800 */
[----:B------:R-:W-:-:S03]  /*7ea10*/  F2FP.F16.E4M3.UNPACK_B R15, R11 ;  /* 0x0000000bff0f723e */ /* 0x000fc600020006ff */
[----:B---3--:R0:W-:Y:S04]  /*7ea20*/  STL.64 [R1+0xd3a8], R4 ;  /* 0x00d3a80401007387 */ /* 0x0081e80000100a00 */
[----:B0-----:R-:W4:Y:S04]  /*7ea30*/  LDL.LU.64 R4, [R1+0x2280] ;  /* 0x0022800001047983 */ /* 0x001f280000300a00 */
[----:B------:R-:W4:Y:S02]  /*7ea40*/  LDL.LU.64 R6, [R1+0x2288] ;  /* 0x0022880001067983 */ /* 0x000f240000300a00 */
[----:B----4-:R-:W-:-:S15]  /*7ea50*/  HMMA.16816.F32 R4, R12, R8, R4 ;  /* 0x000000080c04723c */ /* 0x010fde0000001804 */
[----:B------:R-:W-:-:S04]  /*7ea60*/  NOP ;  /* 0x0000000000007918 */ /* 0x000fc80000000000 */
[----:B------:R-:W-:Y:S04]  /*7ea70*/  STL.64 [R1+0x250], R4 ;  /* 0x0002500401007387 */ /* 0x000fe80000100a00 */
[----:B------:R0:W-:Y:S04]  /*7ea80*/  STL.64 [R1+0x258], R6 ;  /* 0x0002580601007387 */ /* 0x0001e80000100a00 */
[----:B0-----:R-:W3:Y:S04]  /*7ea90*/  LDL R6, [R1+0x48] ;  /* 0x0000480001067983 */ /* 0x001ee80000100800 */
[----:B------:R-:W3:Y:S04]  /*7eaa0*/  LDL R7, [R1+0x4c] ;  /* 0x00004c0001077983 */ /* 0x000ee80000100800 */
[----:B---3--:R2:W-:Y:S02]  /*7eab0*/  STL.64 [R1+0xd3c0], R6 ;  /* 0x00d3c00601007387 */ /* 0x0085e40000100a00 */
[----:B--2---:R-:W-:-:S15]  /*7eac0*/  HMMA.16816.F32 R4, R12, R22, R24 ;  /* 0x000000160c04723c */ /* 0x004fde0000001818 */
[----:B------:R-:W-:-:S04]  /*7ead0*/  NOP ;  /* 0x0000000000007918 */ /* 0x000fc80000000000 */
[----:B------:R0:W-:Y:S04]  /*7eae0*/  STL.64 [R1+0x240], R4 ;  /* 0x0002400401007387 */ /* 0x0001e80000100a00 */
[----:B------:R1:W-:Y:S04]  /*7eaf0*/  STL.64 [R1+0x248], R6 ;  /* 0x0002480601007387 */ /* 0x0003e80000100a00 */
[----:B------:R-:W2:Y:S04]  /*7eb00*/  LDL.LU.64 R24, [R1+0x2250] ;  /* 0x0022500001187983 */ /* 0x000ea80000300a00 */
[----:B------:R-:W2:Y:S01]  /*7eb10*/  LDL.LU.64 R26, [R1+0x2258] ;  /* 0x00225800011a7983 */ /* 0x000ea20000300a00 */
[----:B0-----:R-:W-:-:S03]  /*7eb20*/  IMAD.MOV.U32 R5, RZ, RZ, R0 ;  /* 0x000000ffff057224 */ /* 0x001fc600078e0000 */
[----:B------:R-:W3:Y:S04]  /*7eb30*/  LDL R4, [R1+0x50] ;  /* 0x0000500001047983 */ /* 0x000ee80000100800 */
[----:B------:R-:W4:Y:S04]  /*7eb40*/  LDL.LU R0, [R1+0xd454] ;  /* 0x00d4540001007983 */ /* 0x000f280000300800 */
[----:B-1----:R-:W2:Y:S04]  /*7eb50*/  LDL R6, [R1+0x58] ;  /* 0x0000580001067983 */ /* 0x002ea80000100800 */
[----:B------:R-:W2:Y:S01]  /*7eb60*/  LDL R7, [R1+0x5c] ;  /* 0x00005c0001077983 */ /* 0x000ea20000100800 */
[----:B------:R-:W-:-:S02]  /*7eb70*/  IMAD.MOV.U32 R9, RZ, RZ, R8 ;  /* 0x000000ffff097224 */ /* 0x000fc400078e0008 */
[----:B------:R-:W-:Y:S02]  /*7eb80*/  IMAD.MOV.U32 R11, RZ, RZ, R22 ;  /* 0x000000ffff0b7224 */ /* 0x000fe400078e0016 */
[----:B------:R-:W-:Y:S01]  /*7eb90*/  IMAD.MOV.U32 R8, RZ, RZ, R23 ;  /* 0x000000ffff087224 */ /* 0x000fe200078e0017 */
[----:B---3--:R0:W-:Y:S04]  /*7eba0*/  STL.64 [R1+0xd3d8], R4 ;  /* 0x00d3d80401007387 */ /* 0x0081e80000100a00 */
[----:B--2---:R1:W-:Y:S04]  /*7ebb0*/  STL.64 [R1+0xd3f0], R6 ;  /* 0x00d3f00601007387 */ /* 0x0043e80000100a00 */
[----:B0-----:R-:W2:Y:S04]  /*7ebc0*/  LDL.LU.64 R4, [R1+0x2260] ;  /* 0x0022600001047983 */ /* 0x001ea80000300a00 */
[----:B-1----:R-:W2:Y:S04]  /*7ebd0*/  LDL.LU.64 R6, [R1+0x2268] ;  /* 0x0022680001067983 */ /* 0x002ea80000300a00 */
[----:B------:R-:W3:Y:S04]  /*7ebe0*/  LDL.64 R22, [R1+0x18] ;  /* 0x0000180001167983 */ /* 0x000ee80000100a00 */
[----:B---3--:R-:W-:Y:S04]  /*7ebf0*/  STL.64 [R1+0xd388], R22 ;  /* 0x00d3881601007387 */ /* 0x008fe80000100a00 */
[----:B------:R-:W-:Y:S04]  /*7ec00*/  STL.64 [R1+0xd380], R20 ;  /* 0x00d3801401007387 */ /* 0x000fe80000100a00 */
[----:B------:R-:W-:Y:S04]  /*7ec10*/  STL.64 [R1+0xd2e8], R10 ;  /* 0x00d2e80a01007387 */ /* 0x000fe80000100a00 */
[----:B------:R2:W-:Y:S02]  /*7ec20*/  STL.64 [R1+0xd2e0], R8 ;  /* 0x00d2e00801007387 */ /* 0x0005e40000100a00 */
[----:B--2---:R-:W-:Y:S02]  /*7ec30*/  HMMA.16816.F32 R8, R12, R16, R4 ;  /* 0x000000100c08723c */ /* 0x004fe40000001804 */
[----:B------:R-:W2:Y:S01]  /*7ec40*/  LDL R4, [R1+0x60] ;  /* 0x0000600001047983 */ /* 0x000ea20000100800 */
[----:B----4-:R-:W-:-:S15]  /*7ec50*/  IMAD.MOV.U32 R5, RZ, RZ, R0 ;  /* 0x000000ffff057224 */ /* 0x010fde00078e0000 */
[----:B------:R-:W-:Y:S01]  /*7ec60*/  NOP ;  /* 0x0000000000007918 */ /* 0x000fe20000000000 */
[----:B------:R-:W-:Y:S04]  /*7ec70*/  STL.64 [R1+0x230], R8 ;  /* 0x0002300801007387 */ /* 0x000fe80000100a00 */
[----:B------:R0:W-:Y:S04]  /*7ec80*/  STL.64 [R1+0x238], R10 ;  /* 0x0002380a01007387 */ /* 0x0001e80000100a00 */
[----:B------:R-:W3:Y:S01]  /*7ec90*/  LDL.LU R0, [R1+0xd450] ;  /* 0x00d4500001007983 */ /* 0x000ee20000300800 */
[----:B0-----:R-:W-:Y:S03]  /*7eca0*/  HMMA.16816.F32 R8, R12, R18, R24 ;  /* 0x000000120c08723c */ /* 0x001fe60000001818 */
[----:B--2---:R0:W-:Y:S04]  /*7ecb0*/  STL.64 [R1+0xd408], R4 ;  /* 0x00d4080401007387 */ /* 0x0041e80000100a00 */
[----:B------:R-:W2:-:S12]  /*7ecc0*/  LDL R6, [R1+0x68] ;  /* 0x0000680001067983 */ /* 0x000e980000100800 */
[----:B------:R-:W-:Y:S04]  /*7ecd0*/  STL.64 [R1+0x220], R8 ;  /* 0x0002200801007387 */ /* 0x000fe80000100a00 */
[----:B------:R-:W-:Y:S04]  /*7ece0*/  STL.64 [R1+0x228], R10 ;  /* 0x0002280a01007387 */ /* 0x000fe80000100a00 */
[----:B------:R-:W2:Y:S04]  /*7ecf0*/  LDL R7, [R1+0x6c] ;  /* 0x00006c0001077983 */ /* 0x000ea80000100800 */
[----:B0-----:R-:W4:Y:S04]  /*7ed00*/  LDL.64 R4, [R1+0x70] ;  /* 0x0000700001047983 */ /* 0x001f280000100a00 */
[----:B--2---:R0:W-:Y:S04]  /*7ed10*/  STL.64 [R1+0xd438], R6 ;  /* 0x00d4380601007387 */ /* 0x0041e80000100a00 */
[----:B0-----:R-:W2:Y:S04]  /*7ed20*/  LDL R6, [R1+0x78] ;  /* 0x0000780001067983 */ /* 0x001ea80000100800 */
[----:B----4-:R-:W-:Y:S04]  /*7ed30*/  STL.64 [R1+0xd430], R4 ;  /* 0x00d4300401007387 */ /* 0x010fe80000100a00 */
        /* <DEDUP_REMOVED lines=36> */
[----:B------:R-:W3:Y:S01]  /*7ef80*/  LDL.LU.64 R26, [R1+0x21b8] ;  /* 0x0021b800011a7983 */ /* 0x000ee20000300a00 */
[----:B------:R-:W-:-:S03]  /*7ef90*/  IMAD.MOV.U32 R2, RZ, RZ, R19 ;  /* 0x000000ffff027224 */ /* 0x000fc600078e0013 */
[----:B------:R-:W4:Y:S04]  /*7efa0*/  LDL.LU.64 R16, [R1+0x2190] ;  /* 0x0021900001107983 */ /* 0x000f280000300a00 */
[----:B------:R-:W4:Y:S04]  /*7efb0*/  LDL.LU.64 R18, [R1+0x2198] ;  /* 0x0021980001127983 */ /* 0x000f280000300a00 */
[----:B------:R-:W3:Y:S04]  /*7efc0*/  LDL.LU.64 R8, [R1+0x2180] ;  /* 0x0021800001087983 */ /* 0x000ee80000300a00 */
[----:B------:R-:W3:Y:S01]  /*7efd0*/  LDL.LU.64 R10, [R1+0x2188] ;  /* 0x00218800010a7983 */ /* 0x000ee20000300a00 */
        /* <DEDUP_REMOVED lines=52> */
[----:B------:R-:W3:-:S13]  /*7f320*/  LDL.LU.64 R20, [R1+0xd380] ;  /* 0x00d3800001147983 */ /* 0x000eda0000300a00 */
[----:B------:R0:W-:Y:S04]  /*7f330*/  STL.64 [R1+0x190], R4 ;  /* 0x0001900401007387 */ /* 0x0001e80000100a00 */
[----:B------:R1:W-:Y:S04]  /*7f340*/  STL.64 [R1+0x198], R6 ;  /* 0x0001980601007387 */ /* 0x0003e80000100a00 */
[----:B0-----:R-:W2:Y:S04]  /*7f350*/  LDL.LU.64 R4, [R1+0x2170] ;  /* 0x0021700001047983 */ /* 0x001ea80000300a00 */
[----:B-1----:R-:W2:Y:S01]  /*7f360*/  LDL.LU.64 R6, [R1+0x2178] ;  /* 0x0021780001067983 */ /* 0x002ea20000300a00 */
[----:B---3--:R-:W-:-:S15]  /*7f370*/  HMMA.16816.F32 R24, R12, R20, R24 ;  /* 0x000000140c18723c */ /* 0x008fde0000001818 */
[----:B------:R-:W-:-:S04]  /*7f380*/  NOP ;  /* 0x0000000000007918 */ /* 0x000fc80000000000 */
[----:B------:R-:W-:Y:S04]  /*7f390*/  STL.64 [R1+0x180], R24 ;  /* 0x0001801801007387 */ /* 0x000fe80000100a00 */
[----:B------:R0:W-:Y:S04]  /*7f3a0*/  STL.64 [R1+0x188], R26 ;  /* 0x0001881a01007387 */ /* 0x0001e80000100a00 */
[----:B0-----:R-:W3:Y:S04]  /*7f3b0*/  LDL.LU.64 R26, [R1+0xd378] ;  /* 0x00d37800011a7983 */ /* 0x001ee80000300a00 */
[----:B------:R-:W4:Y:S02]  /*7f3c0*/  LDL.LU.64 R24, [R1+0xd370] ;  /* 0x00d3700001187983 */ /* 0x000f240000300a00 */
[----:B----4-:R-:W-:Y:S01]  /*7f3d0*/  HMMA.16816.F32 R16, R12, R24, R16 ;  /* 0x000000180c10723c */ /* 0x010fe20000001810 */
[----:B------:R-:W-:-:S07]  /*7f3e0*/  IMAD.MOV.U32 R0, RZ, RZ, R25 ;  /* 0x000000ffff007224 */ /* 0x000fce00078e0019 */
[C---:B---3--:R-:W-:Y:S01]  /*7f3f0*/  HMMA.16816.F32 R8, R12.reuse, R26, R8 ;  /* 0x0000001a0c08723c */ /* 0x048fe20000001808 */
[----:B------:R-:W-:Y:S10]  /*7f400*/  STL [R1+0xd278], R0 ;  /* 0x00d2780001007387 */ /* 0x000ff40000100800 */
[----:B------:R-:W-:Y:S04]  /*7f410*/  STL.64 [R1+0x170], R16 ;  /* 0x0001701001007387 */ /* 0x000fe80000100a00 */
[----:B------:R-:W-:Y:S04]  /*7f420*/  STL.64 [R1+0x178], R18 ;  /* 0x0001781201007387 */ /* 0x000fe80000100a00 */
[----:B------:R-:W3:Y:S04]  /*7f430*/  LDL.LU.64 R24, [R1+0x2130] ;  /* 0x0021300001187983 */ /* 0x000ee80000300a00 */
[----:B------:R-:W4:Y:S04]  /*7f440*/  LDL.LU.64 R26, [R1+0x2138] ;  /* 0x00213800011a7983 */ /* 0x000f280000300a00 */
[----:B------:R-:W-:Y:S04]  /*7f450*/  STL.64 [R1+0x160], R8 ;  /* 0x0001600801007387 */ /* 0x000fe80000100a00 */
[----:B------:R-:W-:Y:S01]  /*7f460*/  STL.64 [R1+0x168], R10 ;  /* 0x0001680a01007387 */ /* 0x000fe20000100a00 */
[----:B--2---:R-:W-:Y:S03]  /*7f470*/  HMMA.16816.F32 R4, R12, R22, R4 ;  /* 0x000000160c04723c */ /* 0x004fe60000001804 */
[----:B----4-:R0:W-:Y:S04]  /*7f480*/  STL.64 [R1+0xd328], R26 ;  /* 0x00d3281a01007387 */ /* 0x0101e80000100a00 */
[----:B0-----:R-:W2:Y:S04]  /*7f490*/  LDL R26, [R1] ;  /* 0x00000000011a7983 */ /* 0x001ea80000100800 */
[----:B------:R-:W2:Y:S04]  /*7f4a0*/  LDL R27, [R1+0x4] ;  /* 0x00000400011b7983 */ /* 0x000ea80000100800 */
[----:B---3--:R0:W-:Y:S04]  /*7f4b0*/  STL.64 [R1+0xd320], R24 ;  /* 0x00d3201801007387 */ /* 0x0081e80000100a00 */
[----:B0-----:R-:W3:Y:S04]  /*7f4c0*/  LDL.64 R24, [R1+0x8] ;  /* 0x0000080001187983 */ /* 0x001ee80000100a00 */
[----:B--2---:R0:W-:Y:S04]  /*7f4d0*/  STL.64 [R1+0xd358], R26 ;  /* 0x00d3581a01007387 */ /* 0x0041e80000100a00 */
[----:B0-----:R-:W2:Y:S04]  /*7f4e0*/  LDL R26, [R1+0x10] ;  /* 0x00001000011a7983 */ /* 0x001ea80000100800 */
[----:B------:R-:W2:Y:S04]  /*7f4f0*/  LDL R27, [R1+0x14] ;  /* 0x00001400011b7983 */ /* 0x000ea80000100800 */
[----:B---3--:R-:W-:Y:S04]  /*7f500*/  STL.64 [R1+0xd350], R24 ;  /* 0x00d3501801007387 */ /* 0x008fe80000100a00 */
        /* <DEDUP_REMOVED lines=16> */
[----:B------:R-:W-:-:S03]  /*7f610*/  IMAD.MOV.U32 R0, RZ, RZ, R23 ;  /* 0x000000ffff007224 */ /* 0x000fc600078e0017 */
        /* <DEDUP_REMOVED lines=35> */
[----:B------:R-:W3:Y:S04]  /*7f850*/  LDL.LU R0, [R1+0x2bc8] ;  /* 0x002bc80001007983 */ /* 0x000ee80000300800 */
[----:B------:R0:W-:Y:S04]  /*7f860*/  STL [R1+0xd294], R29 ;  /* 0x00d2941d01007387 */ /* 0x0001e80000100800 */
[----:B0-----:R-:W4:Y:S01]  /*7f870*/  LDL.LU R29, [R1+0x2bc0] ;  /* 0x002bc000011d7983 */ /* 0x001f220000300800 */
        /* <DEDUP_REMOVED lines=12> */
[C---:B----4-:R-:W-:Y:S08]  /*7f940*/  HMMA.16816.F32 R24, R12.reuse, R22, R8 ;  /* 0x000000160c18723c */ /* 0x050ff00000001808 */
[C---:B--2---:R-:W-:Y:S01]  /*7f950*/  HMMA.16816.F32 R4, R12.reuse, R20, R4 ;  /* 0x000000140c04723c */ /* 0x044fe20000001804 */
[----:B------:R-:W2:Y:S10]  /*7f960*/  LDL.LU.64 R8, [R1+0x20e0] ;  /* 0x0020e00001087983 */ /* 0x000eb40000300a00 */
[----:B------:R0:W-:Y:S04]  /*7f970*/  STL.64 [R1+0x2500], R24 ;  /* 0x0025001801007387 */ /* 0x0001e80000100a00 */
[----:B------:R1:W-:Y:S04]  /*7f980*/  STL.64 [R1+0x2508], R26 ;  /* 0x0025081a01007387 */ /* 0x0003e80000100a00 */
[----:B------:R-:W2:Y:S04]  /*7f990*/  LDL.LU.64 R10, [R1+0x20e8] ;  /* 0x0020e800010a7983 */ /* 0x000ea80000300a00 */
[----:B------:R4:W-:Y:S04]  /*7f9a0*/  STL.64 [R1+0x24f0], R4 ;  /* 0x0024f00401007387 */ /* 0x0009e80000100a00 */
[----:B------:R3:W-:Y:S04]  /*7f9b0*/  STL.64 [R1+0x24f8], R6 ;  /* 0x0024f80601007387 */ /* 0x0007e80000100a00 */
[----:B0-----:R-:W2:Y:S04]  /*7f9c0*/  LDL.LU.64 R24, [R1+0x20d0] ;  /* 0x0020d00001187983 */ /* 0x001ea80000300a00 */
[----:B-1----:R-:W2:Y:S04]  /*7f9d0*/  LDL.LU.64 R26, [R1+0x20d8] ;  /* 0x0020d800011a7983 */ /* 0x002ea80000300a00 */
[----:B----4-:R-:W4:Y:S04]  /*7f9e0*/  LDL.LU.64 R4, [R1+0x20b0] ;  /* 0x0020b00001047983 */ /* 0x010f280000300a00 */
[----:B---3--:R-:W3:Y:S04]  /*7f9f0*/  LDL.LU.64 R6, [R1+0x20b8] ;  /* 0x0020b80001067983 */ /* 0x008ee80000300a00 */
[----:B---3--:R-:W-:Y:S04]  /*7fa00*/  STL.64 [R1+0xd2c8], R6 ;  /* 0x00d2c80601007387 */ /* 0x008fe80000100a00 */
[----:B----4-:R0:W-:Y:S04]  /*7fa10*/  STL.64 [R1+0xd2c0], R4 ;  /* 0x00d2c00401007387 */ /* 0x0101e80000100a00 */
[----:B0-----:R-:W3:Y:S04]  /*7fa20*/  LDL.LU.64 R4, [R1+0x20c0] ;  /* 0x0020c00001047983 */ /* 0x001ee80000300a00 */
[----:B------:R-:W3:Y:S04]  /*7fa30*/  LDL.LU.64 R6, [R1+0x20c8] ;  /* 0x0020c80001067983 */ /* 0x000ee80000300a00 */
[----:B------:R0:W-:Y:S04]  /*7fa40*/  STL.64 [R1+0xd180], R22 ;  /* 0x00d1801601007387 */ /* 0x0001e80000100a00 */
[----:B0-----:R-:W4:Y:S04]  /*7fa50*/  LDL.LU R22, [R1+0x2bd4] ;  /* 0x002bd40001167983 */ /* 0x001f280000300800 */
[----:B------:R-:W4:Y:S04]  /*7fa60*/  LDL.LU R23, [R1+0x2bd0] ;  /* 0x002bd00001177983 */ /* 0x000f280000300800 */
[----:B------:R0:W-:Y:S04]  /*7fa70*/  STL.64 [R1+0xd178], R20 ;  /* 0x00d1781401007387 */ /* 0x0001e80000100a00 */
[----:B0-----:R-:W3:Y:S04]  /*7fa80*/  LDL.LU R20, [R1+0x2bdc] ;  /* 0x002bdc0001147983 */ /* 0x001ee80000300800 */
[----:B------:R-:W3:Y:S01]  /*7fa90*/  LDL.LU R21, [R1+0x2bd8] ;  /* 0x002bd80001157983 */ /* 0x000ee20000300800 */
[C---:B--2---:R-:W-:Y:S03]  /*7faa0*/  HMMA.16816.F32 R8, R12.reuse, R18, R8 ;  /* 0x000000120c08723c */ /* 0x044fe60000001808 */
[----:B----4-:R-:W-:Y:S04]  /*7fab0*/  STL.64 [R1+0xd2a8], R22 ;  /* 0x00d2a81601007387 */ /* 0x010fe80000100a00 */
[----:B---3--:R0:W-:Y:S04]  /*7fac0*/  STL.64 [R1+0xd2a0], R20 ;  /* 0x00d2a01401007387 */ /* 0x0081e80000100a00 */
        /* <DEDUP_REMOVED lines=8> */
[----:B------:R-:W-:Y:S04]  /*7fb50*/  STL.64 [R1+0x24e0], R24 ;  /* 0x0024e01801007387 */ /* 0x000fe80000100a00 */
[----:B------:R3:W-:Y:S02]  /*7fb60*/  STL.64 [R1+0x24e8], R26 ;  /* 0x0024e81a01007387 */ /* 0x0007e40000100a00 */
[----:B---3--:R-:W-:Y:S02]  /*7fb70*/  IMAD.MOV.U32 R26, RZ, RZ, R11 ;  /* 0x000000ffff1a7224 */ /* 0x008fe400078e000b */
[----:B------:R-:W3:Y:S01]  /*7fb80*/  LDL.LU R11, [R1+0xd2d8] ;  /* 0x00d2d800010b7983 */ /* 0x000ee20000300800 */
[----:B----4-:R-:W-:-:S03]  /*7fb90*/  IMAD.MOV.U32 R27, RZ, RZ, R8 ;  /* 0x000000ffff1b7224 */ /* 0x010fc600078e0008 */
[----:B------:R-:W4:Y:S01]  /*7fba0*/  LDL.LU R8, [R1+0xd2d4] ;  /* 0x00d2d40001087983 */ /* 0x000f220000300800 */
[----:B------:R-:W-:-:S03]  /*7fbb0*/  IMAD.MOV.U32 R24, RZ, RZ, R9 ;  /* 0x000000ffff187224 */ /* 0x000fc600078e0009 */
[----:B------:R-:W4:Y:S04]  /*7fbc0*/  LDL.LU R9, [R1+0xd2d0] ;  /* 0x00d2d00001097983 */ /* 0x000f280000300800 */
[----:B------:R-:W2:Y:S04]  /*7fbd0*/  LDL R25, [R1+0x9c] ;  /* 0x00009c0001197983 */ /* 0x000ea80000100800 */
[----:B------:R0:W-:Y:S04]  /*7fbe0*/  STL.64 [R1+0xd160], R18 ;  /* 0x00d1601201007387 */ /* 0x0001e80000100a00 */
[----:B0-----:R-:W2:Y:S04]  /*7fbf0*/  LDL.LU R18, [R1+0x2bc4] ;  /* 0x002bc40001127983 */ /* 0x001ea80000300800 */
[----:B------:R-:W2:Y:S04]  /*7fc00*/  LDL.LU R19, [R1+0x2bcc] ;  /* 0x002bcc0001137983 */ /* 0x000ea80000300800 */
[----:B------:R-:W-:Y:S01]  /*7fc10*/  STL.64 [R1+0xd158], R16 ;  /* 0x00d1581001007387 */ /* 0x000fe20000100a00 */
[----:B---3--:R-:W-:-:S15]  /*7fc20*/  HMMA.16816.F32 R4, R12, R10, R4 ;  /* 0x0000000a0c04723c */ /* 0x008fde0000001804 */
[----:B------:R-:W-:-:S04]  /*7fc30*/  NOP ;  /* 0x0000000000007918 */ /* 0x000fc80000000000 */
[----:B------:R-:W-:Y:S04]  /*7fc40*/  STL.64 [R1+0x24d0], R4 ;  /* 0x0024d00401007387 */ /* 0x000fe80000100a00 */
[----:B------:R0:W-:Y:S04]  /*7fc50*/  STL.64 [R1+0x24d8], R6 ;  /* 0x0024d80601007387 */ /* 0x0001e80000100a00 */
[----:B0-----:R-:W4:Y:S04]  /*7fc60*/  LDL.LU.64 R6, [R1+0xd2c8] ;  /* 0x00d2c80001067983 */ /* 0x001f280000300a00 */
[----:B------:R-:W4:Y:S02]  /*7fc70*/  LDL.LU.64 R4, [R1+0xd2c0] ;  /* 0x00d2c00001047983 */ /* 0x000f240000300a00 */
[----:B----4-:R-:W-:-:S15]  /*7fc80*/  HMMA.16816.F32 R4, R12, R8, R4 ;  /* 0x000000080c04723c */ /* 0x010fde0000001804 */
        /* <DEDUP_REMOVED lines=17> */
[----:B------:R0:W-:Y:S01]  /*7fda0*/  STL.64 [R1+0xd138], R4 ;  /* 0x00d1380401007387 */ /* 0x0001e20000100a00 */
[----:B------:R-:W-:-:S02]  /*7fdb0*/  IMAD R29, R29, 0x100, R18 ;  /* 0x000001001d1d7824 */ /* 0x000fc400078e0212 */
[----:B------:R-:W-:-:S09]  /*7fdc0*/  IMAD R0, R0, 0x100, R19 ;  /* 0x0000010000007824 */ /* 0x000fd200078e0213 */
[----:B------:R1:W-:Y:S04]  /*7fdd0*/  STL.64 [R1+0x24a0], R8 ;  /* 0x0024a00801007387 */ /* 0x0003e80000100a00 */
[----:B------:R2:W-:Y:S04]  /*7fde0*/  STL.64 [R1+0x24a8], R10 ;  /* 0x0024a80a01007387 */ /* 0x0005e80000100a00 */
[----:B------:R-:W3:Y:S04]  /*7fdf0*/  LDL.LU.64 R16, [R1+0x2080] ;  /* 0x0020800001107983 */ /* 0x000ee80000300a00 */
[----:B------:R-:W3:Y:S04]  /*7fe00*/  LDL.LU.64 R18, [R1+0x2088] ;  /* 0x0020880001127983 */ /* 0x000ee80000300a00 */
[----:B0-----:R-:W3:Y:S04]  /*7fe10*/  LDL.LU.64 R4, [R1+0x2060] ;  /* 0x0020600001047983 */ /* 0x001ee80000300a00 */
[----:B------:R-:W3:Y:S04]  /*7fe20*/  LDL.LU.64 R6, [R1+0x2068] ;  /* 0x0020680001067983 */ /* 0x000ee80000300a00 */
[----:B-1----:R-:W3:Y:S01]  /*7fe30*/  LDL R8, [R1+0x80] ;  /* 0x0000800001087983 */ /* 0x002ee20000100800 */
[----:B------:R-:W-:-:S03]  /*7fe40*/  IMAD.MOV.U32 R9, RZ, RZ, R2 ;  /* 0x000000ffff097224 */ /* 0x000fc600078e0002 */
[----:B------:R-:W3:Y:S01]  /*7fe50*/  LDL.LU R2, [R1+0xd29c] ;  /* 0x00d29c0001027983 */ /* 0x000ee20000300800 */
[----:B--2---:R-:W-:Y:S02]  /*7fe60*/  IMAD R11, R23, 0x100, R22 ;  /* 0x00000100170b7824 */ /* 0x004fe400078e0216 */
[----:B------:R-:W-:Y:S02]  /*7fe70*/  IMAD.MOV.U32 R22, RZ, RZ, R3 ;  /* 0x000000ffff167224 */ /* 0x000fe400078e0003 */
[----:B----4-:R-:W-:Y:S01]  /*7fe80*/  IMAD R10, R21, 0x100, R20 ;  /* 0x00000100150a7824 */ /* 0x010fe200078e0214 */
[----:B------:R-:W2:Y:S04]  /*7fe90*/  LDL.LU R3, [R1+0xd298] ;  /* 0x00d2980001037983 */ /* 0x000ea80000300800 */
[----:B------:R-:W4:Y:S04]  /*7fea0*/  LDL R23, [R1+0x74] ;  /* 0x0000740001177983 */ /* 0x000f280000100800 */
[----:B------:R-:W2:Y:S04]  /*7feb0*/  LDL R20, [R1+0x78] ;  /* 0x0000780001147983 */ /* 0x000ea80000100800 */
[----:B------:R-:W2:Y:S04]  /*7fec0*/  LDL R21, [R1+0x7c] ;  /* 0x00007c0001157983 */ /* 0x000ea80000100800 */
[----:B----4-:R-:W-:Y:S04]  /*7fed0*/  STL.64 [R1+0xd288], R22 ;  /* 0x00d2881601007387 */ /* 0x010fe80000100a00 */
[----:B--2---:R0:W-:Y:S04]  /*7fee0*/  STL.64 [R1+0xd280], R20 ;  /* 0x00d2801401007387 */ /* 0x0041e80000100a00 */
[----:B0-----:R-:W2:Y:S04]  /*7fef0*/  LDL.LU.64 R20, [R1+0x2070] ;  /* 0x0020700001147983 */ /* 0x001ea80000300a00 */
[----:B------:R-:W2:Y:S04]  /*7ff00*/  LDL.LU.64 R22, [R1+0x2078] ;  /* 0x0020780001167983 */ /* 0x000ea80000300a00 */
[----:B---3--:R-:W-:Y:S04]  /*7ff10*/  STL [R1+0xd134], R2 ;  /* 0x00d1340201007387 */ /* 0x008fe80000100800 */
[----:B------:R-:W-:Y:S01]  /*7ff20*/  STL [R1+0xd130], R3 ;  /* 0x00d1300301007387 */ /* 0x000fe20000100800 */
[----:B--2---:R-:W-:-:S15]  /*7ff30*/  HMMA.16816.F32 R12, R12, R2, R20 ;  /* 0x000000020c0c723c */ /* 0x004fde0000001814 */
[----:B------:R-:W-:-:S04]  /*7ff40*/  NOP ;  /* 0x0000000000007918 */ /* 0x000fc80000000000 */
[----:B------:R0:W-:Y:S04]  /*7ff50*/  STL.64 [R1+0xb0], R12 ;  /* 0x0000b00c01007387 */ /* 0x0001e80000100a00 */
[----:B------:R1:W-:Y:S01]  /*7ff60*/  STL.64 [R1+0xb8], R14 ;  /* 0x0000b80e01007387 */ /* 0x0003e20000100a00 */
[----:B0-----:R-:W-:Y:S02]  /*7ff70*/  F2FP.F16.E4M3.UNPACK_B R12, R29 ;  /* 0x0000001dff0c723e */ /* 0x001fe400020006ff */
[----:B------:R-:W-:Y:S02]  /*7ff80*/  F2FP.F16.E4M3.UNPACK_B R13, R0 ;  /* 0x00000000ff0d723e */ /* 0x000fe400020006ff */
[----:B-1----:R-:W-:Y:S02]  /*7ff90*/  F2FP.F16.E4M3.UNPACK_B R14, R11 ;  /* 0x0000000bff0e723e */ /* 0x002fe400020006ff */
[----:B------:R-:W-:Y:S01]  /*7ffa0*/  F2FP.F16.E4M3.UNPACK_B R15, R10 ;  /* 0x0000000aff0f723e */ /* 0x000fe200020006ff */
[----:B------:R-:W2:Y:S04]  /*7ffb0*/  LDL.LU R29, [R1+0xd294] ;  /* 0x00d29400011d7983 */ /* 0x000ea80000300800 */
[----:B------:R-:W3:Y:S04]  /*7ffc0*/  LDL.LU R0, [R1+0xd290] ;  /* 0x00d2900001007983 */ /* 0x000ee80000300800 */
[----:B------:R-:W4:Y:S01]  /*7ffd0*/  LDL.LU.64 R20, [R1+0x2050] ;  /* 0x0020500001147983 */ /* 0x000f220000300a00 */
[C---:B------:R-:W-:Y:S08]  /*7ffe0*/  HMMA.16816.F32 R16, R12.reuse, R24, R16 ;  /* 0x000000180c10723c */ /* 0x040ff00000001810 */
[C---:B------:R-:W-:Y:S11]  /*7fff0*/  HMMA.16816.F32 R4, R12.reuse, R26, R4 ;  /* 0x0000001a0c04723c */ /* 0x040ff60000001804 */
[----:B------:R0:W-:Y:S04]  /*80000*/  STL.64 [R1+0x2490], R16 ;  /* 0x0024901001007387 */ /* 0x0001e80000100a00 */
[----:B------:R1:W-:Y:S04]  /*80010*/  STL.64 [R1+0x2498], R18 ;  /* 0x0024981201007387 */ /* 0x0003e80000100a00 */
[----:B------:R-:W4:Y:S04]  /*80020*/  LDL.LU.64 R22, [R1+0x2058] ;  /* 0x0020580001167983 */ /* 0x000f280000300a00 */
[----:B------:R0:W-:Y:S04]  /*80030*/  STL.64 [R1+0x2480], R4 ;  /* 0x0024800401007387 */ /* 0x0001e80000100a00 */
[----:B------:R0:W-:Y:S04]  /*80040*/  STL.64 [R1+0x2488], R6 ;  /* 0x0024880601007387 */ /* 0x0001e80000100a00 */
[----:B------:R-:W2:Y:S04]  /*80050*/  LDL R26, [R1+0x30] ;  /* 0x00003000011a7983 */ /* 0x000ea80000100800 */
[----:B------:R-:W2:Y:S04]  /*80060*/  LDL R27, [R1+0x34] ;  /* 0x00003400011b7983 */ /* 0x000ea80000100800 */
[----:B------:R-:W3:Y:S04]  /*80070*/  LDL R24, [R1+0x38] ;  /* 0x0000380001187983 */ /* 0x000ee80000100800 */
[----:B------:R-:W3:Y:S04]  /*80080*/  LDL R25, [R1+0x3c] ;  /* 0x00003c0001197983 */ /* 0x000ee80000100800 */
[----:B0-----:R-:W4:Y:S04]  /*80090*/  LDL.LU.64 R16, [R1+0x2030] ;  /* 0x0020300001107983 */ /* 0x001f280000300a00 */
[----:B-1----:R-:W4:Y:S04]  /*800a0*/  LDL.LU.64 R18, [R1+0x2038] ;  /* 0x0020380001127983 */ /* 0x002f280000300a00 */
[----:B------:R-:W4:Y:S04]  /*800b0*/  LDL.LU.64 R4, [R1+0x2020] ;  /* 0x0020200001047983 */ /* 0x000f280000300a00 */
[----:B------:R-:W4:Y:S04]  /*800c0*/  LDL.LU.64 R6, [R1+0x2028] ;  /* 0x0020280001067983 */ /* 0x000f280000300a00 */
[----:B--2---:R-:W-:Y:S04]  /*800d0*/  STL.64 [R1+0xd218], R26 ;  /* 0x00d2181a01007387 */ /* 0x004fe80000100a00 */
[----:B---3--:R0:W-:Y:S04]  /*800e0*/  STL.64 [R1+0xd210], R24 ;  /* 0x00d2101801007387 */ /* 0x0081e80000100a00 */
[----:B0-----:R-:W2:Y:S04]  /*800f0*/  LDL.LU.64 R24, [R1+0x2040] ;  /* 0x0020400001187983 */ /* 0x001ea80000300a00 */
[----:B------:R-:W2:Y:S04]  /*80100*/  LDL.LU.64 R26, [R1+0x2048] ;  /* 0x00204800011a7983 */ /* 0x000ea80000300a00 */
[----:B------:R-:W3:Y:S04]  /*80110*/  LDL R10, [R1] ;  /* 0x00000000010a7983 */ /* 0x000ee80000100800 */
[----:B------:R-:W3:Y:S04]  /*80120*/  LDL R11, [R1+0x4] ;  /* 0x00000400010b7983 */ /* 0x000ee80000100800 */
[----:B---3--:R0:W-:Y:S04]  /*80130*/  STL.64 [R1+0xd1a8], R10 ;  /* 0x00d1a80a01007387 */ /* 0x0081e80000100a00 */
[----:B0-----:R-:W4:Y:S01]  /*80140*/  LDL.64 R10, [R1+0x88] ;  /* 0x00008800010a7983 */ /* 0x001f220000100a00 */
[C---:B--2---:R-:W-:Y:S08]  /*80150*/  HMMA.16816.F32 R24, R12.reuse, R8, R24 ;  /* 0x000000080c18723c */ /* 0x044ff00000001818 */
[----:B----4-:R-:W-:-:S15]  /*80160*/  HMMA.16816.F32 R20, R12, R10, R20 ;  /* 0x0000000a0c14723c */ /* 0x010fde0000001814 */
[----:B------:R-:W-:-:S04]  /*80170*/  NOP ;  /* 0x0000000000007918 */ /* 0x000fc80000000000 */
[----:B------:R-:W-:Y:S04]  /*80180*/  STL.64 [R1+0x2470], R20 ;  /* 0x0024701401007387 */ /* 0x000fe80000100a00 */
[----:B------:R0:W-:Y:S04]  /*80190*/  STL.64 [R1+0x2478], R22 ;  /* 0x0024781601007387 */ /* 0x0001e80000100a00 */
[----:B0-----:R-:W2:Y:S04]  /*801a0*/  LDL.LU.64 R22, [R1+0xd288] ;  /* 0x00d2880001167983 */ /* 0x001ea80000300a00 */
[----:B------:R-:W3:Y:S04]  /*801b0*/  LDL.LU.64 R20, [R1+0xd280] ;  /* 0x00d2800001147983 */ /* 0x000ee80000300a00 */
[----:B------:R-:W4:Y:S01]  /*801c0*/  LDL R8, [R1+0x8] ;  /* 0x0000080001087983 */ /* 0x000f220000100800 */
[----:B------:R-:W-:-:S03]  /*801d0*/  IMAD.MOV.U32 R9, RZ, RZ, R0 ;  /* 0x000000ffff097224 */ /* 0x000fc600078e0000 */
[----:B------:R-:W-:Y:S04]  /*801e0*/  STL.64 [R1+0x2460], R24 ;  /* 0x0024601801007387 */ /* 0x000fe80000100a00 */
[----:B------:R-:W-:Y:S04]  /*801f0*/  STL.64 [R1+0x2468], R26 ;  /* 0x0024681a01007387 */ /* 0x000fe80000100a00 */
[----:B------:R-:W2:Y:S04]  /*80200*/  LDL.LU R0, [R1+0xd27c] ;  /* 0x00d27c0001007983 */ /* 0x000ea80000300800 */
[----:B----4-:R0:W-:Y:S04]  /*80210*/  STL.64 [R1+0xd1c0], R8 ;  /* 0x00d1c00801007387 */ /* 0x0101e80000100a00 */
[----:B0-----:R-:W4:Y:S04]  /*80220*/  LDL R8, [R1+0x40] ;  /* 0x0000400001087983 */ /* 0x001f280000100800 */
[----:B------:R-:W4:Y:S01]  /*80230*/  LDL R9, [R1+0x44] ;  /* 0x0000440001097983 */ /* 0x000f220000100800 */
[----:B------:R-:W-:-:S02]  /*80240*/  IMAD.MOV.U32 R2, RZ, RZ, R10 ;  /* 0x000000ffff027224 */ /* 0x000fc400078e000a */
[----:B------:R-:W-:Y:S01]  /*80250*/  IMAD.MOV.U32 R3, RZ, RZ, R11 ;  /* 0x000000ffff037224 */ /* 0x000fe200078e000b */
[C---:B--2---:R-:W-:Y:S01]  /*80260*/  HMMA.16816.F32 R4, R12.reuse, R22, R4 ;  /* 0x000000160c04723c */ /* 0x044fe20000001804 */
[----:B----4-:R3:W-:Y:S07]  /*80270*/  STL.64 [R1+0xd270], R8 ;  /* 0x00d2700801007387 */ /* 0x0107ee0000100a00 */
[----:B---3--:R-:W-:Y:S01]  /*80280*/  HMMA.16816.F32 R8, R12, R20, R16 ;  /* 0x000000140c08723c */ /* 0x008fe20000001810 */
[----:B------:R-:W2:Y:S01]  /*80290*/  LDL R18, [R1+0x18] ;  /* 0x0000180001127983 */ /* 0x000ea20000100800 */
[----:B------:R-:W-:-:S15]  /*802a0*/  IMAD.MOV.U32 R19, RZ, RZ, R0 ;  /* 0x000000ffff137224 */ /* 0x000fde00078e0000 */
[----:B------:R-:W-:Y:S02]  /*802b0*/  NOP ;  /* 0x0000000000007918 */ /* 0x000fe40000000000 */
[----:B------:R0:W-:Y:S04]  /*802c0*/  STL.64 [R1+0x2450], R8 ;  /* 0x0024500801007387 */ /* 0x0001e80000100a00 */
[----:B------:R1:W-:Y:S04]  /*802d0*/  STL.64 [R1+0x2458], R10 ;  /* 0x0024580a01007387 */ /* 0x0003e80000100a00 */
[----:B------:R-:W-:Y:S04]  /*802e0*/  STL.64 [R1+0xb70], R4 ;  /* 0x000b700401007387 */ /* 0x000fe80000100a00 */
[----:B------:R-:W-:Y:S04]  /*802f0*/  STL.64 [R1+0xb78], R6 ;  /* 0x000b780601007387 */ /* 0x000fe80000100a00 */
[----:B------:R-:W3:Y:S04]  /*80300*/  LDL.LU R0, [R1+0xd278] ;  /* 0x00d2780001007983 */ /* 0x000ee80000300800 */
[----:B------:R-:W4:Y:S04]  /*80310*/  LDL R16, [R1+0x68] ;  /* 0x0000680001107983 */ /* 0x000f280000100800 */
[----:B------:R-:W4:Y:S04]  /*80320*/  LDL R17, [R1+0x6c] ;  /* 0x00006c0001117983 */ /* 0x000f280000100800 */
[----:B0-----:R-:W4:Y:S04]  /*80330*/  LDL.LU.64 R8, [R1+0x2010] ;  /* 0x0020100001087983 */ /* 0x001f280000300a00 */
[----:B-1----:R-:W4:Y:S04]  /*80340*/  LDL.LU.64 R10, [R1+0x2018] ;  /* 0x00201800010a7983 */ /* 0x002f280000300a00 */
[----:B------:R-:W2:Y:S04]  /*80350*/  LDL.LU.64 R24, [R1+0x1fc0] ;  /* 0x001fc00001187983 */ /* 0x000ea80000300a00 */
[----:B------:R-:W2:Y:S04]  /*80360*/  LDL.LU.64 R26, [R1+0x1fc8] ;  /* 0x001fc800011a7983 */ /* 0x000ea80000300a00 */
[----:B--2---:R0:W-:Y:S04]  /*80370*/  STL.64 [R1+0xd228], R26 ;  /* 0x00d2281a01007387 */ /* 0x0041e80000100a00 */
[----:B0-----:R-:W2:Y:S04]  /*80380*/  LDL R26, [R1+0x48] ;  /* 0x00004800011a7983 */ /* 0x001ea80000100800 */
[----:B------:R-:W2:Y:S04]  /*80390*/  LDL R27, [R1+0x4c] ;  /* 0x00004c00011b7983 */ /* 0x000ea80000100800 */
[----:B------:R0:W-:Y:S04]  /*803a0*/  STL.64 [R1+0xd220], R24 ;  /* 0x00d2201801007387 */ /* 0x0001e80000100a00 */
        /* <DEDUP_REMOVED lines=24> */
[----:B------:R4:W-:Y:S02]  /*80530*/  STL.64 [R1+0xd1e0], R18 ;  /* 0x00d1e01201007387 */ /* 0x0009e40000100a00 */
[----:B----4-:R-:W-:Y:S02]  /*80540*/  HMMA.16816.F32 R16, R12, R16, R8 ;  /* 0x000000100c10723c */ /* 0x010fe40000001808 */
[----:B------:R-:W4:-:S15]  /*80550*/  LDL.LU.64 R8, [R1+0xd270] ;  /* 0x00d2700001087983 */ /* 0x000f1e0000300a00 */
[----:B------:R-:W-:Y:S02]  /*80560*/  NOP ;  /* 0x0000000000007918 */ /* 0x000fe40000000000 */
[----:B------:R0:W-:Y:S04]  /*80570*/  STL.64 [R1+0x2440], R16 ;  /* 0x0024401001007387 */ /* 0x0001e80000100a00 */
[----:B------:R-:W-:Y:S04]  /*80580*/  STL.64 [R1+0x2448], R18 ;  /* 0x0024481201007387 */ /* 0x000fe80000100a00 */
[----:B0-----:R-:W2:Y:S04]  /*80590*/  LDL R16, [R1+0x20] ;  /* 0x0000200001107983 */ /* 0x001ea80000100800 */
[----:B------:R-:W2:Y:S04]  /*805a0*/  LDL R17, [R1+0x24] ;  /* 0x0000240001117983 */ /* 0x000ea80000100800 */
[----:B--2---:R0:W-:Y:S04]  /*805b0*/  STL.64 [R1+0xd1f8], R16 ;  /* 0x00d1f81001007387 */ /* 0x0041e80000100a00 */
[----:B0-----:R-:W3:Y:S04]  /*805c0*/  LDL.LU.64 R16, [R1+0x2000] ;  /* 0x0020000001107983 */ /* 0x001ee80000300a00 */
[----:B------:R-:W3:Y:S04]  /*805d0*/  LDL.LU.64 R18, [R1+0x2008] ;  /* 0x0020080001127983 */ /* 0x000ee80000300a00 */
[----:B------:R-:W2:Y:S04]  /*805e0*/  LDL R10, [R1+0x10] ;  /* 0x00001000010a7983 */ /* 0x000ea80000100800 */
[----:B------:R-:W2:Y:S01]  /*805f0*/  LDL R11, [R1+0x14] ;  /* 0x00001400010b7983 */ /* 0x000ea20000100800 */
[C---:B---3--:R-:W-:Y:S08]  /*80600*/  HMMA.16816.F32 R16, R12.reuse, R24, R16 ;  /* 0x000000180c10723c */ /* 0x048ff00000001810 */
[C---:B------:R-:W-:Y:S01]  /*80610*/  HMMA.16816.F32 R24, R12.reuse, R26, R20 ;  /* 0x0000001a0c18723c */ /* 0x040fe20000001814 */
[----:B--2---:R-:W-:Y:S10]  /*80620*/  STL.64 [R1+0xd1d8], R10 ;  /* 0x00d1d80a01007387 */ /* 0x004ff40000100a00 */
[----:B------:R-:W-:Y:S04]  /*80630*/  STL.64 [R1+0x2430], R16 ;  /* 0x0024301001007387 */ /* 0x000fe80000100a00 */
[----:B------:R0:W-:Y:S04]  /*80640*/  STL.64 [R1+0x2438], R18 ;  /* 0x0024381201007387 */ /* 0x0001e80000100a00 */
[----:B0-----:R-:W2:Y:S04]  /*80650*/  LDL R18, [R1+0x28] ;  /* 0x0000280001127983 */ /* 0x001ea80000100800 */
[----:B------:R-:W3:Y:S04]  /*80660*/  LDL.LU.64 R22, [R1+0xd268] ;  /* 0x00d2680001167983 */ /* 0x000ee80000300a00 */
[----:B------:R-:W3:Y:S04]  /*80670*/  LDL.LU.64 R20, [R1+0xd260] ;  /* 0x00d2600001147983 */ /* 0x000ee80000300a00 */
[----:B------:R0:W-:Y:S04]  /*80680*/  STL.64 [R1+0xb40], R24 ;  /* 0x000b401801007387 */ /* 0x0001e80000100a00 */
[----:B------:R3:W-:Y:S04]  /*80690*/  STL.64 [R1+0xb48], R26 ;  /* 0x000b481a01007387 */ /* 0x0007e80000100a00 */
[----:B0-----:R-:W3:Y:S02]  /*806a0*/  LDL.LU.64 R24, [R1+0xd258] ;  /* 0x00d2580001187983 */ /* 0x001ee40000300a00 */
[----:B---3--:R-:W-:Y:S02]  /*806b0*/  HMMA.16816.F32 R24, R12, R24, R20 ;  /* 0x000000180c18723c */ /* 0x008fe40000001814 */
[----:B------:R-:W3:Y:S04]  /*806c0*/  LDL.LU.64 R22, [R1+0xd250] ;  /* 0x00d2500001167983 */ /* 0x000ee80000300a00 */
[----:B------:R-:W3:-:S13]  /*806d0*/  LDL.LU.64 R20, [R1+0xd248] ;  /* 0x00d2480001147983 */ /* 0x000eda0000300a00 */
[----:B------:R-:W-:Y:S04]  /*806e0*/  STL.64 [R1+0x2420], R24 ;  /* 0x0024201801007387 */ /* 0x000fe80000100a00 */
[----:B------:R0:W-:Y:S04]  /*806f0*/  STL.64 [R1+0x2428], R26 ;  /* 0x0024281a01007387 */ /* 0x0001e80000100a00 */
[----:B0-----:R-:W3:Y:S02]  /*80700*/  LDL.LU.64 R26, [R1+0xd240] ;  /* 0x00d24000011a7983 */ /* 0x001ee40000300a00 */
[----:B---3--:R-:W-:Y:S02]  /*80710*/  HMMA.16816.F32 R24, R12, R26, R20 ;  /* 0x0000001a0c18723c */ /* 0x008fe40000001814 */
[----:B------:R-:W3:Y:S04]  /*80720*/  LDL.LU.64 R22, [R1+0xd238] ;  /* 0x00d2380001167983 */ /* 0x000ee80000300a00 */
[----:B------:R-:W3:-:S13]  /*80730*/  LDL.LU.64 R20, [R1+0xd230] ;  /* 0x00d2300001147983 */ /* 0x000eda0000300a00 */
[----:B------:R-:W-:Y:S04]  /*80740*/  STL.64 [R1+0x2410], R24 ;  /* 0x0024101801007387 */ /* 0x000fe80000100a00 */
[----:B------:R0:W-:Y:S04]  /*80750*/  STL.64 [R1+0x2418], R26 ;  /* 0x0024181a01007387 */ /* 0x0001e80000100a00 */
[----:B0-----:R-:W4:Y:S04]  /*80760*/  LDL.LU.64 R26, [R1+0xd228] ;  /* 0x00d22800011a7983 */ /* 0x001f280000300a00 */
[----:B------:R-:W4:Y:S02]  /*80770*/  LDL.LU.64 R24, [R1+0xd220] ;  /* 0x00d2200001187983 */ /* 0x000f240000300a00 */
[----:B----4-:R-:W-:Y:S02]  /*80780*/  HMMA.16816.F32 R8, R12, R8, R24 ;  /* 0x000000080c08723c */ /* 0x010fe40000001818 */
[----:B------:R-:W4:Y:S04]  /*80790*/  LDL.LU.64 R26, [R1+0xd218] ;  /* 0x00d21800011a7983 */ /* 0x000f280000300a00 */
[----:B------:R-:W3:-:S13]  /*807a0*/  LDL.LU.64 R24, [R1+0xd210] ;  /* 0x00d2100001187983 */ /* 0x000eda0000300a00 */
[----:B------:R0:W-:Y:S04]  /*807b0*/  STL.64 [R1+0x2400], R8 ;  /* 0x0024000801007387 */ /* 0x0001e80000100a00 */
[----:B------:R1:W-:Y:S04]  /*807c0*/  STL.64 [R1+0x2408], R10 ;  /* 0x0024080a01007387 */ /* 0x0003e80000100a00 */
[----:B0-----:R-:W2:Y:S01]  /*807d0*/  LDL.LU.64 R8, [R1+0x1f70] ;  /* 0x001f700001087983 */ /* 0x001ea20000300a00 */
[----:B---3--:R-:W-:-:S15]  /*807e0*/  HMMA.16816.F32 R20, R12, R24, R20 ;  /* 0x000000180c14723c */ /* 0x008fde0000001814 */
[----:B------:R-:W-:-:S04]  /*807f0*/  NOP ;  /* 0x0000000000007918 */ /* 0x000fc80000000000 */
[----:B------:R-:W-:Y:S04]  /*80800*/  STL.64 [R1+0x23f0], R20 ;  /* 0x0023f01401007387 */ /* 0x000fe80000100a00 */
[----:B------:R-:W-:Y:S04]  /*80810*/  STL.64 [R1+0x23f8], R22 ;  /* 0x0023f81601007387 */ /* 0x000fe80000100a00 */
[----:B-1----:R-:W3:Y:S01]  /*80820*/  LDL.LU.64 R10, [R1+0x1f78] ;  /* 0x001f7800010a7983 */ /* 0x002ee20000300a00 */
[----:B----4-:R-:W-:-:S15]  /*80830*/  HMMA.16816.F32 R4, R12, R26, R4 ;  /* 0x0000001a0c04723c */ /* 0x010fde0000001804 */
[----:B------:R-:W-:-:S04]  /*80840*/  NOP ;  /* 0x0000000000007918 */ /* 0x000fc80000000000 */
[----:B------:R-:W-:Y:S04]  /*80850*/  STL.64 [R1+0x23e0], R4 ;  /* 0x0023e00401007387 */ /* 0x000fe80000100a00 */
[----:B------:R-:W-:Y:S04]  /*80860*/  STL.64 [R1+0x23e8], R6 ;  /* 0x0023e80601007387 */ /* 0x000fe80000100a00 */
        /* <DEDUP_REMOVED lines=13> */
[----:B------:R-:W4:Y:S01]  /*80940*/  LDL.LU.64 R26, [R1+0x1f48] ;  /* 0x001f4800011a7983 */ /* 0x000f220000300a00 */
[----:B------:R-:W-:-:S03]  /*80950*/  IMAD.MOV.U32 R19, RZ, RZ, R0 ;  /* 0x000000ffff137224 */ /* 0x000fc600078e0000 */
        /* <DEDUP_REMOVED lines=31> */
[C---:B--2---:R-:W-:Y:S03]  /*80b50*/  HMMA.16816.F32 R8, R12.reuse, R10, R24 ;  /* 0x0000000a0c08723c */ /* 0x044fe60000001818 */
[----:B---3--:R-:W-:Y:S04]  /*80b60*/  STL.64 [R1+0xd170], R18 ;  /* 0x00d1701201007387 */ /* 0x008fe80000100a00 */
[----:B------:R0:W-:Y:S04]  /*80b70*/  STL.64 [R1+0xd168], R16 ;  /* 0x00d1681001007387 */ /* 0x0001e80000100a00 */
[----:B0-----:R-:W2:Y:S04]  /*80b80*/  LDL.LU.64 R16, [R1+0x1f00] ;  /* 0x001f000001107983 */ /* 0x001ea80000300a00 */
[----:B------:R-:W2:Y:S04]  /*80b90*/  LDL.LU.64 R18, [R1+0x1f08] ;  /* 0x001f080001127983 */ /* 0x000ea80000300a00 */
        /* <DEDUP_REMOVED lines=23> */
[----:B------:R-:W4:Y:S01]  /*80d10*/  LDL.LU.64 R24, [R1+0xd188] ;  /* 0x00d1880001187983 */ /* 0x000f220000300a00 */
[----:B---3--:R-:W-:-:S15]  /*80d20*/  HMMA.16816.F32 R20, R12, R26, R20 ;  /* 0x0000001a0c14723c */ /* 0x008fde0000001814 */
[----:B------:R-:W-:-:S04]  /*80d30*/  NOP ;  /* 0x0000000000007918 */ /* 0x000fc80000000000 */
[----:B------:R-:W-:Y:S04]  /*80d40*/  STL.64 [R1+0x2360], R20 ;  /* 0x0023601401007387 */ /* 0x000fe80000100a00 */
[----:B------:R0:W-:Y:S04]  /*80d50*/  STL.64 [R1+0x2368], R22 ;  /* 0x0023681601007387 */ /* 0x0001e80000100a00 */
[----:B0-----:R-:W2:Y:S01]  /*80d60*/  LDL.LU.64 R22, [R1+0xd180] ;  /* 0x00d1800001167983 */ /* 0x001ea20000300a00 */
[----:B----4-:R-:W-:Y:S03]  /*80d70*/  HMMA.16816.F32 R4, R12, R24, R4 ;  /* 0x000000180c04723c */ /* 0x010fe60000001804 */
[----:B------:R-:W3:-:S15]  /*80d80*/  LDL.LU.64 R20, [R1+0xd178] ;  /* 0x00d1780001147983 */ /* 0x000ede0000300a00 */
[----:B------:R-:W-:Y:S01]  /*80d90*/  NOP ;  /* 0x0000000000007918 */ /* 0x000fe20000000000 */
[----:B------:R0:W-:Y:S04]  /*80da0*/  STL.64 [R1+0x2350], R4 ;  /* 0x0023500401007387 */ /* 0x0001e80000100a00 */
[----:B------:R1:W-:Y:S04]  /*80db0*/  STL.64 [R1+0x2358], R6 ;  /* 0x0023580601007387 */ /* 0x0003e80000100a00 */
[----:B0-----:R-:W4:Y:S04]  /*80dc0*/  LDL.LU.64 R4, [R1+0x1ec0] ;  /* 0x001ec00001047983 */ /* 0x001f280000300a00 */
[----:B-1----:R-:W4:Y:S04]  /*80dd0*/  LDL.LU.64 R6, [R1+0x1ec8] ;  /* 0x001ec80001067983 */ /* 0x002f280000300a00 */
[----:B------:R-:W3:Y:S04]  /*80de0*/  LDL.LU R0, [R1+0x2bf8] ;  /* 0x002bf80001007983 */ /* 0x000ee80000300800 */
        /* <DEDUP_REMOVED lines=18> */
[----:B0-----:R-:W4:Y:S04]  /*80f10*/  LDL.LU R20, [R1+0x2bf0] ;  /* 0x002bf00001147983 */ /* 0x001f280000300800 */
[----:B------:R-:W4:Y:S01]  /*80f20*/  LDL.LU R21, [R1+0x2bfc] ;  /* 0x002bfc0001157983 */ /* 0x000f220000300800 */
[C---:B--2---:R-:W-:Y:S08]  /*80f30*/  HMMA.16816.F32 R8, R12.reuse, R18, R8 ;  /* 0x000000120c08723c */ /* 0x044ff00000001808 */
[C---:B---3--:R-:W-:Y:S11]  /*80f40*/  HMMA.16816.F32 R24, R12.reuse, R16, R24 ;  /* 0x000000100c18723c */ /* 0x048ff60000001818 */
[----:B------:R-:W-:Y:S04]  /*80f50*/  STL.64 [R1+0x2320], R8 ;  /* 0x0023200801007387 */ /* 0x000fe80000100a00 */
[----:B------:R0:W-:Y:S04]  /*80f60*/  STL.64 [R1+0x2328], R10 ;  /* 0x0023280a01007387 */ /* 0x0001e80000100a00 */
[----:B0-----:R-:W4:Y:S04]  /*80f70*/  LDL.LU.64 R10, [R1+0xd150] ;  /* 0x00d15000010a7983 */ /* 0x001f280000300a00 */
[----:B------:R-:W2:Y:S04]  /*80f80*/  LDL.LU.64 R8, [R1+0xd148] ;  /* 0x00d1480001087983 */ /* 0x000ea80000300a00 */
[----:B------:R0:W-:Y:S04]  /*80f90*/  STL.64 [R1+0x2310], R24 ;  /* 0x0023101801007387 */ /* 0x0001e80000100a00 */
[----:B------:R1:W-:Y:S04]  /*80fa0*/  STL.64 [R1+0x2318], R26 ;  /* 0x0023181a01007387 */ /* 0x0003e80000100a00 */
[----:B0-----:R-:W3:Y:S04]  /*80fb0*/  LDL.LU.64 R24, [R1+0x1ea0] ;  /* 0x001ea00001187983 */ /* 0x001ee80000300a00 */
[----:B-1----:R-:W3:Y:S04]  /*80fc0*/  LDL.LU.64 R26, [R1+0x1ea8] ;  /* 0x001ea800011a7983 */ /* 0x002ee80000300a00 */
[----:B------:R-:W-:Y:S04]  /*80fd0*/  STL.64 [R1+0xcfe0], R18 ;  /* 0x00cfe01201007387 */ /* 0x000fe80000100a00 */
[----:B------:R0:W-:Y:S04]  /*80fe0*/  STL.64 [R1+0xcfd8], R16 ;  /* 0x00cfd81001007387 */ /* 0x0001e80000100a00 */
[----:B0-----:R-:W2:Y:S04]  /*80ff0*/  LDL.LU.64 R16, [R1+0x1eb0] ;  /* 0x001eb00001107983 */ /* 0x001ea80000300a00 */
[----:B------:R-:W2:Y:S01]  /*81000*/  LDL.LU.64 R18, [R1+0x1eb8] ;  /* 0x001eb80001127983 */ /* 0x000ea20000300a00 */
[C---:B----4-:R-:W-:Y:S08]  /*81010*/  HMMA.16816.F32 R4, R12.reuse, R10, R4 ;  /* 0x0000000a0c04723c */ /* 0x050ff00000001804 */
[C---:B--2---:R-:W-:Y:S11]  /*81020*/  HMMA.16816.F32 R16, R12.reuse, R8, R16 ;  /* 0x000000080c10723c */ /* 0x044ff60000001810 */
[----:B------:R-:W-:Y:S04]  /*81030*/  STL.64 [R1+0x2300], R4 ;  /* 0x0023000401007387 */ /* 0x000fe80000100a00 */
[----:B------:R0:W-:Y:S04]  /*81040*/  STL.64 [R1+0x2308], R6 ;  /* 0x0023080601007387 */ /* 0x0001e80000100a00 */
[----:B0-----:R-:W3:Y:S04]  /*81050*/  LDL.LU.64 R6, [R1+0xd140] ;  /* 0x00d1400001067983 */ /* 0x001ee80000300a00 */
[----:B------:R-:W2:Y:S04]  /*81060*/  LDL.LU.64 R4, [R1+0xd138] ;  /* 0x00d1380001047983 */ /* 0x000ea80000300a00 */
[----:B------:R0:W-:Y:S04]  /*81070*/  STL.64 [R1+0x22f0], R16 ;  /* 0x0022f01001007387 */ /* 0x0001e80000100a00 */
[----:B------:R1:W-:Y:S04]  /*81080*/  STL.64 [R1+0x22f8], R18 ;  /* 0x0022f81201007387 */ /* 0x0003e80000100a00 */
[----:B0-----:R-:W4:Y:S04]  /*81090*/  LDL.LU.64 R16, [R1+0x1e70] ;  /* 0x001e700001107983 */ /* 0x001f280000300a00 */
[----:B-1----:R-:W2:Y:S04]  /*810a0*/  LDL.LU.64 R18, [R1+0x1e78] ;  /* 0x001e780001127983 */ /* 0x002ea80000300a00 */
[----:B--2---:R-:W-:Y:S04]  /*810b0*/  STL.64 [R1+0xd128], R18 ;  /* 0x00d1281201007387 */ /* 0x004fe80000100a00 */
[----:B----4-:R0:W-:Y:S04]  /*810c0*/  STL.64 [R1+0xd120], R16 ;  /* 0x00d1201001007387 */ /* 0x0101e80000100a00 */
[----:B0-----:R-:W2:Y:S04]  /*810d0*/  LDL.LU.64 R16, [R1+0x1e90] ;  /* 0x001e900001107983 */ /* 0x001ea80000300a00 */
[----:B------:R-:W2:Y:S01]  /*810e0*/  LDL.LU.64 R18, [R1+0x1e98] ;  /* 0x001e980001127983 */ /* 0x000ea20000300a00 */
[----:B---3--:R-:W-:Y:S03]  /*810f0*/  HMMA.16816.F32 R24, R12, R6, R24 ;  /* 0x000000060c18723c */ /* 0x008fe60000001818 */
[----:B------:R0:W-:Y:S04]  /*81100*/  STL.64 [R1+0xcfc0], R10 ;  /* 0x00cfc00a01007387 */ /* 0x0001e80000100a00 */
[----:B0-----:R-:W3:Y:S04]  /*81110*/  LDL.LU R10, [R1+0x2be8] ;  /* 0x002be800010a7983 */ /* 0x001ee80000300800 */
[----:B------:R-:W4:Y:S04]  /*81120*/  LDL.LU R11, [R1+0x2bf4] ;  /* 0x002bf400010b7983 */ /* 0x000f280000300800 */
[----:B------:R0:W-:Y:S04]  /*81130*/  STL.64 [R1+0xcfb8], R8 ;  /* 0x00cfb80801007387 */ /* 0x0001e80000100a00 */
[----:B0-----:R-:W3:Y:S04]  /*81140*/  LDL.LU R9, [R1+0x2be0] ;  /* 0x002be00001097983 */ /* 0x001ee80000300800 */
[----:B------:R-:W3:Y:S04]  /*81150*/  LDL.LU R8, [R1+0x2bec] ;  /* 0x002bec0001087983 */ /* 0x000ee80000300800 */
[----:B------:R-:W-:Y:S04]  /*81160*/  STL.64 [R1+0x22e0], R24 ;  /* 0x0022e01801007387 */ /* 0x000fe80000100a00 */
[----:B------:R0:W-:Y:S02]  /*81170*/  STL.64 [R1+0x22e8], R26 ;  /* 0x0022e81a01007387 */ /* 0x0001e40000100a00 */
[----:B0-----:R-:W-:-:S02]  /*81180*/  IMAD.MOV.U32 R26, RZ, RZ, R2 ;  /* 0x000000ffff1a7224 */ /* 0x001fc400078e0002 */
[----:B------:R-:W-:Y:S01]  /*81190*/  IMAD.MOV.U32 R27, RZ, RZ, R3 ;  /* 0x000000ffff1b7224 */ /* 0x000fe200078e0003 */
[----:B------:R-:W3:Y:S04]  /*811a0*/  LDL.LU R2, [R1+0xd134] ;  /* 0x00d1340001027983 */ /* 0x000ee80000300800 */
[----:B------:R-:W3:Y:S04]  /*811b0*/  LDL.LU R3, [R1+0xd130] ;  /* 0x00d1300001037983 */ /* 0x000ee80000300800 */
[----:B------:R-:W3:Y:S04]  /*811c0*/  LDL R22, [R1+0x98] ;  /* 0x0000980001167983 */ /* 0x000ee80000100800 */
[----:B------:R-:W3:Y:S01]  /*811d0*/  LDL R23, [R1+0x9c] ;  /* 0x00009c0001177983 */ /* 0x000ee20000100800 */
[----:B--2---:R-:W-:-:S15]  /*811e0*/  HMMA.16816.F32 R16, R12, R4, R16 ;  /* 0x000000040c10723c */ /* 0x004fde0000001810 */
[----:B------:R-:W-:-:S04]  /*811f0*/  NOP ;  /* 0x0000000000007918 */ /* 0x000fc80000000000 */
[----:B------:R-:W-:Y:S04]  /*81200*/  STL.64 [R1+0x22d0], R16 ;  /* 0x0022d01001007387 */ /* 0x000fe80000100a00 */
[----:B------:R0:W-:Y:S04]  /*81210*/  STL.64 [R1+0x22d8], R18 ;  /* 0x0022d81201007387 */ /* 0x0001e80000100a00 */
[----:B0-----:R-:W3:Y:S04]  /*81220*/  LDL.LU.64 R18, [R1+0xd128] ;  /* 0x00d1280001127983 */ /* 0x001ee80000300a00 */
[----:B------:R-:W3:Y:S04]  /*81230*/  LDL.LU.64 R16, [R1+0xd120] ;  /* 0x00d1200001107983 */ /* 0x000ee80000300a00 */
[----:B------:R-:W2:Y:S04]  /*81240*/  LDL.64 R24, [R1+0x80] ;  /* 0x0000800001187983 */ /* 0x000ea80000100a00 */
[----:B------:R0:W-:Y:S04]  /*81250*/  STL.64 [R1+0xd108], R26 ;  /* 0x00d1081a01007387 */ /* 0x0001e80000100a00 */
[----:B0-----:R-:W4:Y:S01]  /*81260*/  LDL.LU R27, [R1+0x2be4] ;  /* 0x002be400011b7983 */ /* 0x001f220000300800 */
[----:B---3--:R-:W-:Y:S03]  /*81270*/  HMMA.16816.F32 R16, R12, R2, R16 ;  /* 0x000000020c10723c */ /* 0x008fe60000001810 */
[----:B--2---:R-:W-:Y:S04]  /*81280*/  STL.64 [R1+0xd100], R24 ;  /* 0x00d1001801007387 */ /* 0x004fe80000100a00 */
[----:B------:R4:W-:Y:S04]  /*81290*/  STL.64 [R1+0xcfa0], R6 ;  /* 0x00cfa00601007387 */ /* 0x0009e80000100a00 */
[----:B------:R0:W-:Y:S01]  /*812a0*/  STL.64 [R1+0xcf98], R4 ;  /* 0x00cf980401007387 */ /* 0x0001e20000100a00 */
[----:B----4-:R-:W-:-:S03]  /*812b0*/  IMAD R6, R20, 0x100, R11 ;  /* 0x0000010014067824 */ /* 0x010fc600078e020b */
[----:B0-----:R-:W2:Y:S01]  /*812c0*/  LDL.64 R4, [R1+0x90] ;  /* 0x0000900001047983 */ /* 0x001ea20000100a00 */
[----:B------:R-:W-:-:S03]  /*812d0*/  IMAD.MOV.U32 R15, RZ, RZ, R6 ;  /* 0x000000ffff0f7224 */ /* 0x000fc600078e0006 */
[----:B------:R-:W3:Y:S04]  /*812e0*/  LDL R6, [R1+0x78] ;  /* 0x0000780001067983 */ /* 0x000ee80000100800 */
[----:B------:R-:W-:Y:S04]  /*812f0*/  STL.64 [R1+0xc70], R16 ;  /* 0x000c701001007387 */ /* 0x000fe80000100a00 */
[----:B------:R-:W-:Y:S04]  /*81300*/  STL.64 [R1+0xc78], R18 ;  /* 0x000c781201007387 */ /* 0x000fe80000100a00 */
[----:B------:R-:W3:Y:S01]  /*81310*/  LDL R7, [R1+0x7c] ;  /* 0x00007c0001077983 */ /* 0x000ee20000100800 */
[----:B------:R-:W-:-:S02]  /*81320*/  IMAD R9, R9, 0x100, R27 ;  /* 0x0000010009097824 */ /* 0x000fc400078e021b */
[----:B------:R-:W-:Y:S02]  /*81330*/  IMAD R8, R10, 0x100, R8 ;  /* 0x000001000a087824 */ /* 0x000fe400078e0208 */
[----:B------:R-:W-:Y:S01]  /*81340*/  IMAD R0, R0, 0x100, R21 ;  /* 0x0000010000007824 */ /* 0x000fe200078e0215 */
[----:B------:R-:W-:Y:S01]  /*81350*/  F2FP.F16.E4M3.UNPACK_B R14, R15 ;  /* 0x0000000fff0e723e */ /* 0x000fe200020006ff */
[----:B---3--:R-:W-:Y:S04]  /*81360*/  STL.64 [R1+0xd118], R6 ;  /* 0x00d1180601007387 */ /* 0x008fe80000100a00 */
[----:B--2---:R0:W-:Y:S04]  /*81370*/  STL.64 [R1+0xd110], R4 ;  /* 0x00d1100401007387 */ /* 0x0041e80000100a00 */
[----:B0-----:R-:W2:Y:S04]  /*81380*/  LDL.LU.64 R4, [R1+0x1e80] ;  /* 0x001e800001047983 */ /* 0x001ea80000300a00 */
[----:B------:R-:W2:Y:S01]  /*81390*/  LDL.LU.64 R6, [R1+0x1e88] ;  /* 0x001e880001067983 */ /* 0x000ea20000300a00 */
[----:B------:R-:W-:-:S02]  /*813a0*/  F2FP.F16.E4M3.UNPACK_B R12, R9 ;  /* 0x00000009ff0c723e */ /* 0x000fc400020006ff */
[----:B------:R-:W-:Y:S02]  /*813b0*/  F2FP.F16.E4M3.UNPACK_B R13, R8 ;  /* 0x00000008ff0d723e */ /* 0x000fe400020006ff */
[----:B------:R-:W-:Y:S01]  /*813c0*/  F2FP.F16.E4M3.UNPACK_B R15, R0 ;  /* 0x00000000ff0f723e */ /* 0x000fe200020006ff */
[----:B------:R-:W3:Y:S04]  /*813d0*/  LDL.LU.64 R24, [R1+0x1e60] ;  /* 0x001e600001187983 */ /* 0x000ee80000300a00 */
[----:B------:R-:W3:Y:S04]  /*813e0*/  LDL.LU.64 R26, [R1+0x1e68] ;  /* 0x001e6800011a7983 */ /* 0x000ee80000300a00 */
[----:B------:R-:W-:Y:S04]  /*813f0*/  STL [R1+0xcf88], R2 ;  /* 0x00cf880201007387 */ /* 0x000fe80000100800 */
[----:B------:R-:W-:Y:S04]  /*81400*/  STL [R1+0xcf84], R3 ;  /* 0x00cf840301007387 */ /* 0x000fe80000100800 */
[----:B------:R-:W4:Y:S04]  /*81410*/  LDL.64 R16, [R1+0x70] ;  /* 0x0000700001107983 */ /* 0x000f280000100a00 */
[----:B------:R-:W3:Y:S04]  /*81420*/  LDL R18, [R1+0x68] ;  /* 0x0000680001127983 */ /* 0x000ee80000100800 */
[----:B------:R-:W3:Y:S04]  /*81430*/  LDL R19, [R1+0x6c] ;  /* 0x00006c0001137983 */ /* 0x000ee80000100800 */
[----:B------:R-:W3:Y:S04]  /*81440*/  LDL.LU.64 R8, [R1+0x1e40] ;  /* 0x001e400001087983 */ /* 0x000ee80000300a00 */
[----:B------:R-:W3:Y:S04]  /*81450*/  LDL.LU.64 R10, [R1+0x1e48] ;  /* 0x001e4800010a7983 */ /* 0x000ee80000300a00 */
[----:B------:R-:W3:Y:S01]  /*81460*/  LDL.64 R20, [R1+0x60] ;  /* 0x0000600001147983 */ /* 0x000ee20000100a00 */
[----:B--2---:R-:W-:-:S15]  /*81470*/  HMMA.16816.F32 R4, R12, R22, R4 ;  /* 0x000000160c04723c */ /* 0x004fde0000001804 */
[----:B------:R-:W-:-:S04]  /*81480*/  NOP ;  /* 0x0000000000007918 */ /* 0x000fc80000000000 */
[----:B------:R-:W-:Y:S04]  /*81490*/  STL.64 [R1+0x22c0], R4 ;  /* 0x0022c00401007387 */ /* 0x000fe80000100a00 */
[----:B------:R0:W-:Y:S04]  /*814a0*/  STL.64 [R1+0x22c8], R6 ;  /* 0x0022c80601007387 */ /* 0x0001e80000100a00 */
[----:B0-----:R-:W2:Y:S04]  /*814b0*/  LDL.LU.64 R6, [R1+0xd118] ;  /* 0x00d1180001067983 */ /* 0x001ea80000300a00 */
[----:B------:R-:W3:Y:S04]  /*814c0*/  LDL.LU.64 R4, [R1+0xd110] ;  /* 0x00d1100001047983 */ /* 0x000ee80000300a00 */
[----:B------:R-:W2:Y:S01]  /*814d0*/  LDL.64 R22, [R1+0x58] ;  /* 0x0000580001167983 */ /* 0x000ea20000100a00 */
[----:B---3--:R-:W-:Y:S03]  /*814e0*/  HMMA.16816.F32 R24, R12, R4, R24 ;  /* 0x000000040c18723c */ /* 0x008fe60000001818 */
[----:B--2---:R-:W-:Y:S04]  /*814f0*/  STL.64 [R1+0xd0f8], R22 ;  /* 0x00d0f81601007387 */ /* 0x004fe80000100a00 */
[----:B------:R0:W-:Y:S04]  /*81500*/  STL.64 [R1+0xd0f0], R20 ;  /* 0x00d0f01401007387 */ /* 0x0001e80000100a00 */
[----:B0-----:R-:W2:Y:S04]  /*81510*/  LDL.LU.64 R20, [R1+0x1e50] ;  /* 0x001e500001147983 */ /* 0x001ea80000300a00 */
[----:B------:R-:W2:Y:S04]  /*81520*/  LDL.LU.64 R22, [R1+0x1e58] ;  /* 0x001e580001167983 */ /* 0x000ea80000300a00 */
[----:B------:R-:W-:Y:S04]  /*81530*/  STL.64 [R1+0x22b0], R24 ;  /* 0x0022b01801007387 */ /* 0x000fe80000100a00 */
[----:B------:R0:W-:Y:S04]  /*81540*/  STL.64 [R1+0x22b8], R26 ;  /* 0x0022b81a01007387 */ /* 0x0001e80000100a00 */
[----:B0-----:R-:W2:Y:S04]  /*81550*/  LDL.LU.64 R26, [R1+0xd108] ;  /* 0x00d10800011a7983 */ /* 0x001ea80000300a00 */
[----:B------:R-:W3:Y:S01]  /*81560*/  LDL.LU.64 R24, [R1+0xd100] ;  /* 0x00d1000001187983 */ /* 0x000ee20000300a00 */
[----:B------:R-:W-:-:S05]  /*81570*/  IMAD.MOV.U32 R0, RZ, RZ, R5 ;  /* 0x000000ffff007224 */ /* 0x000fca00078e0005 */
[----:B------:R0:W-:Y:S01]  /*81580*/  STL [R1+0xcf78], R0 ;  /* 0x00cf780001007387 */ /* 0x0001e20000100800 */
[----:B--2---:R-:W-:Y:S03]  /*81590*/  HMMA.16816.F32 R20, R12, R26, R20 ;  /* 0x0000001a0c14723c */ /* 0x004fe60000001814 */
[----:B------:R-:W2:-:S15]  /*815a0*/  LDL R26, [R1] ;  /* 0x00000000011a7983 */ /* 0x000e9e0000100800 */
[----:B------:R-:W-:Y:S01]  /*815b0*/  NOP ;  /* 0x0000000000007918 */ /* 0x000fe20000000000 */
[----:B------:R1:W-:Y:S04]  /*815c0*/  STL.64 [R1+0x22a0], R20 ;  /* 0x0022a01401007387 */ /* 0x0003e80000100a00 */
[----:B------:R4:W-:Y:S04]  /*815d0*/  STL.64 [R1+0x22a8], R22 ;  /* 0x0022a81601007387 */ /* 0x0009e80000100a00 */
[----:B------:R-:W2:Y:S01]  /*815e0*/  LDL R27, [R1+0x4] ;  /* 0x00000400011b7983 */ /* 0x000ea20000100800 */
[----:B---3--:R-:W-:Y:S01]  /*815f0*/  HMMA.16816.F32 R8, R12, R24, R8 ;  /* 0x000000180c08723c */ /* 0x008fe20000001808 */
[----:B0-----:R-:W-:-:S02]  /*81600*/  IMAD.MOV.U32 R0, RZ, RZ, R24 ;  /* 0x000000ffff007224 */ /* 0x001fc400078e0018 */
[----:B-1----:R-:W3:Y:S04]  /*81610*/  LDL.LU.64 R20, [R1+0x1e20] ;  /* 0x001e200001147983 */ /* 0x002ee80000300a00 */
[----:B----4-:R-:W3:Y:S04]  /*81620*/  LDL.LU.64 R22, [R1+0x1e28] ;  /* 0x001e280001167983 */ /* 0x010ee80000300a00 */
[----:B--2---:R-:W-:Y:S08]  /*81630*/  STL.64 [R1+0xd008], R26 ;  /* 0x00d0081a01007387 */ /* 0x004ff00000100a00 */
[----:B------:R0:W-:Y:S04]  /*81640*/  STL.64 [R1+0x2290], R8 ;  /* 0x0022900801007387 */ /* 0x0001e80000100a00 */
[----:B------:R1:W-:Y:S04]  /*81650*/  STL.64 [R1+0x2298], R10 ;  /* 0x0022980a01007387 */ /* 0x0003e80000100a00 */
[----:B0-----:R-:W2:Y:S04]  /*81660*/  LDL.LU.64 R8, [R1+0x1e00] ;  /* 0x001e000001087983 */ /* 0x001ea80000300a00 */
[----:B-1----:R-:W2:Y:S04]  /*81670*/  LDL.LU.64 R10, [R1+0x1e08] ;  /* 0x001e0800010a7983 */ /* 0x002ea80000300a00 */
[----:B------:R-:W4:Y:S04]  /*81680*/  LDL R24, [R1+0x8] ;  /* 0x0000080001187983 */ /* 0x000f280000100800 */
[----:B------:R-:W4:Y:S04]  /*81690*/  LDL R25, [R1+0xc] ;  /* 0x00000c0001197983 */ /* 0x000f280000100800 */
[----:B----4-:R0:W-:Y:S04]  /*816a0*/  STL.64 [R1+0xd020], R24 ;  /* 0x00d0201801007387 */ /* 0x0101e80000100a00 */
[----:B0-----:R-:W4:Y:S04]  /*816b0*/  LDL.LU.64 R24, [R1+0x1e30] ;  /* 0x001e300001187983 */ /* 0x001f280000300a00 */
[----:B------:R-:W4:Y:S04]  /*816c0*/  LDL.LU.64 R26, [R1+0x1e38] ;  /* 0x001e3800011a7983 */ /* 0x000f280000300a00 */
[----:B------:R-:W-:Y:S04]  /*816d0*/  STL [R1+0xcf7c], R0 ;  /* 0x00cf7c0001007387 */ /* 0x000fe80000100800 */
[----:B------:R-:W2:Y:S01]  /*816e0*/  LDL.LU.64 R4, [R1+0x1df0] ;  /* 0x001df00001047983 */ /* 0x000ea20000300a00 */
[----:B----4-:R-:W-:Y:S03]  /*816f0*/  HMMA.16816.F32 R24, R12, R6, R24 ;  /* 0x000000060c18723c */ /* 0x010fe60000001818 */
[----:B------:R-:W4:-:S15]  /*81700*/  LDL.LU.64 R6, [R1+0x1df8] ;  /* 0x001df80001067983 */ /* 0x000f1e0000300a00 */
[----:B------:R-:W-:Y:S01]  /*81710*/  NOP ;  /* 0x0000000000007918 */ /* 0x000fe20000000000 */
[----:B------:R-:W-:Y:S04]  /*81720*/  STL.64 [R1+0x2280], R24 ;  /* 0x0022801801007387 */ /* 0x000fe80000100a00 */
[----:B------:R0:W-:Y:S04]  /*81730*/  STL.64 [R1+0x2288], R26 ;  /* 0x0022881a01007387 */ /* 0x0001e80000100a00 */
[----:B0-----:R-:W2:Y:S04]  /*81740*/  LDL R26, [R1+0x10] ;  /* 0x00001000011a7983 */ /* 0x001ea80000100800 */
[----:B------:R-:W2:Y:S01]  /*81750*/  LDL R27, [R1+0x14] ;  /* 0x00001400011b7983 */ /* 0x000ea20000100800 */
[----:B---3--:R-:W-:Y:S03]  /*81760*/  HMMA.16816.F32 R20, R12, R16, R20 ;  /* 0x000000100c14723c */ /* 0x008fe60000001814 */
[----:B--2---:R0:W-:Y:S04]  /*81770*/  STL.64 [R1+0xd038], R26 ;  /* 0x00d0381a01007387 */ /* 0x0041e80000100a00 */
[----:B------:R-:W2:Y:S04]  /*81780*/  LDL.LU.64 R24, [R1+0x1e10] ;  /* 0x001e100001187983 */ /* 0x000ea80000300a00 */
[----:B0-----:R-:W2:Y:S01]  /*81790*/  LDL.LU.64 R26, [R1+0x1e18] ;  /* 0x001e1800011a7983 */ /* 0x001ea20000300a00 */
[----:B------:R-:W-:-:S07]  /*817a0*/  IMAD.MOV.U32 R0, RZ, RZ, R17 ;  /* 0x000000ffff007224 */ /* 0x000fce00078e0011 */
[----:B------:R-:W-:Y:S04]  /*817b0*/  STL.64 [R1+0x2270], R20 ;  /* 0x0022701401007387 */ /* 0x000fe80000100a00 */
[----:B------:R0:W-:Y:S04]  /*817c0*/  STL.64 [R1+0x2278], R22 ;  /* 0x0022781601007387 */ /* 0x0001e80000100a00 */
[----:B0-----:R-:W4:Y:S04]  /*817d0*/  LDL.LU.64 R22, [R1+0xd0f8] ;  /* 0x00d0f80001167983 */ /* 0x001f280000300a00 */
[----:B------:R-:W3:Y:S04]  /*817e0*/  LDL.LU.64 R20, [R1+0xd0f0] ;  /* 0x00d0f00001147983 */ /* 0x000ee80000300a00 */
[----:B------:R0:W-:Y:S01]  /*817f0*/  STL [R1+0xcf80], R0 ;  /* 0x00cf800001007387 */ /* 0x0001e20000100800 */
        /* <DEDUP_REMOVED lines=9> */
[----:B------:R-:W2:Y:S06]  /*81890*/  LDL R26, [R1+0x20] ;  /* 0x00002000011a7983 */ /* 0x000eac0000100800 */
[----:B------:R-:W-:Y:S04]  /*818a0*/  STL.64 [R1+0x2250], R8 ;  /* 0x0022500801007387 */ /* 0x000fe80000100a00 */
[----:B------:R-:W-:Y:S04]  /*818b0*/  STL.64 [R1+0x2258], R10 ;  /* 0x0022580a01007387 */ /* 0x000fe80000100a00 */
[----:B------:R-:W2:Y:S01]  /*818c0*/  LDL R27, [R1+0x24] ;  /* 0x00002400011b7983 */ /* 0x000ea20000100800 */
[----:B0-----:R-:W-:-:S03]  /*818d0*/  IMAD.MOV.U32 R0, RZ, RZ, R21 ;  /* 0x000000ffff007224 */ /* 0x001fc600078e0015 */
[----:B--2---:R0:W-:Y:S04]  /*818e0*/  STL.64 [R1+0xd068], R26 ;  /* 0x00d0681a01007387 */ /* 0x0041e80000100a00 */
[----:B------:R-:W-:Y:S04]  /*818f0*/  STL [R1+0xcf8c], R0 ;  /* 0x00cf8c0001007387 */ /* 0x000fe80000100800 */
[----:B------:R-:W-:Y:S04]  /*81900*/  STL.64 [R1+0x2240], R4 ;  /* 0x0022400401007387 */ /* 0x000fe80000100a00 */
[----:B------:R-:W-:Y:S04]  /*81910*/  STL.64 [R1+0x2248], R6 ;  /* 0x0022480601007387 */ /* 0x000fe80000100a00 */
[----:B-1----:R-:W2:Y:S04]  /*81920*/  LDL R24, [R1+0x28] ;  /* 0x0000280001187983 */ /* 0x002ea80000100800 */
[----:B------:R-:W2:Y:S04]  /*81930*/  LDL R25, [R1+0x2c] ;  /* 0x00002c0001197983 */ /* 0x000ea80000100800 */
[----:B0-----:R-:W3:Y:S04]  /*81940*/  LDL R26, [R1+0x30] ;  /* 0x00003000011a7983 */ /* 0x001ee80000100800 */
[----:B------:R-:W3:Y:S04]  /*81950*/  LDL R27, [R1+0x34] ;  /* 0x00003400011b7983 */ /* 0x000ee80000100800 */
[----:B--2---:R0:W-:Y:S04]  /*81960*/  STL.64 [R1+0xd080], R24 ;  /* 0x00d0801801007387 */ /* 0x0041e80000100a00 */
[----:B0-----:R-:W2:Y:S04]  /*81970*/  LDL R24, [R1+0x38] ;  /* 0x0000380001187983 */ /* 0x001ea80000100800 */
[----:B------:R-:W2:Y:S04]  /*81980*/  LDL R25, [R1+0x3c] ;  /* 0x00003c0001197983 */ /* 0x000ea80000100800 */
[----:B---3--:R0:W-:Y:S04]  /*81990*/  STL.64 [R1+0xd098], R26 ;  /* 0x00d0981a01007387 */ /* 0x0081e80000100a00 */
[----:B0-----:R-:W3:Y:S04]  /*819a0*/  LDL R26, [R1+0x40] ;  /* 0x00004000011a7983 */ /* 0x001ee80000100800 */
[----:B------:R-:W3:Y:S01]  /*819b0*/  LDL R27, [R1+0x44] ;  /* 0x00004400011b7983 */ /* 0x000ee20000100800 */
[----:B------:R-:W-:-:S02]  /*819c0*/  IMAD.MOV.U32 R2, RZ, RZ, R22 ;  /* 0x000000ffff027224 */ /* 0x000fc400078e0016 */
[----:B------:R-:W-:Y:S01]  /*819d0*/  IMAD.MOV.U32 R3, RZ, RZ, R23 ;  /* 0x000000ffff037224 */ /* 0x000fe200078e0017 */
[----:B--2---:R0:W-:Y:S04]  /*819e0*/  STL.64 [R1+0xd0b0], R24 ;  /* 0x00d0b01801007387 */ /* 0x0041e80000100a00 */
[----:B0-----:R-:W2:Y:S04]  /*819f0*/  LDL R24, [R1+0x48] ;  /* 0x0000480001187983 */ /* 0x001ea80000100800 */
[----:B------:R-:W2:Y:S04]  /*81a00*/  LDL R25, [R1+0x4c] ;  /* 0x00004c0001197983 */ /* 0x000ea80000100800 */
[----:B---3--:R0:W-:Y:S04]  /*81a10*/  STL.64 [R1+0xd0c8], R26 ;  /* 0x00d0c81a01007387 */ /* 0x0081e80000100a00 */
[----:B0-----:R-:W3:Y:S04]  /*81a20*/  LDL.64 R26, [R1+0x50] ;  /* 0x00005000011a7983 */ /* 0x001ee80000100a00 */
        /* <DEDUP_REMOVED lines=47> */
[----:B------:R-:W2:Y:S01]  /*81d20*/  LDL.LU.64 R6, [R1+0x1d18] ;  /* 0x001d180001067983 */ /* 0x000ea20000300a00 */
[----:B---3--:R-:W-:-:S15]  /*81d30*/  HMMA.16816.F32 R20, R12, R26, R20 ;  /* 0x0000001a0c14723c */ /* 0x008fde0000001814 */
[----:B------:R-:W-:-:S04]  /*81d40*/  NOP ;  /* 0x0000000000007918 */ /* 0x000fc80000000000 */
[----:B------:R-:W-:Y:S04]  /*81d50*/  STL.64 [R1+0x2230], R20 ;  /* 0x0022301401007387 */ /* 0x000fe80000100a00 */
[----:B------:R0:W-:Y:S04]  /*81d60*/  STL.64 [R1+0x2238], R22 ;  /* 0x0022381601007387 */ /* 0x0001e80000100a00 */
[----:B0-----:R-:W3:Y:S04]  /*81d70*/  LDL.LU.64 R22, [R1+0xd0e8] ;  /* 0x00d0e80001167983 */ /* 0x001ee80000300a00 */
[----:B------:R-:W3:Y:S01]  /*81d80*/  LDL.LU.64 R20, [R1+0xd0e0] ;  /* 0x00d0e00001147983 */ /* 0x000ee20000300a00 */
[----:B------:R-:W-:-:S02]  /*81d90*/  IMAD.MOV.U32 R0, RZ, RZ, R27 ;  /* 0x000000ffff007224 */ /* 0x000fc400078e001b */
[----:B---3--:R-:W-:Y:S01]  /*81da0*/  HMMA.16816.F32 R24, R12, R24, R20 ;  /* 0x000000180c18723c */ /* 0x008fe20000001814 */
[----:B------:R-:W3:Y:S04]  /*81db0*/  LDL.LU.64 R22, [R1+0xd0d8] ;  /* 0x00d0d80001167983 */ /* 0x000ee80000300a00 */
[----:B------:R-:W3:-:S14]  /*81dc0*/  LDL.LU.64 R20, [R1+0xd0d0] ;  /* 0x00d0d00001147983 */ /* 0x000edc0000300a00 */
        /* <DEDUP_REMOVED lines=57> */
[----:B------:R-:W3:Y:S01]  /*82160*/  LDL.LU.64 R24, [R1+0xcfe8] ;  /* 0x00cfe80001187983 */ /* 0x000ee20000300a00 */
[----:B--2---:R-:W-:Y:S03]  /*82170*/  HMMA.16816.F32 R16, R12, R28, R16 ;  /* 0x0000001c0c10723c */ /* 0x004fe60000001810 */
[----:B------:R0:W-:Y:S04]  /*82180*/  STL.64 [R1+0xce08], R28 ;  /* 0x00ce081c01007387 */ /* 0x0001e80000100a00 */
[----:B0-----:R-:W2:-:S12]  /*82190*/  LDL.LU R28, [R1+0x2c00] ;  /* 0x002c0000011c7983 */ /* 0x001e980000300800 */
[----:B------:R0:W-:Y:S04]  /*821a0*/  STL.64 [R1+0x2180], R16 ;  /* 0x0021801001007387 */ /* 0x0001e80000100a00 */
[----:B------:R1:W-:Y:S04]  /*821b0*/  STL.64 [R1+0x2188], R18 ;  /* 0x0021881201007387 */ /* 0x0003e80000100a00 */
[----:B0-----:R-:W2:Y:S01]  /*821c0*/  LDL.LU.64 R16, [R1+0x1cf0] ;  /* 0x001cf00001107983 */ /* 0x001ea20000300a00 */
[C---:B----4-:R-:W-:Y:S08]  /*821d0*/  HMMA.16816.F32 R8, R12.reuse, R26, R8 ;  /* 0x0000001a0c08723c */ /* 0x050ff00000001808 */
[C---:B---3--:R-:W-:Y:S11]  /*821e0*/  HMMA.16816.F32 R4, R12.reuse, R24, R4 ;  /* 0x000000180c04723c */ /* 0x048ff60000001804 */
        /* <DEDUP_REMOVED lines=12> */
[----:B------:R-:W2:Y:S04]  /*822b0*/  LDL.LU.64 R6, [R1+0x1cb8] ;  /* 0x001cb80001067983 */ /* 0x000ea80000300a00 */
[----:B--2---:R-:W-:Y:S04]  /*822c0*/  STL.64 [R1+0xcfb0], R6 ;  /* 0x00cfb00601007387 */ /* 0x004fe80000100a00 */
[----:B----4-:R0:W-:Y:S04]  /*822d0*/  STL.64 [R1+0xcfa8], R4 ;  /* 0x00cfa80401007387 */ /* 0x0101e80000100a00 */
[----:B0-----:R-:W2:Y:S04]  /*822e0*/  LDL.LU.64 R4, [R1+0x1cc0] ;  /* 0x001cc00001047983 */ /* 0x001ea80000300a00 */
[----:B------:R-:W2:Y:S04]  /*822f0*/  LDL.LU.64 R6, [R1+0x1cc8] ;  /* 0x001cc80001067983 */ /* 0x000ea80000300a00 */
[----:B------:R0:W-:Y:S04]  /*82300*/  STL.64 [R1+0xce00], R26 ;  /* 0x00ce001a01007387 */ /* 0x0001e80000100a00 */
[----:B0-----:R-:W4:Y:S04]  /*82310*/  LDL.LU R27, [R1+0x2c04] ;  /* 0x002c0400011b7983 */ /* 0x001f280000300800 */
[----:B------:R0:W-:Y:S04]  /*82320*/  STL.64 [R1+0xcdf8], R24 ;  /* 0x00cdf81801007387 */ /* 0x0001e80000100a00 */
[----:B----4-:R1:W-:Y:S04]  /*82330*/  STL [R1+0xcf90], R27 ;  /* 0x00cf901b01007387 */ /* 0x0103e80000100800 */
[----:B0-----:R-:W4:Y:S04]  /*82340*/  LDL.LU.64 R24, [R1+0x1d00] ;  /* 0x001d000001187983 */ /* 0x001f280000300a00 */
[----:B-1----:R-:W4:Y:S01]  /*82350*/  LDL.LU.64 R26, [R1+0x1d08] ;  /* 0x001d0800011a7983 */ /* 0x002f220000300a00 */
[C---:B------:R-:W-:Y:S08]  /*82360*/  HMMA.16816.F32 R16, R12.reuse, R20, R16 ;  /* 0x000000140c10723c */ /* 0x040ff00000001810 */
[----:B----4-:R-:W-:-:S15]  /*82370*/  HMMA.16816.F32 R24, R12, R22, R24 ;  /* 0x000000160c18723c */ /* 0x010fde0000001818 */
[----:B------:R-:W-:-:S04]  /*82380*/  NOP ;  /* 0x0000000000007918 */ /* 0x000fc80000000000 */
[----:B------:R0:W-:Y:S04]  /*82390*/  STL.64 [R1+0x2150], R24 ;  /* 0x0021501801007387 */ /* 0x0001e80000100a00 */
[----:B------:R1:W-:Y:S04]  /*823a0*/  STL.64 [R1+0x2158], R26 ;  /* 0x0021581a01007387 */ /* 0x0003e80000100a00 */
[----:B0-----:R-:W4:Y:S04]  /*823b0*/  LDL.LU.64 R24, [R1+0x1ca0] ;  /* 0x001ca00001187983 */ /* 0x001f280000300a00 */
[----:B-1----:R-:W4:Y:S04]  /*823c0*/  LDL.LU.64 R26, [R1+0x1ca8] ;  /* 0x001ca800011a7983 */ /* 0x002f280000300a00 */
[----:B------:R-:W-:Y:S04]  /*823d0*/  STL.64 [R1+0x2140], R16 ;  /* 0x0021401001007387 */ /* 0x000fe80000100a00 */
[----:B------:R0:W-:Y:S04]  /*823e0*/  STL.64 [R1+0x2148], R18 ;  /* 0x0021481201007387 */ /* 0x0001e80000100a00 */
[----:B0-----:R-:W3:Y:S04]  /*823f0*/  LDL.LU.64 R18, [R1+0xcfe0] ;  /* 0x00cfe00001127983 */ /* 0x001ee80000300a00 */
[----:B------:R-:W2:Y:S04]  /*82400*/  LDL.LU.64 R16, [R1+0xcfd8] ;  /* 0x00cfd80001107983 */ /* 0x000ea80000300a00 */
[----:B------:R-:W2:Y:S04]  /*82410*/  LDL.LU R29, [R1+0x2c18] ;  /* 0x002c1800011d7983 */ /* 0x000ea80000300800 */
[----:B------:R-:W-:Y:S04]  /*82420*/  STL.64 [R1+0xcdf0], R22 ;  /* 0x00cdf01601007387 */ /* 0x000fe80000100a00 */
[----:B------:R0:W-:Y:S04]  /*82430*/  STL.64 [R1+0xcde8], R20 ;  /* 0x00cde81401007387 */ /* 0x0001e80000100a00 */
[----:B0-----:R-:W2:Y:S04]  /*82440*/  LDL.LU.64 R20, [R1+0x1c90] ;  /* 0x001c900001147983 */ /* 0x001ea80000300a00 */
[----:B------:R-:W2:Y:S01]  /*82450*/  LDL.LU.64 R22, [R1+0x1c98] ;  /* 0x001c980001167983 */ /* 0x000ea20000300a00 */
[----:B---3--:R-:W-:-:S15]  /*82460*/  HMMA.16816.F32 R8, R12, R18, R8 ;  /* 0x000000120c08723c */ /* 0x008fde0000001808 */
[----:B------:R-:W-:-:S04]  /*82470*/  NOP ;  /* 0x0000000000007918 */ /* 0x000fc80000000000 */
[----:B------:R-:W-:Y:S04]  /*82480*/  STL.64 [R1+0x2130], R8 ;  /* 0x0021300801007387 */ /* 0x000fe80000100a00 */
[----:B------:R0:W-:Y:S04]  /*82490*/  STL.64 [R1+0x2138], R10 ;  /* 0x0021380a01007387 */ /* 0x0001e80000100a00 */
[----:B0-----:R-:W2:Y:S04]  /*824a0*/  LDL.LU.64 R10, [R1+0xcfd0] ;  /* 0x00cfd000010a7983 */ /* 0x001ea80000300a00 */
[----:B------:R-:W2:Y:S04]  /*824b0*/  LDL.LU.64 R8, [R1+0xcfc8] ;  /* 0x00cfc80001087983 */ /* 0x000ea80000300a00 */
[----:B------:R0:W-:Y:S04]  /*824c0*/  STL [R1+0xcde0], R19 ;  /* 0x00cde01301007387 */ /* 0x0001e80000100800 */
[----:B0-----:R-:W3:Y:S01]  /*824d0*/  LDL.LU R19, [R1+0x2c08] ;  /* 0x002c080001137983 */ /* 0x001ee20000300800 */
        /* <DEDUP_REMOVED lines=16> */
[----:B0-----:R-:W4:Y:S04]  /*825e0*/  LDL.LU.64 R6, [R1+0xcfa0] ;  /* 0x00cfa00001067983 */ /* 0x001f280000300a00 */
[----:B------:R-:W2:Y:S04]  /*825f0*/  LDL.LU.64 R4, [R1+0xcf98] ;  /* 0x00cf980001047983 */ /* 0x000ea80000300a00 */
[----:B------:R-:W-:Y:S04]  /*82600*/  STL.64 [R1+0xcdd8], R10 ;  /* 0x00cdd80a01007387 */ /* 0x000fe80000100a00 */
[----:B------:R0:W-:Y:S04]  /*82610*/  STL.64 [R1+0xcdd0], R8 ;  /* 0x00cdd00801007387 */ /* 0x0001e80000100a00 */
[----:B0-----:R-:W3:Y:S04]  /*82620*/  LDL.LU R9, [R1+0x2c10] ;  /* 0x002c100001097983 */ /* 0x001ee80000300800 */
[----:B------:R-:W3:Y:S01]  /*82630*/  LDL.LU R8, [R1+0x2c1c] ;  /* 0x002c1c0001087983 */ /* 0x000ee20000300800 */
[C---:B----4-:R-:W-:Y:S08]  /*82640*/  HMMA.16816.F32 R24, R12.reuse, R6, R24 ;  /* 0x000000060c18723c */ /* 0x050ff00000001818 */
[----:B--2---:R-:W-:Y:S11]  /*82650*/  HMMA.16816.F32 R20, R12, R4, R20 ;  /* 0x000000040c14723c */ /* 0x004ff60000001814 */
[----:B------:R-:W-:Y:S04]  /*82660*/  STL.64 [R1+0x20f0], R24 ;  /* 0x0020f01801007387 */ /* 0x000fe80000100a00 */
[----:B------:R0:W-:Y:S04]  /*82670*/  STL.64 [R1+0x20f8], R26 ;  /* 0x0020f81a01007387 */ /* 0x0001e80000100a00 */
[----:B0-----:R-:W2:Y:S04]  /*82680*/  LDL.LU R27, [R1+0xcf90] ;  /* 0x00cf9000011b7983 */ /* 0x001ea80000300800 */
[----:B------:R0:W-:Y:S04]  /*82690*/  STL.64 [R1+0xcdc8], R6 ;  /* 0x00cdc80601007387 */ /* 0x0001e80000100a00 */
[----:B0-----:R-:W4:Y:S04]  /*826a0*/  LDL.LU R6, [R1+0x2c0c] ;  /* 0x002c0c0001067983 */ /* 0x001f280000300800 */
[----:B------:R-:W-:Y:S04]  /*826b0*/  STL.64 [R1+0x20e0], R20 ;  /* 0x0020e01401007387 */ /* 0x000fe80000100a00 */
[----:B------:R0:W-:Y:S04]  /*826c0*/  STL.64 [R1+0x20e8], R22 ;  /* 0x0020e81601007387 */ /* 0x0001e80000100a00 */
[----:B------:R-:W3:Y:S04]  /*826d0*/  LDL.LU R7, [R1+0x2c14] ;  /* 0x002c140001077983 */ /* 0x000ee80000300800 */
[----:B------:R-:W-:Y:S04]  /*826e0*/  STL.64 [R1+0xcdc0], R4 ;  /* 0x00cdc00401007387 */ /* 0x000fe80000100a00 */
[----:B------:R-:W2:Y:S04]  /*826f0*/  LDL.64 R10, [R1+0x98] ;  /* 0x00009800010a7983 */ /* 0x000ea80000100a00 */
[----:B0-----:R-:W2:Y:S01]  /*82700*/  LDL.64 R22, [R1+0x48] ;  /* 0x0000480001167983 */ /* 0x001ea20000100a00 */
[----:B------:R-:W-:-:S03]  /*82710*/  IMAD.MOV.U32 R21, RZ, RZ, R0 ;  /* 0x000000ffff157224 */ /* 0x000fc600078e0000 */
[----:B--2---:R0:W-:Y:S04]  /*82720*/  STL.64 [R1+0xcea8], R22 ;  /* 0x00cea81601007387 */ /* 0x0041e80000100a00 */
[----:B------:R-:W2:Y:S04]  /*82730*/  LDL R20, [R1+0x50] ;  /* 0x0000500001147983 */ /* 0x000ea80000100800 */
[----:B------:R-:W3:Y:S04]  /*82740*/  LDL R24, [R1+0x40] ;  /* 0x0000400001187983 */ /* 0x000ee80000100800 */
[----:B------:R-:W3:Y:S04]  /*82750*/  LDL R25, [R1+0x44] ;  /* 0x0000440001197983 */ /* 0x000ee80000100800 */
[----:B------:R-:W3:Y:S01]  /*82760*/  LDL.LU R0, [R1+0xcf8c] ;  /* 0x00cf8c0001007983 */ /* 0x000ee20000300800 */
[----:B------:R-:W-:-:S02]  /*82770*/  IMAD R28, R28, 0x100, R27 ;  /* 0x000001001c1c7824 */ /* 0x000fc400078e021b */
[----:B0-----:R-:W-:Y:S02]  /*82780*/  IMAD.MOV.U32 R22, RZ, RZ, R2 ;  /* 0x000000ffff167224 */ /* 0x001fe400078e0002 */
[----:B------:R-:W-:Y:S01]  /*82790*/  IMAD.MOV.U32 R23, RZ, RZ, R3 ;  /* 0x000000ffff177224 */ /* 0x000fe200078e0003 */
[----:B------:R-:W3:Y:S04]  /*827a0*/  LDL.LU R2, [R1+0xcf88] ;  /* 0x00cf880001027983 */ /* 0x000ee80000300800 */
[----:B------:R-:W3:Y:S04]  /*827b0*/  LDL.LU R3, [R1+0xcf84] ;  /* 0x00cf840001037983 */ /* 0x000ee80000300800 */
[----:B--2---:R-:W-:Y:S04]  /*827c0*/  STL.64 [R1+0xcec0], R20 ;  /* 0x00cec01401007387 */ /* 0x004fe80000100a00 */
[----:B------:R-:W-:Y:S04]  /*827d0*/  STL.64 [R1+0xced8], R22 ;  /* 0x00ced81601007387 */ /* 0x000fe80000100a00 */
[----:B------:R-:W2:Y:S01]  /*827e0*/  LDL.64 R26, [R1+0x38] ;  /* 0x00003800011a7983 */ /* 0x000ea20000100a00 */
[----:B----4-:R-:W-:-:S02]  /*827f0*/  IMAD R19, R19, 0x100, R6 ;  /* 0x0000010013137824 */ /* 0x010fc400078e0206 */
[----:B---3--:R-:W-:Y:S01]  /*82800*/  IMAD R9, R9, 0x100, R7 ;  /* 0x0000010009097824 */ /* 0x008fe200078e0207 */
[----:B--2---:R-:W-:Y:S04]  /*82810*/  STL.64 [R1+0xceb8], R26 ;  /* 0x00ceb81a01007387 */ /* 0x004fe80000100a00 */
[----:B------:R0:W-:Y:S04]  /*82820*/  STL.64 [R1+0xceb0], R24 ;  /* 0x00ceb01801007387 */ /* 0x0001e80000100a00 */
[----:B0-----:R-:W2:Y:S04]  /*82830*/  LDL.LU.64 R24, [R1+0x1c70] ;  /* 0x001c700001187983 */ /* 0x001ea80000300a00 */
[----:B------:R-:W2:Y:S04]  /*82840*/  LDL.LU.64 R26, [R1+0x1c78] ;  /* 0x001c7800011a7983 */ /* 0x000ea80000300a00 */
[----:B------:R-:W3:Y:S04]  /*82850*/  LDL.LU.64 R4, [R1+0x1c80] ;  /* 0x001c800001047983 */ /* 0x000ee80000300a00 */
[----:B------:R-:W3:Y:S04]  /*82860*/  LDL.LU.64 R6, [R1+0x1c88] ;  /* 0x001c880001067983 */ /* 0x000ee80000300a00 */
[----:B------:R-:W4:Y:S01]  /*82870*/  LDL R20, [R1+0x60] ;  /* 0x0000600001147983 */ /* 0x000f220000100800 */
[----:B------:R-:W-:-:S03]  /*82880*/  IMAD.MOV.U32 R21, RZ, RZ, R0 ;  /* 0x000000ffff157224 */ /* 0x000fc600078e0000 */
[----:B------:R-:W2:Y:S04]  /*82890*/  LDL.LU R0, [R1+0xcf80] ;  /* 0x00cf800001007983 */ /* 0x000ea80000300800 */
[----:B----4-:R2:W-:Y:S02]  /*828a0*/  STL.64 [R1+0xcef0], R20 ;  /* 0x00cef01401007387 */ /* 0x0105e40000100a00 */
[----:B--2---:R-:W-:Y:S02]  /*828b0*/  HMMA.16816.F32 R20, R12, R2, R24 ;  /* 0x000000020c14723c */ /* 0x004fe40000001818 */
[----:B------:R-:W-:-:S15]  /*828c0*/  STL [R1+0xcda8], R3 ;  /* 0x00cda80301007387 */ /* 0x000fde0000100800 */
[----:B------:R-:W-:Y:S02]  /*828d0*/  NOP ;  /* 0x0000000000007918 */ /* 0x000fe40000000000 */
[----:B------:R-:W-:Y:S04]  /*828e0*/  STL.64 [R1+0xc90], R20 ;  /* 0x000c901401007387 */ /* 0x000fe80000100a00 */
[----:B------:R0:W-:Y:S04]  /*828f0*/  STL.64 [R1+0xc98], R22 ;  /* 0x000c981601007387 */ /* 0x0001e80000100a00 */
[----:B0-----:R-:W2:Y:S04]  /*82900*/  LDL R22, [R1+0x68] ;  /* 0x0000680001167983 */ /* 0x001ea80000100800 */
[----:B------:R-:W2:Y:S01]  /*82910*/  LDL R23, [R1+0x6c] ;  /* 0x00006c0001177983 */ /* 0x000ea20000100800 */
[----:B------:R-:W-:Y:S01]  /*82920*/  IMAD R8, R29, 0x100, R8 ;  /* 0x000001001d087824 */ /* 0x000fe200078e0208 */
[----:B------:R-:W-:-:S02]  /*82930*/  F2FP.F16.E4M3.UNPACK_B R12, R28 ;  /* 0x0000001cff0c723e */ /* 0x000fc400020006ff */
[----:B------:R-:W-:Y:S02]  /*82940*/  F2FP.F16.E4M3.UNPACK_B R13, R19 ;  /* 0x00000013ff0d723e */ /* 0x000fe400020006ff */
[----:B------:R-:W-:Y:S02]  /*82950*/  F2FP.F16.E4M3.UNPACK_B R14, R9 ;  /* 0x00000009ff0e723e */ /* 0x000fe400020006ff */
[----:B------:R-:W-:-:S07]  /*82960*/  F2FP.F16.E4M3.UNPACK_B R15, R8 ;  /* 0x00000008ff0f723e */ /* 0x000fce00020006ff */
[----:B---3--:R-:W-:Y:S01]  /*82970*/  HMMA.16816.F32 R4, R12, R10, R4 ;  /* 0x0000000a0c04723c */ /* 0x008fe20000001804 */
[----:B--2---:R-:W-:Y:S04]  /*82980*/  STL.64 [R1+0xcf08], R22 ;  /* 0x00cf081601007387 */ /* 0x004fe80000100a00 */
[----:B------:R-:W2:Y:S01]  /*82990*/  LDL R20, [R1+0x70] ;  /* 0x0000700001147983 */ /* 0x000ea20000100800 */
[----:B------:R-:W-:-:S03]  /*829a0*/  IMAD.MOV.U32 R21, RZ, RZ, R0 ;  /* 0x000000ffff157224 */ /* 0x000fc600078e0000 */
[----:B------:R-:W3:Y:S04]  /*829b0*/  LDL.LU R0, [R1+0xcf7c] ;  /* 0x00cf7c0001007983 */ /* 0x000ee80000300800 */
[----:B------:R-:W4:Y:S04]  /*829c0*/  LDL R28, [R1+0x78] ;  /* 0x00007800011c7983 */ /* 0x000f280000100800 */
[----:B------:R-:W4:Y:S04]  /*829d0*/  LDL R29, [R1+0x7c] ;  /* 0x00007c00011d7983 */ /* 0x000f280000100800 */
[----:B--2---:R0:W-:Y:S04]  /*829e0*/  STL.64 [R1+0xcf20], R20 ;  /* 0x00cf201401007387 */ /* 0x0041e80000100a00 */
[----:B------:R-:W-:Y:S04]  /*829f0*/  STL.64 [R1+0x20d0], R4 ;  /* 0x0020d00401007387 */ /* 0x000fe80000100a00 */
[----:B------:R-:W-:Y:S04]  /*82a00*/  STL.64 [R1+0x20d8], R6 ;  /* 0x0020d80601007387 */ /* 0x000fe80000100a00 */
[----:B0-----:R-:W2:Y:S04]  /*82a10*/  LDL.LU.64 R20, [R1+0x1c30] ;  /* 0x001c300001147983 */ /* 0x001ea80000300a00 */
[----:B------:R-:W2:Y:S04]  /*82a20*/  LDL.LU.64 R22, [R1+0x1c38] ;  /* 0x001c380001167983 */ /* 0x000ea80000300a00 */
[----:B--2---:R3:W-:Y:S02]  /*82a30*/  STL.64 [R1+0xcf30], R22 ;  /* 0x00cf301601007387 */ /* 0x0047e40000100a00 */
[----:B---3--:R-:W-:-:S02]  /*82a40*/  IMAD.MOV.U32 R22, RZ, RZ, R0 ;  /* 0x000000ffff167224 */ /* 0x008fc400078e0000 */
[----:B------:R-:W2:Y:S04]  /*82a50*/  LDL.LU R0, [R1+0xcf78] ;  /* 0x00cf780001007983 */ /* 0x000ea80000300800 */
[----:B------:R-:W3:Y:S04]  /*82a60*/  LDL R23, [R1+0x84] ;  /* 0x0000840001177983 */ /* 0x000ee80000100800 */
[----:B------:R0:W-:Y:S04]  /*82a70*/  STL.64 [R1+0xcf28], R20 ;  /* 0x00cf281401007387 */ /* 0x0001e80000100a00 */
[----:B0-----:R-:W2:Y:S04]  /*82a80*/  LDL R20, [R1+0x88] ;  /* 0x0000880001147983 */ /* 0x001ea80000100800 */
[----:B------:R-:W2:Y:S04]  /*82a90*/  LDL R21, [R1+0x8c] ;  /* 0x00008c0001157983 */ /* 0x000ea80000100800 */
[----:B---3--:R0:W-:Y:S04]  /*82aa0*/  STL.64 [R1+0xcf48], R22 ;  /* 0x00cf481601007387 */ /* 0x0081e80000100a00 */
[----:B0-----:R-:W3:Y:S04]  /*82ab0*/  LDL R22, [R1+0x90] ;  /* 0x0000900001167983 */ /* 0x001ee80000100800 */
        /* <DEDUP_REMOVED lines=27> */
[----:B------:R-:W-:-:S03]  /*82c70*/  IMAD.MOV.U32 R23, RZ, RZ, R0 ;  /* 0x000000ffff177224 */ /* 0x000fc600078e0000 */
[----:B--2---:R-:W-:Y:S04]  /*82c80*/  STL.64 [R1+0xcf70], R26 ;  /* 0x00cf701a01007387 */ /* 0x004fe80000100a00 */
[----:B------:R0:W-:Y:S04]  /*82c90*/  STL.64 [R1+0xcf68], R24 ;  /* 0x00cf681801007387 */ /* 0x0001e80000100a00 */
[----:B0-----:R-:W3:Y:S04]  /*82ca0*/  LDL.LU.64 R24, [R1+0x1c60] ;  /* 0x001c600001187983 */ /* 0x001ee80000300a00 */
[----:B------:R-:W3:Y:S01]  /*82cb0*/  LDL.LU.64 R26, [R1+0x1c68] ;  /* 0x001c6800011a7983 */ /* 0x000ee20000300a00 */
[----:B------:R-:W-:-:S03]  /*82cc0*/  IMAD.MOV.U32 R19, RZ, RZ, R10 ;  /* 0x000000ffff137224 */ /* 0x000fc600078e000a */
[----:B------:R-:W2:Y:S04]  /*82cd0*/  LDL.LU.64 R4, [R1+0x1bc0] ;  /* 0x001bc00001047983 */ /* 0x000ea80000300a00 */
[----:B------:R-:W2:Y:S01]  /*82ce0*/  LDL.LU.64 R6, [R1+0x1bc8] ;  /* 0x001bc80001067983 */ /* 0x000ea20000300a00 */
[----:B------:R-:W-:-:S03]  /*82cf0*/  IMAD.MOV.U32 R3, RZ, RZ, R11 ;  /* 0x000000ffff037224 */ /* 0x000fc600078e000b */
[----:B------:R-:W2:Y:S04]  /*82d00*/  LDL.LU.64 R8, [R1+0x1bb0] ;  /* 0x001bb00001087983 */ /* 0x000ea80000300a00 */
[----:B------:R-:W2:Y:S04]  /*82d10*/  LDL.LU.64 R10, [R1+0x1bb8] ;  /* 0x001bb800010a7983 */ /* 0x000ea80000300a00 */
[----:B------:R-:W-:Y:S04]  /*82d20*/  STL.64 [R1+0xce18], R18 ;  /* 0x00ce181201007387 */ /* 0x000fe80000100a00 */
[----:B------:R0:W-:Y:S04]  /*82d30*/  STL.64 [R1+0xce10], R16 ;  /* 0x00ce101001007387 */ /* 0x0001e80000100a00 */
[----:B0-----:R-:W2:Y:S04]  /*82d40*/  LDL.LU.64 R16, [R1+0x1bd0] ;  /* 0x001bd00001107983 */ /* 0x001ea80000300a00 */
[----:B------:R-:W2:Y:S01]  /*82d50*/  LDL.LU.64 R18, [R1+0x1bd8] ;  /* 0x001bd80001127983 */ /* 0x000ea20000300a00 */
[----:B---3--:R-:W-:Y:S03]  /*82d60*/  HMMA.16816.F32 R20, R12, R22, R24 ;  /* 0x000000160c14723c */ /* 0x008fe60000001818 */
[----:B------:R-:W3:Y:S04]  /*82d70*/  LDL.LU.64 R26, [R1+0xcf70] ;  /* 0x00cf7000011a7983 */ /* 0x000ee80000300a00 */
[----:B------:R-:W3:-:S12]  /*82d80*/  LDL.LU.64 R24, [R1+0xcf68] ;  /* 0x00cf680001187983 */ /* 0x000ed80000300a00 */
        /* <DEDUP_REMOVED lines=16> */
[----:B----4-:R-:W-:-:S15]  /*82e90*/  HMMA.16816.F32 R20, R12, R28, R20 ;  /* 0x0000001c0c14723c */ /* 0x010fde0000001814 */
[----:B------:R-:W-:-:S04]  /*82ea0*/  NOP ;  /* 0x0000000000007918 */ /* 0x000fc80000000000 */
[----:B------:R0:W-:Y:S04]  /*82eb0*/  STL.64 [R1+0x2090], R20 ;  /* 0x0020901401007387 */ /* 0x0001e80000100a00 */
[----:B------:R3:W-:Y:S04]  /*82ec0*/  STL.64 [R1+0x2098], R22 ;  /* 0x0020981601007387 */ /* 0x0007e80000100a00 */
[----:B0-----:R-:W3:Y:S04]  /*82ed0*/  LDL.LU.64 R20, [R1+0xcf20] ;  /* 0x00cf200001147983 */ /* 0x001ee80000300a00 */
[----:B------:R-:W4:Y:S01]  /*82ee0*/  LDL.64 R28, [R1] ;  /* 0x00000000011c7983 */ /* 0x000f220000100a00 */
[----:B---3--:R-:W-:Y:S03]  /*82ef0*/  HMMA.16816.F32 R20, R12, R20, R24 ;  /* 0x000000140c14723c */ /* 0x008fe60000001818 */
[----:B------:R-:W3:Y:S04]  /*82f00*/  LDL.LU.64 R26, [R1+0xcf18] ;  /* 0x00cf1800011a7983 */ /* 0x000ee80000300a00 */
[----:B------:R-:W3:-:S12]  /*82f10*/  LDL.LU.64 R24, [R1+0xcf10] ;  /* 0x00cf100001187983 */ /* 0x000ed80000300a00 */
        /* <DEDUP_REMOVED lines=23> */
[----:B------:R-:W2:-:S13]  /*83090*/  LDL.LU.64 R24, [R1+0xceb0] ;  /* 0x00ceb00001187983 */ /* 0x000e9a0000300a00 */
[----:B------:R-:W-:Y:S04]  /*830a0*/  STL.64 [R1+0x2040], R20 ;  /* 0x0020401401007387 */ /* 0x000fe80000100a00 */
[----:B------:R0:W-:Y:S04]  /*830b0*/  STL.64 [R1+0x2048], R22 ;  /* 0x0020481601007387 */ /* 0x0001e80000100a00 */
[----:B0-----:R-:W2:Y:S02]  /*830c0*/  LDL.LU.64 R22, [R1+0xcea8] ;  /* 0x00cea80001167983 */ /* 0x001ea40000300a00 */
[----:B--2---:R-:W-:Y:S01]  /*830d0*/  HMMA.16816.F32 R16, R12, R22, R16 ;  /* 0x000000160c10723c */ /* 0x004fe20000001810 */
[----:B------:R-:W-:-:S05]  /*830e0*/  IMAD.MOV.U32 R0, RZ, RZ, R23 ;  /* 0x000000ffff007224 */ /* 0x000fca00078e0017 */
[----:B------:R-:W-:-:S13]  /*830f0*/  STL [R1+0xcd28], R0 ;  /* 0x00cd280001007387 */ /* 0x000fda0000100800 */
[----:B------:R-:W-:Y:S04]  /*83100*/  STL.64 [R1+0x2030], R16 ;  /* 0x0020301001007387 */ /* 0x000fe80000100a00 */
[----:B------:R0:W-:Y:S02]  /*83110*/  STL.64 [R1+0x2038], R18 ;  /* 0x0020381201007387 */ /* 0x0001e40000100a00 */
[C---:B0-----:R-:W-:Y:S02]  /*83120*/  HMMA.16816.F32 R16, R12.reuse, R24, R4 ;  /* 0x000000180c10723c */ /* 0x041fe40000001804 */
[----:B------:R-:W2:Y:S06]  /*83130*/  LDL.64 R6, [R1+0x18] ;  /* 0x0000180001067983 */ /* 0x000eac0000100a00 */
[----:B---3--:R-:W-:Y:S01]  /*83140*/  HMMA.16816.F32 R8, R12, R26, R8 ;  /* 0x0000001a0c08723c */ /* 0x008fe20000001808 */
[----:B--2---:R0:W-:Y:S10]  /*83150*/  STL.64 [R1+0xce60], R6 ;  /* 0x00ce600601007387 */ /* 0x0041f40000100a00 */
[----:B------:R1:W-:Y:S04]  /*83160*/  STL.64 [R1+0x2020], R16 ;  /* 0x0020201001007387 */ /* 0x0003e80000100a00 */
[----:B------:R2:W-:Y:S04]  /*83170*/  STL.64 [R1+0x2028], R18 ;  /* 0x0020281201007387 */ /* 0x0005e80000100a00 */
[----:B------:R-:W3:Y:S04]  /*83180*/  LDL R4, [R1+0x20] ;  /* 0x0000200001047983 */ /* 0x000ee80000100800 */
[----:B------:R-:W-:Y:S04]  /*83190*/  STL.64 [R1+0x2010], R8 ;  /* 0x0020100801007387 */ /* 0x000fe80000100a00 */
[----:B------:R-:W-:Y:S04]  /*831a0*/  STL.64 [R1+0x2018], R10 ;  /* 0x0020180a01007387 */ /* 0x000fe80000100a00 */
[----:B------:R-:W3:Y:S04]  /*831b0*/  LDL R5, [R1+0x24] ;  /* 0x0000240001057983 */ /* 0x000ee80000100800 */
[----:B0-----:R-:W2:Y:S04]  /*831c0*/  LDL.64 R6, [R1+0x28] ;  /* 0x0000280001067983 */ /* 0x001ea80000100a00 */
[----:B--2---:R0:W-:Y:S04]  /*831d0*/  STL.64 [R1+0xce90], R6 ;  /* 0x00ce900601007387 */ /* 0x0041e80000100a00 */
[----:B---3--:R-:W-:Y:S04]  /*831e0*/  STL.64 [R1+0xce88], R4 ;  /* 0x00ce880401007387 */ /* 0x008fe80000100a00 */
[----:B-1----:R-:W2:Y:S04]  /*831f0*/  LDL.LU.64 R16, [R1+0x1b40] ;  /* 0x001b400001107983 */ /* 0x002ea80000300a00 */
[----:B------:R-:W3:Y:S04]  /*83200*/  LDL.LU.64 R18, [R1+0x1b48] ;  /* 0x001b480001127983 */ /* 0x000ee80000300a00 */
[----:B---3--:R1:W-:Y:S04]  /*83210*/  STL.64 [R1+0xce28], R18 ;  /* 0x00ce281201007387 */ /* 0x0083e80000100a00 */
[----:B0-----:R-:W3:Y:S04]  /*83220*/  LDL R6, [R1+0x30] ;  /* 0x0000300001067983 */ /* 0x001ee80000100800 */
[----:B------:R-:W3:Y:S04]  /*83230*/  LDL R7, [R1+0x34] ;  /* 0x0000340001077983 */ /* 0x000ee80000100800 */
[----:B-1----:R-:W3:Y:S04]  /*83240*/  LDL R18, [R1+0x8] ;  /* 0x0000080001127983 */ /* 0x002ee80000100800 */
[----:B------:R-:W3:Y:S04]  /*83250*/  LDL R19, [R1+0xc] ;  /* 0x00000c0001137983 */ /* 0x000ee80000100800 */
[----:B--2---:R0:W-:Y:S04]  /*83260*/  STL.64 [R1+0xce20], R16 ;  /* 0x00ce201001007387 */ /* 0x0041e80000100a00 */
[----:B0-----:R-:W2:Y:S04]  /*83270*/  LDL R16, [R1+0x10] ;  /* 0x0000100001107983 */ /* 0x001ea80000100800 */
[----:B------:R-:W2:Y:S04]  /*83280*/  LDL R17, [R1+0x14] ;  /* 0x0000140001117983 */ /* 0x000ea80000100800 */
        /* <DEDUP_REMOVED lines=11> */
[----:B------:R-:W3:Y:S01]  /*83340*/  LDL.LU.64 R18, [R1+0x1b98] ;  /* 0x001b980001127983 */ /* 0x000ee20000300a00 */
[----:B------:R-:W-:-:S03]  /*83350*/  IMAD.MOV.U32 R0, RZ, RZ, R26 ;  /* 0x000000ffff007224 */ /* 0x000fc600078e001a */
[----:B---3--:R-:W-:Y:S04]  /*83360*/  STL.64 [R1+0xcea0], R18 ;  /* 0x00cea01201007387 */ /* 0x008fe80000100a00 */
[----:B--2---:R0:W-:Y:S04]  /*83370*/  STL.64 [R1+0xce98], R16 ;  /* 0x00ce981001007387 */ /* 0x0041e80000100a00 */
[----:B0-----:R-:W2:Y:S04]  /*83380*/  LDL.LU.64 R16, [R1+0x1ba0] ;  /* 0x001ba00001107983 */ /* 0x001ea80000300a00 */
[----:B------:R-:W2:Y:S04]  /*83390*/  LDL.LU.64 R18, [R1+0x1ba8] ;  /* 0x001ba80001127983 */ /* 0x000ea80000300a00 */
[----:B------:R-:W3:Y:S04]  /*833a0*/  LDL.LU.64 R24, [R1+0x1b30] ;  /* 0x001b300001187983 */ /* 0x000ee80000300a00 */
[----:B------:R-:W2:Y:S04]  /*833b0*/  LDL.LU.64 R26, [R1+0x1b38] ;  /* 0x001b3800011a7983 */ /* 0x000ea80000300a00 */
[----:B--2---:R-:W-:Y:S04]  /*833c0*/  STL.64 [R1+0xce38], R26 ;  /* 0x00ce381a01007387 */ /* 0x004fe80000100a00 */
[----:B---3--:R0:W-:Y:S04]  /*833d0*/  STL.64 [R1+0xce30], R24 ;  /* 0x00ce301801007387 */ /* 0x0081e80000100a00 */
[----:B0-----:R-:W2:Y:S04]  /*833e0*/  LDL.LU.64 R24, [R1+0x1b50] ;  /* 0x001b500001187983 */ /* 0x001ea80000300a00 */
[----:B------:R-:W3:Y:S01]  /*833f0*/  LDL.LU.64 R26, [R1+0x1b58] ;  /* 0x001b5800011a7983 */ /* 0x000ee20000300a00 */
[C---:B------:R-:W-:Y:S03]  /*83400*/  HMMA.16816.F32 R4, R12.reuse, R6, R16 ;  /* 0x000000060c04723c */ /* 0x040fe60000001810 */
[----:B---3--:R-:W-:Y:S04]  /*83410*/  STL.64 [R1+0xce50], R26 ;  /* 0x00ce501a01007387 */ /* 0x008fe80000100a00 */
[----:B--2---:R0:W-:Y:S04]  /*83420*/  STL.64 [R1+0xce48], R24 ;  /* 0x00ce481801007387 */ /* 0x0041e80000100a00 */
[----:B0-----:R-:W2:Y:S04]  /*83430*/  LDL.LU.64 R24, [R1+0x1b60] ;  /* 0x001b600001187983 */ /* 0x001ea80000300a00 */
[----:B------:R-:W2:Y:S04]  /*83440*/  LDL.LU.64 R26, [R1+0x1b68] ;  /* 0x001b6800011a7983 */ /* 0x000ea80000300a00 */
[----:B------:R-:W3:Y:S04]  /*83450*/  LDL.LU.64 R20, [R1+0x1b20] ;  /* 0x001b200001147983 */ /* 0x000ee80000300a00 */
[----:B------:R-:W3:Y:S04]  /*83460*/  LDL.LU.64 R22, [R1+0x1b28] ;  /* 0x001b280001167983 */ /* 0x000ee80000300a00 */
[----:B------:R-:W2:Y:S04]  /*83470*/  LDL.LU.64 R8, [R1+0x1b10] ;  /* 0x001b100001087983 */ /* 0x000ea80000300a00 */
[----:B------:R-:W2:Y:S04]  /*83480*/  LDL.LU.64 R10, [R1+0x1b18] ;  /* 0x001b1800010a7983 */ /* 0x000ea80000300a00 */
[----:B------:R-:W-:Y:S04]  /*83490*/  STL [R1+0xcd2c], R0 ;  /* 0x00cd2c0001007387 */ /* 0x000fe80000100800 */
[----:B------:R-:W2:Y:S04]  /*834a0*/  LDL.LU.64 R18, [R1+0xcea0] ;  /* 0x00cea00001127983 */ /* 0x000ea80000300a00 */
[----:B------:R-:W2:Y:S04]  /*834b0*/  LDL.LU.64 R16, [R1+0xce98] ;  /* 0x00ce980001107983 */ /* 0x000ea80000300a00 */
        /* <DEDUP_REMOVED lines=18> */
[----:B--2---:R-:W-:-:S15]  /*835e0*/  HMMA.16816.F32 R16, R12, R6, R16 ;  /* 0x000000060c10723c */ /* 0x004fde0000001810 */
[----:B------:R-:W-:-:S04]  /*835f0*/  NOP ;  /* 0x0000000000007918 */ /* 0x000fc80000000000 */
[----:B------:R0:W-:Y:S04]  /*83600*/  STL.64 [R1+0x1fd0], R16 ;  /* 0x001fd01001007387 */ /* 0x0001e80000100a00 */
[----:B------:R1:W-:Y:S04]  /*83610*/  STL.64 [R1+0x1fd8], R18 ;  /* 0x001fd81201007387 */ /* 0x0003e80000100a00 */
[----:B0-----:R-:W1:Y:S01]  /*83620*/  LDL.LU.64 R16, [R1+0xce58] ;  /* 0x00ce580001107983 */ /* 0x001e620000300a00 */
[----:B------:R-:W-:-:S03]  /*83630*/  IMAD.MOV.U32 R0, RZ, RZ, R7 ;  /* 0x000000ffff007224 */ /* 0x000fc600078e0007 */
[----:B------:R-:W2:Y:S04]  /*83640*/  LDL.LU.64 R4, [R1+0x1af0] ;  /* 0x001af00001047983 */ /* 0x000ea80000300a00 */
[----:B------:R-:W2:Y:S04]  /*83650*/  LDL.LU.64 R6, [R1+0x1af8] ;  /* 0x001af80001067983 */ /* 0x000ea80000300a00 */
[----:B------:R-:W-:Y:S01]  /*83660*/  STL [R1+0xcd9c], R0 ;  /* 0x00cd9c0001007387 */ /* 0x000fe20000100800 */
[----:B-1----:R-:W-:Y:S03]  /*83670*/  HMMA.16816.F32 R16, R12, R16, R24 ;  /* 0x000000100c10723c */ /* 0x002fe60000001818 */
        /* <DEDUP_REMOVED lines=10> */
[----:B0-----:R-:W2:Y:S04]  /*83720*/  LDL.LU.64 R18, [R1+0xce28] ;  /* 0x00ce280001127983 */ /* 0x001ea80000300a00 */
[----:B------:R-:W2:Y:S01]  /*83730*/  LDL.LU.64 R16, [R1+0xce20] ;  /* 0x00ce200001107983 */ /* 0x000ea20000300a00 */
[----:B----4-:R-:W-:Y:S01]  /*83740*/  IMAD.MOV.U32 R0, RZ, RZ, R29 ;  /* 0x000000ffff007224 */ /* 0x010fe200078e001d */
[----:B--2---:R-:W-:-:S15]  /*83750*/  HMMA.16816.F32 R16, R12, R28, R16 ;  /* 0x0000001c0c10723c */ /* 0x004fde0000001810 */
[----:B------:R-:W-:-:S04]  /*83760*/  NOP ;  /* 0x0000000000007918 */ /* 0x000fc80000000000 */
[----:B------:R-:W-:Y:S04]  /*83770*/  STL.64 [R1+0x1fa0], R16 ;  /* 0x001fa01001007387 */ /* 0x000fe80000100a00 */
[----:B------:R0:W-:Y:S04]  /*83780*/  STL.64 [R1+0x1fa8], R18 ;  /* 0x001fa81201007387 */ /* 0x0001e80000100a00 */
[----:B0-----:R-:W2:Y:S04]  /*83790*/  LDL.LU.64 R18, [R1+0xce18] ;  /* 0x00ce180001127983 */ /* 0x001ea80000300a00 */
[----:B------:R-:W4:Y:S04]  /*837a0*/  LDL.LU.64 R16, [R1+0xce10] ;  /* 0x00ce100001107983 */ /* 0x000f280000300a00 */
[----:B------:R-:W3:Y:S02]  /*837b0*/  LDL.LU.64 R28, [R1+0xce08] ;  /* 0x00ce0800011c7983 */ /* 0x000ee40000300a00 */
[----:B---3--:R-:W-:-:S15]  /*837c0*/  HMMA.16816.F32 R24, R12, R28, R24 ;  /* 0x0000001c0c18723c */ /* 0x008fde0000001818 */
[----:B------:R-:W-:-:S04]  /*837d0*/  NOP ;  /* 0x0000000000007918 */ /* 0x000fc80000000000 */
[----:B------:R-:W-:Y:S04]  /*837e0*/  STL.64 [R1+0x1f90], R24 ;  /* 0x001f901801007387 */ /* 0x000fe80000100a00 */
[----:B------:R0:W-:Y:S04]  /*837f0*/  STL.64 [R1+0x1f98], R26 ;  /* 0x001f981a01007387 */ /* 0x0001e80000100a00 */
[----:B0-----:R-:W3:Y:S04]  /*83800*/  LDL.LU.64 R26, [R1+0xce00] ;  /* 0x00ce0000011a7983 */ /* 0x001ee80000300a00 */
[----:B------:R-:W2:Y:S01]  /*83810*/  LDL.LU.64 R24, [R1+0xcdf8] ;  /* 0x00cdf80001187983 */ /* 0x000ea20000300a00 */
[C---:B---3--:R-:W-:Y:S08]  /*83820*/  HMMA.16816.F32 R20, R12.reuse, R26, R20 ;  /* 0x0000001a0c14723c */ /* 0x048ff00000001814 */
[C---:B--2---:R-:W-:Y:S11]  /*83830*/  HMMA.16816.F32 R8, R12.reuse, R24, R8 ;  /* 0x000000180c08723c */ /* 0x044ff60000001808 */
[----:B------:R-:W-:Y:S04]  /*83840*/  STL.64 [R1+0x1f80], R20 ;  /* 0x001f801401007387 */ /* 0x000fe80000100a00 */
[----:B------:R0:W-:Y:S04]  /*83850*/  STL.64 [R1+0x1f88], R22 ;  /* 0x001f881601007387 */ /* 0x0001e80000100a00 */
[----:B0-----:R-:W2:Y:S04]  /*83860*/  LDL.LU.64 R22, [R1+0xcdf0] ;  /* 0x00cdf00001167983 */ /* 0x001ea80000300a00 */
[----:B------:R-:W3:Y:S04]  /*83870*/  LDL.LU.64 R20, [R1+0xcde8] ;  /* 0x00cde80001147983 */ /* 0x000ee80000300a00 */
[----:B------:R0:W-:Y:S04]  /*83880*/  STL.64 [R1+0x1f70], R8 ;  /* 0x001f700801007387 */ /* 0x0001e80000100a00 */
[----:B------:R1:W-:Y:S04]  /*83890*/  STL.64 [R1+0x1f78], R10 ;  /* 0x001f780a01007387 */ /* 0x0003e80000100a00 */
[----:B0-----:R-:W2:Y:S04]  /*838a0*/  LDL.LU.64 R8, [R1+0x1ae0] ;  /* 0x001ae00001087983 */ /* 0x001ea80000300a00 */
[----:B-1----:R-:W2:Y:S04]  /*838b0*/  LDL.LU.64 R10, [R1+0x1ae8] ;  /* 0x001ae800010a7983 */ /* 0x002ea80000300a00 */
[----:B------:R-:W-:Y:S04]  /*838c0*/  STL.64 [R1+0xcc38], R26 ;  /* 0x00cc381a01007387 */ /* 0x000fe80000100a00 */
[----:B------:R0:W-:Y:S04]  /*838d0*/  STL.64 [R1+0xcc30], R24 ;  /* 0x00cc301801007387 */ /* 0x0001e80000100a00 */
[----:B0-----:R-:W2:Y:S04]  /*838e0*/  LDL.LU.64 R24, [R1+0x1b00] ;  /* 0x001b000001187983 */ /* 0x001ea80000300a00 */
[----:B------:R-:W2:Y:S02]  /*838f0*/  LDL.LU.64 R26, [R1+0x1b08] ;  /* 0x001b0800011a7983 */ /* 0x000ea40000300a00 */
[----:B--2---:R-:W-:-:S15]  /*83900*/  HMMA.16816.F32 R24, R12, R22, R24 ;  /* 0x000000160c18723c */ /* 0x004fde0000001818 */
[----:B------:R-:W-:-:S04]  /*83910*/  NOP ;  /* 0x0000000000007918 */ /* 0x000fc80000000000 */
[----:B------:R-:W-:Y:S04]  /*83920*/  STL.64 [R1+0x1f60], R24 ;  /* 0x001f601801007387 */ /* 0x000fe80000100a00 */
[----:B------:R0:W-:Y:S02]  /*83930*/  STL.64 [R1+0x1f68], R26 ;  /* 0x001f681a01007387 */ /* 0x0001e40000100a00 */
[----:B0-----:R-:W-:Y:S02]  /*83940*/  IMAD.MOV.U32 R26, RZ, RZ, R19 ;  /* 0x000000ffff1a7224 */ /* 0x001fe400078e0013 */
[----:B------:R-:W2:Y:S01]  /*83950*/  LDL.LU R19, [R1+0xcde0] ;  /* 0x00cde00001137983 */ /* 0x000ea20000300800 */
[----:B------:R-:W-:-:S03]  /*83960*/  IMAD.MOV.U32 R27, RZ, RZ, R3 ;  /* 0x000000ffff1b7224 */ /* 0x000fc600078e0003 */
[----:B------:R-:W4:Y:S04]  /*83970*/  LDL.LU R3, [R1+0x2c2c] ;  /* 0x002c2c0001037983 */ /* 0x000f280000300800 */
[----:B------:R3:W-:Y:S02]  /*83980*/  STL.64 [R1+0xcda0], R26 ;  /* 0x00cda01a01007387 */ /* 0x0007e40000100a00 */
[----:B---3--:R-:W-:Y:S02]  /*83990*/  HMMA.16816.F32 R24, R12, R20, R4 ;  /* 0x000000140c18723c */ /* 0x008fe40000001804 */
[----:B------:R-:W3:Y:S04]  /*839a0*/  LDL.LU.64 R4, [R1+0x1ac0] ;  /* 0x001ac00001047983 */ /* 0x000ee80000300a00 */
[----:B------:R-:W3:-:S13]  /*839b0*/  LDL.LU.64 R6, [R1+0x1ac8] ;  /* 0x001ac80001067983 */ /* 0x000eda0000300a00 */
[----:B------:R0:W-:Y:S04]  /*839c0*/  STL.64 [R1+0x1f50], R24 ;  /* 0x001f501801007387 */ /* 0x0001e80000100a00 */
[----:B------:R1:W-:Y:S04]  /*839d0*/  STL.64 [R1+0x1f58], R26 ;  /* 0x001f581a01007387 */ /* 0x0003e80000100a00 */
[----:B0-----:R-:W3:Y:S04]  /*839e0*/  LDL.LU.64 R24, [R1+0x1ab0] ;  /* 0x001ab00001187983 */ /* 0x001ee80000300a00 */
[----:B-1----:R-:W3:Y:S04]  /*839f0*/  LDL.LU.64 R26, [R1+0x1ab8] ;  /* 0x001ab800011a7983 */ /* 0x002ee80000300a00 */
[----:B------:R-:W-:Y:S04]  /*83a00*/  STL.64 [R1+0xcc48], R22 ;  /* 0x00cc481601007387 */ /* 0x000fe80000100a00 */
[----:B------:R0:W-:Y:S04]  /*83a10*/  STL.64 [R1+0xcc40], R20 ;  /* 0x00cc401401007387 */ /* 0x0001e80000100a00 */
[----:B0-----:R-:W3:Y:S04]  /*83a20*/  LDL.LU R20, [R1+0x2c3c] ;  /* 0x002c3c0001147983 */ /* 0x001ee80000300800 */
[----:B------:R-:W3:Y:S01]  /*83a30*/  LDL.LU R21, [R1+0x2c38] ;  /* 0x002c380001157983 */ /* 0x000ee20000300800 */
[----:B--2---:R-:W-:-:S15]  /*83a40*/  HMMA.16816.F32 R8, R12, R18, R8 ;  /* 0x000000120c08723c */ /* 0x004fde0000001808 */
[----:B------:R-:W-:-:S04]  /*83a50*/  NOP ;  /* 0x0000000000007918 */ /* 0x000fc80000000000 */
[----:B------:R-:W-:Y:S04]  /*83a60*/  STL.64 [R1+0x1f40], R8 ;  /* 0x001f400801007387 */ /* 0x000fe80000100a00 */
[----:B------:R0:W-:Y:S04]  /*83a70*/  STL.64 [R1+0x1f48], R10 ;  /* 0x001f480a01007387 */ /* 0x0001e80000100a00 */
[----:B0-----:R-:W2:Y:S04]  /*83a80*/  LDL.LU.64 R10, [R1+0xcdd8] ;  /* 0x00cdd800010a7983 */ /* 0x001ea80000300a00 */
[----:B------:R-:W2:Y:S04]  /*83a90*/  LDL.LU.64 R8, [R1+0xcdd0] ;  /* 0x00cdd00001087983 */ /* 0x000ea80000300a00 */
[----:B------:R-:W2:Y:S04]  /*83aa0*/  LDL.64 R22, [R1+0x90] ;  /* 0x0000900001167983 */ /* 0x000ea80000100a00 */
[----:B--2---:R-:W-:Y:S04]  /*83ab0*/  STL.64 [R1+0xcdb8], R22 ;  /* 0x00cdb81601007387 */ /* 0x004fe80000100a00 */
[----:B---3--:R0:W-:Y:S04]  /*83ac0*/  STL.64 [R1+0xcdb0], R20 ;  /* 0x00cdb01401007387 */ /* 0x0081e80000100a00 */
[----:B0-----:R-:W4:Y:S04]  /*83ad0*/  LDL.LU.64 R20, [R1+0x1ad0] ;  /* 0x001ad00001147983 */ /* 0x001f280000300a00 */
[----:B------:R-:W4:Y:S01]  /*83ae0*/  LDL.LU.64 R22, [R1+0x1ad8] ;  /* 0x001ad80001167983 */ /* 0x000f220000300a00 */
[C---:B------:R-:W-:Y:S08]  /*83af0*/  HMMA.16816.F32 R4, R12.reuse, R10, R4 ;  /* 0x0000000a0c04723c */ /* 0x040ff00000001804 */
[C---:B------:R-:W-:Y:S08]  /*83b00*/  HMMA.16816.F32 R24, R12.reuse, R8, R24 ;  /* 0x000000080c18723c */ /* 0x040ff00000001818 */
[----:B----4-:R-:W-:-:S15]  /*83b10*/  HMMA.16816.F32 R20, R12, R16, R20 ;  /* 0x000000100c14723c */ /* 0x010fde0000001814 */
[----:B------:R-:W-:-:S04]  /*83b20*/  NOP ;  /* 0x0000000000007918 */ /* 0x000fc80000000000 */
[----:B------:R0:W-:Y:S04]  /*83b30*/  STL.64 [R1+0x1f30], R20 ;  /* 0x001f301401007387 */ /* 0x0001e80000100a00 */
[----:B------:R1:W-:Y:S04]  /*83b40*/  STL.64 [R1+0x1f38], R22 ;  /* 0x001f381601007387 */ /* 0x0003e80000100a00 */
[----:B0-----:R-:W2:Y:S04]  /*83b50*/  LDL.LU.64 R20, [R1+0x1a90] ;  /* 0x001a900001147983 */ /* 0x001ea80000300a00 */
[----:B-1----:R-:W2:Y:S04]  /*83b60*/  LDL.LU.64 R22, [R1+0x1a98] ;  /* 0x001a980001167983 */ /* 0x002ea80000300a00 */
[----:B------:R0:W-:Y:S04]  /*83b70*/  STL.64 [R1+0xcc28], R18 ;  /* 0x00cc281201007387 */ /* 0x0001e80000100a00 */
[----:B0-----:R-:W3:Y:S04]  /*83b80*/  LDL.LU R19, [R1+0x2c20] ;  /* 0x002c200001137983 */ /* 0x001ee80000300800 */
[----:B------:R-:W4:Y:S04]  /*83b90*/  LDL.LU R18, [R1+0x2c28] ;  /* 0x002c280001127983 */ /* 0x000f280000300800 */
[----:B------:R0:W-:Y:S04]  /*83ba0*/  STL.64 [R1+0xcc20], R16 ;  /* 0x00cc201001007387 */ /* 0x0001e80000100a00 */
[----:B0-----:R-:W2:Y:S04]  /*83bb0*/  LDL.LU R16, [R1+0x2c34] ;  /* 0x002c340001107983 */ /* 0x001ea80000300800 */
[----:B------:R-:W2:Y:S04]  /*83bc0*/  LDL.LU R17, [R1+0x2c30] ;  /* 0x002c300001117983 */ /* 0x000ea80000300800 */
[----:B------:R-:W-:Y:S04]  /*83bd0*/  STL.64 [R1+0x1f20], R4 ;  /* 0x001f200401007387 */ /* 0x000fe80000100a00 */
[----:B------:R0:W-:Y:S04]  /*83be0*/  STL.64 [R1+0x1f28], R6 ;  /* 0x001f280601007387 */ /* 0x0001e80000100a00 */
[----:B0-----:R-:W2:Y:S04]  /*83bf0*/  LDL.LU.64 R6, [R1+0xcdc8] ;  /* 0x00cdc80001067983 */ /* 0x001ea80000300a00 */
[----:B------:R-:W2:Y:S04]  /*83c00*/  LDL.LU.64 R4, [R1+0xcdc0] ;  /* 0x00cdc00001047983 */ /* 0x000ea80000300a00 */
        /* <DEDUP_REMOVED lines=10> */
[----:B------:R0:W-:Y:S04]  /*83cb0*/  STL.64 [R1+0x1f00], R8 ;  /* 0x001f000801007387 */ /* 0x0001e80000100a00 */
[----:B------:R1:W-:Y:S04]  /*83cc0*/  STL.64 [R1+0x1f08], R10 ;  /* 0x001f080a01007387 */ /* 0x0003e80000100a00 */
[----:B0-----:R-:W2:Y:S04]  /*83cd0*/  LDL.LU.64 R8, [R1+0x1a80] ;  /* 0x001a800001087983 */ /* 0x001ea80000300a00 */
[----:B-1----:R-:W2:Y:S04]  /*83ce0*/  LDL.LU.64 R10, [R1+0x1a88] ;  /* 0x001a8800010a7983 */ /* 0x002ea80000300a00 */
[----:B------:R0:W-:Y:S04]  /*83cf0*/  STL [R1+0xcbf4], R6 ;  /* 0x00cbf40601007387 */ /* 0x0001e80000100800 */
[----:B0-----:R-:W3:Y:S01]  /*83d00*/  LDL.LU R6, [R1+0x2c24] ;  /* 0x002c240001067983 */ /* 0x001ee20000300800 */
[----:B------:R-:W-:Y:S03]  /*83d10*/  HMMA.16816.F32 R20, R12, R4, R20 ;  /* 0x000000040c14723c */ /* 0x000fe60000001814 */
[----:B------:R-:W-:Y:S01]  /*83d20*/  STL [R1+0xcbf0], R7 ;  /* 0x00cbf00701007387 */ /* 0x000fe20000100800 */
[----:B----4-:R-:W-:-:S15]  /*83d30*/  IMAD R18, R18, 0x100, R3 ;  /* 0x0000010012127824 */ /* 0x010fde00078e0203 */
[----:B------:R-:W-:Y:S04]  /*83d40*/  STL.64 [R1+0x1ef0], R20 ;  /* 0x001ef01401007387 */ /* 0x000fe80000100a00 */
[----:B------:R0:W-:Y:S04]  /*83d50*/  STL.64 [R1+0x1ef8], R22 ;  /* 0x001ef81601007387 */ /* 0x0001e80000100a00 */
[----:B0-----:R-:W4:Y:S04]  /*83d60*/  LDL.LU.64 R22, [R1+0xcdb8] ;  /* 0x00cdb80001167983 */ /* 0x001f280000300a00 */
[----:B------:R-:W2:Y:S04]  /*83d70*/  LDL.LU.64 R20, [R1+0xcdb0] ;  /* 0x00cdb00001147983 */ /* 0x000ea80000300a00 */
[----:B------:R-:W-:Y:S04]  /*83d80*/  STL [R1+0xcbfc], R4 ;  /* 0x00cbfc0401007387 */ /* 0x000fe80000100800 */
[----:B------:R0:W-:Y:S04]  /*83d90*/  STL [R1+0xcbf8], R5 ;  /* 0x00cbf80501007387 */ /* 0x0001e80000100800 */
[----:B0-----:R-:W4:Y:S01]  /*83da0*/  LDL.LU.64 R4, [R1+0x1a60] ;  /* 0x001a600001047983 */ /* 0x001f220000300a00 */
[----:B---3--:R-:W-:-:S03]  /*83db0*/  IMAD R19, R19, 0x100, R6 ;  /* 0x0000010013137824 */ /* 0x008fc600078e0206 */
[----:B------:R-:W4:Y:S04]  /*83dc0*/  LDL.LU.64 R6, [R1+0x1a68] ;  /* 0x001a680001067983 */ /* 0x000f280000300a00 */
[----:B------:R-:W3:Y:S01]  /*83dd0*/  LDL.LU R3, [R1+0xcda8] ;  /* 0x00cda80001037983 */ /* 0x000ee20000300800 */
[----:B------:R-:W-:Y:S01]  /*83de0*/  IMAD R17, R17, 0x100, R16 ;  /* 0x0000010011117824 */ /* 0x000fe200078e0210 */
[----:B---3--:R-:W-:Y:S02]  /*83df0*/  HMMA.16816.F32 R12, R12, R2, R24 ;  /* 0x000000020c0c723c */ /* 0x008fe40000001818 */
[----:B------:R-:W3:Y:S01]  /*83e00*/  LDL.LU.64 R26, [R1+0xcda0] ;  /* 0x00cda000011a7983 */ /* 0x000ee20000300a00 */
[----:B--2---:R-:W-:-:S15]  /*83e10*/  IMAD R16, R21, 0x100, R20 ;  /* 0x0000010015107824 */ /* 0x004fde00078e0214 */
[----:B------:R-:W-:Y:S01]  /*83e20*/  NOP ;  /* 0x0000000000007918 */ /* 0x000fe20000000000 */
[----:B------:R0:W-:Y:S04]  /*83e30*/  STL.64 [R1+0xca0], R12 ;  /* 0x000ca00c01007387 */ /* 0x0001e80000100a00 */
[----:B------:R1:W-:Y:S01]  /*83e40*/  STL.64 [R1+0xca8], R14 ;  /* 0x000ca80e01007387 */ /* 0x0003e20000100a00 */
[----:B0-----:R-:W-:Y:S02]  /*83e50*/  F2FP.F16.E4M3.UNPACK_B R12, R19 ;  /* 0x00000013ff0c723e */ /* 0x001fe400020006ff */
[----:B------:R-:W-:Y:S02]  /*83e60*/  F2FP.F16.E4M3.UNPACK_B R13, R18 ;  /* 0x00000012ff0d723e */ /* 0x000fe400020006ff */
[----:B-1----:R-:W-:Y:S02]  /*83e70*/  F2FP.F16.E4M3.UNPACK_B R14, R17 ;  /* 0x00000011ff0e723e */ /* 0x002fe400020006ff */
[----:B------:R-:W-:Y:S01]  /*83e80*/  F2FP.F16.E4M3.UNPACK_B R15, R16 ;  /* 0x00000010ff0f723e */ /* 0x000fe200020006ff */
[----:B------:R-:W2:Y:S06]  /*83e90*/  LDL.64 R18, [R1+0x88] ;  /* 0x0000880001127983 */ /* 0x000eac0000100a00 */
[----:B---3--:R-:W-:Y:S01]  /*83ea0*/  HMMA.16816.F32 R8, R12, R26, R8 ;  /* 0x0000001a0c08723c */ /* 0x008fe20000001808 */
[----:B------:R-:W3:-:S15]  /*83eb0*/  LDL R26, [R1+0x50] ;  /* 0x00005000011a7983 */ /* 0x000ede0000100800 */
[----:B------:R-:W-:-:S03]  /*83ec0*/  NOP ;  /* 0x0000000000007918 */ /* 0x000fc60000000000 */
[----:B------:R-:W-:Y:S04]  /*83ed0*/  STL.64 [R1+0x1ee0], R8 ;  /* 0x001ee00801007387 */ /* 0x000fe80000100a00 */
[----:B------:R4:W-:Y:S04]  /*83ee0*/  STL.64 [R1+0x1ee8], R10 ;  /* 0x001ee80a01007387 */ /* 0x0009e80000100a00 */
[----:B------:R-:W3:Y:S04]  /*83ef0*/  LDL R27, [R1+0x54] ;  /* 0x00005400011b7983 */ /* 0x000ee80000100800 */
[----:B------:R-:W2:Y:S04]  /*83f00*/  LDL R24, [R1+0x58] ;  /* 0x0000580001187983 */ /* 0x000ea80000100800 */
[----:B------:R-:W2:Y:S01]  /*83f10*/  LDL R25, [R1+0x5c] ;  /* 0x00005c0001197983 */ /* 0x000ea20000100800 */
[----:B----4-:R-:W-:Y:S03]  /*83f20*/  HMMA.16816.F32 R8, R12, R22, R4 ;  /* 0x000000160c08723c */ /* 0x010fe60000001804 */
[----:B---3--:R-:W-:Y:S04]  /*83f30*/  STL.64 [R1+0xcd38], R26 ;  /* 0x00cd381a01007387 */ /* 0x008fe80000100a00 */
[----:B--2---:R-:W-:-:S12]  /*83f40*/  STL.64 [R1+0xcd30], R24 ;  /* 0x00cd301801007387 */ /* 0x004fd80000100a00 */
[----:B------:R0:W-:Y:S04]  /*83f50*/  STL.64 [R1+0x1ed0], R8 ;  /* 0x001ed00801007387 */ /* 0x0001e80000100a00 */
[----:B------:R1:W-:Y:S04]  /*83f60*/  STL.64 [R1+0x1ed8], R10 ;  /* 0x001ed80a01007387 */ /* 0x0003e80000100a00 */
[----:B0-----:R-:W2:Y:S04]  /*83f70*/  LDL.LU.64 R8, [R1+0x1a50] ;  /* 0x001a500001087983 */ /* 0x001ea80000300a00 */
[----:B-1----:R-:W2:Y:S04]  /*83f80*/  LDL.LU.64 R10, [R1+0x1a58] ;  /* 0x001a5800010a7983 */ /* 0x002ea80000300a00 */
[----:B------:R-:W3:Y:S04]  /*83f90*/  LDL R26, [R1+0x68] ;  /* 0x00006800011a7983 */ /* 0x000ee80000100800 */
[----:B------:R-:W3:Y:S01]  /*83fa0*/  LDL R27, [R1+0x6c] ;  /* 0x00006c00011b7983 */ /* 0x000ee20000100800 */
[----:B------:R-:W-:-:S02]  /*83fb0*/  IMAD.MOV.U32 R6, RZ, RZ, R22 ;  /* 0x000000ffff067224 */ /* 0x000fc400078e0016 */
[----:B------:R-:W-:Y:S02]  /*83fc0*/  IMAD.MOV.U32 R7, RZ, RZ, R23 ;  /* 0x000000ffff077224 */ /* 0x000fe400078e0017 */
[----:B------:R-:W-:Y:S01]  /*83fd0*/  IMAD.MOV.U32 R23, RZ, RZ, R0 ;  /* 0x000000ffff177224 */ /* 0x000fe200078e0000 */
[----:B---3--:R0:W-:Y:S04]  /*83fe0*/  STL.64 [R1+0xcd50], R26 ;  /* 0x00cd501a01007387 */ /* 0x0081e80000100a00 */
[----:B------:R-:W3:Y:S04]  /*83ff0*/  LDL R22, [R1] ;  /* 0x0000000001167983 */ /* 0x000ee80000100800 */
[----:B------:R-:W4:Y:S04]  /*84000*/  LDL.LU R0, [R1+0xcd9c] ;  /* 0x00cd9c0001007983 */ /* 0x000f280000300800 */
[----:B------:R-:W3:Y:S04]  /*84010*/  LDL R24, [R1+0x70] ;  /* 0x0000700001187983 */ /* 0x000ee80000100800 */
[----:B------:R-:W3:Y:S04]  /*84020*/  LDL R25, [R1+0x74] ;  /* 0x0000740001197983 */ /* 0x000ee80000100800 */
[----:B0-----:R-:W4:Y:S04]  /*84030*/  LDL R26, [R1+0x78] ;  /* 0x00007800011a7983 */ /* 0x001f280000100800 */
[----:B------:R-:W4:Y:S01]  /*84040*/  LDL R27, [R1+0x7c] ;  /* 0x00007c00011b7983 */ /* 0x000f220000100800 */
[----:B--2---:R-:W-:Y:S03]  /*84050*/  HMMA.16816.F32 R8, R12, R18, R8 ;  /* 0x000000120c08723c */ /* 0x004fe60000001808 */
[----:B---3--:R0:W-:Y:S04]  /*84060*/  STL.64 [R1+0xcd68], R24 ;  /* 0x00cd681801007387 */ /* 0x0081e80000100a00 */
[----:B----4-:R-:W-:Y:S04]  /*84070*/  STL.64 [R1+0xcd80], R26 ;  /* 0x00cd801a01007387 */ /* 0x010fe80000100a00 */
[----:B------:R-:W2:Y:S04]  /*84080*/  LDL.64 R20, [R1+0x8] ;  /* 0x0000080001147983 */ /* 0x000ea80000100a00 */
[----:B------:R1:W-:Y:S04]  /*84090*/  STL.64 [R1+0xcc68], R22 ;  /* 0x00cc681601007387 */ /* 0x0003e80000100a00 */
[----:B0-----:R-:W3:Y:S04]  /*840a0*/  LDL R24, [R1+0x80] ;  /* 0x0000800001187983 */ /* 0x001ee80000100800 */
[----:B------:R-:W3:Y:S04]  /*840b0*/  LDL R25, [R1+0x84] ;  /* 0x0000840001197983 */ /* 0x000ee80000100800 */
[----:B-1----:R-:W4:Y:S04]  /*840c0*/  LDL R22, [R1+0x10] ;  /* 0x0000100001167983 */ /* 0x002f280000100800 */
[----:B------:R-:W4:Y:S01]  /*840d0*/  LDL R23, [R1+0x14] ;  /* 0x0000140001177983 */ /* 0x000f220000100800 */
[----:B------:R-:W-:-:S02]  /*840e0*/  IMAD.MOV.U32 R4, RZ, RZ, R18 ;  /* 0x000000ffff047224 */ /* 0x000fc400078e0012 */
[----:B------:R-:W-:Y:S01]  /*840f0*/  IMAD.MOV.U32 R5, RZ, RZ, R19 ;  /* 0x000000ffff057224 */ /* 0x000fe200078e0013 */
[----:B--2---:R-:W-:Y:S04]  /*84100*/  STL.64 [R1+0xcc60], R20 ;  /* 0x00cc601401007387 */ /* 0x004fe80000100a00 */
[----:B----4-:R-:W-:Y:S04]  /*84110*/  STL.64 [R1+0xcc80], R22 ;  /* 0x00cc801601007387 */ /* 0x010fe80000100a00 */
[----:B------:R-:W-:Y:S04]  /*84120*/  STL.64 [R1+0x1ec0], R8 ;  /* 0x001ec00801007387 */ /* 0x000fe80000100a00 */
[----:B------:R-:W-:Y:S04]  /*84130*/  STL.64 [R1+0x1ec8], R10 ;  /* 0x001ec80a01007387 */ /* 0x000fe80000100a00 */
        /* <DEDUP_REMOVED lines=20> */
[----:B------:R-:W4:Y:S01]  /*84280*/  LDL R20, [R1+0x18] ;  /* 0x0000180001147983 */ /* 0x000f220000100800 */
[----:B------:R-:W-:-:S03]  /*84290*/  IMAD.MOV.U32 R21, RZ, RZ, R0 ;  /* 0x000000ffff157224 */ /* 0x000fc600078e0000 */
[----:B------:R-:W2:Y:S01]  /*842a0*/  LDL.LU R0, [R1+0xcd98] ;  /* 0x00cd980001007983 */ /* 0x000ea20000300800 */
[C---:B---3--:R-:W-:Y:S03]  /*842b0*/  HMMA.16816.F32 R24, R12.reuse, R24, R16 ;  /* 0x000000180c18723c */ /* 0x048fe60000001810 */
[----:B----4-:R0:W-:Y:S04]  /*842c0*/  STL.64 [R1+0xcc98], R20 ;  /* 0x00cc981401007387 */ /* 0x0101e80000100a00 */
[----:B0-----:R-:W3:Y:S04]  /*842d0*/  LDL R20, [R1+0x60] ;  /* 0x0000600001147983 */ /* 0x001ee80000100800 */
[----:B------:R-:W3:Y:S04]  /*842e0*/  LDL R21, [R1+0x64] ;  /* 0x0000640001157983 */ /* 0x000ee80000100800 */
[----:B------:R-:W-:Y:S04]  /*842f0*/  STL.64 [R1+0xcc18], R6 ;  /* 0x00cc180601007387 */ /* 0x000fe80000100a00 */
[----:B------:R0:W-:Y:S04]  /*84300*/  STL.64 [R1+0xcc10], R4 ;  /* 0x00cc100401007387 */ /* 0x0001e80000100a00 */
[----:B0-----:R-:W3:Y:S04]  /*84310*/  LDL.LU.64 R4, [R1+0x1a00] ;  /* 0x001a000001047983 */ /* 0x001ee80000300a00 */
[----:B------:R-:W3:Y:S04]  /*84320*/  LDL.LU.64 R6, [R1+0x1a08] ;  /* 0x001a080001067983 */ /* 0x000ee80000300a00 */
        /* <DEDUP_REMOVED lines=10> */
[----:B0-----:R-:W4:Y:S04]  /*843d0*/  LDL.LU.64 R24, [R1+0xcd68] ;  /* 0x00cd680001187983 */ /* 0x001f280000300a00 */
[----:B------:R-:W2:Y:S04]  /*843e0*/  LDL R22, [R1+0x20] ;  /* 0x0000200001167983 */ /* 0x000ea80000100800 */
[----:B------:R-:W2:Y:S01]  /*843f0*/  LDL R23, [R1+0x24] ;  /* 0x0000240001177983 */ /* 0x000ea20000100800 */
[C---:B----4-:R-:W-:Y:S03]  /*84400*/  HMMA.16816.F32 R24, R12.reuse, R24, R16 ;  /* 0x000000180c18723c */ /* 0x050fe60000001810 */
[----:B--2---:R-:W-:Y:S04]  /*84410*/  STL.64 [R1+0xccb0], R22 ;  /* 0x00ccb01601007387 */ /* 0x004fe80000100a00 */
[----:B------:R-:W2:Y:S04]  /*84420*/  LDL.LU.64 R18, [R1+0xcd60] ;  /* 0x00cd600001127983 */ /* 0x000ea80000300a00 */
[----:B------:R-:W2:Y:S08]  /*84430*/  LDL.LU.64 R16, [R1+0xcd58] ;  /* 0x00cd580001107983 */ /* 0x000eb00000300a00 */
[----:B------:R-:W-:Y:S04]  /*84440*/  STL.64 [R1+0x1e90], R24 ;  /* 0x001e901801007387 */ /* 0x000fe80000100a00 */
[----:B------:R0:W-:Y:S04]  /*84450*/  STL.64 [R1+0x1e98], R26 ;  /* 0x001e981a01007387 */ /* 0x0001e80000100a00 */
[----:B0-----:R-:W2:Y:S01]  /*84460*/  LDL.LU.64 R26, [R1+0xcd50] ;  /* 0x00cd5000011a7983 */ /* 0x001ea20000300a00 */
[C---:B---3--:R-:W-:Y:S08]  /*84470*/  HMMA.16816.F32 R4, R12.reuse, R20, R4 ;  /* 0x000000140c04723c */ /* 0x048ff00000001804 */
[----:B--2---:R-:W-:Y:S01]  /*84480*/  HMMA.16816.F32 R24, R12, R26, R16 ;  /* 0x0000001a0c18723c */ /* 0x004fe20000001810 */
[----:B------:R-:W2:Y:S04]  /*84490*/  LDL.LU.64 R18, [R1+0xcd48] ;  /* 0x00cd480001127983 */ /* 0x000ea80000300a00 */
[----:B------:R-:W2:-:S14]  /*844a0*/  LDL.LU.64 R16, [R1+0xcd40] ;  /* 0x00cd400001107983 */ /* 0x000e9c0000300a00 */
[----:B------:R-:W-:Y:S04]  /*844b0*/  STL.64 [R1+0x1e80], R24 ;  /* 0x001e801801007387 */ /* 0x000fe80000100a00 */
[----:B------:R0:W-:Y:S04]  /*844c0*/  STL.64 [R1+0x1e88], R26 ;  /* 0x001e881a01007387 */ /* 0x0001e80000100a00 */
[----:B0-----:R-:W3:Y:S04]  /*844d0*/  LDL.LU.64 R26, [R1+0xcd38] ;  /* 0x00cd3800011a7983 */ /* 0x001ee80000300a00 */
[----:B------:R-:W2:Y:S04]  /*844e0*/  LDL.LU.64 R24, [R1+0xcd30] ;  /* 0x00cd300001187983 */ /* 0x000ea80000300a00 */
[----:B------:R-:W4:Y:S04]  /*844f0*/  LDL R20, [R1+0x28] ;  /* 0x0000280001147983 */ /* 0x000f280000100800 */
[----:B------:R-:W-:Y:S04]  /*84500*/  STL.64 [R1+0x1e70], R4 ;  /* 0x001e700401007387 */ /* 0x000fe80000100a00 */
[----:B------:R3:W-:Y:S01]  /*84510*/  STL.64 [R1+0x1e78], R6 ;  /* 0x001e780601007387 */ /* 0x0007e20000100a00 */
[----:B------:R-:W-:-:S03]  /*84520*/  IMAD.MOV.U32 R21, RZ, RZ, R0 ;  /* 0x000000ffff157224 */ /* 0x000fc600078e0000 */
[----:B------:R-:W4:Y:S01]  /*84530*/  LDL.LU R0, [R1+0xcd2c] ;  /* 0x00cd2c0001007983 */ /* 0x000f220000300800 */
[C---:B--2---:R-:W-:Y:S08]  /*84540*/  HMMA.16816.F32 R16, R12.reuse, R24, R16 ;  /* 0x000000180c10723c */ /* 0x044ff00000001810 */
[----:B---3--:R-:W-:Y:S01]  /*84550*/  HMMA.16816.F32 R4, R12, R26, R8 ;  /* 0x0000001a0c04723c */ /* 0x008fe20000001808 */
[----:B----4-:R0:W-:Y:S04]  /*84560*/  STL.64 [R1+0xccc8], R20 ;  /* 0x00ccc81401007387 */ /* 0x0101e80000100a00 */
[----:B------:R-:W2:Y:S06]  /*84570*/  LDL R22, [R1+0x30] ;  /* 0x0000300001167983 */ /* 0x000eac0000100800 */
[----:B------:R-:W-:Y:S04]  /*84580*/  STL.64 [R1+0x1e60], R16 ;  /* 0x001e601001007387 */ /* 0x000fe80000100a00 */
[----:B------:R-:W-:Y:S04]  /*84590*/  STL.64 [R1+0x1e68], R18 ;  /* 0x001e681201007387 */ /* 0x000fe80000100a00 */
[----:B------:R-:W-:Y:S04]  /*845a0*/  STL.64 [R1+0x1e50], R4 ;  /* 0x001e500401007387 */ /* 0x000fe80000100a00 */
[----:B------:R-:W-:Y:S04]  /*845b0*/  STL.64 [R1+0x1e58], R6 ;  /* 0x001e580601007387 */ /* 0x000fe80000100a00 */
[----:B------:R-:W2:Y:S01]  /*845c0*/  LDL R23, [R1+0x34] ;  /* 0x0000340001177983 */ /* 0x000ea20000100800 */
[----:B0-----:R-:W-:-:S03]  /*845d0*/  IMAD.MOV.U32 R20, RZ, RZ, R0 ;  /* 0x000000ffff147224 */ /* 0x001fc600078e0000 */
[----:B------:R-:W3:Y:S04]  /*845e0*/  LDL.LU R0, [R1+0xcd28] ;  /* 0x00cd280001007983 */ /* 0x000ee80000300800 */
[----:B------:R-:W4:Y:S04]  /*845f0*/  LDL R21, [R1+0x3c] ;  /* 0x00003c0001157983 */ /* 0x000f280000100800 */
[----:B--2---:R0:W-:Y:S04]  /*84600*/  STL.64 [R1+0xcce0], R22 ;  /* 0x00cce01601007387 */ /* 0x0041e80000100a00 */
[----:B0-----:R-:W2:Y:S04]  /*84610*/  LDL R22, [R1+0x40] ;  /* 0x0000400001167983 */ /* 0x001ea80000100800 */
[----:B------:R-:W2:Y:S04]  /*84620*/  LDL R23, [R1+0x44] ;  /* 0x0000440001177983 */ /* 0x000ea80000100800 */
        /* <DEDUP_REMOVED lines=39> */
[----:B------:R-:W3:Y:S01]  /*848a0*/  LDL.LU.64 R26, [R1+0x1688] ;  /* 0x00168800011a7983 */ /* 0x000ee20000300a00 */
[C---:B----4-:R-:W-:Y:S03]  /*848b0*/  HMMA.16816.F32 R20, R12.reuse, R20, R16 ;  /* 0x000000140c14723c */ /* 0x050fe60000001810 */
        /* <DEDUP_REMOVED lines=56> */
[----:B--2---:R-:W-:Y:S01]  /*84c40*/  HMMA.16816.F32 R16, R12, R20, R16 ;  /* 0x000000140c10723c */ /* 0x004fe20000001810 */
[----:B------:R-:W-:-:S07]  /*84c50*/  IMAD.MOV.U32 R0, RZ, RZ, R21 ;  /* 0x000000ffff007224 */ /* 0x000fce00078e0015 */
[C---:B------:R-:W-:Y:S11]  /*84c60*/  HMMA.16816.F32 R20, R12.reuse, R22, R24 ;  /* 0x000000160c14723c */ /* 0x040ff60000001818 */
[----:B------:R0:W-:Y:S04]  /*84c70*/  STL.64 [R1+0x1dc0], R16 ;  /* 0x001dc01001007387 */ /* 0x0001e80000100a00 */
[----:B------:R1:W-:Y:S04]  /*84c80*/  STL.64 [R1+0x1dc8], R18 ;  /* 0x001dc81201007387 */ /* 0x0003e80000100a00 */
[----:B0-----:R-:W2:Y:S04]  /*84c90*/  LDL.LU.64 R16, [R1+0x1630] ;  /* 0x0016300001107983 */ /* 0x001ea80000300a00 */
[----:B-1----:R-:W2:Y:S04]  /*84ca0*/  LDL.LU.64 R18, [R1+0x1638] ;  /* 0x0016380001127983 */ /* 0x002ea80000300a00 */
[----:B------:R-:W2:Y:S04]  /*84cb0*/  LDL.LU.64 R26, [R1+0xcc58] ;  /* 0x00cc5800011a7983 */ /* 0x000ea80000300a00 */
[----:B------:R-:W2:Y:S04]  /*84cc0*/  LDL.LU.64 R24, [R1+0xcc50] ;  /* 0x00cc500001187983 */ /* 0x000ea80000300a00 */
        /* <DEDUP_REMOVED lines=9> */
[----:B------:R-:W4:Y:S04]  /*84d60*/  LDL.LU.64 R24, [R1+0xcc30] ;  /* 0x00cc300001187983 */ /* 0x000f280000300a00 */
[----:B------:R-:W-:Y:S01]  /*84d70*/  STL.64 [R1+0xcab8], R28 ;  /* 0x00cab81c01007387 */ /* 0x000fe20000100a00 */
[----:B---3--:R-:W-:-:S15]  /*84d80*/  HMMA.16816.F32 R8, R12, R26, R8 ;  /* 0x0000001a0c08723c */ /* 0x008fde0000001808 */
[----:B------:R-:W-:-:S04]  /*84d90*/  NOP ;  /* 0x0000000000007918 */ /* 0x000fc80000000000 */
[----:B------:R-:W-:Y:S04]  /*84da0*/  STL.64 [R1+0x1d90], R8 ;  /* 0x001d900801007387 */ /* 0x000fe80000100a00 */
[----:B------:R4:W-:Y:S02]  /*84db0*/  STL.64 [R1+0x1d98], R10 ;  /* 0x001d980a01007387 */ /* 0x0009e40000100a00 */
[----:B----4-:R-:W-:Y:S02]  /*84dc0*/  HMMA.16816.F32 R8, R12, R24, R4 ;  /* 0x000000180c08723c */ /* 0x010fe40000001804 */
[----:B------:R-:W2:Y:S04]  /*84dd0*/  LDL.LU.64 R4, [R1+0x1610] ;  /* 0x0016100001047983 */ /* 0x000ea80000300a00 */
[----:B------:R-:W2:-:S13]  /*84de0*/  LDL.LU.64 R6, [R1+0x1618] ;  /* 0x0016180001067983 */ /* 0x000e9a0000300a00 */
[----:B------:R0:W-:Y:S04]  /*84df0*/  STL.64 [R1+0x1d80], R8 ;  /* 0x001d800801007387 */ /* 0x0001e80000100a00 */
[----:B------:R1:W-:Y:S04]  /*84e00*/  STL.64 [R1+0x1d88], R10 ;  /* 0x001d880a01007387 */ /* 0x0003e80000100a00 */
[----:B0-----:R-:W3:Y:S04]  /*84e10*/  LDL.LU.64 R8, [R1+0x1600] ;  /* 0x0016000001087983 */ /* 0x001ee80000300a00 */
[----:B-1----:R-:W3:Y:S04]  /*84e20*/  LDL.LU.64 R10, [R1+0x1608] ;  /* 0x00160800010a7983 */ /* 0x002ee80000300a00 */
[----:B------:R-:W4:Y:S04]  /*84e30*/  LDL.LU R28, [R1+0x2c5c] ;  /* 0x002c5c00011c7983 */ /* 0x000f280000300800 */
[----:B------:R-:W4:Y:S04]  /*84e40*/  LDL.LU R29, [R1+0x2c58] ;  /* 0x002c5800011d7983 */ /* 0x000f280000300800 */
[----:B------:R-:W-:Y:S04]  /*84e50*/  STL.64 [R1+0xcac8], R26 ;  /* 0x00cac81a01007387 */ /* 0x000fe80000100a00 */
[----:B------:R0:W-:Y:S04]  /*84e60*/  STL.64 [R1+0xcac0], R24 ;  /* 0x00cac01801007387 */ /* 0x0001e80000100a00 */
[----:B0-----:R-:W2:Y:S04]  /*84e70*/  LDL.LU.64 R24, [R1+0x1620] ;  /* 0x0016200001187983 */ /* 0x001ea80000300a00 */
[----:B------:R-:W2:Y:S01]  /*84e80*/  LDL.LU.64 R26, [R1+0x1628] ;  /* 0x00162800011a7983 */ /* 0x000ea20000300a00 */
[----:B------:R-:W-:-:S15]  /*84e90*/  HMMA.16816.F32 R16, R12, R22, R16 ;  /* 0x000000160c10723c */ /* 0x000fde0000001810 */
[----:B------:R-:W-:-:S04]  /*84ea0*/  NOP ;  /* 0x0000000000007918 */ /* 0x000fc80000000000 */
[----:B------:R-:W-:Y:S04]  /*84eb0*/  STL.64 [R1+0x1d70], R16 ;  /* 0x001d701001007387 */ /* 0x000fe80000100a00 */
[----:B------:R0:W-:Y:S04]  /*84ec0*/  STL.64 [R1+0x1d78], R18 ;  /* 0x001d781201007387 */ /* 0x0001e80000100a00 */
[----:B0-----:R-:W3:Y:S04]  /*84ed0*/  LDL.LU.64 R18, [R1+0xcc28] ;  /* 0x00cc280001127983 */ /* 0x001ee80000300a00 */
[----:B------:R-:W3:Y:S01]  /*84ee0*/  LDL.LU.64 R16, [R1+0xcc20] ;  /* 0x00cc200001107983 */ /* 0x000ee20000300a00 */
[----:B--2---:R-:W-:-:S15]  /*84ef0*/  HMMA.16816.F32 R24, R12, R20, R24 ;  /* 0x000000140c18723c */ /* 0x004fde0000001818 */
[----:B------:R-:W-:-:S04]  /*84f00*/  NOP ;  /* 0x0000000000007918 */ /* 0x000fc80000000000 */
        /* <DEDUP_REMOVED lines=8> */
[----:B0-----:R-:W4:Y:S04]  /*84f90*/  LDL.LU R20, [R1+0x2c4c] ;  /* 0x002c4c0001147983 */ /* 0x001f280000300800 */
[----:B------:R-:W4:Y:S01]  /*84fa0*/  LDL.LU R21, [R1+0x2c48] ;  /* 0x002c480001157983 */ /* 0x000f220000300800 */
[C---:B---3--:R-:W-:Y:S08]  /*84fb0*/  HMMA.16816.F32 R4, R12.reuse, R18, R4 ;  /* 0x000000120c04723c */ /* 0x048ff00000001804 */
[C---:B------:R-:W-:Y:S01]  /*84fc0*/  HMMA.16816.F32 R8, R12.reuse, R16, R8 ;  /* 0x000000100c08723c */ /* 0x040fe20000001808 */
[----:B--2---:R-:W-:Y:S04]  /*84fd0*/  STL.64 [R1+0xcbd8], R22 ;  /* 0x00cbd81601007387 */ /* 0x004fe80000100a00 */
[----:B----4-:R0:W-:Y:S04]  /*84fe0*/  STL.64 [R1+0xcbd0], R20 ;  /* 0x00cbd01401007387 */ /* 0x0101e80000100a00 */
[----:B0-----:R-:W2:Y:S04]  /*84ff0*/  LDL.LU.64 R20, [R1+0x15f0] ;  /* 0x0015f00001147983 */ /* 0x001ea80000300a00 */
[----:B------:R-:W2:Y:S04]  /*85000*/  LDL.LU.64 R22, [R1+0x15f8] ;  /* 0x0015f80001167983 */ /* 0x000ea80000300a00 */
[----:B------:R-:W-:Y:S04]  /*85010*/  STL.64 [R1+0x1d50], R4 ;  /* 0x001d500401007387 */ /* 0x000fe80000100a00 */
[----:B------:R0:W-:Y:S04]  /*85020*/  STL.64 [R1+0x1d58], R6 ;  /* 0x001d580601007387 */ /* 0x0001e80000100a00 */
[----:B0-----:R-:W3:Y:S04]  /*85030*/  LDL.LU.64 R6, [R1+0xcc18] ;  /* 0x00cc180001067983 */ /* 0x001ee80000300a00 */
[----:B------:R-:W4:Y:S04]  /*85040*/  LDL.LU.64 R4, [R1+0xcc10] ;  /* 0x00cc100001047983 */ /* 0x000f280000300a00 */
[----:B------:R-:W-:Y:S04]  /*85050*/  STL.64 [R1+0x1d40], R8 ;  /* 0x001d400801007387 */ /* 0x000fe80000100a00 */
[----:B------:R0:W-:Y:S04]  /*85060*/  STL.64 [R1+0x1d48], R10 ;  /* 0x001d480a01007387 */ /* 0x0001e80000100a00 */
[----:B0-----:R-:W2:Y:S04]  /*85070*/  LDL.LU.64 R10, [R1+0xcc08] ;  /* 0x00cc0800010a7983 */ /* 0x001ea80000300a00 */
[----:B------:R-:W3:Y:S04]  /*85080*/  LDL.LU.64 R8, [R1+0xcc00] ;  /* 0x00cc000001087983 */ /* 0x000ee80000300a00 */
[----:B------:R-:W-:Y:S04]  /*85090*/  STL.64 [R1+0xcaa0], R18 ;  /* 0x00caa01201007387 */ /* 0x000fe80000100a00 */
[----:B------:R2:W-:Y:S02]  /*850a0*/  STL.64 [R1+0xca98], R16 ;  /* 0x00ca981001007387 */ /* 0x0005e40000100a00 */
[----:B--2---:R-:W-:Y:S02]  /*850b0*/  HMMA.16816.F32 R16, R12, R10, R20 ;  /* 0x0000000a0c10723c */ /* 0x004fe40000001814 */
[----:B------:R-:W2:Y:S04]  /*850c0*/  LDL.LU.64 R20, [R1+0x15c0] ;  /* 0x0015c00001147983 */ /* 0x000ea80000300a00 */
[----:B------:R-:W2:-:S13]  /*850d0*/  LDL.LU.64 R22, [R1+0x15c8] ;  /* 0x0015c80001167983 */ /* 0x000e9a0000300a00 */
[----:B------:R-:W-:Y:S04]  /*850e0*/  STL.64 [R1+0x1d30], R16 ;  /* 0x001d301001007387 */ /* 0x000fe80000100a00 */
[----:B------:R3:W-:Y:S02]  /*850f0*/  STL.64 [R1+0x1d38], R18 ;  /* 0x001d381201007387 */ /* 0x0007e40000100a00 */
[----:B---3--:R-:W-:Y:S01]  /*85100*/  HMMA.16816.F32 R16, R12, R8, R24 ;  /* 0x000000080c10723c */ /* 0x008fe20000001818 */
[----:B----4-:R-:W-:Y:S02]  /*85110*/  IMAD.MOV.U32 R26, RZ, RZ, R4 ;  /* 0x000000ffff1a7224 */ /* 0x010fe400078e0004 */
[----:B------:R-:W-:Y:S02]  /*85120*/  IMAD.MOV.U32 R27, RZ, RZ, R5 ;  /* 0x000000ffff1b7224 */ /* 0x000fe400078e0005 */
[----:B------:R-:W-:-:S02]  /*85130*/  IMAD.MOV.U32 R24, RZ, RZ, R6 ;  /* 0x000000ffff187224 */ /* 0x000fc400078e0006 */
[----:B------:R-:W-:Y:S01]  /*85140*/  IMAD.MOV.U32 R25, RZ, RZ, R7 ;  /* 0x000000ffff197224 */ /* 0x000fe200078e0007 */
[----:B--2---:R-:W-:Y:S04]  /*85150*/  STL.64 [R1+0xcbe8], R22 ;  /* 0x00cbe81601007387 */ /* 0x004fe80000100a00 */
[----:B------:R0:W-:Y:S04]  /*85160*/  STL.64 [R1+0xcbe0], R20 ;  /* 0x00cbe01401007387 */ /* 0x0001e80000100a00 */
[----:B0-----:R-:W2:Y:S04]  /*85170*/  LDL.LU.64 R20, [R1+0x15d0] ;  /* 0x0015d00001147983 */ /* 0x001ea80000300a00 */
[----:B------:R-:W2:Y:S04]  /*85180*/  LDL.LU.64 R22, [R1+0x15d8] ;  /* 0x0015d80001167983 */ /* 0x000ea80000300a00 */
[----:B------:R-:W3:Y:S04]  /*85190*/  LDL.LU R4, [R1+0xcbfc] ;  /* 0x00cbfc0001047983 */ /* 0x000ee80000300800 */
[----:B------:R0:W-:Y:S04]  /*851a0*/  STL.64 [R1+0x1d20], R16 ;  /* 0x001d201001007387 */ /* 0x0001e80000100a00 */
[----:B------:R1:W-:Y:S04]  /*851b0*/  STL.64 [R1+0x1d28], R18 ;  /* 0x001d281201007387 */ /* 0x0003e80000100a00 */
[----:B------:R-:W3:Y:S04]  /*851c0*/  LDL.LU R5, [R1+0xcbf8] ;  /* 0x00cbf80001057983 */ /* 0x000ee80000300800 */
[----:B------:R-:W2:Y:S04]  /*851d0*/  LDL.LU R6, [R1+0xcbf4] ;  /* 0x00cbf40001067983 */ /* 0x000ea80000300800 */
[----:B------:R-:W2:Y:S04]  /*851e0*/  LDL.LU R7, [R1+0xcbf0] ;  /* 0x00cbf00001077983 */ /* 0x000ea80000300800 */
[----:B0-----:R-:W4:Y:S04]  /*851f0*/  LDL.LU.64 R16, [R1+0x15b0] ;  /* 0x0015b00001107983 */ /* 0x001f280000300a00 */
[----:B-1----:R-:W4:Y:S04]  /*85200*/  LDL.LU.64 R18, [R1+0x15b8] ;  /* 0x0015b80001127983 */ /* 0x002f280000300a00 */
[----:B------:R0:W-:Y:S04]  /*85210*/  STL.64 [R1+0xcbc8], R26 ;  /* 0x00cbc81a01007387 */ /* 0x0001e80000100a00 */
[----:B0-----:R-:W3:Y:S04]  /*85220*/  LDL.LU R26, [R1+0x2c44] ;  /* 0x002c4400011a7983 */ /* 0x001ee80000300800 */
[----:B------:R-:W3:Y:S04]  /*85230*/  LDL.LU R27, [R1+0x2c40] ;  /* 0x002c4000011b7983 */ /* 0x000ee80000300800 */
[----:B------:R-:W-:Y:S04]  /*85240*/  STL.64 [R1+0xcbc0], R24 ;  /* 0x00cbc01801007387 */ /* 0x000fe80000100a00 */
[----:B------:R-:W-:Y:S04]  /*85250*/  STL.64 [R1+0xca80], R10 ;  /* 0x00ca800a01007387 */ /* 0x000fe80000100a00 */
[----:B------:R0:W-:Y:S04]  /*85260*/  STL.64 [R1+0xca78], R8 ;  /* 0x00ca780801007387 */ /* 0x0001e80000100a00 */
[----:B0-----:R-:W3:Y:S04]  /*85270*/  LDL R8, [R1+0x98] ;  /* 0x0000980001087983 */ /* 0x001ee80000100800 */
[----:B------:R-:W3:Y:S01]  /*85280*/  LDL R9, [R1+0x9c] ;  /* 0x00009c0001097983 */ /* 0x000ee20000100800 */
        /* <DEDUP_REMOVED lines=12> */
[----:B----4-:R-:W-:Y:S03]  /*85350*/  HMMA.16816.F32 R16, R12, R2, R16 ;  /* 0x000000020c10723c */ /* 0x010fe60000001810 */
[----:B------:R-:W-:Y:S04]  /*85360*/  STL.64 [R1+0xca60], R6 ;  /* 0x00ca600601007387 */ /* 0x000fe80000100a00 */
[----:B------:R0:W-:Y:S01]  /*85370*/  STL.64 [R1+0xca58], R4 ;  /* 0x00ca580401007387 */ /* 0x0001e20000100a00 */
[----:B------:R-:W-:-:S02]  /*85380*/  IMAD R11, R27, 0x100, R26 ;  /* 0x000001001b0b7824 */ /* 0x000fc400078e021a */
[----:B0-----:R-:W-:Y:S02]  /*85390*/  IMAD R4, R29, 0x100, R28 ;  /* 0x000001001d047824 */ /* 0x001fe400078e021c */
[----:B------:R-:W4:Y:S04]  /*853a0*/  LDL R28, [R1+0x70] ;  /* 0x00007000011c7983 */ /* 0x000f280000100800 */
[----:B------:R-:W4:Y:S04]  /*853b0*/  LDL R29, [R1+0x74] ;  /* 0x00007400011d7983 */ /* 0x000f280000100800 */
[----:B------:R0:W-:Y:S04]  /*853c0*/  STL.64 [R1+0xd00], R16 ;  /* 0x000d001001007387 */ /* 0x0001e80000100a00 */
[----:B------:R1:W-:Y:S04]  /*853d0*/  STL.64 [R1+0xd08], R18 ;  /* 0x000d081201007387 */ /* 0x0003e80000100a00 */
[----:B------:R-:W4:Y:S04]  /*853e0*/  LDL.LU.64 R24, [R1+0x15a0] ;  /* 0x0015a00001187983 */ /* 0x000f280000300a00 */
[----:B------:R-:W4:Y:S01]  /*853f0*/  LDL.LU.64 R26, [R1+0x15a8] ;  /* 0x0015a800011a7983 */ /* 0x000f220000300a00 */
[----:B------:R-:W-:-:S03]  /*85400*/  IMAD.MOV.U32 R15, RZ, RZ, R4 ;  /* 0x000000ffff0f7224 */ /* 0x000fc600078e0004 */
[----:B0-----:R-:W4:Y:S04]  /*85410*/  LDL.LU.64 R16, [R1+0x1580] ;  /* 0x0015800001107983 */ /* 0x001f280000300a00 */
[----:B-1----:R-:W4:Y:S01]  /*85420*/  LDL.LU.64 R18, [R1+0x1588] ;  /* 0x0015880001127983 */ /* 0x002f220000300a00 */
[----:B--2---:R-:W-:Y:S02]  /*85430*/  IMAD R5, R23, 0x100, R22 ;  /* 0x0000010017057824 */ /* 0x004fe400078e0216 */
[----:B---3--:R-:W-:Y:S02]  /*85440*/  IMAD R10, R21, 0x100, R20 ;  /* 0x00000100150a7824 */ /* 0x008fe400078e0214 */
[----:B------:R-:W-:Y:S02]  /*85450*/  IMAD.MOV.U32 R14, RZ, RZ, R5 ;  /* 0x000000ffff0e7224 */ /* 0x000fe400078e0005 */
[----:B------:R-:W2:Y:S04]  /*85460*/  LDL.LU.64 R4, [R1+0x1570] ;  /* 0x0015700001047983 */ /* 0x000ea80000300a00 */
[----:B------:R-:W2:Y:S04]  /*85470*/  LDL.LU.64 R6, [R1+0x1578] ;  /* 0x0015780001067983 */ /* 0x000ea80000300a00 */
[----:B------:R-:W3:Y:S04]  /*85480*/  LDL.64 R20, [R1+0x68] ;  /* 0x0000680001147983 */ /* 0x000ee80000100a00 */
[----:B------:R-:W2:Y:S04]  /*85490*/  LDL R22, [R1+0x78] ;  /* 0x0000780001167983 */ /* 0x000ea80000100800 */
[----:B------:R-:W2:Y:S01]  /*854a0*/  LDL R23, [R1+0x7c] ;  /* 0x00007c0001177983 */ /* 0x000ea20000100800 */
[----:B------:R-:W-:-:S02]  /*854b0*/  F2FP.F16.E4M3.UNPACK_B R12, R11 ;  /* 0x0000000bff0c723e */ /* 0x000fc400020006ff */
[----:B------:R-:W-:Y:S01]  /*854c0*/  F2FP.F16.E4M3.UNPACK_B R13, R10 ;  /* 0x0000000aff0d723e */ /* 0x000fe200020006ff */
[----:B---3--:R0:W-:Y:S04]  /*854d0*/  STL.64 [R1+0xcb90], R20 ;  /* 0x00cb901401007387 */ /* 0x0081e80000100a00 */
[----:B--2---:R-:W-:Y:S04]  /*854e0*/  STL.64 [R1+0xcba8], R22 ;  /* 0x00cba81601007387 */ /* 0x004fe80000100a00 */
[----:B------:R-:W-:Y:S04]  /*854f0*/  STL [R1+0xca50], R3 ;  /* 0x00ca500301007387 */ /* 0x000fe80000100800 */
[----:B------:R-:W2:Y:S01]  /*85500*/  LDL.64 R10, [R1+0x60] ;  /* 0x00006000010a7983 */ /* 0x000ea20000100a00 */
[----:B------:R-:W-:-:S02]  /*85510*/  F2FP.F16.E4M3.UNPACK_B R14, R14 ;  /* 0x0000000eff0e723e */ /* 0x000fc400020006ff */
[----:B------:R-:W-:Y:S01]  /*85520*/  F2FP.F16.E4M3.UNPACK_B R15, R15 ;  /* 0x0000000fff0f723e */ /* 0x000fe200020006ff */
[----:B0-----:R-:W3:Y:S04]  /*85530*/  LDL R20, [R1+0x80] ;  /* 0x0000800001147983 */ /* 0x001ee80000100800 */
[----:B------:R-:W3:Y:S04]  /*85540*/  LDL R21, [R1+0x84] ;  /* 0x0000840001157983 */ /* 0x000ee80000100800 */
[----:B--2---:R4:W-:Y:S02]  /*85550*/  STL.64 [R1+0xcb88], R10 ;  /* 0x00cb880a01007387 */ /* 0x0049e40000100a00 */
[----:B----4-:R-:W-:Y:S02]  /*85560*/  HMMA.16816.F32 R8, R12, R8, R24 ;  /* 0x000000080c08723c */ /* 0x010fe40000001818 */
[----:B------:R-:W2:Y:S04]  /*85570*/  LDL.LU.64 R26, [R1+0xcbc8] ;  /* 0x00cbc800011a7983 */ /* 0x000ea80000300a00 */
[----:B------:R-:W4:-:S13]  /*85580*/  LDL.LU.64 R24, [R1+0xcbc0] ;  /* 0x00cbc00001187983 */ /* 0x000f1a0000300a00 */
[----:B------:R-:W-:Y:S04]  /*85590*/  STL.64 [R1+0x1cf0], R8 ;  /* 0x001cf00801007387 */ /* 0x000fe80000100a00 */
[----:B------:R4:W-:Y:S02]  /*855a0*/  STL.64 [R1+0x1cf8], R10 ;  /* 0x001cf80a01007387 */ /* 0x0009e40000100a00 */
[C---:B----4-:R-:W-:Y:S08]  /*855b0*/  HMMA.16816.F32 R8, R12.reuse, R24, R16 ;  /* 0x000000180c08723c */ /* 0x050ff00000001810 */
[C---:B--2---:R-:W-:Y:S01]  /*855c0*/  HMMA.16816.F32 R4, R12.reuse, R26, R4 ;  /* 0x0000001a0c04723c */ /* 0x044fe20000001804 */
[----:B------:R-:W2:Y:S10]  /*855d0*/  LDL.64 R16, [R1+0x50] ;  /* 0x0000500001107983 */ /* 0x000eb40000100a00 */
[----:B------:R0:W-:Y:S04]  /*855e0*/  STL.64 [R1+0x1ce0], R8 ;  /* 0x001ce00801007387 */ /* 0x0001e80000100a00 */
[----:B------:R1:W-:Y:S04]  /*855f0*/  STL.64 [R1+0x1ce8], R10 ;  /* 0x001ce80a01007387 */ /* 0x0003e80000100a00 */
[----:B------:R-:W4:Y:S04]  /*85600*/  LDL R24, [R1+0x40] ;  /* 0x0000400001187983 */ /* 0x000f280000100800 */
[----:B------:R-:W-:Y:S04]  /*85610*/  STL.64 [R1+0x1cd0], R4 ;  /* 0x001cd00401007387 */ /* 0x000fe80000100a00 */
[----:B------:R-:W-:Y:S04]  /*85620*/  STL.64 [R1+0x1cd8], R6 ;  /* 0x001cd80601007387 */ /* 0x000fe80000100a00 */
[----:B------:R-:W4:Y:S04]  /*85630*/  LDL R25, [R1+0x44] ;  /* 0x0000440001197983 */ /* 0x000f280000100800 */
[----:B------:R-:W2:Y:S04]  /*85640*/  LDL R18, [R1+0x48] ;  /* 0x0000480001127983 */ /* 0x000ea80000100800 */
[----:B------:R-:W2:Y:S04]  /*85650*/  LDL R19, [R1+0x4c] ;  /* 0x00004c0001137983 */ /* 0x000ea80000100800 */
[----:B0-----:R-:W2:Y:S04]  /*85660*/  LDL.LU.64 R8, [R1+0x1530] ;  /* 0x0015300001087983 */ /* 0x001ea80000300a00 */
[----:B-1----:R-:W2:Y:S04]  /*85670*/  LDL.LU.64 R10, [R1+0x1538] ;  /* 0x00153800010a7983 */ /* 0x002ea80000300a00 */
[----:B--2---:R-:W-:Y:S04]  /*85680*/  STL.64 [R1+0xcba0], R10 ;  /* 0x00cba00a01007387 */ /* 0x004fe80000100a00 */
[----:B------:R0:W-:Y:S04]  /*85690*/  STL.64 [R1+0xcb98], R8 ;  /* 0x00cb980801007387 */ /* 0x0001e80000100a00 */
[----:B0-----:R-:W2:Y:S04]  /*856a0*/  LDL.LU.64 R8, [R1+0x1550] ;  /* 0x0015500001087983 */ /* 0x001ea80000300a00 */
        /* <DEDUP_REMOVED lines=10> */
[----:B------:R-:W-:Y:S04]  /*85750*/  STL.64 [R1+0xcb68], R16 ;  /* 0x00cb681001007387 */ /* 0x000fe80000100a00 */
[----:B------:R-:W2:Y:S01]  /*85760*/  LDL.64 R26, [R1+0x38] ;  /* 0x00003800011a7983 */ /* 0x000ea20000100a00 */
[C---:B---3--:R-:W-:Y:S03]  /*85770*/  HMMA.16816.F32 R20, R12.reuse, R20, R8 ;  /* 0x000000140c14723c */ /* 0x048fe60000001808 */
[----:B--2---:R-:W-:Y:S04]  /*85780*/  STL.64 [R1+0xcb80], R26 ;  /* 0x00cb801a01007387 */ /* 0x004fe80000100a00 */
[----:B----4-:R0:W-:Y:S04]  /*85790*/  STL.64 [R1+0xcb78], R24 ;  /* 0x00cb781801007387 */ /* 0x0101e80000100a00 */
[----:B0-----:R-:W2:Y:S04]  /*857a0*/  LDL.LU.64 R24, [R1+0x1540] ;  /* 0x0015400001187983 */ /* 0x001ea80000300a00 */
[----:B------:R-:W2:Y:S04]  /*857b0*/  LDL.LU.64 R26, [R1+0x1548] ;  /* 0x00154800011a7983 */ /* 0x000ea80000300a00 */
[----:B------:R-:W3:Y:S04]  /*857c0*/  LDL.LU.64 R10, [R1+0xcbb8] ;  /* 0x00cbb800010a7983 */ /* 0x000ee80000300a00 */
[----:B------:R-:W3:Y:S04]  /*857d0*/  LDL.LU.64 R8, [R1+0xcbb0] ;  /* 0x00cbb00001087983 */ /* 0x000ee80000300a00 */
[----:B------:R-:W-:Y:S04]  /*857e0*/  STL.64 [R1+0x1cc0], R20 ;  /* 0x001cc01401007387 */ /* 0x000fe80000100a00 */
[----:B------:R0:W-:Y:S04]  /*857f0*/  STL.64 [R1+0x1cc8], R22 ;  /* 0x001cc81601007387 */ /* 0x0001e80000100a00 */
[----:B0-----:R-:W3:Y:S02]  /*85800*/  LDL.LU.64 R22, [R1+0xcba8] ;  /* 0x00cba80001167983 */ /* 0x001ee40000300a00 */
[----:B---3--:R-:W-:Y:S02]  /*85810*/  HMMA.16816.F32 R20, R12, R22, R8 ;  /* 0x000000160c14723c */ /* 0x008fe40000001808 */
[----:B------:R-:W3:Y:S04]  /*85820*/  LDL.LU.64 R10, [R1+0xcba0] ;  /* 0x00cba000010a7983 */ /* 0x000ee80000300a00 */
[----:B------:R-:W3:-:S13]  /*85830*/  LDL.LU.64 R8, [R1+0xcb98] ;  /* 0x00cb980001087983 */ /* 0x000eda0000300a00 */
[----:B------:R0:W-:Y:S04]  /*85840*/  STL.64 [R1+0x1cb0], R20 ;  /* 0x001cb01401007387 */ /* 0x0001e80000100a00 */
[----:B------:R-:W-:Y:S04]  /*85850*/  STL.64 [R1+0x1cb8], R22 ;  /* 0x001cb81601007387 */ /* 0x000fe80000100a00 */
[----:B0-----:R-:W3:Y:S01]  /*85860*/  LDL.LU.64 R20, [R1+0xcb90] ;  /* 0x00cb900001147983 */ /* 0x001ee20000300a00 */
[----:B--2---:R-:W-:-:S15]  /*85870*/  HMMA.16816.F32 R24, R12, R28, R24 ;  /* 0x0000001c0c18723c */ /* 0x004fde0000001818 */
[----:B------:R-:W-:-:S04]  /*85880*/  NOP ;  /* 0x0000000000007918 */ /* 0x000fc80000000000 */
[----:B------:R0:W-:Y:S04]  /*85890*/  STL.64 [R1+0x1ca0], R24 ;  /* 0x001ca01801007387 */ /* 0x0001e80000100a00 */
[----:B------:R1:W-:Y:S04]  /*858a0*/  STL.64 [R1+0x1ca8], R26 ;  /* 0x001ca81a01007387 */ /* 0x0003e80000100a00 */
[----:B0-----:R-:W2:Y:S04]  /*858b0*/  LDL.LU.64 R24, [R1+0x1510] ;  /* 0x0015100001187983 */ /* 0x001ea80000300a00 */
[----:B-1----:R-:W2:Y:S04]  /*858c0*/  LDL.LU.64 R26, [R1+0x1518] ;  /* 0x00151800011a7983 */ /* 0x002ea80000300a00 */
[----:B------:R-:W4:Y:S04]  /*858d0*/  LDL R22, [R1+0x8] ;  /* 0x0000080001167983 */ /* 0x000f280000100800 */
[----:B------:R-:W4:Y:S01]  /*858e0*/  LDL.64 R28, [R1] ;  /* 0x00000000011c7983 */ /* 0x000f220000100a00 */
[----:B---3--:R-:W-:Y:S01]  /*858f0*/  HMMA.16816.F32 R8, R12, R20, R8 ;  /* 0x000000140c08723c */ /* 0x008fe20000001808 */
[----:B------:R-:W-:-:S15]  /*85900*/  IMAD.MOV.U32 R3, RZ, RZ, R20 ;  /* 0x000000ffff037224 */ /* 0x000fde00078e0014 */
[----:B------:R-:W-:-:S03]  /*85910*/  NOP ;  /* 0x0000000000007918 */ /* 0x000fc60000000000 */
[----:B------:R-:W-:Y:S04]  /*85920*/  STL.64 [R1+0x1c90], R8 ;  /* 0x001c900801007387 */ /* 0x000fe80000100a00 */
[----:B------:R0:W-:Y:S04]  /*85930*/  STL.64 [R1+0x1c98], R10 ;  /* 0x001c980a01007387 */ /* 0x0001e80000100a00 */
[----:B0-----:R-:W3:Y:S04]  /*85940*/  LDL.LU.64 R10, [R1+0xcb88] ;  /* 0x00cb8800010a7983 */ /* 0x001ee80000300a00 */
[----:B------:R-:W3:Y:S01]  /*85950*/  LDL.64 R20, [R1+0x10] ;  /* 0x0000100001147983 */ /* 0x000ee20000100a00 */
[----:B--2---:R-:W-:Y:S01]  /*85960*/  HMMA.16816.F32 R16, R12, R18, R24 ;  /* 0x000000120c10723c */ /* 0x004fe20000001818 */
[----:B------:R-:W-:-:S05]  /*85970*/  IMAD.MOV.U32 R23, RZ, RZ, R0 ;  /* 0x000000ffff177224 */ /* 0x000fca00078e0000 */
[----:B----4-:R-:W-:Y:S02]  /*85980*/  STL.64 [R1+0xcb08], R22 ;  /* 0x00cb081601007387 */ /* 0x010fe40000100a00 */
[----:B---3--:R-:W-:Y:S02]  /*85990*/  HMMA.16816.F32 R4, R12, R10, R4 ;  /* 0x0000000a0c04723c */ /* 0x008fe40000001804 */
[----:B------:R-:W-:Y:S04]  /*859a0*/  STL.64 [R1+0xcb00], R20 ;  /* 0x00cb001401007387 */ /* 0x000fe80000100a00 */
[----:B------:R-:W2:Y:S01]  /*859b0*/  LDL.LU.64 R8, [R1+0x14d0] ;  /* 0x0014d00001087983 */ /* 0x000ea20000300a00 */
[----:B------:R-:W-:-:S12]  /*859c0*/  IMAD.MOV.U32 R0, RZ, RZ, R11 ;  /* 0x000000ffff007224 */ /* 0x000fd800078e000b */
        /* <DEDUP_REMOVED lines=126> */
[----:B------:R-:W3:Y:S02]  /*861b0*/  LDL.LU.64 R28, [R1+0xcab8] ;  /* 0x00cab800011c7983 */ /* 0x000ee40000300a00 */
[C---:B---3--:R-:W-:Y:S08]  /*861c0*/  HMMA.16816.F32 R16, R12.reuse, R28, R16 ;  /* 0x0000001c0c10723c */ /* 0x048ff00000001810 */
[C---:B----4-:R-:W-:Y:S11]  /*861d0*/  HMMA.16816.F32 R8, R12.reuse, R26, R8 ;  /* 0x0000001a0c08723c */ /* 0x050ff60000001808 */
[----:B------:R0:W-:Y:S04]  /*861e0*/  STL.64 [R1+0x1bb0], R16 ;  /* 0x001bb01001007387 */ /* 0x0001e80000100a00 */
[----:B------:R1:W-:Y:S04]  /*861f0*/  STL.64 [R1+0x1bb8], R18 ;  /* 0x001bb81201007387 */ /* 0x0003e80000100a00 */
[----:B0-----:R-:W3:Y:S04]  /*86200*/  LDL.LU.64 R16, [R1+0x13f0] ;  /* 0x0013f00001107983 */ /* 0x001ee80000300a00 */
[----:B------:R-:W-:Y:S04]  /*86210*/  STL.64 [R1+0x1ba0], R8 ;  /* 0x001ba00801007387 */ /* 0x000fe80000100a00 */
[----:B------:R-:W-:Y:S04]  /*86220*/  STL.64 [R1+0x1ba8], R10 ;  /* 0x001ba80a01007387 */ /* 0x000fe80000100a00 */
[----:B-1----:R-:W4:Y:S01]  /*86230*/  LDL.LU.64 R18, [R1+0x13f8] ;  /* 0x0013f80001127983 */ /* 0x002f220000300a00 */
[----:B--2---:R-:W-:-:S15]  /*86240*/  HMMA.16816.F32 R4, R12, R24, R4 ;  /* 0x000000180c04723c */ /* 0x004fde0000001804 */
[----:B------:R-:W-:-:S04]  /*86250*/  NOP ;  /* 0x0000000000007918 */ /* 0x000fc80000000000 */
[----:B------:R-:W-:Y:S04]  /*86260*/  STL.64 [R1+0x1b90], R4 ;  /* 0x001b900401007387 */ /* 0x000fe80000100a00 */
[----:B------:R-:W-:Y:S04]  /*86270*/  STL.64 [R1+0x1b98], R6 ;  /* 0x001b980601007387 */ /* 0x000fe80000100a00 */
        /* <DEDUP_REMOVED lines=36> */
[----:B------:R0:W-:Y:S04]  /*864c0*/  STL.64 [R1+0xc8d8], R20 ;  /* 0x00c8d81401007387 */ /* 0x0001e80000100a00 */
[----:B0-----:R-:W4:Y:S04]  /*864d0*/  LDL.LU R20, [R1+0x2c64] ;  /* 0x002c640001147983 */ /* 0x001f280000300800 */
[----:B------:R-:W3:Y:S01]  /*864e0*/  LDL.LU R21, [R1+0x2c6c] ;  /* 0x002c6c0001157983 */ /* 0x000ee20000300800 */
        /* <DEDUP_REMOVED lines=36> */
[----:B---3--:R-:W-:Y:S02]  /*86730*/  HMMA.16816.F32 R8, R12, R4, R16 ;  /* 0x000000040c08723c */ /* 0x008fe40000001810 */
[----:B------:R-:W-:Y:S04]  /*86740*/  STL.64 [R1+0xc870], R6 ;  /* 0x00c8700601007387 */ /* 0x000fe80000100a00 */
[----:B------:R0:W-:-:S13]  /*86750*/  STL.64 [R1+0xc868], R4 ;  /* 0x00c8680401007387 */ /* 0x0001da0000100a00 */
[----:B------:R1:W-:Y:S04]  /*86760*/  STL.64 [R1+0x1b10], R8 ;  /* 0x001b100801007387 */ /* 0x0003e80000100a00 */
[----:B------:R2:W-:Y:S04]  /*86770*/  STL.64 [R1+0x1b18], R10 ;  /* 0x001b180a01007387 */ /* 0x0005e80000100a00 */
[----:B0-----:R-:W3:Y:S04]  /*86780*/  LDL.LU.64 R4, [R1+0x1380] ;  /* 0x0013800001047983 */ /* 0x001ee80000300a00 */
[----:B------:R-:W3:Y:S01]  /*86790*/  LDL.LU.64 R6, [R1+0x1388] ;  /* 0x0013880001067983 */ /* 0x000ee20000300a00 */
[----:B-1----:R-:W-:-:S02]  /*867a0*/  IMAD R9, R23, 0x100, R22 ;  /* 0x0000010017097824 */ /* 0x002fc400078e0216 */
[----:B------:R-:W-:Y:S02]  /*867b0*/  IMAD.MOV.U32 R22, RZ, RZ, R3 ;  /* 0x000000ffff167224 */ /* 0x000fe400078e0003 */
[----:B------:R-:W3:Y:S04]  /*867c0*/  LDL.LU R3, [R1+0xca50] ;  /* 0x00ca500001037983 */ /* 0x000ee80000300800 */
[----:B------:R-:W3:Y:S04]  /*867d0*/  LDL.64 R18, [R1+0x78] ;  /* 0x0000780001127983 */ /* 0x000ee80000100a00 */
[----:B------:R-:W3:Y:S04]  /*867e0*/  LDL.64 R16, [R1+0x80] ;  /* 0x0000800001107983 */ /* 0x000ee80000100a00 */
[----:B------:R-:W3:Y:S04]  /*867f0*/  LDL R23, [R1+0x6c] ;  /* 0x00006c0001177983 */ /* 0x000ee80000100800 */
[----:B--2---:R-:W2:Y:S04]  /*86800*/  LDL R10, [R1+0x98] ;  /* 0x00009800010a7983 */ /* 0x004ea80000100800 */
[----:B------:R-:W2:Y:S01]  /*86810*/  LDL R11, [R1+0x9c] ;  /* 0x00009c00010b7983 */ /* 0x000ea20000100800 */
[----:B----4-:R-:W-:-:S02]  /*86820*/  IMAD R25, R25, 0x100, R20 ;  /* 0x0000010019197824 */ /* 0x010fc400078e0214 */
[----:B------:R-:W-:Y:S01]  /*86830*/  IMAD R24, R24, 0x100, R21 ;  /* 0x0000010018187824 */ /* 0x000fe200078e0215 */
[----:B---3--:R-:W-:Y:S01]  /*86840*/  HMMA.16816.F32 R4, R12, R2, R4 ;  /* 0x000000020c04723c */ /* 0x008fe20000001804 */
[----:B------:R0:W-:Y:S04]  /*86850*/  STL.64 [R1+0xca30], R18 ;  /* 0x00ca301201007387 */ /* 0x0001e80000100a00 */
[----:B------:R-:W-:Y:S04]  /*86860*/  STL.64 [R1+0xca28], R16 ;  /* 0x00ca281001007387 */ /* 0x000fe80000100a00 */
[----:B0-----:R-:W3:Y:S10]  /*86870*/  LDL R18, [R1+0x90] ;  /* 0x0000900001127983 */ /* 0x001ef40000100800 */
[----:B------:R0:W-:Y:S04]  /*86880*/  STL.64 [R1+0xce0], R4 ;  /* 0x000ce00401007387 */ /* 0x0001e80000100a00 */
[----:B------:R1:W-:Y:S04]  /*86890*/  STL.64 [R1+0xce8], R6 ;  /* 0x000ce80601007387 */ /* 0x0003e80000100a00 */
[----:B------:R-:W3:Y:S04]  /*868a0*/  LDL R19, [R1+0x94] ;  /* 0x0000940001137983 */ /* 0x000ee80000100800 */
[----:B0-----:R-:W2:Y:S04]  /*868b0*/  LDL.LU.64 R4, [R1+0x1360] ;  /* 0x0013600001047983 */ /* 0x001ea80000300a00 */
[----:B-1----:R-:W2:Y:S04]  /*868c0*/  LDL.LU.64 R6, [R1+0x1368] ;  /* 0x0013680001067983 */ /* 0x002ea80000300a00 */
[----:B------:R-:W4:Y:S04]  /*868d0*/  LDL R20, [R1+0x70] ;  /* 0x0000700001147983 */ /* 0x000f280000100800 */
[----:B------:R-:W4:Y:S04]  /*868e0*/  LDL R21, [R1+0x74] ;  /* 0x0000740001157983 */ /* 0x000f280000100800 */
[----:B------:R-:W-:Y:S01]  /*868f0*/  STL.64 [R1+0xca20], R22 ;  /* 0x00ca201601007387 */ /* 0x000fe20000100a00 */
[----:B------:R-:W-:-:S03]  /*86900*/  IMAD R8, R27, 0x100, R26 ;  /* 0x000001001b087824 */ /* 0x000fc600078e021a */
[----:B----4-:R-:W-:Y:S04]  /*86910*/  STL.64 [R1+0xca18], R20 ;  /* 0x00ca181401007387 */ /* 0x010fe80000100a00 */
[----:B------:R0:W-:Y:S04]  /*86920*/  STL [R1+0xc864], R2 ;  /* 0x00c8640201007387 */ /* 0x0001e80000100800 */
[----:B------:R1:W-:Y:S04]  /*86930*/  STL [R1+0xc860], R3 ;  /* 0x00c8600301007387 */ /* 0x0003e80000100800 */
[----:B------:R-:W4:Y:S01]  /*86940*/  LDL R26, [R1] ;  /* 0x00000000011a7983 */ /* 0x000f220000100800 */
[----:B------:R-:W-:Y:S01]  /*86950*/  IMAD.MOV.U32 R27, RZ, RZ, R0 ;  /* 0x000000ffff1b7224 */ /* 0x000fe200078e0000 */
[----:B------:R-:W-:-:S02]  /*86960*/  F2FP.F16.E4M3.UNPACK_B R12, R25 ;  /* 0x00000019ff0c723e */ /* 0x000fc400020006ff */
[----:B------:R-:W-:Y:S01]  /*86970*/  F2FP.F16.E4M3.UNPACK_B R13, R24 ;  /* 0x00000018ff0d723e */ /* 0x000fe200020006ff */
[----:B0-----:R-:W2:Y:S04]  /*86980*/  LDL R2, [R1+0x88] ;  /* 0x0000880001027983 */ /* 0x001ea80000100800 */
[----:B-1----:R-:W2:Y:S04]  /*86990*/  LDL R3, [R1+0x8c] ;  /* 0x00008c0001037983 */ /* 0x002ea80000100800 */
[----:B------:R-:W2:Y:S04]  /*869a0*/  LDL.LU R0, [R1+0xca4c] ;  /* 0x00ca4c0001007983 */ /* 0x000ea80000300800 */
[----:B----4-:R-:W-:Y:S04]  /*869b0*/  STL.64 [R1+0xc8e8], R26 ;  /* 0x00c8e81a01007387 */ /* 0x010fe80000100a00 */
[----:B------:R-:W4:Y:S04]  /*869c0*/  LDL R24, [R1+0x8] ;  /* 0x0000080001187983 */ /* 0x000f280000100800 */
[----:B------:R-:W4:Y:S01]  /*869d0*/  LDL R25, [R1+0xc] ;  /* 0x00000c0001197983 */ /* 0x000f220000100800 */
[----:B------:R-:W-:-:S02]  /*869e0*/  F2FP.F16.E4M3.UNPACK_B R14, R9 ;  /* 0x00000009ff0e723e */ /* 0x000fc400020006ff */
[----:B------:R-:W-:-:S07]  /*869f0*/  F2FP.F16.E4M3.UNPACK_B R15, R8 ;  /* 0x00000008ff0f723e */ /* 0x000fce00020006ff */
[----:B--2---:R-:W-:Y:S01]  /*86a00*/  HMMA.16816.F32 R4, R12, R10, R4 ;  /* 0x0000000a0c04723c */ /* 0x004fe20000001804 */
[----:B----4-:R-:W-:Y:S04]  /*86a10*/  STL.64 [R1+0xc900], R24 ;  /* 0x00c9001801007387 */ /* 0x010fe80000100a00 */
[----:B------:R-:W2:Y:S04]  /*86a20*/  LDL.LU.64 R20, [R1+0x1330] ;  /* 0x0013300001147983 */ /* 0x000ea80000300a00 */
[----:B------:R-:W4:Y:S04]  /*86a30*/  LDL.LU.64 R22, [R1+0x1338] ;  /* 0x0013380001167983 */ /* 0x000f280000300a00 */
[----:B----4-:R-:W-:Y:S04]  /*86a40*/  STL.64 [R1+0xca40], R22 ;  /* 0x00ca401601007387 */ /* 0x010fe80000100a00 */
[----:B--2---:R0:W-:Y:S04]  /*86a50*/  STL.64 [R1+0xca38], R20 ;  /* 0x00ca381401007387 */ /* 0x0041e80000100a00 */
[----:B0-----:R-:W3:Y:S04]  /*86a60*/  LDL.LU.64 R20, [R1+0x1350] ;  /* 0x0013500001147983 */ /* 0x001ee80000300a00 */
[----:B------:R-:W3:Y:S04]  /*86a70*/  LDL.LU.64 R22, [R1+0x1358] ;  /* 0x0013580001167983 */ /* 0x000ee80000300a00 */
[----:B------:R-:W2:Y:S04]  /*86a80*/  LDL.LU.64 R8, [R1+0x1310] ;  /* 0x0013100001087983 */ /* 0x000ea80000300a00 */
[----:B------:R-:W2:Y:S04]  /*86a90*/  LDL.LU.64 R10, [R1+0x1318] ;  /* 0x00131800010a7983 */ /* 0x000ea80000300a00 */
[----:B------:R0:W-:Y:S04]  /*86aa0*/  STL.64 [R1+0x1b00], R4 ;  /* 0x001b000401007387 */ /* 0x0001e80000100a00 */
[----:B------:R1:W-:Y:S04]  /*86ab0*/  STL.64 [R1+0x1b08], R6 ;  /* 0x001b080601007387 */ /* 0x0003e80000100a00 */
[----:B0-----:R-:W4:Y:S04]  /*86ac0*/  LDL.LU.64 R4, [R1+0x1300] ;  /* 0x0013000001047983 */ /* 0x001f280000300a00 */
[----:B-1----:R-:W4:Y:S04]  /*86ad0*/  LDL.LU.64 R6, [R1+0x1308] ;  /* 0x0013080001067983 */ /* 0x002f280000300a00 */
[----:B------:R-:W2:Y:S01]  /*86ae0*/  LDL R26, [R1+0x10] ;  /* 0x00001000011a7983 */ /* 0x000ea20000100800 */
[----:B------:R-:W-:-:S03]  /*86af0*/  IMAD.MOV.U32 R27, RZ, RZ, R0 ;  /* 0x000000ffff1b7224 */ /* 0x000fc600078e0000 */
[----:B------:R-:W3:Y:S04]  /*86b00*/  LDL.LU R0, [R1+0xca48] ;  /* 0x00ca480001007983 */ /* 0x000ee80000300800 */
[----:B--2---:R0:W-:Y:S04]  /*86b10*/  STL.64 [R1+0xc918], R26 ;  /* 0x00c9181a01007387 */ /* 0x0041e80000100a00 */
[----:B------:R-:W2:Y:S04]  /*86b20*/  LDL.LU.64 R24, [R1+0x1340] ;  /* 0x0013400001187983 */ /* 0x000ea80000300a00 */
[----:B0-----:R-:W2:Y:S01]  /*86b30*/  LDL.LU.64 R26, [R1+0x1348] ;  /* 0x00134800011a7983 */ /* 0x001ea20000300a00 */
[----:B---3--:R-:W-:Y:S03]  /*86b40*/  HMMA.16816.F32 R16, R12, R18, R20 ;  /* 0x000000120c10723c */ /* 0x008fe60000001814 */
[----:B------:R-:W3:Y:S04]  /*86b50*/  LDL.LU.64 R22, [R1+0xca40] ;  /* 0x00ca400001167983 */ /* 0x000ee80000300a00 */
[----:B------:R-:W3:-:S12]  /*86b60*/  LDL.LU.64 R20, [R1+0xca38] ;  /* 0x00ca380001147983 */ /* 0x000ed80000300a00 */
[----:B------:R-:W-:Y:S04]  /*86b70*/  STL.64 [R1+0x1af0], R16 ;  /* 0x001af01001007387 */ /* 0x000fe80000100a00 */
[----:B------:R0:W-:Y:S04]  /*86b80*/  STL.64 [R1+0x1af8], R18 ;  /* 0x001af81201007387 */ /* 0x0001e80000100a00 */
[----:B0-----:R-:W3:Y:S04]  /*86b90*/  LDL.LU.64 R18, [R1+0xca30] ;  /* 0x00ca300001127983 */ /* 0x001ee80000300a00 */
[----:B------:R-:W3:Y:S01]  /*86ba0*/  LDL.LU.64 R16, [R1+0xca28] ;  /* 0x00ca280001107983 */ /* 0x000ee20000300a00 */
[----:B--2---:R-:W-:-:S15]  /*86bb0*/  HMMA.16816.F32 R24, R12, R2, R24 ;  /* 0x000000020c18723c */ /* 0x004fde0000001818 */
[----:B------:R-:W-:-:S04]  /*86bc0*/  NOP ;  /* 0x0000000000007918 */ /* 0x000fc80000000000 */
[----:B------:R0:W-:Y:S04]  /*86bd0*/  STL.64 [R1+0x1ae0], R24 ;  /* 0x001ae01801007387 */ /* 0x0001e80000100a00 */
[----:B------:R-:W-:Y:S04]  /*86be0*/  STL.64 [R1+0x1ae8], R26 ;  /* 0x001ae81a01007387 */ /* 0x000fe80000100a00 */
[----:B0-----:R-:W2:Y:S04]  /*86bf0*/  LDL R24, [R1+0x18] ;  /* 0x0000180001187983 */ /* 0x001ea80000100800 */
[----:B------:R-:W2:Y:S01]  /*86c00*/  LDL R25, [R1+0x1c] ;  /* 0x00001c0001197983 */ /* 0x000ea20000100800 */
[C---:B---3--:R-:W-:Y:S03]  /*86c10*/  HMMA.16816.F32 R20, R12.reuse, R16, R20 ;  /* 0x000000100c14723c */ /* 0x048fe60000001814 */
[----:B--2---:R0:W-:Y:S04]  /*86c20*/  STL.64 [R1+0xc930], R24 ;  /* 0x00c9301801007387 */ /* 0x0041e80000100a00 */
[----:B0-----:R-:W2:Y:S04]  /*86c30*/  LDL.LU.64 R24, [R1+0x1320] ;  /* 0x0013200001187983 */ /* 0x001ea80000300a00 */
[----:B------:R-:W2:Y:S08]  /*86c40*/  LDL.LU.64 R26, [R1+0x1328] ;  /* 0x00132800011a7983 */ /* 0x000eb00000300a00 */
[----:B------:R-:W-:Y:S04]  /*86c50*/  STL.64 [R1+0x1ad0], R20 ;  /* 0x001ad01401007387 */ /* 0x000fe80000100a00 */
[----:B------:R0:W-:Y:S04]  /*86c60*/  STL.64 [R1+0x1ad8], R22 ;  /* 0x001ad81601007387 */ /* 0x0001e80000100a00 */
[----:B0-----:R-:W4:Y:S04]  /*86c70*/  LDL.LU.64 R22, [R1+0xca20] ;  /* 0x00ca200001167983 */ /* 0x001f280000300a00 */
[----:B------:R-:W3:Y:S01]  /*86c80*/  LDL.LU.64 R20, [R1+0xca18] ;  /* 0x00ca180001147983 */ /* 0x000ee20000300a00 */
[----:B--2---:R-:W-:-:S15]  /*86c90*/  HMMA.16816.F32 R24, R12, R18, R24 ;  /* 0x000000120c18723c */ /* 0x004fde0000001818 */
[----:B------:R-:W-:-:S04]  /*86ca0*/  NOP ;  /* 0x0000000000007918 */ /* 0x000fc80000000000 */
[----:B------:R-:W-:Y:S04]  /*86cb0*/  STL.64 [R1+0x1ac0], R24 ;  /* 0x001ac01801007387 */ /* 0x000fe80000100a00 */
[----:B------:R0:W-:Y:S04]  /*86cc0*/  STL.64 [R1+0x1ac8], R26 ;  /* 0x001ac81a01007387 */ /* 0x0001e80000100a00 */
[----:B0-----:R-:W2:Y:S01]  /*86cd0*/  LDL R26, [R1+0x20] ;  /* 0x00002000011a7983 */ /* 0x001ea20000100800 */
[C---:B---3--:R-:W-:Y:S08]  /*86ce0*/  HMMA.16816.F32 R8, R12.reuse, R20, R8 ;  /* 0x000000140c08723c */ /* 0x048ff00000001808 */
[----:B----4-:R-:W-:Y:S01]  /*86cf0*/  HMMA.16816.F32 R4, R12, R22, R4 ;  /* 0x000000160c04723c */ /* 0x010fe20000001804 */
[----:B------:R-:W-:-:S02]  /*86d00*/  IMAD.MOV.U32 R27, RZ, RZ, R0 ;  /* 0x000000ffff1b7224 */ /* 0x000fc400078e0000 */
[----:B------:R-:W3:Y:S04]  /*86d10*/  LDL.LU R0, [R1+0xca10] ;  /* 0x00ca100001007983 */ /* 0x000ee80000300800 */
[----:B--2---:R0:W-:Y:S04]  /*86d20*/  STL.64 [R1+0xc948], R26 ;  /* 0x00c9481a01007387 */ /* 0x0041e80000100a00 */
[----:B------:R-:W2:Y:S04]  /*86d30*/  LDL R24, [R1+0x28] ;  /* 0x0000280001187983 */ /* 0x000ea80000100800 */
[----:B------:R-:W-:Y:S04]  /*86d40*/  STL.64 [R1+0x1ab0], R8 ;  /* 0x001ab00801007387 */ /* 0x000fe80000100a00 */
[----:B------:R-:W-:Y:S04]  /*86d50*/  STL.64 [R1+0x1ab8], R10 ;  /* 0x001ab80a01007387 */ /* 0x000fe80000100a00 */
        /* <DEDUP_REMOVED lines=75> */
[----:B------:R-:W4:Y:S01]  /*87210*/  LDL.LU.64 R22, [R1+0x12f8] ;  /* 0x0012f80001167983 */ /* 0x000f220000300a00 */
[----:B------:R-:W-:-:S02]  /*87220*/  IMAD.MOV.U32 R3, RZ, RZ, R16 ;  /* 0x000000ffff037224 */ /* 0x000fc400078e0010 */
[----:B------:R-:W-:Y:S01]  /*87230*/  IMAD.MOV.U32 R2, RZ, RZ, R19 ;  /* 0x000000ffff027224 */ /* 0x000fe200078e0013 */
        /* <DEDUP_REMOVED lines=80> */
[----:B------:R-:W3:-:S13]  /*87740*/  LDL.LU.64 R20, [R1+0xc8d8] ;  /* 0x00c8d80001147983 */ /* 0x000eda0000300a00 */
[----:B------:R-:W-:Y:S04]  /*87750*/  STL.64 [R1+0x19d0], R24 ;  /* 0x0019d01801007387 */ /* 0x000fe80000100a00 */
[----:B------:R0:W-:Y:S04]  /*87760*/  STL.64 [R1+0x19d8], R26 ;  /* 0x0019d81a01007387 */ /* 0x0001e80000100a00 */
[----:B0-----:R-:W3:Y:S01]  /*87770*/  LDL.LU.64 R26, [R1+0xc8d0] ;  /* 0x00c8d000011a7983 */ /* 0x001ee20000300a00 */
[----:B--2---:R-:W-:Y:S03]  /*87780*/  HMMA.16816.F32 R16, R12, R28, R16 ;  /* 0x0000001c0c10723c */ /* 0x004fe60000001810 */
[----:B------:R-:W2:Y:S04]  /*87790*/  LDL.LU.64 R24, [R1+0xc8c8] ;  /* 0x00c8c80001187983 */ /* 0x000ea80000300a00 */
[----:B------:R-:W-:-:S12]  /*877a0*/  STL.64 [R1+0xc780], R28 ;  /* 0x00c7801c01007387 */ /* 0x000fd80000100a00 */
        /* <DEDUP_REMOVED lines=29> */
[----:B------:R-:W3:Y:S04]  /*87980*/  LDL.LU R28, [R1+0x2c9c] ;  /* 0x002c9c00011c7983 */ /* 0x000ee80000300800 */
[----:B------:R-:W3:Y:S04]  /*87990*/  LDL.LU R29, [R1+0x2c98] ;  /* 0x002c9800011d7983 */ /* 0x000ee80000300800 */
        /* <DEDUP_REMOVED lines=52> */
[C---:B--2---:R-:W-:Y:S08]  /*87ce0*/  HMMA.16816.F32 R20, R12.reuse, R6, R20 ;  /* 0x000000060c14723c */ /* 0x044ff00000001814 */
[----:B---3--:R-:W-:Y:S11]  /*87cf0*/  HMMA.16816.F32 R8, R12, R4, R8 ;  /* 0x000000040c08723c */ /* 0x008ff60000001808 */
[----:B------:R0:W-:Y:S01]  /*87d00*/  STL.64 [R1+0xe90], R20 ;  /* 0x000e901401007387 */ /* 0x0001e20000100a00 */
[----:B------:R-:W-:-:S03]  /*87d10*/  IMAD.MOV.U32 R0, RZ, RZ, R23 ;  /* 0x000000ffff007224 */ /* 0x000fc600078e0017 */
[----:B------:R1:W-:Y:S04]  /*87d20*/  STL [R1+0xe98], R22 ;  /* 0x000e981601007387 */ /* 0x0003e80000100800 */
[----:B0-----:R-:W2:Y:S04]  /*87d30*/  LDL.LU.64 R20, [R1+0x10f0] ;  /* 0x0010f00001147983 */ /* 0x001ea80000300a00 */
[----:B-1----:R-:W2:Y:S04]  /*87d40*/  LDL.LU.64 R22, [R1+0x10f8] ;  /* 0x0010f80001167983 */ /* 0x002ea80000300a00 */
[----:B------:R-:W-:Y:S04]  /*87d50*/  STL.64 [R1+0xc7b0], R6 ;  /* 0x00c7b00601007387 */ /* 0x000fe80000100a00 */
[----:B------:R-:W-:Y:S04]  /*87d60*/  STL [R1+0xa5d0], R0 ;  /* 0x00a5d00001007387 */ /* 0x000fe80000100800 */
[----:B------:R-:W-:Y:S04]  /*87d70*/  STL.64 [R1+0xed0], R8 ;  /* 0x000ed00801007387 */ /* 0x000fe80000100a00 */
[----:B------:R0:W-:Y:S04]  /*87d80*/  STL.64 [R1+0xed8], R10 ;  /* 0x000ed80a01007387 */ /* 0x0001e80000100a00 */
[----:B0-----:R-:W3:Y:S01]  /*87d90*/  LDL R10, [R1+0x78] ;  /* 0x00007800010a7983 */ /* 0x001ee20000100800 */
[----:B------:R-:W-:-:S03]  /*87da0*/  IMAD.MOV.U32 R11, RZ, RZ, R2 ;  /* 0x000000ffff0b7224 */ /* 0x000fc600078e0002 */
[----:B------:R-:W2:Y:S01]  /*87db0*/  LDL.LU R2, [R1+0xc864] ;  /* 0x00c8640001027983 */ /* 0x000ea20000300800 */
[----:B------:R-:W-:-:S03]  /*87dc0*/  IMAD.MOV.U32 R8, RZ, RZ, R3 ;  /* 0x000000ffff087224 */ /* 0x000fc600078e0003 */
[----:B---3--:R-:W-:Y:S04]  /*87dd0*/  STL.64 [R1+0xc808], R10 ;  /* 0x00c8080a01007387 */ /* 0x008fe80000100a00 */
[----:B------:R-:W-:Y:S04]  /*87de0*/  STL [R1+0xc708], R4 ;  /* 0x00c7080401007387 */ /* 0x000fe80000100800 */
[----:B------:R-:W-:Y:S04]  /*87df0*/  STL [R1+0xc704], R5 ;  /* 0x00c7040501007387 */ /* 0x000fe80000100800 */
[----:B------:R-:W2:Y:S04]  /*87e00*/  LDL.LU R3, [R1+0xc860] ;  /* 0x00c8600001037983 */ /* 0x000ea80000300800 */
[----:B------:R-:W3:Y:S01]  /*87e10*/  LDL R9, [R1+0x84] ;  /* 0x0000840001097983 */ /* 0x000ee20000100800 */
[----:B------:R-:W-:-:S02]  /*87e20*/  IMAD R19, R19, 0x100, R18 ;  /* 0x0000010013137824 */ /* 0x000fc400078e0212 */
[----:B------:R-:W-:Y:S02]  /*87e30*/  IMAD R18, R25, 0x100, R24 ;  /* 0x0000010019127824 */ /* 0x000fe400078e0218 */
[----:B----4-:R-:W-:Y:S01]  /*87e40*/  IMAD R17, R27, 0x100, R26 ;  /* 0x000001001b117824 */ /* 0x010fe200078e021a */
[----:B---3--:R2:W-:Y:S04]  /*87e50*/  STL.64 [R1+0xc820], R8 ;  /* 0x00c8200801007387 */ /* 0x0085e80000100a00 */
[----:B------:R-:W3:Y:S04]  /*87e60*/  LDL R6, [R1+0x88] ;  /* 0x0000880001067983 */ /* 0x000ee80000100800 */
[----:B------:R-:W3:Y:S01]  /*87e70*/  LDL R7, [R1+0x8c] ;  /* 0x00008c0001077983 */ /* 0x000ee20000100800 */
[----:B--2---:R-:W-:-:S15]  /*87e80*/  HMMA.16816.F32 R8, R12, R2, R20 ;  /* 0x000000020c08723c */ /* 0x004fde0000001814 */
[----:B------:R-:W-:-:S04]  /*87e90*/  NOP ;  /* 0x0000000000007918 */ /* 0x000fc80000000000 */
[----:B------:R0:W-:Y:S04]  /*87ea0*/  STL.64 [R1+0xec0], R8 ;  /* 0x000ec00801007387 */ /* 0x0001e80000100a00 */
[----:B------:R1:W-:Y:S04]  /*87eb0*/  STL [R1+0xecc], R11 ;  /* 0x000ecc0b01007387 */ /* 0x0003e80000100800 */
[----:B------:R-:W2:Y:S04]  /*87ec0*/  LDL R24, [R1+0x68] ;  /* 0x0000680001187983 */ /* 0x000ea80000100800 */
[----:B------:R-:W2:Y:S04]  /*87ed0*/  LDL R25, [R1+0x6c] ;  /* 0x00006c0001197983 */ /* 0x000ea80000100800 */
[----:B------:R-:W4:Y:S04]  /*87ee0*/  LDL R26, [R1+0x70] ;  /* 0x00007000011a7983 */ /* 0x000f280000100800 */
[----:B------:R-:W4:Y:S01]  /*87ef0*/  LDL R27, [R1+0x74] ;  /* 0x00007400011b7983 */ /* 0x000f220000100800 */
[----:B------:R-:W-:-:S03]  /*87f00*/  IMAD.MOV.U32 R0, RZ, RZ, R10 ;  /* 0x000000ffff007224 */ /* 0x000fc600078e000a */
[----:B0-----:R-:W2:Y:S04]  /*87f10*/  LDL.LU.64 R8, [R1+0x10b0] ;  /* 0x0010b00001087983 */ /* 0x001ea80000300a00 */
[----:B-1----:R-:W2:Y:S04]  /*87f20*/  LDL.LU.64 R10, [R1+0x10b8] ;  /* 0x0010b800010a7983 */ /* 0x002ea80000300a00 */
[----:B--2---:R0:W-:Y:S04]  /*87f30*/  STL.64 [R1+0xc830], R10 ;  /* 0x00c8300a01007387 */ /* 0x0041e80000100a00 */
[----:B0-----:R-:W2:Y:S04]  /*87f40*/  LDL R10, [R1+0x90] ;  /* 0x00009000010a7983 */ /* 0x001ea80000100800 */
[----:B------:R-:W2:Y:S04]  /*87f50*/  LDL R11, [R1+0x94] ;  /* 0x00009400010b7983 */ /* 0x000ea80000100800 */
[----:B------:R0:W-:Y:S04]  /*87f60*/  STL.64 [R1+0xc828], R8 ;  /* 0x00c8280801007387 */ /* 0x0001e80000100a00 */
[----:B0-----:R-:W3:Y:S04]  /*87f70*/  LDL R8, [R1+0x98] ;  /* 0x0000980001087983 */ /* 0x001ee80000100800 */
[----:B------:R-:W3:Y:S04]  /*87f80*/  LDL R9, [R1+0x9c] ;  /* 0x00009c0001097983 */ /* 0x000ee80000100800 */
[----:B--2---:R-:W-:Y:S04]  /*87f90*/  STL.64 [R1+0xc848], R10 ;  /* 0x00c8480a01007387 */ /* 0x004fe80000100a00 */
[----:B----4-:R-:W-:Y:S04]  /*87fa0*/  STL.64 [R1+0xc818], R26 ;  /* 0x00c8181a01007387 */ /* 0x010fe80000100a00 */
[----:B------:R0:W-:Y:S04]  /*87fb0*/  STL.64 [R1+0xc810], R24 ;  /* 0x00c8101801007387 */ /* 0x0001e80000100a00 */
[----:B0-----:R-:W2:Y:S04]  /*87fc0*/  LDL.LU.64 R24, [R1+0x1090] ;  /* 0x0010900001187983 */ /* 0x001ea80000300a00 */
[----:B------:R-:W4:Y:S04]  /*87fd0*/  LDL.LU.64 R26, [R1+0x1098] ;  /* 0x00109800011a7983 */ /* 0x000f280000300a00 */
[----:B----4-:R-:W-:Y:S04]  /*87fe0*/  STL.64 [R1+0xc840], R26 ;  /* 0x00c8401a01007387 */ /* 0x010fe80000100a00 */
[----:B--2---:R0:W-:Y:S04]  /*87ff0*/  STL.64 [R1+0xc838], R24 ;  /* 0x00c8381801007387 */ /* 0x0041e80000100a00 */
[----:B0-----:R-:W2:Y:S04]  /*88000*/  LDL.LU.64 R24, [R1+0x10d0] ;  /* 0x0010d00001187983 */ /* 0x001ea80000300a00 */
[----:B------:R-:W4:Y:S01]  /*88010*/  LDL.LU.64 R26, [R1+0x10d8] ;  /* 0x0010d800011a7983 */ /* 0x000f220000300a00 */
[----:B------:R-:W-:Y:S01]  /*88020*/  IMAD R16, R29, 0x100, R28 ;  /* 0x000001001d107824 */ /* 0x000fe200078e021c */
[----:B------:R-:W-:-:S02]  /*88030*/  F2FP.F16.E4M3.UNPACK_B R12, R19 ;  /* 0x00000013ff0c723e */ /* 0x000fc400020006ff */
[----:B------:R-:W-:Y:S02]  /*88040*/  F2FP.F16.E4M3.UNPACK_B R13, R18 ;  /* 0x00000012ff0d723e */ /* 0x000fe400020006ff */
[----:B------:R-:W-:Y:S01]  /*88050*/  F2FP.F16.E4M3.UNPACK_B R14, R17 ;  /* 0x00000011ff0e723e */ /* 0x000fe200020006ff */
[----:B----4-:R-:W-:Y:S04]  /*88060*/  STL.64 [R1+0xc858], R26 ;  /* 0x00c8581a01007387 */ /* 0x010fe80000100a00 */
[----:B--2---:R0:W-:Y:S04]  /*88070*/  STL.64 [R1+0xc850], R24 ;  /* 0x00c8501801007387 */ /* 0x0041e80000100a00 */
[----:B0-----:R-:W3:Y:S04]  /*88080*/  LDL.LU.64 R24, [R1+0x10e0] ;  /* 0x0010e00001187983 */ /* 0x001ee80000300a00 */
[----:B------:R-:W3:Y:S04]  /*88090*/  LDL.LU.64 R26, [R1+0x10e8] ;  /* 0x0010e800011a7983 */ /* 0x000ee80000300a00 */
[----:B------:R-:W2:Y:S04]  /*880a0*/  LDL.64 R4, [R1+0x50] ;  /* 0x0000500001047983 */ /* 0x000ea80000100a00 */
[----:B------:R-:W4:Y:S04]  /*880b0*/  LDL.64 R20, [R1+0x48] ;  /* 0x0000480001147983 */ /* 0x000f280000100a00 */
[----:B------:R-:W-:Y:S04]  /*880c0*/  STL [R1+0xc6f4], R2 ;  /* 0x00c6f40201007387 */ /* 0x000fe80000100800 */
[----:B------:R0:W-:Y:S04]  /*880d0*/  STL [R1+0xc6f0], R3 ;  /* 0x00c6f00301007387 */ /* 0x0001e80000100800 */
[----:B0-----:R-:W2:Y:S04]  /*880e0*/  LDL.64 R2, [R1+0x58] ;  /* 0x0000580001027983 */ /* 0x001ea80000100a00 */
[----:B------:R-:W-:Y:S04]  /*880f0*/  STL [R1+0xa7c0], R0 ;  /* 0x00a7c00001007387 */ /* 0x000fe80000100800 */
[----:B------:R-:W2:Y:S01]  /*88100*/  LDL.64 R22, [R1+0x40] ;  /* 0x0000400001167983 */ /* 0x000ea20000100a00 */
[----:B------:R-:W-:-:S07]  /*88110*/  F2FP.F16.E4M3.UNPACK_B R15, R16 ;  /* 0x00000010ff0f723e */ /* 0x000fce00020006ff */
[C---:B---3--:R-:W-:Y:S01]  /*88120*/  HMMA.16816.F32 R8, R12.reuse, R8, R24 ;  /* 0x000000080c08723c */ /* 0x048fe20000001818 */
[----:B--2---:R-:W-:Y:S04]  /*88130*/  STL.64 [R1+0xc7d0], R22 ;  /* 0x00c7d01601007387 */ /* 0x004fe80000100a00 */
[----:B----4-:R0:W-:Y:S04]  /*88140*/  STL.64 [R1+0xc7c8], R20 ;  /* 0x00c7c81401007387 */ /* 0x0101e80000100a00 */
[----:B0-----:R-:W2:Y:S04]  /*88150*/  LDL.LU.64 R20, [R1+0x1070] ;  /* 0x0010700001147983 */ /* 0x001ea80000300a00 */
[----:B------:R-:W2:Y:S04]  /*88160*/  LDL.LU.64 R22, [R1+0x1078] ;  /* 0x0010780001167983 */ /* 0x000ea80000300a00 */
[----:B------:R-:W3:Y:S04]  /*88170*/  LDL.64 R28, [R1+0x38] ;  /* 0x00003800011c7983 */ /* 0x000ee80000100a00 */
        /* <DEDUP_REMOVED lines=18> */
[----:B0-----:R-:W1:Y:S02]  /*882a0*/  LDL.LU.64 R8, [R1+0xc820] ;  /* 0x00c8200001087983 */ /* 0x001e640000300a00 */
[----:B-1----:R-:W-:Y:S02]  /*882b0*/  HMMA.16816.F32 R8, R12, R8, R24 ;  /* 0x000000080c08723c */ /* 0x002fe40000001818 */
[----:B------:R-:W4:Y:S04]  /*882c0*/  LDL.LU.64 R26, [R1+0xc818] ;  /* 0x00c81800011a7983 */ /* 0x000f280000300a00 */
[----:B------:R-:W2:-:S13]  /*882d0*/  LDL.LU.64 R24, [R1+0xc810] ;  /* 0x00c8100001187983 */ /* 0x000e9a0000300a00 */
[----:B------:R-:W-:Y:S04]  /*882e0*/  STL.64 [R1+0x1990], R8 ;  /* 0x0019900801007387 */ /* 0x000fe80000100a00 */
[----:B------:R0:W-:Y:S04]  /*882f0*/  STL.64 [R1+0x1998], R10 ;  /* 0x0019980a01007387 */ /* 0x0001e80000100a00 */
[----:B0-----:R-:W2:Y:S04]  /*88300*/  LDL.LU.64 R10, [R1+0xc808] ;  /* 0x00c80800010a7983 */ /* 0x001ea80000300a00 */
[----:B------:R-:W3:Y:S01]  /*88310*/  LDL.LU.64 R8, [R1+0x1040] ;  /* 0x0010400001087983 */ /* 0x000ee20000300a00 */
[----:B--2---:R-:W-:Y:S03]  /*88320*/  HMMA.16816.F32 R20, R12, R10, R20 ;  /* 0x0000000a0c14723c */ /* 0x004fe60000001814 */
[----:B------:R-:W3:-:S15]  /*88330*/  LDL.LU.64 R10, [R1+0x1048] ;  /* 0x00104800010a7983 */ /* 0x000ede0000300a00 */
[----:B------:R-:W-:Y:S01]  /*88340*/  NOP ;  /* 0x0000000000007918 */ /* 0x000fe20000000000 */
[----:B------:R-:W-:Y:S04]  /*88350*/  STL.64 [R1+0x1980], R20 ;  /* 0x0019801401007387 */ /* 0x000fe80000100a00 */
[----:B------:R-:W-:Y:S04]  /*88360*/  STL.64 [R1+0x1988], R22 ;  /* 0x0019881601007387 */ /* 0x000fe80000100a00 */
[----:B------:R-:W2:Y:S04]  /*88370*/  LDL.LU.64 R6, [R1+0x30] ;  /* 0x0000300001067983 */ /* 0x000ea80000300a00 */
[----:B--2---:R-:W-:Y:S04]  /*88380*/  STL.64 [R1+0xc7e0], R6 ;  /* 0x00c7e00601007387 */ /* 0x004fe80000100a00 */
[----:B------:R0:W-:Y:S04]  /*88390*/  STL.64 [R1+0xc7d8], R4 ;  /* 0x00c7d80401007387 */ /* 0x0001e80000100a00 */
[----:B0-----:R-:W2:Y:S04]  /*883a0*/  LDL.LU.64 R4, [R1+0x1020] ;  /* 0x0010200001047983 */ /* 0x001ea80000300a00 */
[----:B------:R-:W2:Y:S01]  /*883b0*/  LDL.LU.64 R6, [R1+0x1028] ;  /* 0x0010280001067983 */ /* 0x000ea20000300a00 */
[C---:B----4-:R-:W-:Y:S03]  /*883c0*/  HMMA.16816.F32 R16, R12.reuse, R26, R16 ;  /* 0x0000001a0c10723c */ /* 0x050fe60000001810 */
[----:B--2---:R0:W-:Y:S04]  /*883d0*/  STL.64 [R1+0xc7f0], R6 ;  /* 0x00c7f00601007387 */ /* 0x0041e80000100a00 */
[----:B0-----:R-:W2:Y:S04]  /*883e0*/  LDL R6, [R1+0x60] ;  /* 0x0000600001067983 */ /* 0x001ea80000100800 */
[----:B------:R-:W2:Y:S04]  /*883f0*/  LDL R7, [R1+0x64] ;  /* 0x0000640001077983 */ /* 0x000ea80000100800 */
[----:B------:R-:W-:Y:S04]  /*88400*/  STL.64 [R1+0xc7e8], R4 ;  /* 0x00c7e80401007387 */ /* 0x000fe80000100a00 */
[----:B------:R-:W4:Y:S04]  /*88410*/  LDL.LU.64 R20, [R1+0x1010] ;  /* 0x0010100001147983 */ /* 0x000f280000300a00 */
[----:B------:R-:W2:Y:S01]  /*88420*/  LDL.LU.64 R22, [R1+0x1018] ;  /* 0x0010180001167983 */ /* 0x000ea20000300a00 */
[C---:B---3--:R-:W-:Y:S03]  /*88430*/  HMMA.16816.F32 R8, R12.reuse, R24, R8 ;  /* 0x000000180c08723c */ /* 0x048fe60000001808 */
[----:B------:R-:W-:Y:S04]  /*88440*/  STL.64 [R1+0x1970], R16 ;  /* 0x0019701001007387 */ /* 0x000fe80000100a00 */
[----:B------:R-:W-:Y:S04]  /*88450*/  STL.64 [R1+0x1978], R18 ;  /* 0x0019781201007387 */ /* 0x000fe80000100a00 */
[----:B--2---:R-:W-:Y:S04]  /*88460*/  STL.64 [R1+0xc800], R22 ;  /* 0x00c8001601007387 */ /* 0x004fe80000100a00 */
[----:B----4-:R0:W-:Y:S04]  /*88470*/  STL.64 [R1+0xc7f8], R20 ;  /* 0x00c7f81401007387 */ /* 0x0101e80000100a00 */
[----:B0-----:R-:W2:Y:S04]  /*88480*/  LDL.LU.64 R20, [R1+0x1030] ;  /* 0x0010300001147983 */ /* 0x001ea80000300a00 */
[----:B------:R-:W2:Y:S04]  /*88490*/  LDL.LU.64 R22, [R1+0x1038] ;  /* 0x0010380001167983 */ /* 0x000ea80000300a00 */
[----:B------:R-:W3:Y:S04]  /*884a0*/  LDL.64 R26, [R1+0x18] ;  /* 0x00001800011a7983 */ /* 0x000ee80000100a00 */
[----:B------:R-:W4:Y:S04]  /*884b0*/  LDL R24, [R1+0x20] ;  /* 0x0000200001187983 */ /* 0x000f280000100800 */
[----:B------:R0:W-:Y:S04]  /*884c0*/  STL.64 [R1+0x1960], R8 ;  /* 0x0019600801007387 */ /* 0x0001e80000100a00 */
[----:B------:R1:W-:Y:S04]  /*884d0*/  STL.64 [R1+0x1968], R10 ;  /* 0x0019680a01007387 */ /* 0x0003e80000100a00 */
[----:B------:R-:W4:Y:S04]  /*884e0*/  LDL R25, [R1+0x24] ;  /* 0x0000240001197983 */ /* 0x000f280000100800 */
[----:B------:R-:W4:Y:S04]  /*884f0*/  LDL.LU.64 R16, [R1+0xfd0] ;  /* 0x000fd00001107983 */ /* 0x000f280000300a00 */
[----:B------:R-:W4:Y:S04]  /*88500*/  LDL.LU.64 R18, [R1+0xfd8] ;  /* 0x000fd80001127983 */ /* 0x000f280000300a00 */
[----:B0-----:R-:W4:Y:S04]  /*88510*/  LDL.LU.64 R8, [R1+0xfc0] ;  /* 0x000fc00001087983 */ /* 0x001f280000300a00 */
[----:B-1----:R-:W4:Y:S01]  /*88520*/  LDL.LU.64 R10, [R1+0xfc8] ;  /* 0x000fc800010a7983 */ /* 0x002f220000300a00 */
[C---:B--2---:R-:W-:Y:S03]  /*88530*/  HMMA.16816.F32 R4, R12.reuse, R6, R20 ;  /* 0x000000060c04723c */ /* 0x044fe60000001814 */
[----:B---3--:R-:W-:Y:S04]  /*88540*/  STL.64 [R1+0xc7c0], R26 ;  /* 0x00c7c01a01007387 */ /* 0x008fe80000100a00 */
[----:B----4-:R0:W-:Y:S04]  /*88550*/  STL.64 [R1+0xc7b8], R24 ;  /* 0x00c7b81801007387 */ /* 0x0101e80000100a00 */
[----:B0-----:R-:W2:Y:S04]  /*88560*/  LDL.LU.64 R24, [R1+0xff0] ;  /* 0x000ff00001187983 */ /* 0x001ea80000300a00 */
[----:B------:R-:W2:Y:S04]  /*88570*/  LDL.LU.64 R26, [R1+0xff8] ;  /* 0x000ff800011a7983 */ /* 0x000ea80000300a00 */
[----:B------:R-:W3:Y:S04]  /*88580*/  LDL.LU.64 R22, [R1+0xc800] ;  /* 0x00c8000001167983 */ /* 0x000ee80000300a00 */
[----:B------:R-:W3:Y:S04]  /*88590*/  LDL.LU.64 R20, [R1+0xc7f8] ;  /* 0x00c7f80001147983 */ /* 0x000ee80000300a00 */
        /* <DEDUP_REMOVED lines=8> */
[----:B0-----:R-:W4:Y:S04]  /*88620*/  LDL.LU.64 R6, [R1+0xc7e0] ;  /* 0x00c7e00001067983 */ /* 0x001f280000300a00 */
[----:B------:R-:W3:Y:S01]  /*88630*/  LDL.LU.64 R4, [R1+0xc7d8] ;  /* 0x00c7d80001047983 */ /* 0x000ee20000300a00 */
[----:B------:R-:W-:-:S05]  /*88640*/  IMAD.MOV.U32 R3, RZ, RZ, R2 ;  /* 0x000000ffff037224 */ /* 0x000fca00078e0002 */
[----:B------:R-:W-:Y:S01]  /*88650*/  STL [R1+0xc6f8], R3 ;  /* 0x00c6f80301007387 */ /* 0x000fe20000100800 */
[----:B---3--:R-:W-:-:S15]  /*88660*/  HMMA.16816.F32 R20, R12, R4, R20 ;  /* 0x000000040c14723c */ /* 0x008fde0000001814 */
[----:B------:R-:W-:-:S04]  /*88670*/  NOP ;  /* 0x0000000000007918 */ /* 0x000fc80000000000 */
[----:B------:R-:W-:Y:S04]  /*88680*/  STL.64 [R1+0x1930], R20 ;  /* 0x0019301401007387 */ /* 0x000fe80000100a00 */
[----:B------:R0:W-:Y:S04]  /*88690*/  STL.64 [R1+0x1938], R22 ;  /* 0x0019381601007387 */ /* 0x0001e80000100a00 */
[----:B0-----:R-:W3:Y:S04]  /*886a0*/  LDL.LU.64 R22, [R1+0xc7d0] ;  /* 0x00c7d00001167983 */ /* 0x001ee80000300a00 */
[----:B------:R-:W2:Y:S01]  /*886b0*/  LDL.LU.64 R20, [R1+0xc7c8] ;  /* 0x00c7c80001147983 */ /* 0x000ea20000300a00 */
[----:B------:R-:W-:Y:S01]  /*886c0*/  IMAD.MOV.U32 R2, RZ, RZ, R5 ;  /* 0x000000ffff027224 */ /* 0x000fe200078e0005 */
[C---:B------:R-:W-:Y:S04]  /*886d0*/  HMMA.16816.F32 R8, R12.reuse, R28, R8 ;  /* 0x0000001c0c08723c */ /* 0x040fe80000001808 */
[----:B------:R0:W-:Y:S04]  /*886e0*/  STL [R1+0xc6fc], R2 ;  /* 0x00c6fc0201007387 */ /* 0x0001e80000100800 */
[C---:B--2---:R-:W-:Y:S08]  /*886f0*/  HMMA.16816.F32 R24, R12.reuse, R20, R24 ;  /* 0x000000140c18723c */ /* 0x044ff00000001818 */
[----:B---3--:R-:W-:Y:S01]  /*88700*/  HMMA.16816.F32 R16, R12, R22, R16 ;  /* 0x000000160c10723c */ /* 0x008fe20000001810 */
[----:B------:R-:W-:-:S02]  /*88710*/  IMAD.MOV.U32 R3, RZ, RZ, R21 ;  /* 0x000000ffff037224 */ /* 0x000fc400078e0015 */
[----:B0-----:R-:W-:-:S08]  /*88720*/  IMAD.MOV.U32 R2, RZ, RZ, R22 ;  /* 0x000000ffff027224 */ /* 0x001fd000078e0016 */
[----:B------:R0:W-:Y:S04]  /*88730*/  STL.64 [R1+0x1920], R24 ;  /* 0x0019201801007387 */ /* 0x0001e80000100a00 */
[----:B------:R1:W-:Y:S04]  /*88740*/  STL.64 [R1+0x1928], R26 ;  /* 0x0019281a01007387 */ /* 0x0003e80000100a00 */
[----:B0-----:R-:W2:Y:S04]  /*88750*/  LDL.LU.64 R24, [R1+0xfa0] ;  /* 0x000fa00001187983 */ /* 0x001ea80000300a00 */
[----:B-1----:R-:W2:Y:S04]  /*88760*/  LDL.LU.64 R26, [R1+0xfa8] ;  /* 0x000fa800011a7983 */ /* 0x002ea80000300a00 */
[----:B------:R-:W-:Y:S04]  /*88770*/  STL [R1+0xc700], R3 ;  /* 0x00c7000301007387 */ /* 0x000fe80000100800 */
[----:B------:R0:W-:Y:S04]  /*88780*/  STL.64 [R1+0x1910], R16 ;  /* 0x0019101001007387 */ /* 0x0001e80000100a00 */
[----:B------:R1:W-:Y:S04]  /*88790*/  STL.64 [R1+0x1918], R18 ;  /* 0x0019181201007387 */ /* 0x0003e80000100a00 */
[----:B------:R-:W3:Y:S04]  /*887a0*/  LDL.LU.64 R20, [R1+0xf60] ;  /* 0x000f600001147983 */ /* 0x000ee80000300a00 */
[----:B------:R0:W-:Y:S04]  /*887b0*/  STL.64 [R1+0x1900], R8 ;  /* 0x0019000801007387 */ /* 0x0001e80000100a00 */
[----:B------:R1:W-:Y:S04]  /*887c0*/  STL.64 [R1+0x1908], R10 ;  /* 0x0019080a01007387 */ /* 0x0003e80000100a00 */
[----:B------:R-:W3:Y:S04]  /*887d0*/  LDL.LU.64 R22, [R1+0xf68] ;  /* 0x000f680001167983 */ /* 0x000ee80000300a00 */
[----:B0-----:R-:W3:Y:S04]  /*887e0*/  LDL.LU.64 R16, [R1+0xf50] ;  /* 0x000f500001107983 */ /* 0x001ee80000300a00 */
[----:B-1----:R-:W3:Y:S04]  /*887f0*/  LDL.LU.64 R18, [R1+0xf58] ;  /* 0x000f580001127983 */ /* 0x002ee80000300a00 */
[----:B------:R-:W3:Y:S04]  /*88800*/  LDL R8, [R1+0x10] ;  /* 0x0000100001087983 */ /* 0x000ee80000100800 */
[----:B------:R-:W3:Y:S04]  /*88810*/  LDL R9, [R1+0x14] ;  /* 0x0000140001097983 */ /* 0x000ee80000100800 */
[----:B------:R-:W3:Y:S04]  /*88820*/  LDL R10, [R1+0x8] ;  /* 0x00000800010a7983 */ /* 0x000ee80000100800 */
[----:B------:R-:W3:Y:S01]  /*88830*/  LDL R11, [R1+0xc] ;  /* 0x00000c00010b7983 */ /* 0x000ee20000100800 */
[----:B------:R-:W-:-:S02]  /*88840*/  IMAD.MOV.U32 R3, RZ, RZ, R29 ;  /* 0x000000ffff037224 */ /* 0x000fc400078e001d */
[----:B----4-:R-:W-:Y:S02]  /*88850*/  IMAD.MOV.U32 R4, RZ, RZ, R6 ;  /* 0x000000ffff047224 */ /* 0x010fe400078e0006 */
[----:B------:R-:W-:Y:S01]  /*88860*/  IMAD.MOV.U32 R5, RZ, RZ, R7 ;  /* 0x000000ffff057224 */ /* 0x000fe200078e0007 */
[----:B--2---:R-:W-:Y:S01]  /*88870*/  HMMA.16816.F32 R24, R12, R6, R24 ;  /* 0x000000060c18723c */ /* 0x004fe20000001818 */
[----:B---3--:R0:W-:Y:S04]  /*88880*/  STL.64 [R1+0xc798], R10 ;  /* 0x00c7980a01007387 */ /* 0x0081e80000100a00 */
[----:B------:R-:W2:Y:S04]  /*88890*/  LDL.64 R28, [R1] ;  /* 0x00000000011c7983 */ /* 0x000ea80000100a00 */
[----:B0-----:R-:W3:Y:S10]  /*888a0*/  LDL.64 R10, [R1+0x28] ;  /* 0x00002800010a7983 */ /* 0x001ef40000100a00 */
[----:B------:R-:W-:Y:S04]  /*888b0*/  STL.64 [R1+0x18f0], R24 ;  /* 0x0018f01801007387 */ /* 0x000fe80000100a00 */
[----:B------:R0:W-:Y:S04]  /*888c0*/  STL.64 [R1+0x18f8], R26 ;  /* 0x0018f81a01007387 */ /* 0x0001e80000100a00 */
[----:B0-----:R-:W4:Y:S04]  /*888d0*/  LDL.LU.64 R26, [R1+0xc7c0] ;  /* 0x00c7c000011a7983 */ /* 0x001f280000300a00 */
[----:B------:R-:W2:Y:S04]  /*888e0*/  LDL.LU.64 R24, [R1+0xc7b8] ;  /* 0x00c7b80001187983 */ /* 0x000ea80000300a00 */
[----:B------:R-:W2:Y:S04]  /*888f0*/  LDL.LU.64 R6, [R1+0xc7b0] ;  /* 0x00c7b00001067983 */ /* 0x000ea80000300a00 */
[----:B--2---:R-:W-:Y:S04]  /*88900*/  STL.64 [R1+0xc728], R6 ;  /* 0x00c7280601007387 */ /* 0x004fe80000100a00 */
[----:B------:R0:W-:Y:S04]  /*88910*/  STL.64 [R1+0xc720], R4 ;  /* 0x00c7200401007387 */ /* 0x0001e80000100a00 */
[----:B0-----:R-:W2:Y:S04]  /*88920*/  LDL.LU.64 R4, [R1+0xf70] ;  /* 0x000f700001047983 */ /* 0x001ea80000300a00 */
[----:B------:R-:W2:Y:S01]  /*88930*/  LDL.LU.64 R6, [R1+0xf78] ;  /* 0x000f780001067983 */ /* 0x000ea20000300a00 */
[----:B---3--:R-:W-:-:S05]  /*88940*/  IMAD.MOV.U32 R0, RZ, RZ, R11 ;  /* 0x000000ffff007224 */ /* 0x008fca00078e000b */
[----:B------:R-:W-:Y:S01]  /*88950*/  STL [R1+0xc5e0], R0 ;  /* 0x00c5e00001007387 */ /* 0x000fe20000100800 */
[C---:B----4-:R-:W-:Y:S08]  /*88960*/  HMMA.16816.F32 R16, R12.reuse, R26, R16 ;  /* 0x0000001a0c10723c */ /* 0x050ff00000001810 */
[----:B--2---:R-:W-:-:S15]  /*88970*/  HMMA.16816.F32 R4, R12, R10, R4 ;  /* 0x0000000a0c04723c */ /* 0x004fde0000001804 */
[----:B------:R-:W-:-:S04]  /*88980*/  NOP ;  /* 0x0000000000007918 */ /* 0x000fc80000000000 */
[----:B------:R-:W-:Y:S04]  /*88990*/  STL.64 [R1+0x18e0], R4 ;  /* 0x0018e00401007387 */ /* 0x000fe80000100a00 */
[----:B------:R0:W-:Y:S02]  /*889a0*/  STL.64 [R1+0x18e8], R6 ;  /* 0x0018e80601007387 */ /* 0x0001e40000100a00 */
[----:B0-----:R-:W-:-:S15]  /*889b0*/  HMMA.16816.F32 R4, R12, R24, R20 ;  /* 0x000000180c04723c */ /* 0x001fde0000001814 */
[----:B------:R-:W-:-:S04]  /*889c0*/  NOP ;  /* 0x0000000000007918 */ /* 0x000fc80000000000 */
[----:B------:R0:W-:Y:S04]  /*889d0*/  STL.64 [R1+0x18d0], R4 ;  /* 0x0018d00401007387 */ /* 0x0001e80000100a00 */
[----:B------:R1:W-:Y:S04]  /*889e0*/  STL.64 [R1+0x18d8], R6 ;  /* 0x0018d80601007387 */ /* 0x0003e80000100a00 */
[----:B0-----:R-:W2:Y:S04]  /*889f0*/  LDL.LU.64 R4, [R1+0xf10] ;  /* 0x000f100001047983 */ /* 0x001ea80000300a00 */
[----:B------:R-:W-:Y:S04]  /*88a00*/  STL.64 [R1+0x18c0], R16 ;  /* 0x0018c01001007387 */ /* 0x000fe80000100a00 */
[----:B------:R-:W-:Y:S04]  /*88a10*/  STL.64 [R1+0x18c8], R18 ;  /* 0x0018c81201007387 */ /* 0x000fe80000100a00 */
[----:B-1----:R-:W3:Y:S01]  /*88a20*/  LDL.LU.64 R6, [R1+0xf18] ;  /* 0x000f180001067983 */ /* 0x002ee20000300a00 */
[----:B------:R-:W-:-:S03]  /*88a30*/  IMAD.MOV.U32 R0, RZ, RZ, R26 ;  /* 0x000000ffff007224 */ /* 0x000fc600078e001a */
        /* <DEDUP_REMOVED lines=23> */
[----:B------:R-:W-:Y:S04]  /*88bb0*/  STL [R1+0xc618], R0 ;  /* 0x00c6180001007387 */ /* 0x000fe80000100800 */
[----:B------:R-:W4:Y:S04]  /*88bc0*/  LDL.LU.64 R6, [R1+0xc7a8] ;  /* 0x00c7a80001067983 */ /* 0x000f280000300a00 */
[----:B------:R-:W4:Y:S04]  /*88bd0*/  LDL.LU.64 R4, [R1+0xc7a0] ;  /* 0x00c7a00001047983 */ /* 0x000f280000300a00 */
[----:B------:R-:W-:Y:S04]  /*88be0*/  STL.64 [R1+0x18b0], R8 ;  /* 0x0018b00801007387 */ /* 0x000fe80000100a00 */
[----:B------:R0:W-:Y:S04]  /*88bf0*/  STL.64 [R1+0x18b8], R10 ;  /* 0x0018b80a01007387 */ /* 0x0001e80000100a00 */
[----:B0-----:R-:W4:Y:S01]  /*88c00*/  LDL.LU.64 R10, [R1+0xc798] ;  /* 0x00c79800010a7983 */ /* 0x001f220000300a00 */
[----:B------:R-:W-:Y:S01]  /*88c10*/  HMMA.16816.F32 R24, R12, R28, R24 ;  /* 0x0000001c0c18723c */ /* 0x000fe20000001818 */
[----:B------:R-:W-:-:S07]  /*88c20*/  IMAD.MOV.U32 R0, RZ, RZ, R29 ;  /* 0x000000ffff007224 */ /* 0x000fce00078e001d */
[----:B----4-:R-:W-:Y:S01]  /*88c30*/  HMMA.16816.F32 R8, R12, R10, R4 ;  /* 0x0000000a0c08723c */ /* 0x010fe20000001804 */
[----:B------:R-:W4:Y:S04]  /*88c40*/  LDL.LU.64 R4, [R1+0xe40] ;  /* 0x000e400001047983 */ /* 0x000f280000300a00 */
[----:B------:R-:W4:-:S14]  /*88c50*/  LDL.LU.64 R6, [R1+0xe48] ;  /* 0x000e480001067983 */ /* 0x000f1c0000300a00 */
[----:B------:R0:W-:Y:S04]  /*88c60*/  STL.64 [R1+0x18a0], R8 ;  /* 0x0018a00801007387 */ /* 0x0001e80000100a00 */
[----:B------:R1:W-:Y:S04]  /*88c70*/  STL.64 [R1+0x18a8], R10 ;  /* 0x0018a80a01007387 */ /* 0x0003e80000100a00 */
[----:B0-----:R-:W2:Y:S04]  /*88c80*/  LDL.LU.64 R8, [R1+0xe20] ;  /* 0x000e200001087983 */ /* 0x001ea80000300a00 */
[----:B-1----:R-:W2:Y:S04]  /*88c90*/  LDL.LU.64 R10, [R1+0xe28] ;  /* 0x000e2800010a7983 */ /* 0x002ea80000300a00 */
[----:B------:R-:W-:Y:S04]  /*88ca0*/  STL.64 [R1+0x1890], R24 ;  /* 0x0018901801007387 */ /* 0x000fe80000100a00 */
[----:B------:R0:W-:Y:S04]  /*88cb0*/  STL.64 [R1+0x1898], R26 ;  /* 0x0018981a01007387 */ /* 0x0001e80000100a00 */
[----:B0-----:R-:W2:Y:S04]  /*88cc0*/  LDL.LU.64 R26, [R1+0xc790] ;  /* 0x00c79000011a7983 */ /* 0x001ea80000300a00 */
[----:B------:R-:W2:Y:S04]  /*88cd0*/  LDL.LU.64 R24, [R1+0xc788] ;  /* 0x00c7880001187983 */ /* 0x000ea80000300a00 */
        /* <DEDUP_REMOVED lines=37> */
[----:B0-----:R-:W3:Y:S04]  /*88f30*/  LDL.LU.64 R20, [R1+0xd70] ;  /* 0x000d700001147983 */ /* 0x001ee80000300a00 */
[----:B------:R-:W3:Y:S01]  /*88f40*/  LDL.LU.64 R22, [R1+0xd78] ;  /* 0x000d780001167983 */ /* 0x000ee20000300a00 */
[C---:B----4-:R-:W-:Y:S08]  /*88f50*/  HMMA.16816.F32 R4, R12.reuse, R18, R4 ;  /* 0x000000120c04723c */ /* 0x050ff00000001804 */
[C---:B--2---:R-:W-:Y:S11]  /*88f60*/  HMMA.16816.F32 R8, R12.reuse, R16, R8 ;  /* 0x000000100c08723c */ /* 0x044ff60000001808 */
        /* <DEDUP_REMOVED lines=12> */
[C---:B--2---:R-:W-:Y:S08]  /*89030*/  HMMA.16816.F32 R24, R12.reuse, R8, R24 ;  /* 0x000000080c18723c */ /* 0x044ff00000001818 */
[----:B----4-:R-:W-:-:S15]  /*89040*/  HMMA.16816.F32 R16, R12, R10, R16 ;  /* 0x0000000a0c10723c */ /* 0x010fde0000001810 */
[----:B------:R-:W-:-:S04]  /*89050*/  NOP ;  /* 0x0000000000007918 */ /* 0x000fc80000000000 */
[----:B------:R0:W-:Y:S04]  /*89060*/  STL.64 [R1+0x1810], R16 ;  /* 0x0018101001007387 */ /* 0x0001e80000100a00 */
[----:B------:R1:W-:Y:S04]  /*89070*/  STL.64 [R1+0x1818], R18 ;  /* 0x0018181201007387 */ /* 0x0003e80000100a00 */
[----:B0-----:R-:W2:Y:S04]  /*89080*/  LDL.LU.64 R16, [R1+0xd20] ;  /* 0x000d200001107983 */ /* 0x001ea80000300a00 */
[----:B-1----:R-:W2:Y:S04]  /*89090*/  LDL.LU.64 R18, [R1+0xd28] ;  /* 0x000d280001127983 */ /* 0x002ea80000300a00 */
[----:B------:R-:W-:Y:S04]  /*890a0*/  STL.64 [R1+0x1800], R24 ;  /* 0x0018001801007387 */ /* 0x000fe80000100a00 */
[----:B------:R0:W-:Y:S02]  /*890b0*/  STL.64 [R1+0x1808], R26 ;  /* 0x0018081a01007387 */ /* 0x0001e40000100a00 */
[----:B0-----:R-:W-:-:S02]  /*890c0*/  IMAD.MOV.U32 R26, RZ, RZ, R4 ;  /* 0x000000ffff1a7224 */ /* 0x001fc400078e0004 */
[----:B------:R-:W-:Y:S01]  /*890d0*/  IMAD.MOV.U32 R27, RZ, RZ, R5 ;  /* 0x000000ffff1b7224 */ /* 0x000fe200078e0005 */
[----:B------:R-:W2:Y:S04]  /*890e0*/  LDL.LU R4, [R1+0xc708] ;  /* 0x00c7080001047983 */ /* 0x000ea80000300800 */
[----:B------:R-:W2:Y:S04]  /*890f0*/  LDL.LU R5, [R1+0xc704] ;  /* 0x00c7040001057983 */ /* 0x000ea80000300800 */
[----:B------:R0:W-:Y:S04]  /*89100*/  STL.64 [R1+0xc4e8], R10 ;  /* 0x00c4e80a01007387 */ /* 0x0001e80000100a00 */
[----:B0-----:R-:W4:Y:S04]  /*89110*/  LDL.LU R10, [R1+0x2cbc] ;  /* 0x002cbc00010a7983 */ /* 0x001f280000300800 */
[----:B------:R-:W4:Y:S04]  /*89120*/  LDL.LU R11, [R1+0x2cb8] ;  /* 0x002cb800010b7983 */ /* 0x000f280000300800 */
[----:B------:R0:W-:Y:S04]  /*89130*/  STL.64 [R1+0xc4e0], R8 ;  /* 0x00c4e00801007387 */ /* 0x0001e80000100a00 */
[----:B0-----:R-:W4:Y:S04]  /*89140*/  LDL.LU R8, [R1+0x2ca0] ;  /* 0x002ca00001087983 */ /* 0x001f280000300800 */
[----:B------:R-:W4:Y:S04]  /*89150*/  LDL.LU R9, [R1+0x2cb0] ;  /* 0x002cb00001097983 */ /* 0x000f280000300800 */
[----:B------:R-:W4:Y:S01]  /*89160*/  LDL.LU R24, [R1+0x38] ;  /* 0x0000380001187983 */ /* 0x000f220000300800 */
[----:B---3--:R-:W-:Y:S01]  /*89170*/  HMMA.16816.F32 R20, R12, R6, R20 ;  /* 0x000000060c14723c */ /* 0x008fe20000001814 */
[----:B------:R-:W-:-:S15]  /*89180*/  IMAD.MOV.U32 R25, RZ, RZ, R3 ;  /* 0x000000ffff197224 */ /* 0x000fde00078e0003 */
[----:B------:R-:W-:-:S03]  /*89190*/  NOP ;  /* 0x0000000000007918 */ /* 0x000fc60000000000 */
[----:B------:R-:W-:Y:S04]  /*891a0*/  STL.64 [R1+0x17f0], R20 ;  /* 0x0017f01401007387 */ /* 0x000fe80000100a00 */
[----:B------:R-:W-:Y:S04]  /*891b0*/  STL.64 [R1+0x17f8], R22 ;  /* 0x0017f81601007387 */ /* 0x000fe80000100a00 */
[----:B------:R-:W3:Y:S04]  /*891c0*/  LDL.LU R3, [R1+0xc700] ;  /* 0x00c7000001037983 */ /* 0x000ee80000300800 */
[----:B------:R0:W-:Y:S04]  /*891d0*/  STL.64 [R1+0xc5f0], R26 ;  /* 0x00c5f01a01007387 */ /* 0x0001e80000100a00 */
[----:B0-----:R-:W3:Y:S04]  /*891e0*/  LDL.LU R26, [R1+0x2ca8] ;  /* 0x002ca800011a7983 */ /* 0x001ee80000300800 */
[----:B------:R-:W3:Y:S01]  /*891f0*/  LDL.LU R27, [R1+0x2cb4] ;  /* 0x002cb400011b7983 */ /* 0x000ee20000300800 */
[----:B------:R-:W-:Y:S01]  /*89200*/  IMAD.MOV.U32 R22, RZ, RZ, R2 ;  /* 0x000000ffff167224 */ /* 0x000fe200078e0002 */
[----:B--2---:R-:W-:Y:S02]  /*89210*/  HMMA.16816.F32 R16, R12, R4, R16 ;  /* 0x000000040c10723c */ /* 0x004fe40000001810 */
[----:B----4-:R0:W-:Y:S04]  /*89220*/  STL.64 [R1+0xc5e8], R24 ;  /* 0x00c5e81801007387 */ /* 0x0101e80000100a00 */
[----:B0-----:R-:W2:Y:S04]  /*89230*/  LDL.LU R24, [R1+0x2ca4] ;  /* 0x002ca40001187983 */ /* 0x001ea80000300800 */
[----:B------:R-:W4:Y:S04]  /*89240*/  LDL.LU R25, [R1+0x2cac] ;  /* 0x002cac0001197983 */ /* 0x000f280000300800 */
[----:B------:R-:W2:Y:S05]  /*89250*/  LDL.LU R2, [R1+0xc6fc] ;  /* 0x00c6fc0001027983 */ /* 0x000eaa0000300800 */
[----:B------:R0:W-:Y:S04]  /*89260*/  STL.64 [R1+0x17e0], R16 ;  /* 0x0017e01001007387 */ /* 0x0001e80000100a00 */
[----:B------:R1:W-:Y:S04]  /*89270*/  STL.64 [R1+0x17e8], R18 ;  /* 0x0017e81201007387 */ /* 0x0003e80000100a00 */
[----:B------:R-:W2:Y:S04]  /*89280*/  LDL.LU R23, [R1+0x44] ;  /* 0x0000440001177983 */ /* 0x000ea80000300800 */
[----:B------:R-:W4:Y:S01]  /*89290*/  LDL.LU R20, [R1+0x48] ;  /* 0x0000480001147983 */ /* 0x000f220000300800 */
[----:B---3--:R-:W-:-:S03]  /*892a0*/  IMAD.MOV.U32 R21, RZ, RZ, R3 ;  /* 0x000000ffff157224 */ /* 0x008fc600078e0003 */
[----:B------:R-:W3:Y:S04]  /*892b0*/  LDL.LU R3, [R1+0xc6f8] ;  /* 0x00c6f80001037983 */ /* 0x000ee80000300800 */
[----:B0-----:R-:W3:Y:S04]  /*892c0*/  LDL.LU.64 R16, [R1+0xcd0] ;  /* 0x000cd00001107983 */ /* 0x001ee80000300a00 */
[----:B-1----:R-:W3:Y:S04]  /*892d0*/  LDL.LU.64 R18, [R1+0xcd8] ;  /* 0x000cd80001127983 */ /* 0x002ee80000300a00 */
[----:B--2---:R0:W-:Y:S04]  /*892e0*/  STL.64 [R1+0xc600], R22 ;  /* 0x00c6001601007387 */ /* 0x0041e80000100a00 */
[----:B0-----:R-:W2:Y:S01]  /*892f0*/  LDL.LU R22, [R1+0x50] ;  /* 0x0000500001167983 */ /* 0x001ea20000300800 */
[----:B------:R-:W-:-:S03]  /*89300*/  IMAD.MOV.U32 R23, RZ, RZ, R2 ;  /* 0x000000ffff177224 */ /* 0x000fc600078e0002 */
[----:B------:R-:W2:Y:S04]  /*89310*/  LDL.LU R2, [R1+0xc6f4] ;  /* 0x00c6f40001027983 */ /* 0x000ea80000300800 */
[----:B----4-:R3:W-:Y:S02]  /*89320*/  STL.64 [R1+0xc5f8], R20 ;  /* 0x00c5f81401007387 */ /* 0x0107e40000100a00 */
[----:B---3--:R-:W-:Y:S02]  /*89330*/  IMAD.MOV.U32 R20, RZ, RZ, R3 ;  /* 0x000000ffff147224 */ /* 0x008fe400078e0003 */
[----:B--2---:R0:W-:Y:S04]  /*89340*/  STL.64 [R1+0xc620], R22 ;  /* 0x00c6201601007387 */ /* 0x0041e80000100a00 */
[----:B------:R-:W-:Y:S04]  /*89350*/  STL.64 [R1+0xc4f8], R6 ;  /* 0x00c4f80601007387 */ /* 0x000fe80000100a00 */
[----:B------:R-:W-:Y:S04]  /*89360*/  STL.64 [R1+0xc4f0], R4 ;  /* 0x00c4f00401007387 */ /* 0x000fe80000100a00 */
[----:B------:R-:W2:Y:S04]  /*89370*/  LDL.LU R3, [R1+0xc6f0] ;  /* 0x00c6f00001037983 */ /* 0x000ea80000300800 */
[----:B------:R-:W3:Y:S04]  /*89380*/  LDL.LU R21, [R1+0x5c] ;  /* 0x00005c0001157983 */ /* 0x000ee80000300800 */
[----:B---3--:R1:W-:Y:S04]  /*89390*/  STL.64 [R1+0xc638], R20 ;  /* 0x00c6381401007387 */ /* 0x0083e80000100a00 */
[----:B0-----:R-:W3:Y:S04]  /*893a0*/  LDL.LU R22, [R1+0x60] ;  /* 0x0000600001167983 */ /* 0x001ee80000300800 */
[----:B------:R-:W3:Y:S01]  /*893b0*/  LDL.LU R23, [R1+0x64] ;  /* 0x0000640001177983 */ /* 0x000ee20000300800 */
[----:B--2---:R-:W-:Y:S03]  /*893c0*/  HMMA.16816.F32 R12, R12, R2, R16 ;  /* 0x000000020c0c723c */ /* 0x004fe60000001810 */
[----:B---3--:R0:W-:Y:S04]  /*893d0*/  STL.64 [R1+0xc650], R22 ;  /* 0x00c6501601007387 */ /* 0x0081e80000100a00 */
[----:B-1----:R-:W2:-:S12]  /*893e0*/  LDL.LU R20, [R1+0x68] ;  /* 0x0000680001147983 */ /* 0x002e980000300800 */
[----:B------:R-:W-:Y:S04]  /*893f0*/  STL.64 [R1+0x17d0], R12 ;  /* 0x0017d00c01007387 */ /* 0x000fe80000100a00 */
[----:B------:R-:W-:Y:S04]  /*89400*/  STL.64 [R1+0x17d8], R14 ;  /* 0x0017d80e01007387 */ /* 0x000fe80000100a00 */
[----:B------:R-:W2:Y:S04]  /*89410*/  LDL.LU R21, [R1+0x6c] ;  /* 0x00006c0001157983 */ /* 0x000ea80000300800 */
[----:B--2---:R1:W-:Y:S04]  /*89420*/  STL.64 [R1+0xc668], R20 ;  /* 0x00c6681401007387 */ /* 0x0043e80000100a00 */
[----:B------:R2:W-:Y:S04]  /*89430*/  STL [R1+0xc4b4], R2 ;  /* 0x00c4b40201007387 */ /* 0x0005e80000100800 */
[----:B------:R3:W-:Y:S04]  /*89440*/  STL [R1+0xc4b0], R3 ;  /* 0x00c4b00301007387 */ /* 0x0007e80000100800 */
[----:B0-----:R-:W4:Y:S04]  /*89450*/  LDL.LU R22, [R1+0x70] ;  /* 0x0000700001167983 */ /* 0x001f280000300800 */
[----:B------:R-:W4:Y:S04]  /*89460*/  LDL.LU R23, [R1+0x74] ;  /* 0x0000740001177983 */ /* 0x000f280000300800 */
[----:B-1----:R-:W4:Y:S04]  /*89470*/  LDL.LU R20, [R1+0x78] ;  /* 0x0000780001147983 */ /* 0x002f280000300800 */
[----:B------:R-:W4:Y:S04]  /*89480*/  LDL.LU R21, [R1+0x7c] ;  /* 0x00007c0001157983 */ /* 0x000f280000300800 */
[----:B--2---:R-:W2:Y:S04]  /*89490*/  LDL.LU R2, [R1+0x80] ;  /* 0x0000800001027983 */ /* 0x004ea80000300800 */
[----:B---3--:R-:W2:Y:S04]  /*894a0*/  LDL.LU R3, [R1+0x84] ;  /* 0x0000840001037983 */ /* 0x008ea80000300800 */
[----:B----4-:R-:W-:Y:S04]  /*894b0*/  STL.64 [R1+0xc680], R22 ;  /* 0x00c6801601007387 */ /* 0x010fe80000100a00 */
[----:B------:R0:W-:Y:S04]  /*894c0*/  STL.64 [R1+0xc698], R20 ;  /* 0x00c6981401007387 */ /* 0x0001e80000100a00 */
[----:B0-----:R-:W3:Y:S04]  /*894d0*/  LDL.LU.64 R20, [R1+0xc10] ;  /* 0x000c100001147983 */ /* 0x001ee80000300a00 */
[----:B------:R-:W4:Y:S04]  /*894e0*/  LDL.LU.64 R22, [R1+0xc18] ;  /* 0x000c180001167983 */ /* 0x000f280000300a00 */
[----:B----4-:R0:W-:Y:S04]  /*894f0*/  STL.64 [R1+0xc6a8], R22 ;  /* 0x00c6a81601007387 */ /* 0x0101e80000100a00 */
[----:B0-----:R-:W4:Y:S04]  /*89500*/  LDL.LU R22, [R1+0x88] ;  /* 0x0000880001167983 */ /* 0x001f280000300800 */
[----:B------:R-:W4:Y:S04]  /*89510*/  LDL.LU R23, [R1+0x8c] ;  /* 0x00008c0001177983 */ /* 0x000f280000300800 */
[----:B---3--:R0:W-:Y:S04]  /*89520*/  STL.64 [R1+0xc6a0], R20 ;  /* 0x00c6a01401007387 */ /* 0x0081e80000100a00 */
[----:B0-----:R-:W3:Y:S04]  /*89530*/  LDL.LU R20, [R1+0x90] ;  /* 0x0000900001147983 */ /* 0x001ee80000300800 */
[----:B------:R-:W3:Y:S01]  /*89540*/  LDL.LU R21, [R1+0x94] ;  /* 0x0000940001157983 */ /* 0x000ee20000300800 */
[----:B------:R-:W-:-:S02]  /*89550*/  IMAD R8, R8, 0x100, R24 ;  /* 0x0000010008087824 */ /* 0x000fc400078e0218 */
[----:B------:R-:W-:Y:S02]  /*89560*/  IMAD R6, R26, 0x100, R25 ;  /* 0x000001001a067824 */ /* 0x000fe400078e0219 */
[----:B------:R-:W-:Y:S01]  /*89570*/  IMAD R5, R9, 0x100, R27 ;  /* 0x0000010009057824 */ /* 0x000fe200078e021b */
[----:B----4-:R0:W-:Y:S04]  /*89580*/  STL.64 [R1+0xc6c0], R22 ;  /* 0x00c6c01601007387 */ /* 0x0101e80000100a00 */
[----:B0-----:R-:W4:Y:S04]  /*89590*/  LDL.LU R22, [R1+0x98] ;  /* 0x0000980001167983 */ /* 0x001f280000300800 */
[----:B------:R-:W4:Y:S04]  /*895a0*/  LDL.LU R23, [R1+0x9c] ;  /* 0x00009c0001177983 */ /* 0x000f280000300800 */
[----:B---3--:R-:W-:Y:S04]  /*895b0*/  STL.64 [R1+0xc6d8], R20 ;  /* 0x00c6d81401007387 */ /* 0x008fe80000100a00 */
[----:B------:R-:W3:Y:S04]  /*895c0*/  LDL.LU.64 R24, [R1+0xba0] ;  /* 0x000ba00001187983 */ /* 0x000ee80000300a00 */
[----:B------:R-:W2:Y:S04]  /*895d0*/  LDL.LU.64 R26, [R1+0xba8] ;  /* 0x000ba800011a7983 */ /* 0x000ea80000300a00 */
        /* <DEDUP_REMOVED lines=32> */
[----:B------:R-:W-:-:S04]  /*897e0*/  IMAD R4, R11, 0x100, R10 ;  /* 0x000001000b047824 */ /* 0x000fc800078e020a */
[----:B------:R-:W-:Y:S01]  /*897f0*/  IMAD.MOV.U32 R15, RZ, RZ, R4 ;  /* 0x000000ffff0f7224 */ /* 0x000fe200078e0004 */
[----:B---3--:R-:W-:Y:S04]  /*89800*/  STL.64 [R1+0xc6e8], R26 ;  /* 0x00c6e81a01007387 */ /* 0x008fe80000100a00 */
[----:B--2---:R0:W-:Y:S04]  /*89810*/  STL.64 [R1+0xc6e0], R24 ;  /* 0x00c6e01801007387 */ /* 0x0041e80000100a00 */
[----:B0-----:R-:W4:Y:S04]  /*89820*/  LDL.LU.64 R24, [R1+0xcc0] ;  /* 0x000cc00001187983 */ /* 0x001f280000300a00 */
[----:B------:R-:W4:Y:S01]  /*89830*/  LDL.LU.64 R26, [R1+0xcc8] ;  /* 0x000cc800011a7983 */ /* 0x000f220000300a00 */
[----:B------:R-:W-:-:S02]  /*89840*/  F2FP.F16.E4M3.UNPACK_B R12, R8 ;  /* 0x00000008ff0c723e */ /* 0x000fc400020006ff */
[----:B------:R-:W-:Y:S02]  /*89850*/  F2FP.F16.E4M3.UNPACK_B R13, R6 ;  /* 0x00000006ff0d723e */ /* 0x000fe400020006ff */
[----:B------:R-:W-:Y:S02]  /*89860*/  F2FP.F16.E4M3.UNPACK_B R14, R5 ;  /* 0x00000005ff0e723e */ /* 0x000fe400020006ff */
[----:B------:R-:W-:Y:S01]  /*89870*/  F2FP.F16.E4M3.UNPACK_B R15, R15 ;  /* 0x0000000fff0f723e */ /* 0x000fe200020006ff */
        /* <DEDUP_REMOVED lines=29> */
[----:B0-----:R-:W4:Y:S02]  /*89a50*/  LDL.LU.64 R20, [R1+0xc698] ;  /* 0x00c6980001147983 */ /* 0x001f240000300a00 */
[----:B----4-:R-:W-:Y:S02]  /*89a60*/  HMMA.16816.F32 R20, R12, R20, R24 ;  /* 0x000000140c14723c */ /* 0x010fe40000001818 */
        /* <DEDUP_REMOVED lines=29> */
[----:B------:R-:W4:Y:S01]  /*89c40*/  LDL.LU R2, [R1] ;  /* 0x0000000001027983 */ /* 0x000f220000300800 */
[----:B------:R-:W-:-:S03]  /*89c50*/  IMAD.MOV.U32 R3, RZ, RZ, R0 ;  /* 0x000000ffff037224 */ /* 0x000fc600078e0000 */
[----:B------:R-:W3:Y:S01]  /*89c60*/  LDL.LU R0, [R1+0xc618] ;  /* 0x00c6180001007983 */ /* 0x000ee20000300800 */
        /* <DEDUP_REMOVED lines=13> */
[----:B------:R-:W-:-:S15]  /*89d40*/  HMMA.16816.F32 R16, R12, R22, R16 ;  /* 0x000000160c10723c */ /* 0x000fde0000001810 */
[----:B------:R-:W-:-:S04]  /*89d50*/  NOP ;  /* 0x0000000000007918 */ /* 0x000fc80000000000 */
[----:B------:R-:W-:Y:S04]  /*89d60*/  STL.64 [R1+0x1710], R16 ;  /* 0x0017101001007387 */ /* 0x000fe80000100a00 */
[----:B------:R-:W-:Y:S01]  /*89d70*/  STL.64 [R1+0x1718], R18 ;  /* 0x0017181201007387 */ /* 0x000fe20000100a00 */
[C---:B---3--:R-:W-:Y:S03]  /*89d80*/  HMMA.16816.F32 R8, R12.reuse, R24, R8 ;  /* 0x000000180c08723c */ /* 0x048fe60000001808 */
[----:B------:R-:W3:Y:S05]  /*89d90*/  LDL.LU.64 R24, [R1+0xae0] ;  /* 0x000ae00001187983 */ /* 0x000eea0000300a00 */
[----:B--2---:R-:W-:Y:S11]  /*89da0*/  HMMA.16816.F32 R4, R12, R26, R4 ;  /* 0x0000001a0c04723c */ /* 0x004ff60000001804 */
        /* <DEDUP_REMOVED lines=9> */
[----:B---3--:R0:W-:Y:S04]  /*89e40*/  STL.64 [R1+0xc568], R26 ;  /* 0x00c5681a01007387 */ /* 0x0081e80000100a00 */
[----:B0-----:R-:W3:Y:S04]  /*89e50*/  LDL.LU R26, [R1+0x8] ;  /* 0x00000800011a7983 */ /* 0x001ee80000300800 */
[----:B------:R-:W3:Y:S04]  /*89e60*/  LDL.LU R27, [R1+0xc] ;  /* 0x00000c00011b7983 */ /* 0x000ee80000300800 */
[----:B--2---:R0:W-:Y:S04]  /*89e70*/  STL.64 [R1+0xc560], R24 ;  /* 0x00c5601801007387 */ /* 0x0041e80000100a00 */
[----:B0-----:R-:W2:Y:S04]  /*89e80*/  LDL.LU R24, [R1+0x10] ;  /* 0x0000100001187983 */ /* 0x001ea80000300800 */
[----:B------:R-:W2:Y:S04]  /*89e90*/  LDL.LU R25, [R1+0x14] ;  /* 0x0000140001197983 */ /* 0x000ea80000300800 */
[----:B---3--:R0:W-:Y:S02]  /*89ea0*/  STL.64 [R1+0xc580], R26 ;  /* 0x00c5801a01007387 */ /* 0x0081e40000100a00 */
[----:B0-----:R-:W-:-:S02]  /*89eb0*/  IMAD.MOV.U32 R26, RZ, RZ, R0 ;  /* 0x000000ffff1a7224 */ /* 0x001fc400078e0000 */
[----:B------:R-:W3:Y:S04]  /*89ec0*/  LDL.LU R0, [R1+0xc5e0] ;  /* 0x00c5e00001007983 */ /* 0x000ee80000300800 */
[----:B------:R-:W3:Y:S04]  /*89ed0*/  LDL.LU R27, [R1+0x1c] ;  /* 0x00001c00011b7983 */ /* 0x000ee80000300800 */
[----:B--2---:R0:W-:Y:S04]  /*89ee0*/  STL.64 [R1+0xc598], R24 ;  /* 0x00c5981801007387 */ /* 0x0041e80000100a00 */
[----:B0-----:R-:W2:Y:S04]  /*89ef0*/  LDL.LU R24, [R1+0x20] ;  /* 0x0000200001187983 */ /* 0x001ea80000300800 */
[----:B------:R-:W2:Y:S04]  /*89f00*/  LDL.LU R25, [R1+0x24] ;  /* 0x0000240001197983 */ /* 0x000ea80000300800 */
[----:B---3--:R0:W-:Y:S04]  /*89f10*/  STL.64 [R1+0xc5b0], R26 ;  /* 0x00c5b01a01007387 */ /* 0x0081e80000100a00 */
[----:B0-----:R-:W3:Y:S04]  /*89f20*/  LDL.LU R26, [R1+0x28] ;  /* 0x00002800011a7983 */ /* 0x001ee80000300800 */
        /* <DEDUP_REMOVED lines=27> */
[----:B------:R-:W3:Y:S04]  /*8a0e0*/  LDL.LU.64 R22, [R1+0xb58] ;  /* 0x000b580001167983 */ /* 0x000ee80000300a00 */
[----:B------:R-:W2:Y:S04]  /*8a0f0*/  LDL.LU.64 R16, [R1+0xaa0] ;  /* 0x000aa00001107983 */ /* 0x000ea80000300a00 */
[----:B------:R-:W2:Y:S01]  /*8a100*/  LDL.LU.64 R18, [R1+0xaa8] ;  /* 0x000aa80001127983 */ /* 0x000ea20000300a00 */
[C---:B---3--:R-:W-:Y:S03]  /*8a110*/  HMMA.16816.F32 R24, R12.reuse, R26, R20 ;  /* 0x0000001a0c18723c */ /* 0x048fe60000001814 */
[----:B--2---:R-:W-:Y:S04]  /*8a120*/  STL.64 [R1+0xc518], R18 ;  /* 0x00c5181201007387 */ /* 0x004fe80000100a00 */
[----:B------:R0:W-:Y:S04]  /*8a130*/  STL.64 [R1+0xc510], R16 ;  /* 0x00c5101001007387 */ /* 0x0001e80000100a00 */
[----:B0-----:R-:W2:Y:S04]  /*8a140*/  LDL.LU.64 R16, [R1+0xab0] ;  /* 0x000ab00001107983 */ /* 0x001ea80000300a00 */
[----:B------:R-:W2:Y:S04]  /*8a150*/  LDL.LU.64 R18, [R1+0xab8] ;  /* 0x000ab80001127983 */ /* 0x000ea80000300a00 */
[----:B------:R-:W3:Y:S04]  /*8a160*/  LDL.LU.64 R4, [R1+0xa90] ;  /* 0x000a900001047983 */ /* 0x000ee80000300a00 */
[----:B------:R-:W3:Y:S04]  /*8a170*/  LDL.LU.64 R6, [R1+0xa98] ;  /* 0x000a980001067983 */ /* 0x000ee80000300a00 */
[----:B------:R-:W2:Y:S04]  /*8a180*/  LDL.LU.64 R8, [R1+0xa80] ;  /* 0x000a800001087983 */ /* 0x000ea80000300a00 */
[----:B------:R-:W2:Y:S04]  /*8a190*/  LDL.LU.64 R10, [R1+0xa88] ;  /* 0x000a8800010a7983 */ /* 0x000ea80000300a00 */
        /* <DEDUP_REMOVED lines=41> */
[----:B------:R-:W4:Y:S01]  /*8a430*/  LDL.LU.64 R24, [R1+0xc540] ;  /* 0x00c5400001187983 */ /* 0x000f220000300a00 */
[----:B--2---:R-:W-:-:S15]  /*8a440*/  HMMA.16816.F32 R20, R12, R26, R20 ;  /* 0x0000001a0c14723c */ /* 0x004fde0000001814 */
[----:B------:R-:W-:-:S04]  /*8a450*/  NOP ;  /* 0x0000000000007918 */ /* 0x000fc80000000000 */
[----:B------:R-:W-:Y:S04]  /*8a460*/  STL.64 [R1+0x1670], R20 ;  /* 0x0016701401007387 */ /* 0x000fe80000100a00 */
[----:B------:R0:W-:Y:S04]  /*8a470*/  STL.64 [R1+0x1678], R22 ;  /* 0x0016781601007387 */ /* 0x0001e80000100a00 */
[----:B0-----:R-:W4:Y:S04]  /*8a480*/  LDL.LU.64 R22, [R1+0xc538] ;  /* 0x00c5380001167983 */ /* 0x001f280000300a00 */
[----:B------:R-:W4:Y:S02]  /*8a490*/  LDL.LU.64 R20, [R1+0xc530] ;  /* 0x00c5300001147983 */ /* 0x000f240000300a00 */
[----:B----4-:R-:W-:Y:S02]  /*8a4a0*/  HMMA.16816.F32 R24, R12, R24, R20 ;  /* 0x000000180c18723c */ /* 0x010fe40000001814 */
[----:B------:R-:W2:Y:S04]  /*8a4b0*/  LDL.LU.64 R22, [R1+0xc528] ;  /* 0x00c5280001167983 */ /* 0x000ea80000300a00 */
[----:B------:R-:W4:-:S13]  /*8a4c0*/  LDL.LU.64 R20, [R1+0xc520] ;  /* 0x00c5200001147983 */ /* 0x000f1a0000300a00 */
[----:B------:R0:W-:Y:S04]  /*8a4d0*/  STL.64 [R1+0x1660], R24 ;  /* 0x0016601801007387 */ /* 0x0001e80000100a00 */
[----:B------:R1:W-:Y:S04]  /*8a4e0*/  STL.64 [R1+0x1668], R26 ;  /* 0x0016681a01007387 */ /* 0x0003e80000100a00 */
[----:B0-----:R-:W3:Y:S04]  /*8a4f0*/  LDL.LU.64 R24, [R1+0xa60] ;  /* 0x000a600001187983 */ /* 0x001ee80000300a00 */
[----:B-1----:R-:W3:Y:S01]  /*8a500*/  LDL.LU.64 R26, [R1+0xa68] ;  /* 0x000a6800011a7983 */ /* 0x002ee20000300a00 */
[----:B--2---:R-:W-:-:S15]  /*8a510*/  HMMA.16816.F32 R16, R12, R22, R16 ;  /* 0x000000160c10723c */ /* 0x004fde0000001810 */
[----:B------:R-:W-:-:S04]  /*8a520*/  NOP ;  /* 0x0000000000007918 */ /* 0x000fc80000000000 */
[----:B------:R-:W-:Y:S04]  /*8a530*/  STL.64 [R1+0x1650], R16 ;  /* 0x0016501001007387 */ /* 0x000fe80000100a00 */
[----:B------:R0:W-:Y:S04]  /*8a540*/  STL.64 [R1+0x1658], R18 ;  /* 0x0016581201007387 */ /* 0x0001e80000100a00 */
[----:B0-----:R-:W4:Y:S04]  /*8a550*/  LDL.LU.64 R18, [R1+0xc518] ;  /* 0x00c5180001127983 */ /* 0x001f280000300a00 */
[----:B------:R-:W4:Y:S02]  /*8a560*/  LDL.LU.64 R16, [R1+0xc510] ;  /* 0x00c5100001107983 */ /* 0x000f240000300a00 */
[----:B----4-:R-:W-:Y:S02]  /*8a570*/  HMMA.16816.F32 R20, R12, R20, R16 ;  /* 0x000000140c14723c */ /* 0x010fe40000001810 */
[----:B------:R-:W3:Y:S04]  /*8a580*/  LDL.LU.64 R18, [R1+0xc508] ;  /* 0x00c5080001127983 */ /* 0x000ee80000300a00 */
[----:B------:R-:W2:-:S13]  /*8a590*/  LDL.LU.64 R16, [R1+0xc500] ;  /* 0x00c5000001107983 */ /* 0x000e9a0000300a00 */
[----:B------:R0:W-:Y:S04]  /*8a5a0*/  STL.64 [R1+0x1620], R20 ;  /* 0x0016201401007387 */ /* 0x0001e80000100a00 */
[----:B------:R1:W-:Y:S04]  /*8a5b0*/  STL.64 [R1+0x1628], R22 ;  /* 0x0016281601007387 */ /* 0x0003e80000100a00 */
[----:B0-----:R-:W4:Y:S04]  /*8a5c0*/  LDL.LU.64 R20, [R1+0xa70] ;  /* 0x000a700001147983 */ /* 0x001f280000300a00 */
[----:B-1----:R-:W4:Y:S01]  /*8a5d0*/  LDL.LU.64 R22, [R1+0xa78] ;  /* 0x000a780001167983 */ /* 0x002f220000300a00 */
[C---:B---3--:R-:W-:Y:S08]  /*8a5e0*/  HMMA.16816.F32 R4, R12.reuse, R18, R4 ;  /* 0x000000120c04723c */ /* 0x048ff00000001804 */
[C---:B--2---:R-:W-:Y:S11]  /*8a5f0*/  HMMA.16816.F32 R16, R12.reuse, R16, R8 ;  /* 0x000000100c10723c */ /* 0x044ff60000001808 */
[----:B------:R-:W-:Y:S04]  /*8a600*/  STL.64 [R1+0x15f0], R4 ;  /* 0x0015f00401007387 */ /* 0x000fe80000100a00 */
[----:B------:R0:W-:Y:S04]  /*8a610*/  STL.64 [R1+0x15f8], R6 ;  /* 0x0015f80601007387 */ /* 0x0001e80000100a00 */
[----:B0-----:R-:W2:Y:S04]  /*8a620*/  LDL.LU.64 R6, [R1+0xc4f8] ;  /* 0x00c4f80001067983 */ /* 0x001ea80000300a00 */
[----:B------:R-:W3:Y:S04]  /*8a630*/  LDL.LU.64 R4, [R1+0xc4f0] ;  /* 0x00c4f00001047983 */ /* 0x000ee80000300a00 */
[----:B------:R-:W4:Y:S04]  /*8a640*/  LDL.LU.64 R10, [R1+0xc4e8] ;  /* 0x00c4e800010a7983 */ /* 0x000f280000300a00 */
[----:B------:R-:W2:Y:S04]  /*8a650*/  LDL.LU.64 R8, [R1+0xc4e0] ;  /* 0x00c4e00001087983 */ /* 0x000ea80000300a00 */
[----:B------:R-:W-:Y:S04]  /*8a660*/  STL.64 [R1+0x15c0], R16 ;  /* 0x0015c01001007387 */ /* 0x000fe80000100a00 */
[----:B------:R4:W-:Y:S02]  /*8a670*/  STL.64 [R1+0x15c8], R18 ;  /* 0x0015c81201007387 */ /* 0x0009e40000100a00 */
[C---:B----4-:R-:W-:Y:S08]  /*8a680*/  HMMA.16816.F32 R16, R12.reuse, R10, R20 ;  /* 0x0000000a0c10723c */ /* 0x050ff00000001814 */
[C---:B--2---:R-:W-:Y:S01]  /*8a690*/  HMMA.16816.F32 R8, R12.reuse, R8, R24 ;  /* 0x000000080c08723c */ /* 0x044fe20000001818 */
[----:B------:R-:W2:Y:S10]  /*8a6a0*/  LDL.LU R20, [R1+0x25d0] ;  /* 0x0025d00001147983 */ /* 0x000eb40000300800 */
[----:B------:R-:W-:Y:S04]  /*8a6b0*/  STL.64 [R1+0x1590], R16 ;  /* 0x0015901001007387 */ /* 0x000fe80000100a00 */
[----:B------:R-:W-:Y:S04]  /*8a6c0*/  STL.64 [R1+0x1598], R18 ;  /* 0x0015981201007387 */ /* 0x000fe80000100a00 */
[----:B------:R0:W-:Y:S04]  /*8a6d0*/  STL.64 [R1+0x1560], R8 ;  /* 0x0015600801007387 */ /* 0x0001e80000100a00 */
[----:B------:R1:W-:Y:S04]  /*8a6e0*/  STL.64 [R1+0x1568], R10 ;  /* 0x0015680a01007387 */ /* 0x0003e80000100a00 */
[----:B------:R-:W2:Y:S04]  /*8a6f0*/  LDL.LU R21, [R1+0x25d4] ;  /* 0x0025d40001157983 */ /* 0x000ea80000300800 */
[----:B------:R-:W4:Y:S04]  /*8a700*/  LDL.LU R22, [R1+0x25d8] ;  /* 0x0025d80001167983 */ /* 0x000f280000300800 */
[----:B------:R-:W4:Y:S04]  /*8a710*/  LDL.LU R23, [R1+0x25dc] ;  /* 0x0025dc0001177983 */ /* 0x000f280000300800 */
[----:B----4-:R-:W-:Y:S04]  /*8a720*/  STL.64 [R1+0xc468], R22 ;  /* 0x00c4681601007387 */ /* 0x010fe80000100a00 */
[----:B--2---:R-:W-:Y:S04]  /*8a730*/  STL.64 [R1+0xc460], R20 ;  /* 0x00c4601401007387 */ /* 0x004fe80000100a00 */
[----:B0-----:R-:W2:Y:S04]  /*8a740*/  LDL.LU R8, [R1+0x25a0] ;  /* 0x0025a00001087983 */ /* 0x001ea80000300800 */
[----:B------:R-:W2:Y:S04]  /*8a750*/  LDL.LU R9, [R1+0x25a4] ;  /* 0x0025a40001097983 */ /* 0x000ea80000300800 */
[----:B-1----:R-:W4:Y:S04]  /*8a760*/  LDL.LU R10, [R1+0x25a8] ;  /* 0x0025a800010a7983 */ /* 0x002f280000300800 */
[----:B------:R-:W4:Y:S04]  /*8a770*/  LDL.LU R11, [R1+0x25ac] ;  /* 0x0025ac00010b7983 */ /* 0x000f280000300800 */
[----:B----4-:R-:W-:Y:S04]  /*8a780*/  STL.64 [R1+0xc478], R10 ;  /* 0x00c4780a01007387 */ /* 0x010fe80000100a00 */
[----:B--2---:R0:W-:Y:S04]  /*8a790*/  STL.64 [R1+0xc470], R8 ;  /* 0x00c4700801007387 */ /* 0x0041e80000100a00 */
[----:B0-----:R-:W2:Y:S04]  /*8a7a0*/  LDL.LU R8, [R1+0x2540] ;  /* 0x0025400001087983 */ /* 0x001ea80000300800 */
[----:B------:R-:W2:Y:S04]  /*8a7b0*/  LDL.LU R9, [R1+0x2544] ;  /* 0x0025440001097983 */ /* 0x000ea80000300800 */
[----:B------:R-:W4:Y:S04]  /*8a7c0*/  LDL.LU R10, [R1+0x2548] ;  /* 0x00254800010a7983 */ /* 0x000f280000300800 */
[----:B------:R-:W4:Y:S04]  /*8a7d0*/  LDL.LU R11, [R1+0x254c] ;  /* 0x00254c00010b7983 */ /* 0x000f280000300800 */
[----:B------:R-:W2:Y:S04]  /*8a7e0*/  LDL.LU R2, [R1+0x2cd4] ;  /* 0x002cd40001027983 */ /* 0x000ea80000300800 */
[----:B--2---:R0:W-:Y:S04]  /*8a7f0*/  STL [R1+0xc4b8], R2 ;  /* 0x00c4b80201007387 */ /* 0x0041e80000100800 */
[----:B0-----:R-:W2:Y:S04]  /*8a800*/  LDL.LU R2, [R1+0x2ccc] ;  /* 0x002ccc0001027983 */ /* 0x001ea80000300800 */
[----:B--2---:R0:W-:Y:S04]  /*8a810*/  STL [R1+0xc4bc], R2 ;  /* 0x00c4bc0201007387 */ /* 0x0041e80000100800 */
[----:B0-----:R-:W2:Y:S04]  /*8a820*/  LDL.LU R2, [R1+0x2cc4] ;  /* 0x002cc40001027983 */ /* 0x001ea80000300800 */
[----:B------:R-:W2:Y:S04]  /*8a830*/  LDL.LU R3, [R1+0x2cdc] ;  /* 0x002cdc0001037983 */ /* 0x000ea80000300800 */
[----:B----4-:R-:W-:Y:S04]  /*8a840*/  STL.64 [R1+0xc488], R10 ;  /* 0x00c4880a01007387 */ /* 0x010fe80000100a00 */
[----:B------:R0:W-:Y:S04]  /*8a850*/  STL.64 [R1+0xc480], R8 ;  /* 0x00c4800801007387 */ /* 0x0001e80000100a00 */
[----:B------:R-:W4:Y:S04]  /*8a860*/  LDL.LU R16, [R1+0x2e70] ;  /* 0x002e700001107983 */ /* 0x000f280000300800 */
[----:B------:R-:W2:Y:S04]  /*8a870*/  LDL.LU R20, [R1+0x2570] ;  /* 0x0025700001147983 */ /* 0x000ea80000300800 */
[----:B------:R-:W2:Y:S04]  /*8a880*/  LDL.LU R21, [R1+0x2574] ;  /* 0x0025740001157983 */ /* 0x000ea80000300800 */
[----:B------:R-:W2:Y:S04]  /*8a890*/  LDL.LU R22, [R1+0x2578] ;  /* 0x0025780001167983 */ /* 0x000ea80000300800 */
[----:B------:R-:W2:Y:S04]  /*8a8a0*/  LDL.LU R23, [R1+0x257c] ;  /* 0x00257c0001177983 */ /* 0x000ea80000300800 */
[----:B0-----:R-:W2:Y:S04]  /*8a8b0*/  LDL.LU R9, [R1+0x2e40] ;  /* 0x002e400001097983 */ /* 0x001ea80000300800 */
[----:B------:R-:W2:Y:S04]  /*8a8c0*/  LDL.LU R10, [R1+0x2e44] ;  /* 0x002e4400010a7983 */ /* 0x000ea80000300800 */
[----:B------:R-:W2:Y:S04]  /*8a8d0*/  LDL.LU R11, [R1+0x2e50] ;  /* 0x002e5000010b7983 */ /* 0x000ea80000300800 */
[----:B--2---:R-:W-:Y:S04]  /*8a8e0*/  STL.64 [R1+0xc4a8], R10 ;  /* 0x00c4a80a01007387 */ /* 0x004fe80000100a00 */
[----:B------:R-:W-:Y:S04]  /*8a8f0*/  STL [R1+0xc4a0], R9 ;  /* 0x00c4a00901007387 */ /* 0x000fe80000100800 */
[----:B------:R-:W-:Y:S04]  /*8a900*/  STL.64 [R1+0xc498], R22 ;  /* 0x00c4981601007387 */ /* 0x000fe80000100a00 */
[----:B------:R0:W-:Y:S04]  /*8a910*/  STL.64 [R1+0xc490], R20 ;  /* 0x00c4901401007387 */ /* 0x0001e80000100a00 */
[----:B0-----:R-:W2:Y:S04]  /*8a920*/  LDL.LU R20, [R1+0x2510] ;  /* 0x0025100001147983 */ /* 0x001ea80000300800 */
[----:B------:R-:W2:Y:S04]  /*8a930*/  LDL.LU R21, [R1+0x2514] ;  /* 0x0025140001157983 */ /* 0x000ea80000300800 */
[----:B------:R-:W2:Y:S04]  /*8a940*/  LDL.LU R22, [R1+0x2518] ;  /* 0x0025180001167983 */ /* 0x000ea80000300800 */
[----:B------:R-:W2:Y:S04]  /*8a950*/  LDL.LU R23, [R1+0x251c] ;  /* 0x00251c0001177983 */ /* 0x000ea80000300800 */
        /* <DEDUP_REMOVED lines=8> */
[----:B------:R-:W3:Y:S04]  /*8a9e0*/  LDL.LU.64 R8, [R1+0xa30] ;  /* 0x000a300001087983 */ /* 0x000ee80000300a00 */
[----:B------:R-:W3:Y:S04]  /*8a9f0*/  LDL.LU.64 R10, [R1+0xa38] ;  /* 0x000a3800010a7983 */ /* 0x000ee80000300a00 */
        /* <DEDUP_REMOVED lines=10> */
[----:B--2---:R-:W-:-:S15]  /*8aaa0*/  HMMA.16816.F32 R20, R12, R6, R20 ;  /* 0x000000060c14723c */ /* 0x004fde0000001814 */
[----:B------:R-:W-:-:S04]  /*8aab0*/  NOP ;  /* 0x0000000000007918 */ /* 0x000fc80000000000 */
[----:B------:R-:W-:Y:S04]  /*8aac0*/  STL.64 [R1+0x1530], R20 ;  /* 0x0015301401007387 */ /* 0x000fe80000100a00 */
[----:B------:R0:W-:Y:S04]  /*8aad0*/  STL.64 [R1+0x1538], R22 ;  /* 0x0015381601007387 */ /* 0x0001e80000100a00 */
[----:B0-----:R-:W3:Y:S04]  /*8aae0*/  LDL.LU.64 R22, [R1+0xc4d8] ;  /* 0x00c4d80001167983 */ /* 0x001ee80000300a00 */
[----:B------:R-:W3:Y:S04]  /*8aaf0*/  LDL.LU.64 R20, [R1+0xc4d0] ;  /* 0x00c4d00001147983 */ /* 0x000ee80000300a00 */
[----:B------:R-:W2:Y:S04]  /*8ab00*/  LDL.LU R6, [R1+0x2cd0] ;  /* 0x002cd00001067983 */ /* 0x000ea80000300800 */
[----:B------:R-:W2:Y:S01]  /*8ab10*/  LDL.LU R7, [R1+0x2cd8] ;  /* 0x002cd80001077983 */ /* 0x000ea20000300800 */
[----:B---3--:R-:W-:-:S15]  /*8ab20*/  HMMA.16816.F32 R20, R12, R4, R20 ;  /* 0x000000040c14723c */ /* 0x008fde0000001814 */
[----:B------:R-:W-:-:S04]  /*8ab30*/  NOP ;  /* 0x0000000000007918 */ /* 0x000fc80000000000 */
[----:B------:R-:W-:Y:S04]  /*8ab40*/  STL.64 [R1+0x1500], R20 ;  /* 0x0015001401007387 */ /* 0x000fe80000100a00 */
[----:B------:R0:W-:Y:S04]  /*8ab50*/  STL.64 [R1+0x1508], R22 ;  /* 0x0015081601007387 */ /* 0x0001e80000100a00 */
[----:B0-----:R-:W3:Y:S04]  /*8ab60*/  LDL.LU.64 R22, [R1+0xc4c8] ;  /* 0x00c4c80001167983 */ /* 0x001ee80000300a00 */
[----:B------:R-:W3:Y:S04]  /*8ab70*/  LDL.LU.64 R20, [R1+0xc4c0] ;  /* 0x00c4c00001147983 */ /* 0x000ee80000300a00 */
[----:B------:R-:W2:Y:S04]  /*8ab80*/  LDL.LU R4, [R1+0x2cc0] ;  /* 0x002cc00001047983 */ /* 0x000ea80000300800 */
[----:B------:R-:W3:Y:S01]  /*8ab90*/  LDL.LU R5, [R1+0x2cc8] ;  /* 0x002cc80001057983 */ /* 0x000ee20000300800 */
[----:B--2---:R-:W-:-:S03]  /*8aba0*/  IMAD R4, R4, 0x100, R2 ;  /* 0x0000010004047824 */ /* 0x004fc600078e0202 */
[----:B------:R-:W3:Y:S02]  /*8abb0*/  LDL.LU R2, [R1+0xc4bc] ;  /* 0x00c4bc0001027983 */ /* 0x000ee40000300800 */
[----:B---3--:R-:W-:Y:S02]  /*8abc0*/  IMAD R5, R5, 0x100, R2 ;  /* 0x0000010005057824 */ /* 0x008fe400078e0202 */
[----:B------:R-:W2:Y:S01]  /*8abd0*/  LDL.LU R2, [R1+0xc4b8] ;  /* 0x00c4b80001027983 */ /* 0x000ea20000300800 */
[----:B------:R-:W-:Y:S02]  /*8abe0*/  IMAD R7, R7, 0x100, R3 ;  /* 0x0000010007077824 */ /* 0x000fe400078e0203 */
[----:B--2---:R-:W-:Y:S02]  /*8abf0*/  IMAD R6, R6, 0x100, R2 ;  /* 0x0000010006067824 */ /* 0x004fe400078e0202 */
[----:B------:R-:W2:Y:S04]  /*8ac00*/  LDL.LU R2, [R1+0xc4b4] ;  /* 0x00c4b40001027983 */ /* 0x000ea80000300800 */
[----:B------:R-:W2:Y:S02]  /*8ac10*/  LDL.LU R3, [R1+0xc4b0] ;  /* 0x00c4b00001037983 */ /* 0x000ea40000300800 */
[----:B--2---:R-:W-:Y:S02]  /*8ac20*/  HMMA.16816.F32 R12, R12, R2, R8 ;  /* 0x000000020c0c723c */ /* 0x004fe40000001808 */
[----:B------:R-:W2:Y:S04]  /*8ac30*/  LDL.LU.64 R10, [R1+0xc4a8] ;  /* 0x00c4a800010a7983 */ /* 0x000ea80000300a00 */
[----:B------:R-:W3:Y:S04]  /*8ac40*/  LDL.LU R9, [R1+0xc4a0] ;  /* 0x00c4a00001097983 */ /* 0x000ee80000300800 */
[----:B------:R-:W4:Y:S04]  /*8ac50*/  LDL.LU R2, [R1+0x2e60] ;  /* 0x002e600001027983 */ /* 0x000f280000300800 */
[----:B------:R-:W4:Y:S05]  /*8ac60*/  LDL.LU R3, [R1+0x2e64] ;  /* 0x002e640001037983 */ /* 0x000f2a0000300800 */
[----:B------:R0:W-:Y:S04]  /*8ac70*/  STL.64 [R1+0x14e0], R12 ;  /* 0x0014e00c01007387 */ /* 0x0001e80000100a00 */
[----:B------:R1:W-:Y:S01]  /*8ac80*/  STL.64 [R1+0x14e8], R14 ;  /* 0x0014e80e01007387 */ /* 0x0003e20000100a00 */
[----:B0-----:R-:W-:-:S02]  /*8ac90*/  F2FP.F16.E4M3.UNPACK_B R12, R4 ;  /* 0x00000004ff0c723e */ /* 0x001fc400020006ff */
[----:B------:R-:W-:Y:S02]  /*8aca0*/  F2FP.F16.E4M3.UNPACK_B R13, R5 ;  /* 0x00000005ff0d723e */ /* 0x000fe400020006ff */
[----:B-1----:R-:W-:Y:S02]  /*8acb0*/  F2FP.F16.E4M3.UNPACK_B R14, R6 ;  /* 0x00000006ff0e723e */ /* 0x002fe400020006ff */
[----:B------:R-:W-:Y:S01]  /*8acc0*/  F2FP.F16.E4M3.UNPACK_B R15, R7 ;  /* 0x00000007ff0f723e */ /* 0x000fe200020006ff */
[----:B------:R-:W4:Y:S01]  /*8acd0*/  LDL.LU R4, [R1+0x2e54] ;  /* 0x002e540001047983 */ /* 0x000f220000300800 */
[----:B---3--:R-:W-:Y:S02]  /*8ace0*/  F2FP.F16.E4M3.UNPACK_B R8, R9.H1 ;  /* 0x00000009ff08723e */ /* 0x008fe400030006ff */
[----:B--2---:R-:W-:Y:S02]  /*8acf0*/  F2FP.F16.E4M3.UNPACK_B R9, R10.H1 ;  /* 0x0000000aff09723e */ /* 0x004fe400030006ff */
[----:B------:R-:W-:-:S03]  /*8ad00*/  F2FP.F16.E4M3.UNPACK_B R6, R11.H1 ;  /* 0x0000000bff06723e */ /* 0x000fc600030006ff */
[----:B------:R0:W-:Y:S02]  /*8ad10*/  STL.64 [R1+0x98], R8 ;  /* 0x0000980801007387 */ /* 0x0001e40000100a00 */
[----:B0-----:R-:W-:Y:S02]  /*8ad20*/  HMMA.16816.F32 R8, R12, R8, R20 ;  /* 0x000000080c08723c */ /* 0x001fe40000001814 */
[----:B------:R-:W2:Y:S04]  /*8ad30*/  LDL.LU.64 R22, [R1+0xc498] ;  /* 0x00c4980001167983 */ /* 0x000ea80000300a00 */
[----:B------:R-:W2:-:S13]  /*8ad40*/  LDL.LU.64 R20, [R1+0xc490] ;  /* 0x00c4900001147983 */ /* 0x000e9a0000300a00 */
[----:B------:R-:W-:Y:S04]  /*8ad50*/  STL.64 [R1+0x14f0], R8 ;  /* 0x0014f00801007387 */ /* 0x000fe80000100a00 */
[----:B------:R0:W-:Y:S04]  /*8ad60*/  STL.64 [R1+0x14f8], R10 ;  /* 0x0014f80a01007387 */ /* 0x0001e80000100a00 */
[----:B0-----:R-:W3:Y:S04]  /*8ad70*/  LDL.LU.64 R10, [R1+0xc488] ;  /* 0x00c48800010a7983 */ /* 0x001ee80000300a00 */
[----:B------:R-:W3:Y:S01]  /*8ad80*/  LDL.LU.64 R8, [R1+0xc480] ;  /* 0x00c4800001087983 */ /* 0x000ee20000300a00 */
[----:B----4-:R-:W-:-:S05]  /*8ad90*/  F2FP.F16.E4M3.UNPACK_B R7, R4.H1 ;  /* 0x00000004ff07723e */ /* 0x010fca00030006ff */
[----:B------:R-:W-:Y:S01]  /*8ada0*/  STL.64 [R1+0x90], R6 ;  /* 0x0000900601007387 */ /* 0x000fe20000100a00 */
[----:B------:R-:W-:Y:S02]  /*8adb0*/  F2FP.F16.E4M3.UNPACK_B R4, R2.H1 ;  /* 0x00000002ff04723e */ /* 0x000fe400030006ff */
[----:B------:R-:W-:Y:S01]  /*8adc0*/  F2FP.F16.E4M3.UNPACK_B R5, R3.H1 ;  /* 0x00000003ff05723e */ /* 0x000fe200030006ff */
[----:B---3--:R-:W-:-:S15]  /*8add0*/  HMMA.16816.F32 R8, R12, R6, R8 ;  /* 0x000000060c08723c */ /* 0x008fde0000001808 */
[----:B------:R-:W-:-:S04]  /*8ade0*/  NOP ;  /* 0x0000000000007918 */ /* 0x000fc80000000000 */
[----:B------:R-:W-:Y:S04]  /*8adf0*/  STL.64 [R1+0x1510], R8 ;  /* 0x0015100801007387 */ /* 0x000fe80000100a00 */
[----:B------:R0:W-:Y:S04]  /*8ae00*/  STL.64 [R1+0x1518], R10 ;  /* 0x0015180a01007387 */ /* 0x0001e80000100a00 */
[----:B0-----:R-:W3:Y:S04]  /*8ae10*/  LDL.LU.64 R10, [R1+0xc478] ;  /* 0x00c47800010a7983 */ /* 0x001ee80000300a00 */
[----:B------:R-:W3:Y:S04]  /*8ae20*/  LDL.LU.64 R8, [R1+0xc470] ;  /* 0x00c4700001087983 */ /* 0x000ee80000300a00 */
[----:B------:R2:W-:Y:S02]  /*8ae30*/  STL.64 [R1+0x88], R4 ;  /* 0x0000880401007387 */ /* 0x0005e40000100a00 */
[----:B--2---:R-:W-:Y:S02]  /*8ae40*/  HMMA.16816.F32 R4, R12, R4, R20 ;  /* 0x000000040c04723c */ /* 0x004fe40000001814 */
[----:B------:R-:W2:Y:S04]  /*8ae50*/  LDL.LU.64 R22, [R1+0xc468] ;  /* 0x00c4680001167983 */ /* 0x000ea80000300a00 */
[----:B------:R-:W2:Y:S01]  /*8ae60*/  LDL.LU.64 R20, [R1+0xc460] ;  /* 0x00c4600001147983 */ /* 0x000ea20000300a00 */
[----:B------:R-:W-:-:S02]  /*8ae70*/  F2FP.F16.E4M3.UNPACK_B R2, R16.H1 ;  /* 0x00000010ff02723e */ /* 0x000fc400030006ff */
[----:B------:R-:W-:-:S10]  /*8ae80*/  F2FP.F16.E4M3.UNPACK_B R3, R17.H1 ;  /* 0x00000011ff03723e */ /* 0x000fd400030006ff */
[----:B------:R0:W-:Y:S04]  /*8ae90*/  STL.64 [R1+0x1520], R4 ;  /* 0x0015200401007387 */ /* 0x0001e80000100a00 */
[----:B------:R-:W-:Y:S04]  /*8aea0*/  STL.64 [R1+0x1528], R6 ;  /* 0x0015280601007387 */ /* 0x000fe80000100a00 */
[----:B------:R1:W-:Y:S01]  /*8aeb0*/  STL.64 [R1+0x80], R2 ;  /* 0x0000800201007387 */ /* 0x0003e20000100a00 */
[----:B0-----:R-:W-:Y:S02]  /*8aec0*/  F2FP.F16.E4M3.UNPACK_B R4, R18.H1 ;  /* 0x00000012ff04723e */ /* 0x001fe400030006ff */
[----:B------:R-:W-:-:S02]  /*8aed0*/  F2FP.F16.E4M3.UNPACK_B R5, R19.H1 ;  /* 0x00000013ff05723e */ /* 0x000fc400030006ff */
[----:B------:R-:W-:Y:S01]  /*8aee0*/  F2FP.F16.E4M3.UNPACK_B R0, R0.H1 ;  /* 0x00000000ff00723e */ /* 0x000fe200030006ff */
[----:B---3--:R-:W-:Y:S01]  /*8aef0*/  HMMA.16816.F32 R8, R12, R2, R8 ;  /* 0x000000020c08723c */ /* 0x008fe20000001808 */
[----:B-1----:R-:W-:Y:S02]  /*8af00*/  F2FP.F16.E4M3.UNPACK_B R2, R28.H1 ;  /* 0x0000001cff02723e */ /* 0x002fe400030006ff */
[----:B------:R-:W-:-:S15]  /*8af10*/  F2FP.F16.E4M3.UNPACK_B R3, R29.H1 ;  /* 0x0000001dff03723e */ /* 0x000fde00030006ff */
[----:B------:R-:W-:Y:S01]  /*8af20*/  NOP ;  /* 0x0000000000007918 */ /* 0x000fe20000000000 */
[----:B------:R-:W-:Y:S04]  /*8af30*/  STL.64 [R1+0x1540], R8 ;  /* 0x0015400801007387 */ /* 0x000fe80000100a00 */
[----:B------:R-:W-:Y:S04]  /*8af40*/  STL.64 [R1+0x1548], R10 ;  /* 0x0015480a01007387 */ /* 0x000fe80000100a00 */
[----:B------:R2:W-:Y:S02]  /*8af50*/  STL.64 [R1+0x78], R4 ;  /* 0x0000780401007387 */ /* 0x0005e40000100a00 */
[----:B--2---:R-:W-:-:S15]  /*8af60*/  HMMA.16816.F32 R4, R12, R4, R20 ;  /* 0x000000040c04723c */ /* 0x004fde0000001814 */
[----:B------:R-:W-:-:S04]  /*8af70*/  NOP ;  /* 0x0000000000007918 */ /* 0x000fc80000000000 */
[----:B------:R-:W-:Y:S04]  /*8af80*/  STL.64 [R1+0x1550], R4 ;  /* 0x0015500401007387 */ /* 0x000fe80000100a00 */
[----:B------:R0:W-:Y:S02]  /*8af90*/  STL.64 [R1+0x1558], R6 ;  /* 0x0015580601007387 */ /* 0x0001e40000100a00 */
[----:B0-----:R-:W-:Y:S02]  /*8afa0*/  HMMA.16816.F32 R4, R12, R2, R24 ;  /* 0x000000020c04723c */ /* 0x001fe40000001818 */
[----:B------:R-:W-:Y:S04]  /*8afb0*/  STL.64 [R1+0x70], R2 ;  /* 0x0000700201007387 */ /* 0x000fe80000100a00 */
[----:B------:R-:W2:-:S13]  /*8afc0*/  LDL.LU R20, [R1+0x2930] ;  /* 0x0029300001147983 */ /* 0x000e9a0000300800 */
[----:B------:R-:W-:Y:S04]  /*8afd0*/  STL.64 [R1+0x1570], R4 ;  /* 0x0015700401007387 */ /* 0x000fe80000100a00 */
[----:B------:R-:W-:Y:S04]  /*8afe0*/  STL.64 [R1+0x1578], R6 ;  /* 0x0015780601007387 */ /* 0x000fe80000100a00 */
[----:B------:R-:W2:Y:S04]  /*8aff0*/  LDL.LU R21, [R1+0x2934] ;  /* 0x0029340001157983 */ /* 0x000ea80000300800 */
[----:B------:R-:W-:Y:S04]  /*8b000*/  STL [R1+0x68], R0 ;  /* 0x0000680001007387 */ /* 0x000fe80000100800 */
[----:B------:R-:W3:Y:S04]  /*8b010*/  LDL.LU R22, [R1+0x2938] ;  /* 0x0029380001167983 */ /* 0x000ee80000300800 */
[----:B------:R-:W3:Y:S04]  /*8b020*/  LDL.LU R23, [R1+0x293c] ;  /* 0x00293c0001177983 */ /* 0x000ee80000300800 */
[----:B---3--:R-:W-:Y:S04]  /*8b030*/  STL.64 [R1+0xc3b8], R22 ;  /* 0x00c3b81601007387 */ /* 0x008fe80000100a00 */
[----:B--2---:R-:W-:Y:S04]  /*8b040*/  STL.64 [R1+0xc3b0], R20 ;  /* 0x00c3b01401007387 */ /* 0x004fe80000100a00 */
[----:B------:R-:W2:Y:S04]  /*8b050*/  LDL.LU R8, [R1+0x2920] ;  /* 0x0029200001087983 */ /* 0x000ea80000300800 */
[----:B------:R-:W2:Y:S04]  /*8b060*/  LDL.LU R9, [R1+0x2924] ;  /* 0x0029240001097983 */ /* 0x000ea80000300800 */
[----:B------:R-:W3:Y:S04]  /*8b070*/  LDL.LU R10, [R1+0x2928] ;  /* 0x00292800010a7983 */ /* 0x000ee80000300800 */
[----:B------:R-:W3:Y:S04]  /*8b080*/  LDL.LU R11, [R1+0x292c] ;  /* 0x00292c00010b7983 */ /* 0x000ee80000300800 */
[----:B---3--:R-:W-:Y:S04]  /*8b090*/  STL.64 [R1+0xc3c8], R10 ;  /* 0x00c3c80a01007387 */ /* 0x008fe80000100a00 */
[----:B--2---:R0:W-:Y:S04]  /*8b0a0*/  STL.64 [R1+0xc3c0], R8 ;  /* 0x00c3c00801007387 */ /* 0x0041e80000100a00 */
[----:B0-----:R-:W2:Y:S04]  /*8b0b0*/  LDL.LU R8, [R1+0x28e0] ;  /* 0x0028e00001087983 */ /* 0x001ea80000300800 */
[----:B------:R-:W2:Y:S04]  /*8b0c0*/  LDL.LU R9, [R1+0x28e4] ;  /* 0x0028e40001097983 */ /* 0x000ea80000300800 */
[----:B------:R-:W3:Y:S04]  /*8b0d0*/  LDL.LU R10, [R1+0x28e8] ;  /* 0x0028e800010a7983 */ /* 0x000ee80000300800 */
[----:B------:R-:W3:Y:S04]  /*8b0e0*/  LDL.LU R11, [R1+0x28ec] ;  /* 0x0028ec00010b7983 */ /* 0x000ee80000300800 */
[----:B------:R-:W4:Y:S04]  /*8b0f0*/  LDL.LU R6, [R1+0x2ee4] ;  /* 0x002ee40001067983 */ /* 0x000f280000300800 */
[----:B------:R-:W4:Y:S04]  /*8b100*/  LDL.LU R5, [R1+0x2ef0] ;  /* 0x002ef00001057983 */ /* 0x000f280000300800 */
[----:B---3--:R-:W-:Y:S04]  /*8b110*/  STL.64 [R1+0xc3d8], R10 ;  /* 0x00c3d80a01007387 */ /* 0x008fe80000100a00 */
[----:B--2---:R0:W-:Y:S04]  /*8b120*/  STL.64 [R1+0xc3d0], R8 ;  /* 0x00c3d00801007387 */ /* 0x0041e80000100a00 */
[----:B------:R-:W2:Y:S04]  /*8b130*/  LDL.LU R4, [R1+0x2ef4] ;  /* 0x002ef40001047983 */ /* 0x000ea80000300800 */
[----:B----4-:R-:W-:Y:S04]  /*8b140*/  STL [R1+0xc3f8], R6 ;  /* 0x00c3f80601007387 */ /* 0x010fe80000100800 */
[----:B--2---:R-:W-:Y:S04]  /*8b150*/  STL.64 [R1+0xc3f0], R4 ;  /* 0x00c3f00401007387 */ /* 0x004fe80000100a00 */
[----:B------:R-:W2:Y:S04]  /*8b160*/  LDL.LU R2, [R1+0x2f00] ;  /* 0x002f000001027983 */ /* 0x000ea80000300800 */
[----:B------:R-:W3:Y:S04]  /*8b170*/  LDL.LU R3, [R1+0x2f04] ;  /* 0x002f040001037983 */ /* 0x000ee80000300800 */
        /* <DEDUP_REMOVED lines=8> */
[----:B--2---:R-:W-:Y:S04]  /*8b200*/  STL [R1+0xc410], R11 ;  /* 0x00c4100b01007387 */ /* 0x004fe80000100800 */
[----:B------:R-:W2:Y:S04]  /*8b210*/  LDL.LU R7, [R1+0x2ee0] ;  /* 0x002ee00001077983 */ /* 0x000ea80000300800 */
[----:B--2---:R-:W-:Y:S04]  /*8b220*/  STL [R1+0xc428], R7 ;  /* 0x00c4280701007387 */ /* 0x004fe80000100800 */
[----:B------:R-:W-:Y:S04]  /*8b230*/  STL.64 [R1+0xc3e8], R22 ;  /* 0x00c3e81601007387 */ /* 0x000fe80000100a00 */
[----:B------:R0:W-:Y:S04]  /*8b240*/  STL.64 [R1+0xc3e0], R20 ;  /* 0x00c3e01401007387 */ /* 0x0001e80000100a00 */
[----:B0-----:R-:W2:Y:S04]  /*8b250*/  LDL.LU R20, [R1+0x28c0] ;  /* 0x0028c00001147983 */ /* 0x001ea80000300800 */
[----:B------:R-:W2:Y:S04]  /*8b260*/  LDL.LU R21, [R1+0x28c4] ;  /* 0x0028c40001157983 */ /* 0x000ea80000300800 */
[----:B------:R-:W2:Y:S04]  /*8b270*/  LDL.LU R22, [R1+0x28c8] ;  /* 0x0028c80001167983 */ /* 0x000ea80000300800 */
[----:B------:R-:W2:Y:S04]  /*8b280*/  LDL.LU R23, [R1+0x28cc] ;  /* 0x0028cc0001177983 */ /* 0x000ea80000300800 */
[----:B------:R-:W2:Y:S04]  /*8b290*/  LDL.LU R6, [R1+0x2eb4] ;  /* 0x002eb40001067983 */ /* 0x000ea80000300800 */
[----:B------:R-:W2:Y:S04]  /*8b2a0*/  LDL.LU R8, [R1+0x2ec0] ;  /* 0x002ec00001087983 */ /* 0x000ea80000300800 */
[----:B------:R-:W-:Y:S04]  /*8b2b0*/  STL [R1+0xc448], R10 ;  /* 0x00c4480a01007387 */ /* 0x000fe80000100800 */
[----:B------:R-:W3:Y:S04]  /*8b2c0*/  LDL.LU R4, [R1+0x2ea4] ;  /* 0x002ea40001047983 */ /* 0x000ee80000300800 */
[----:B------:R-:W3:Y:S04]  /*8b2d0*/  LDL.LU R5, [R1+0x2eb0] ;  /* 0x002eb00001057983 */ /* 0x000ee80000300800 */
[----:B--2---:R-:W-:Y:S04]  /*8b2e0*/  STL.64 [R1+0xc440], R8 ;  /* 0x00c4400801007387 */ /* 0x004fe80000100a00 */
        /* <DEDUP_REMOVED lines=17> */
[----:B------:R-:W2:Y:S01]  /*8b400*/  LDL.LU R23, [R1+0x266c] ;  /* 0x00266c0001177983 */ /* 0x000ea20000300800 */
[----:B------:R-:W-:Y:S01]  /*8b410*/  IMAD.MOV.U32 R10, RZ, RZ, R0 ;  /* 0x000000ffff0a7224 */ /* 0x000fe200078e0000 */
[----:B---3--:R-:W-:-:S02]  /*8b420*/  F2FP.F16.E4M3.UNPACK_B R11, R4.H1 ;  /* 0x00000004ff0b723e */ /* 0x008fc400030006ff */
[----:B--2---:R-:W-:Y:S04]  /*8b430*/  STL.64 [R1+0xc458], R22 ;  /* 0x00c4581601007387 */ /* 0x004fe80000100a00 */
[----:B------:R0:W-:Y:S04]  /*8b440*/  STL.64 [R1+0xc450], R20 ;  /* 0x00c4501401007387 */ /* 0x0001e80000100a00 */
[----:B0-----:R-:W2:Y:S04]  /*8b450*/  LDL.LU R20, [R1+0x2630] ;  /* 0x0026300001147983 */ /* 0x001ea80000300800 */
[----:B------:R-:W2:Y:S04]  /*8b460*/  LDL.LU R21, [R1+0x2634] ;  /* 0x0026340001157983 */ /* 0x000ea80000300800 */
[----:B------:R-:W2:Y:S04]  /*8b470*/  LDL.LU R22, [R1+0x2638] ;  /* 0x0026380001167983 */ /* 0x000ea80000300800 */
[----:B------:R-:W2:Y:S04]  /*8b480*/  LDL.LU R23, [R1+0x263c] ;  /* 0x00263c0001177983 */ /* 0x000ea80000300800 */
        /* <DEDUP_REMOVED lines=10> */
[----:B------:R2:W-:Y:S02]  /*8b530*/  STL [R1+0x6c], R11 ;  /* 0x00006c0b01007387 */ /* 0x0005e40000100800 */
[----:B--2---:R-:W-:Y:S02]  /*8b540*/  HMMA.16816.F32 R8, R12, R10, R20 ;  /* 0x0000000a0c08723c */ /* 0x004fe40000001814 */
[----:B------:R-:W2:Y:S04]  /*8b550*/  LDL.LU.64 R22, [R1+0xc458] ;  /* 0x00c4580001167983 */ /* 0x000ea80000300a00 */
[----:B------:R-:W2:Y:S01]  /*8b560*/  LDL.LU.64 R20, [R1+0xc450] ;  /* 0x00c4500001147983 */ /* 0x000ea20000300a00 */
[----:B------:R-:W-:-:S02]  /*8b570*/  F2FP.F16.E4M3.UNPACK_B R4, R5.H1 ;  /* 0x00000005ff04723e */ /* 0x000fc400030006ff */
[----:B------:R-:W-:-:S10]  /*8b580*/  F2FP.F16.E4M3.UNPACK_B R5, R6.H1 ;  /* 0x00000006ff05723e */ /* 0x000fd400030006ff */
[----:B------:R-:W-:Y:S04]  /*8b590*/  STL.64 [R1+0x1580], R8 ;  /* 0x0015800801007387 */ /* 0x000fe80000100a00 */
[----:B------:R0:W-:Y:S04]  /*8b5a0*/  STL.64 [R1+0x1588], R10 ;  /* 0x0015880a01007387 */ /* 0x0001e80000100a00 */
[----:B0-----:R-:W3:Y:S04]  /*8b5b0*/  LDL.LU R10, [R1+0xc448] ;  /* 0x00c44800010a7983 */ /* 0x001ee80000300800 */
[----:B------:R-:W3:Y:S04]  /*8b5c0*/  LDL.LU.64 R8, [R1+0xc440] ;  /* 0x00c4400001087983 */ /* 0x000ee80000300a00 */
[----:B------:R2:W-:Y:S02]  /*8b5d0*/  STL.64 [R1+0x60], R4 ;  /* 0x0000600401007387 */ /* 0x0005e40000100a00 */
[----:B--2---:R-:W-:Y:S02]  /*8b5e0*/  HMMA.16816.F32 R4, R12, R4, R20 ;  /* 0x000000040c04723c */ /* 0x004fe40000001814 */
[----:B------:R-:W2:Y:S04]  /*8b5f0*/  LDL.LU.64 R22, [R1+0xc438] ;  /* 0x00c4380001167983 */ /* 0x000ea80000300a00 */
[----:B------:R-:W2:-:S13]  /*8b600*/  LDL.LU.64 R20, [R1+0xc430] ;  /* 0x00c4300001147983 */ /* 0x000e9a0000300a00 */
[----:B------:R-:W-:Y:S04]  /*8b610*/  STL.64 [R1+0x15a0], R4 ;  /* 0x0015a00401007387 */ /* 0x000fe80000100a00 */
[----:B------:R0:W-:Y:S01]  /*8b620*/  STL.64 [R1+0x15a8], R6 ;  /* 0x0015a80601007387 */ /* 0x0001e20000100a00 */
[----:B---3--:R-:W-:Y:S02]  /*8b630*/  F2FP.F16.E4M3.UNPACK_B R8, R8.H1 ;  /* 0x00000008ff08723e */ /* 0x008fe400030006ff */
[----:B------:R-:W-:Y:S01]  /*8b640*/  F2FP.F16.E4M3.UNPACK_B R9, R9.H1 ;  /* 0x00000009ff09723e */ /* 0x000fe200030006ff */
[----:B0-----:R-:W3:Y:S01]  /*8b650*/  LDL.LU R7, [R1+0xc428] ;  /* 0x00c4280001077983 */ /* 0x001ee20000300800 */
[----:B------:R-:W-:-:S03]  /*8b660*/  F2FP.F16.E4M3.UNPACK_B R4, R10.H1 ;  /* 0x0000000aff04723e */ /* 0x000fc600030006ff */
[----:B------:R2:W-:Y:S02]  /*8b670*/  STL.64 [R1+0x58], R8 ;  /* 0x0000580801007387 */ /* 0x0005e40000100a00 */
[----:B--2---:R-:W-:Y:S02]  /*8b680*/  HMMA.16816.F32 R8, R12, R8, R20 ;  /* 0x000000080c08723c */ /* 0x004fe40000001814 */
[----:B------:R-:W2:Y:S04]  /*8b690*/  LDL.LU.64 R22, [R1+0xc420] ;  /* 0x00c4200001167983 */ /* 0x000ea80000300a00 */
[----:B------:R-:W2:-:S13]  /*8b6a0*/  LDL.LU.64 R20, [R1+0xc418] ;  /* 0x00c4180001147983 */ /* 0x000e9a0000300a00 */
[----:B------:R-:W-:Y:S04]  /*8b6b0*/  STL.64 [R1+0x15b0], R8 ;  /* 0x0015b00801007387 */ /* 0x000fe80000100a00 */
[----:B------:R0:W-:Y:S04]  /*8b6c0*/  STL.64 [R1+0x15b8], R10 ;  /* 0x0015b80a01007387 */ /* 0x0001e80000100a00 */
[----:B0-----:R-:W2:Y:S01]  /*8b6d0*/  LDL.LU R11, [R1+0xc410] ;  /* 0x00c41000010b7983 */ /* 0x001ea20000300800 */
[----:B---3--:R-:W-:Y:S02]  /*8b6e0*/  F2FP.F16.E4M3.UNPACK_B R8, R7.H1 ;  /* 0x00000007ff08723e */ /* 0x008fe400030006ff */
[----:B--2---:R-:W-:-:S05]  /*8b6f0*/  F2FP.F16.E4M3.UNPACK_B R5, R11.H1 ;  /* 0x0000000bff05723e */ /* 0x004fca00030006ff */
[----:B------:R0:W-:Y:S02]  /*8b700*/  STL.64 [R1+0x50], R4 ;  /* 0x0000500401007387 */ /* 0x0001e40000100a00 */
[----:B0-----:R-:W-:Y:S02]  /*8b710*/  HMMA.16816.F32 R4, R12, R4, R20 ;  /* 0x000000040c04723c */ /* 0x001fe40000001814 */
[----:B------:R-:W2:Y:S04]  /*8b720*/  LDL.LU.64 R22, [R1+0xc408] ;  /* 0x00c4080001167983 */ /* 0x000ea80000300a00 */
[----:B------:R-:W2:-:S13]  /*8b730*/  LDL.LU.64 R20, [R1+0xc400] ;  /* 0x00c4000001147983 */ /* 0x000e9a0000300a00 */
[----:B------:R-:W-:Y:S04]  /*8b740*/  STL.64 [R1+0x15d0], R4 ;  /* 0x0015d00401007387 */ /* 0x000fe80000100a00 */
[----:B------:R0:W-:Y:S04]  /*8b750*/  STL.64 [R1+0x15d8], R6 ;  /* 0x0015d80601007387 */ /* 0x0001e80000100a00 */
[----:B0-----:R-:W3:Y:S04]  /*8b760*/  LDL.LU R6, [R1+0xc3f8] ;  /* 0x00c3f80001067983 */ /* 0x001ee80000300800 */
[----:B------:R-:W2:Y:S01]  /*8b770*/  LDL.LU.64 R4, [R1+0xc3f0] ;  /* 0x00c3f00001047983 */ /* 0x000ea20000300a00 */
[----:B---3--:R-:W-:-:S05]  /*8b780*/  F2FP.F16.E4M3.UNPACK_B R9, R6.H1 ;  /* 0x00000006ff09723e */ /* 0x008fca00030006ff */
[----:B------:R2:W-:Y:S02]  /*8b790*/  STL.64 [R1+0x48], R8 ;  /* 0x0000480801007387 */ /* 0x0005e40000100a00 */
[----:B--2---:R-:W-:Y:S02]  /*8b7a0*/  HMMA.16816.F32 R8, R12, R8, R20 ;  /* 0x000000080c08723c */ /* 0x004fe40000001814 */
[----:B------:R-:W2:Y:S04]  /*8b7b0*/  LDL.LU.64 R22, [R1+0xc3e8] ;  /* 0x00c3e80001167983 */ /* 0x000ea80000300a00 */
[----:B------:R-:W2:-:S13]  /*8b7c0*/  LDL.LU.64 R20, [R1+0xc3e0] ;  /* 0x00c3e00001147983 */ /* 0x000e9a0000300a00 */
[----:B------:R-:W-:Y:S04]  /*8b7d0*/  STL.64 [R1+0x15e0], R8 ;  /* 0x0015e00801007387 */ /* 0x000fe80000100a00 */
[----:B------:R0:W-:Y:S04]  /*8b7e0*/  STL.64 [R1+0x15e8], R10 ;  /* 0x0015e80a01007387 */ /* 0x0001e80000100a00 */
[----:B0-----:R-:W3:Y:S04]  /*8b7f0*/  LDL.LU.64 R10, [R1+0xc3d8] ;  /* 0x00c3d800010a7983 */ /* 0x001ee80000300a00 */
[----:B------:R-:W3:Y:S01]  /*8b800*/  LDL.LU.64 R8, [R1+0xc3d0] ;  /* 0x00c3d00001087983 */ /* 0x000ee20000300a00 */
[----:B------:R-:W-:-:S02]  /*8b810*/  F2FP.F16.E4M3.UNPACK_B R6, R5.H1 ;  /* 0x00000005ff06723e */ /* 0x000fc400030006ff */
[----:B------:R-:W-:-:S05]  /*8b820*/  F2FP.F16.E4M3.UNPACK_B R7, R4.H1 ;  /* 0x00000004ff07723e */ /* 0x000fca00030006ff */
        /* <DEDUP_REMOVED lines=13> */
[----:B----4-:R-:W-:-:S02]  /*8b900*/  F2FP.F16.E4M3.UNPACK_B R2, R16.H1 ;  /* 0x00000010ff02723e */ /* 0x010fc400030006ff */
        /* <DEDUP_REMOVED lines=37> */
[----:B0-----:R-:W2:Y:S04]  /*8bb60*/  LDL.LU R16, [R1+0x29e0] ;  /* 0x0029e00001107983 */ /* 0x001ea80000300800 */
[----:B------:R-:W2:Y:S04]  /*8bb70*/  LDL.LU R17, [R1+0x29e4] ;  /* 0x0029e40001117983 */ /* 0x000ea80000300800 */
[----:B------:R-:W3:Y:S04]  /*8bb80*/  LDL.LU R18, [R1+0x29e8] ;  /* 0x0029e80001127983 */ /* 0x000ee80000300800 */
[----:B------:R-:W3:Y:S04]  /*8bb90*/  LDL.LU R19, [R1+0x29ec] ;  /* 0x0029ec0001137983 */ /* 0x000ee80000300800 */
[----:B------:R-:W2:Y:S04]  /*8bba0*/  LDL.LU R3, [R1+0x2f74] ;  /* 0x002f740001037983 */ /* 0x000ea80000300800 */
        /* <DEDUP_REMOVED lines=8> */
[----:B---3--:R0:W-:Y:S04]  /*8bc30*/  STL.64 [R1+0xc358], R18 ;  /* 0x00c3581201007387 */ /* 0x0081e80000100a00 */
[----:B0-----:R-:W3:Y:S04]  /*8bc40*/  LDL.LU R18, [R1+0x2f60] ;  /* 0x002f600001127983 */ /* 0x001ee80000300800 */
[----:B------:R-:W3:Y:S04]  /*8bc50*/  LDL.LU R19, [R1+0x2f64] ;  /* 0x002f640001137983 */ /* 0x000ee80000300800 */
[----:B--2---:R0:W-:Y:S04]  /*8bc60*/  STL.64 [R1+0xc350], R16 ;  /* 0x00c3501001007387 */ /* 0x0041e80000100a00 */
[----:B0-----:R-:W2:Y:S04]  /*8bc70*/  LDL.LU R17, [R1+0x2f54] ;  /* 0x002f540001117983 */ /* 0x001ea80000300800 */
[----:B---3--:R0:W-:Y:S04]  /*8bc80*/  STL.64 [R1+0xc398], R18 ;  /* 0x00c3981201007387 */ /* 0x0081e80000100a00 */
[----:B0-----:R-:W3:Y:S04]  /*8bc90*/  LDL.LU R19, [R1+0x2f44] ;  /* 0x002f440001137983 */ /* 0x001ee80000300800 */
[----:B------:R-:W3:Y:S04]  /*8bca0*/  LDL.LU R16, [R1+0x2f50] ;  /* 0x002f500001107983 */ /* 0x000ee80000300800 */
[----:B--2---:R-:W-:Y:S04]  /*8bcb0*/  STL [R1+0xc390], R17 ;  /* 0x00c3901101007387 */ /* 0x004fe80000100800 */
[----:B------:R-:W4:Y:S04]  /*8bcc0*/  LDL.LU R27, [R1+0x2f94] ;  /* 0x002f9400011b7983 */ /* 0x000f280000300800 */
[----:B------:R-:W2:Y:S04]  /*8bcd0*/  LDL.LU R24, [R1+0x2fa0] ;  /* 0x002fa00001187983 */ /* 0x000ea80000300800 */
[----:B------:R-:W2:Y:S04]  /*8bce0*/  LDL.LU R25, [R1+0x2fa4] ;  /* 0x002fa40001197983 */ /* 0x000ea80000300800 */
[----:B----4-:R-:W-:Y:S04]  /*8bcf0*/  STL.64 [R1+0xc368], R26 ;  /* 0x00c3681a01007387 */ /* 0x010fe80000100a00 */
[----:B--2---:R0:W-:Y:S04]  /*8bd00*/  STL.64 [R1+0xc360], R24 ;  /* 0x00c3601801007387 */ /* 0x0041e80000100a00 */
[----:B0-----:R-:W2:Y:S04]  /*8bd10*/  LDL.LU R24, [R1+0x29a0] ;  /* 0x0029a00001187983 */ /* 0x001ea80000300800 */
[----:B------:R-:W2:Y:S04]  /*8bd20*/  LDL.LU R25, [R1+0x29a4] ;  /* 0x0029a40001197983 */ /* 0x000ea80000300800 */
[----:B------:R-:W4:Y:S04]  /*8bd30*/  LDL.LU R26, [R1+0x29a8] ;  /* 0x0029a800011a7983 */ /* 0x000f280000300800 */
[----:B------:R-:W4:Y:S04]  /*8bd40*/  LDL.LU R27, [R1+0x29ac] ;  /* 0x0029ac00011b7983 */ /* 0x000f280000300800 */
[----:B----4-:R-:W-:Y:S04]  /*8bd50*/  STL.64 [R1+0xc378], R26 ;  /* 0x00c3781a01007387 */ /* 0x010fe80000100a00 */
[----:B--2---:R-:W-:Y:S04]  /*8bd60*/  STL.64 [R1+0xc370], R24 ;  /* 0x00c3701801007387 */ /* 0x004fe80000100a00 */
[----:B------:R-:W2:Y:S04]  /*8bd70*/  LDL.LU R22, [R1+0x2fb0] ;  /* 0x002fb00001167983 */ /* 0x000ea80000300800 */
[----:B------:R-:W4:Y:S04]  /*8bd80*/  LDL.LU R4, [R1+0x2a10] ;  /* 0x002a100001047983 */ /* 0x000f280000300800 */
[----:B------:R-:W4:Y:S04]  /*8bd90*/  LDL.LU R5, [R1+0x2a14] ;  /* 0x002a140001057983 */ /* 0x000f280000300800 */
[----:B------:R-:W2:Y:S04]  /*8bda0*/  LDL.LU R6, [R1+0x2a18] ;  /* 0x002a180001067983 */ /* 0x000ea80000300800 */
[----:B------:R-:W2:Y:S04]  /*8bdb0*/  LDL.LU R7, [R1+0x2a1c] ;  /* 0x002a1c0001077983 */ /* 0x000ea80000300800 */
[----:B--2---:R-:W-:Y:S04]  /*8bdc0*/  STL.64 [R1+0xc388], R6 ;  /* 0x00c3880601007387 */ /* 0x004fe80000100a00 */
[----:B----4-:R0:W-:Y:S04]  /*8bdd0*/  STL.64 [R1+0xc380], R4 ;  /* 0x00c3800401007387 */ /* 0x0101e80000100a00 */
[----:B0-----:R-:W2:Y:S04]  /*8bde0*/  LDL.LU R4, [R1+0x2990] ;  /* 0x0029900001047983 */ /* 0x001ea80000300800 */
[----:B------:R-:W2:Y:S04]  /*8bdf0*/  LDL.LU R5, [R1+0x2994] ;  /* 0x0029940001057983 */ /* 0x000ea80000300800 */
[----:B------:R-:W4:Y:S04]  /*8be00*/  LDL.LU R6, [R1+0x2998] ;  /* 0x0029980001067983 */ /* 0x000f280000300800 */
[----:B------:R-:W4:Y:S01]  /*8be10*/  LDL.LU R7, [R1+0x299c] ;  /* 0x00299c0001077983 */ /* 0x000f220000300800 */
[----:B------:R-:W-:Y:S01]  /*8be20*/  IMAD.MOV.U32 R18, RZ, RZ, R0 ;  /* 0x000000ffff127224 */ /* 0x000fe200078e0000 */
[----:B---3--:R-:W-:-:S02]  /*8be30*/  F2FP.F16.E4M3.UNPACK_B R19, R19.H1 ;  /* 0x00000013ff13723e */ /* 0x008fc400030006ff */
[----:B----4-:R-:W-:Y:S04]  /*8be40*/  STL.64 [R1+0xc3a8], R6 ;  /* 0x00c3a80601007387 */ /* 0x010fe80000100a00 */
[----:B--2---:R0:W-:Y:S04]  /*8be50*/  STL.64 [R1+0xc3a0], R4 ;  /* 0x00c3a00401007387 */ /* 0x0041e80000100a00 */
[----:B0-----:R-:W2:Y:S04]  /*8be60*/  LDL.LU R4, [R1+0x2970] ;  /* 0x0029700001047983 */ /* 0x001ea80000300800 */
[----:B------:R-:W2:Y:S04]  /*8be70*/  LDL.LU R5, [R1+0x2974] ;  /* 0x0029740001057983 */ /* 0x000ea80000300800 */
[----:B------:R-:W2:Y:S04]  /*8be80*/  LDL.LU R6, [R1+0x2978] ;  /* 0x0029780001067983 */ /* 0x000ea80000300800 */
[----:B------:R-:W2:Y:S04]  /*8be90*/  LDL.LU R7, [R1+0x297c] ;  /* 0x00297c0001077983 */ /* 0x000ea80000300800 */
[----:B------:R-:W3:Y:S04]  /*8bea0*/  LDL.LU R23, [R1+0x2fb4] ;  /* 0x002fb40001177983 */ /* 0x000ee80000300800 */
[----:B------:R-:W4:Y:S04]  /*8beb0*/  LDL.LU R20, [R1+0x2fc0] ;  /* 0x002fc00001147983 */ /* 0x000f280000300800 */
[----:B------:R-:W3:Y:S04]  /*8bec0*/  LDL.LU R21, [R1+0x2fc4] ;  /* 0x002fc40001157983 */ /* 0x000ee80000300800 */
[----:B------:R-:W3:Y:S04]  /*8bed0*/  LDL.LU R0, [R1+0x2fd0] ;  /* 0x002fd00001007983 */ /* 0x000ee80000300800 */
[----:B------:R-:W3:Y:S04]  /*8bee0*/  LDL.LU R8, [R1+0x2a50] ;  /* 0x002a500001087983 */ /* 0x000ee80000300800 */
[----:B------:R-:W3:Y:S04]  /*8bef0*/  LDL.LU R9, [R1+0x2a54] ;  /* 0x002a540001097983 */ /* 0x000ee80000300800 */
[----:B------:R-:W3:Y:S04]  /*8bf00*/  LDL.LU R10, [R1+0x2a58] ;  /* 0x002a5800010a7983 */ /* 0x000ee80000300800 */
[----:B------:R-:W3:Y:S01]  /*8bf10*/  LDL.LU R11, [R1+0x2a5c] ;  /* 0x002a5c00010b7983 */ /* 0x000ee20000300800 */
[----:B------:R-:W-:-:S03]  /*8bf20*/  F2FP.F16.E4M3.UNPACK_B R24, R16.H1 ;  /* 0x00000010ff18723e */ /* 0x000fc600030006ff */
        /* <DEDUP_REMOVED lines=8> */
[----:B--2---:R-:W-:-:S05]  /*8bfb0*/  F2FP.F16.E4M3.UNPACK_B R25, R17.H1 ;  /* 0x00000011ff19723e */ /* 0x004fca00030006ff */
[----:B------:R0:W-:Y:S02]  /*8bfc0*/  STL.64 [R1+0x10], R24 ;  /* 0x0000101801007387 */ /* 0x0001e40000100a00 */
[----:B0-----:R-:W-:Y:S02]  /*8bfd0*/  HMMA.16816.F32 R24, R12, R24, R4 ;  /* 0x000000180c18723c */ /* 0x001fe40000001804 */
[----:B------:R-:W2:Y:S04]  /*8bfe0*/  LDL.LU.64 R6, [R1+0xc388] ;  /* 0x00c3880001067983 */ /* 0x000ea80000300a00 */
[----:B------:R-:W2:-:S13]  /*8bff0*/  LDL.LU.64 R4, [R1+0xc380] ;  /* 0x00c3800001047983 */ /* 0x000e9a0000300a00 */
[----:B------:R-:W-:Y:S04]  /*8c000*/  STL.64 [R1+0x2570], R24 ;  /* 0x0025701801007387 */ /* 0x000fe80000100a00 */
[----:B------:R0:W-:Y:S04]  /*8c010*/  STL.64 [R1+0x2578], R26 ;  /* 0x0025781a01007387 */ /* 0x0001e80000100a00 */
[----:B0-----:R-:W2:Y:S04]  /*8c020*/  LDL.LU.64 R26, [R1+0xc378] ;  /* 0x00c37800011a7983 */ /* 0x001ea80000300a00 */
[----:B------:R-:W2:Y:S01]  /*8c030*/  LDL.LU.64 R24, [R1+0xc370] ;  /* 0x00c3700001187983 */ /* 0x000ea20000300a00 */
[----:B------:R-:W-:-:S02]  /*8c040*/  F2FP.F16.E4M3.UNPACK_B R16, R18.H1 ;  /* 0x00000012ff10723e */ /* 0x000fc400030006ff */
[----:B------:R-:W-:-:S05]  /*8c050*/  F2FP.F16.E4M3.UNPACK_B R17, R19.H1 ;  /* 0x00000013ff11723e */ /* 0x000fca00030006ff */
[----:B------:R2:W-:Y:S02]  /*8c060*/  STL.64 [R1+0x8], R16 ;  /* 0x0000081001007387 */ /* 0x0005e40000100a00 */
[----:B--2---:R-:W-:Y:S02]  /*8c070*/  HMMA.16816.F32 R16, R12, R16, R24 ;  /* 0x000000100c10723c */ /* 0x004fe40000001818 */
        /* <DEDUP_REMOVED lines=8> */
[----:B------:R-:W-:Y:S02]  /*8c100*/  STL.64 [R1], R2 ;  /* 0x0000000201007387 */ /* 0x000fe40000100a00 */
[----:B--2---:R-:W-:-:S15]  /*8c110*/  HMMA.16816.F32 R16, R12, R2, R16 ;  /* 0x000000020c10723c */ /* 0x004fde0000001810 */
[----:B------:R-:W-:-:S04]  /*8c120*/  NOP ;  /* 0x0000000000007918 */ /* 0x000fc80000000000 */
[----:B------:R-:W-:Y:S04]  /*8c130*/  STL.64 [R1+0x25d0], R16 ;  /* 0x0025d01001007387 */ /* 0x000fe80000100a00 */
[----:B------:R0:W-:Y:S04]  /*8c140*/  STL.64 [R1+0x25d8], R18 ;  /* 0x0025d81201007387 */ /* 0x0001e80000100a00 */
[----:B0-----:R-:W2:Y:S04]  /*8c150*/  LDL.LU.64 R18, [R1+0xc348] ;  /* 0x00c3480001127983 */ /* 0x001ea80000300a00 */
[----:B------:R-:W2:Y:S01]  /*8c160*/  LDL.LU.64 R16, [R1+0xc340] ;  /* 0x00c3400001107983 */ /* 0x000ea20000300a00 */
[----:B------:R-:W-:-:S02]  /*8c170*/  F2FP.F16.E4M3.UNPACK_B R28, R28.H1 ;  /* 0x0000001cff1c723e */ /* 0x000fc400030006ff */
[----:B------:R-:W-:-:S07]  /*8c180*/  F2FP.F16.E4M3.UNPACK_B R29, R29.H1 ;  /* 0x0000001dff1d723e */ /* 0x000fce00030006ff */
[----:B--2---:R-:W-:-:S15]  /*8c190*/  HMMA.16816.F32 R16, R12, R28, R16 ;  /* 0x0000001c0c10723c */ /* 0x004fde0000001810 */
[----:B------:R-:W-:-:S04]  /*8c1a0*/  NOP ;  /* 0x0000000000007918 */ /* 0x000fc80000000000 */
[----:B------:R-:W-:Y:S04]  /*8c1b0*/  STL.64 [R1+0x2600], R16 ;  /* 0x0026001001007387 */ /* 0x000fe80000100a00 */
[----:B------:R0:W-:Y:S04]  /*8c1c0*/  STL.64 [R1+0x2608], R18 ;  /* 0x0026081201007387 */ /* 0x0001e80000100a00 */
[----:B0-----:R-:W2:Y:S04]  /*8c1d0*/  LDL.LU.64 R18, [R1+0xc338] ;  /* 0x00c3380001127983 */ /* 0x001ea80000300a00 */
[----:B------:R-:W2:Y:S01]  /*8c1e0*/  LDL.LU.64 R16, [R1+0xc330] ;  /* 0x00c3300001107983 */ /* 0x000ea20000300a00 */
[----:B------:R-:W-:-:S02]  /*8c1f0*/  F2FP.F16.E4M3.UNPACK_B R26, R26.H1 ;  /* 0x0000001aff1a723e */ /* 0x000fc400030006ff */
[----:B------:R-:W-:Y:S01]  /*8c200*/  F2FP.F16.E4M3.UNPACK_B R27, R27.H1 ;  /* 0x0000001bff1b723e */ /* 0x000fe200030006ff */
[----:B------:R-:W-:Y:S04]  /*8c210*/  STL [R1+0xc2cc], R28 ;  /* 0x00c2cc1c01007387 */ /* 0x000fe80000100800 */
[----:B------:R-:W-:Y:S01]  /*8c220*/  STL [R1+0xc2c8], R29 ;  /* 0x00c2c81d01007387 */ /* 0x000fe20000100800 */
[----:B------:R-:W-:Y:S02]  /*8c230*/  F2FP.F16.E4M3.UNPACK_B R24, R24.H1 ;  /* 0x00000018ff18723e */ /* 0x000fe400030006ff */
[----:B------:R-:W-:Y:S01]  /*8c240*/  F2FP.F16.E4M3.UNPACK_B R25, R25.H1 ;  /* 0x00000019ff19723e */ /* 0x000fe200030006ff */
[----:B--2---:R-:W-:-:S15]  /*8c250*/  HMMA.16816.F32 R16, R12, R26, R16 ;  /* 0x0000001a0c10723c */ /* 0x004fde0000001810 */
[----:B------:R-:W-:-:S04]  /*8c260*/  NOP ;  /* 0x0000000000007918 */ /* 0x000fc80000000000 */
[----:B------:R-:W-:Y:S04]  /*8c270*/  STL.64 [R1+0x2630], R16 ;  /* 0x0026301001007387 */ /* 0x000fe80000100a00 */
[----:B------:R0:W-:Y:S04]  /*8c280*/  STL.64 [R1+0x2638], R18 ;  /* 0x0026381201007387 */ /* 0x0001e80000100a00 */
[----:B0-----:R-:W2:Y:S04]  /*8c290*/  LDL.LU.64 R18, [R1+0xc328] ;  /* 0x00c3280001127983 */ /* 0x001ea80000300a00 */
[----:B------:R-:W2:Y:S01]  /*8c2a0*/  LDL.LU.64 R16, [R1+0xc320] ;  /* 0x00c3200001107983 */ /* 0x000ea20000300a00 */
[----:B------:R-:W-:Y:S01]  /*8c2b0*/  HMMA.16816.F32 R4, R12, R24, R4 ;  /* 0x000000180c04723c */ /* 0x000fe20000001804 */
[----:B------:R-:W-:-:S02]  /*8c2c0*/  F2FP.F16.E4M3.UNPACK_B R22, R22.H1 ;  /* 0x00000016ff16723e */ /* 0x000fc400030006ff */
[----:B---3--:R-:W-:Y:S01]  /*8c2d0*/  F2FP.F16.E4M3.UNPACK_B R23, R23.H1 ;  /* 0x00000017ff17723e */ /* 0x008fe200030006ff */
[----:B------:R-:W-:Y:S04]  /*8c2e0*/  STL.64 [R1+0xc0d8], R26 ;  /* 0x00c0d81a01007387 */ /* 0x000fe80000100a00 */
[----:B------:R-:W-:Y:S11]  /*8c2f0*/  STL.64 [R1+0xc0d0], R24 ;  /* 0x00c0d01801007387 */ /* 0x000ff60000100a00 */
[----:B------:R-:W-:Y:S04]  /*8c300*/  STL.64 [R1+0x2660], R4 ;  /* 0x0026600401007387 */ /* 0x000fe80000100a00 */
[----:B------:R2:W-:Y:S01]  /*8c310*/  STL.64 [R1+0x2668], R6 ;  /* 0x0026680601007387 */ /* 0x0005e20000100a00 */
[----:B----4-:R-:W-:-:S02]  /*8c320*/  F2FP.F16.E4M3.UNPACK_B R20, R20.H1 ;  /* 0x00000014ff14723e */ /* 0x010fc400030006ff */
[----:B------:R-:W-:Y:S01]  /*8c330*/  F2FP.F16.E4M3.UNPACK_B R21, R21.H1 ;  /* 0x00000015ff15723e */ /* 0x000fe200030006ff */
[----:B--2---:R-:W-:-:S15]  /*8c340*/  HMMA.16816.F32 R4, R12, R22, R16 ;  /* 0x000000160c04723c */ /* 0x004fde0000001810 */
[----:B------:R-:W-:-:S04]  /*8c350*/  NOP ;  /* 0x0000000000007918 */ /* 0x000fc80000000000 */
[----:B------:R-:W-:Y:S04]  /*8c360*/  STL.64 [R1+0x2940], R4 ;  /* 0x0029400401007387 */ /* 0x000fe80000100a00 */
[----:B------:R0:W-:Y:S04]  /*8c370*/  STL.64 [R1+0x2948], R6 ;  /* 0x0029480601007387 */ /* 0x0001e80000100a00 */
[----:B------:R-:W2:Y:S01]  /*8c380*/  LDL.LU R24, [R1+0x2ab0] ;  /* 0x002ab00001187983 */ /* 0x000ea20000300800 */
[----:B0-----:R-:W-:-:S15]  /*8c390*/  HMMA.16816.F32 R4, R12, R20, R8 ;  /* 0x000000140c04723c */ /* 0x001fde0000001808 */
[----:B------:R-:W-:-:S04]  /*8c3a0*/  NOP ;  /* 0x0000000000007918 */ /* 0x000fc80000000000 */
[----:B------:R-:W-:Y:S04]  /*8c3b0*/  STL.64 [R1+0x29c0], R4 ;  /* 0x0029c00401007387 */ /* 0x000fe80000100a00 */
[----:B------:R-:W-:Y:S04]  /*8c3c0*/  STL.64 [R1+0x29c8], R6 ;  /* 0x0029c80601007387 */ /* 0x000fe80000100a00 */
        /* <DEDUP_REMOVED lines=18> */
[----:B------:R-:W2:Y:S04]  /*8c4f0*/  LDL.LU R16, [R1+0x2fe0] ;  /* 0x002fe00001107983 */ /* 0x000ea80000300800 */
[----:B------:R-:W2:Y:S04]  /*8c500*/  LDL.LU R17, [R1+0x2fe4] ;  /* 0x002fe40001117983 */ /* 0x000ea80000300800 */
[----:B------:R-:W2:Y:S04]  /*8c510*/  LDL.LU R10, [R1+0x2ff0] ;  /* 0x002ff000010a7983 */ /* 0x000ea80000300800 */
[----:B------:R-:W2:Y:S04]  /*8c520*/  LDL.LU R11, [R1+0x2ff4] ;  /* 0x002ff400010b7983 */ /* 0x000ea80000300800 */
[----:B------:R-:W4:Y:S04]  /*8c530*/  LDL.LU R8, [R1+0x3000] ;  /* 0x0030000001087983 */ /* 0x000f280000300800 */
[----:B--2---:R-:W-:Y:S04]  /*8c540*/  STL.64 [R1+0xc318], R10 ;  /* 0x00c3180a01007387 */ /* 0x004fe80000100a00 */
[----:B----4-:R0:W-:Y:S04]  /*8c550*/  STL.64 [R1+0xc310], R8 ;  /* 0x00c3100801007387 */ /* 0x0101e80000100a00 */
[----:B0-----:R-:W2:Y:S04]  /*8c560*/  LDL.LU R8, [R1+0x2a70] ;  /* 0x002a700001087983 */ /* 0x001ea80000300800 */
[----:B------:R-:W2:Y:S04]  /*8c570*/  LDL.LU R9, [R1+0x2a74] ;  /* 0x002a740001097983 */ /* 0x000ea80000300800 */
[----:B------:R-:W2:Y:S04]  /*8c580*/  LDL.LU R10, [R1+0x2a78] ;  /* 0x002a7800010a7983 */ /* 0x000ea80000300800 */
[----:B------:R-:W2:Y:S04]  /*8c590*/  LDL.LU R11, [R1+0x2a7c] ;  /* 0x002a7c00010b7983 */ /* 0x000ea80000300800 */
[----:B---3--:R-:W-:Y:S04]  /*8c5a0*/  STL.64 [R1+0xc2f8], R26 ;  /* 0x00c2f81a01007387 */ /* 0x008fe80000100a00 */
[----:B------:R0:W-:Y:S04]  /*8c5b0*/  STL.64 [R1+0xc2f0], R24 ;  /* 0x00c2f01801007387 */ /* 0x0001e80000100a00 */
[----:B0-----:R-:W3:Y:S04]  /*8c5c0*/  LDL.LU R24, [R1+0x2aa0] ;  /* 0x002aa00001187983 */ /* 0x001ee80000300800 */
[----:B------:R-:W3:Y:S04]  /*8c5d0*/  LDL.LU R25, [R1+0x2aa4] ;  /* 0x002aa40001197983 */ /* 0x000ee80000300800 */
[----:B------:R-:W4:Y:S04]  /*8c5e0*/  LDL.LU R26, [R1+0x2aa8] ;  /* 0x002aa800011a7983 */ /* 0x000f280000300800 */
[----:B------:R-:W4:Y:S01]  /*8c5f0*/  LDL.LU R27, [R1+0x2aac] ;  /* 0x002aac00011b7983 */ /* 0x000f220000300800 */
[----:B------:R-:W-:-:S02]  /*8c600*/  F2FP.F16.E4M3.UNPACK_B R18, R0.H1 ;  /* 0x00000000ff12723e */ /* 0x000fc400030006ff */
[----:B------:R-:W-:Y:S01]  /*8c610*/  F2FP.F16.E4M3.UNPACK_B R19, R19.H1 ;  /* 0x00000013ff13723e */ /* 0x000fe200030006ff */
[----:B----4-:R-:W-:Y:S04]  /*8c620*/  STL.64 [R1+0xc308], R26 ;  /* 0x00c3081a01007387 */ /* 0x010fe80000100a00 */
[----:B---3--:R0:W-:Y:S04]  /*8c630*/  STL.64 [R1+0xc300], R24 ;  /* 0x00c3001801007387 */ /* 0x0081e80000100a00 */
[----:B0-----:R-:W3:Y:S04]  /*8c640*/  LDL.LU R24, [R1+0x2a80] ;  /* 0x002a800001187983 */ /* 0x001ee80000300800 */
[----:B------:R-:W3:Y:S04]  /*8c650*/  LDL.LU R25, [R1+0x2a84] ;  /* 0x002a840001197983 */ /* 0x000ee80000300800 */
[----:B------:R-:W3:Y:S04]  /*8c660*/  LDL.LU R26, [R1+0x2a88] ;  /* 0x002a8800011a7983 */ /* 0x000ee80000300800 */
[----:B------:R-:W3:Y:S01]  /*8c670*/  LDL.LU R27, [R1+0x2a8c] ;  /* 0x002a8c00011b7983 */ /* 0x000ee20000300800 */
[----:B------:R-:W-:-:S02]  /*8c680*/  F2FP.F16.E4M3.UNPACK_B R16, R16.H1 ;  /* 0x00000010ff10723e */ /* 0x000fc400030006ff */
[----:B------:R-:W-:Y:S01]  /*8c690*/  F2FP.F16.E4M3.UNPACK_B R17, R17.H1 ;  /* 0x00000011ff11723e */ /* 0x000fe200030006ff */
[C---:B--2---:R-:W-:Y:S01]  /*8c6a0*/  HMMA.16816.F32 R8, R12.reuse, R18, R8 ;  /* 0x000000120c08723c */ /* 0x044fe20000001808 */
        /* <DEDUP_REMOVED lines=8> */
[----:B------:R0:W-:Y:S04]  /*8c730*/  STL.64 [R1+0xc0b8], R22 ;  /* 0x00c0b81601007387 */ /* 0x0001e80000100a00 */
[----:B0-----:R-:W2:Y:S04]  /*8c740*/  LDL.LU R22, [R1+0x2cf4] ;  /* 0x002cf40001167983 */ /* 0x001ea80000300800 */
[----:B------:R-:W2:Y:S04]  /*8c750*/  LDL.LU R23, [R1+0x2cfc] ;  /* 0x002cfc0001177983 */ /* 0x000ea80000300800 */
[----:B------:R0:W-:Y:S04]  /*8c760*/  STL.64 [R1+0xc0b0], R20 ;  /* 0x00c0b01401007387 */ /* 0x0001e80000100a00 */
[----:B0-----:R-:W2:Y:S04]  /*8c770*/  LDL.LU R20, [R1+0x2ce0] ;  /* 0x002ce00001147983 */ /* 0x001ea80000300800 */
[----:B------:R-:W2:Y:S04]  /*8c780*/  LDL.LU R21, [R1+0x2cec] ;  /* 0x002cec0001157983 */ /* 0x000ea80000300800 */
[----:B------:R-:W-:Y:S04]  /*8c790*/  STL.64 [R1+0x2a20], R8 ;  /* 0x002a200801007387 */ /* 0x000fe80000100a00 */
[----:B------:R0:W-:Y:S04]  /*8c7a0*/  STL.64 [R1+0x2a28], R10 ;  /* 0x002a280a01007387 */ /* 0x0001e80000100a00 */
[----:B0-----:R-:W2:Y:S04]  /*8c7b0*/  LDL.LU.64 R10, [R1+0xc318] ;  /* 0x00c31800010a7983 */ /* 0x001ea80000300a00 */
[----:B------:R-:W4:Y:S01]  /*8c7c0*/  LDL.LU.64 R8, [R1+0xc310] ;  /* 0x00c3100001087983 */ /* 0x000f220000300a00 */
[----:B---3--:R-:W-:-:S15]  /*8c7d0*/  HMMA.16816.F32 R24, R12, R16, R24 ;  /* 0x000000100c18723c */ /* 0x008fde0000001818 */
[----:B------:R-:W-:-:S04]  /*8c7e0*/  NOP ;  /* 0x0000000000007918 */ /* 0x000fc80000000000 */
[----:B------:R-:W-:Y:S04]  /*8c7f0*/  STL.64 [R1+0x2a80], R24 ;  /* 0x002a801801007387 */ /* 0x000fe80000100a00 */
[----:B------:R0:W-:Y:S04]  /*8c800*/  STL.64 [R1+0x2a88], R26 ;  /* 0x002a881a01007387 */ /* 0x0001e80000100a00 */
[----:B0-----:R-:W3:Y:S04]  /*8c810*/  LDL.LU.64 R26, [R1+0xc308] ;  /* 0x00c30800011a7983 */ /* 0x001ee80000300a00 */
[----:B------:R-:W3:Y:S01]  /*8c820*/  LDL.LU.64 R24, [R1+0xc300] ;  /* 0x00c3000001187983 */ /* 0x000ee20000300a00 */
[----:B--2---:R-:W-:-:S02]  /*8c830*/  F2FP.F16.E4M3.UNPACK_B R10, R10.H1 ;  /* 0x0000000aff0a723e */ /* 0x004fc400030006ff */
[----:B------:R-:W-:Y:S01]  /*8c840*/  F2FP.F16.E4M3.UNPACK_B R11, R11.H1 ;  /* 0x0000000bff0b723e */ /* 0x000fe200030006ff */
[----:B------:R0:W-:Y:S04]  /*8c850*/  STL.64 [R1+0xc0c8], R18 ;  /* 0x00c0c81201007387 */ /* 0x0001e80000100a00 */
[----:B0-----:R-:W2:Y:S04]  /*8c860*/  LDL.LU R19, [R1+0x2ce4] ;  /* 0x002ce40001137983 */ /* 0x001ea80000300800 */
[----:B------:R-:W-:Y:S01]  /*8c870*/  STL.64 [R1+0xc0c0], R16 ;  /* 0x00c0c01001007387 */ /* 0x000fe20000100a00 */
[----:B---3--:R-:W-:-:S15]  /*8c880*/  HMMA.16816.F32 R24, R12, R10, R24 ;  /* 0x0000000a0c18723c */ /* 0x008fde0000001818 */
[----:B------:R-:W-:-:S04]  /*8c890*/  NOP ;  /* 0x0000000000007918 */ /* 0x000fc80000000000 */
[----:B------:R-:W-:Y:S04]  /*8c8a0*/  STL.64 [R1+0x2ae0], R24 ;  /* 0x002ae01801007387 */ /* 0x000fe80000100a00 */
[----:B------:R0:W-:Y:S04]  /*8c8b0*/  STL.64 [R1+0x2ae8], R26 ;  /* 0x002ae81a01007387 */ /* 0x0001e80000100a00 */
[----:B0-----:R-:W3:Y:S04]  /*8c8c0*/  LDL.LU.64 R26, [R1+0xc2f8] ;  /* 0x00c2f800011a7983 */ /* 0x001ee80000300a00 */
[----:B------:R-:W3:Y:S01]  /*8c8d0*/  LDL.LU.64 R24, [R1+0xc2f0] ;  /* 0x00c2f00001187983 */ /* 0x000ee20000300a00 */
[----:B----4-:R-:W-:-:S02]  /*8c8e0*/  F2FP.F16.E4M3.UNPACK_B R8, R8.H1 ;  /* 0x00000008ff08723e */ /* 0x010fc400030006ff */
[----:B------:R-:W-:-:S07]  /*8c8f0*/  F2FP.F16.E4M3.UNPACK_B R9, R9.H1 ;  /* 0x00000009ff09723e */ /* 0x000fce00030006ff */
[----:B---3--:R-:W-:-:S15]  /*8c900*/  HMMA.16816.F32 R24, R12, R8, R24 ;  /* 0x000000080c18723c */ /* 0x008fde0000001818 */
[----:B------:R-:W-:-:S04]  /*8c910*/  NOP ;  /* 0x0000000000007918 */ /* 0x000fc80000000000 */
[----:B------:R-:W-:Y:S04]  /*8c920*/  STL.64 [R1+0x2b40], R24 ;  /* 0x002b401801007387 */ /* 0x000fe80000100a00 */
[----:B------:R0:W-:Y:S04]  /*8c930*/  STL.64 [R1+0x2b48], R26 ;  /* 0x002b481a01007387 */ /* 0x0001e80000100a00 */
[----:B0-----:R-:W3:Y:S04]  /*8c940*/  LDL.LU.64 R26, [R1+0xc2e8] ;  /* 0x00c2e800011a7983 */ /* 0x001ee80000300a00 */
[----:B------:R-:W3:Y:S01]  /*8c950*/  LDL.LU.64 R24, [R1+0xc2e0] ;  /* 0x00c2e00001187983 */ /* 0x000ee20000300a00 */
[----:B------:R-:W-:-:S02]  /*8c960*/  F2FP.F16.E4M3.UNPACK_B R6, R6.H1 ;  /* 0x00000006ff06723e */ /* 0x000fc400030006ff */
[----:B------:R-:W-:Y:S01]  /*8c970*/  F2FP.F16.E4M3.UNPACK_B R7, R7.H1 ;  /* 0x00000007ff07723e */ /* 0x000fe200030006ff */
[----:B------:R-:W-:Y:S04]  /*8c980*/  STL.64 [R1+0xc098], R10 ;  /* 0x00c0980a01007387 */ /* 0x000fe80000100a00 */
[----:B------:R0:W-:Y:S04]  /*8c990*/  STL.64 [R1+0xc090], R8 ;  /* 0x00c0900801007387 */ /* 0x0001e80000100a00 */
[----:B0-----:R-:W4:Y:S04]  /*8c9a0*/  LDL.LU R8, [R1+0x2b00] ;  /* 0x002b000001087983 */ /* 0x001f280000300800 */
[----:B------:R-:W4:Y:S04]  /*8c9b0*/  LDL.LU R9, [R1+0x2b04] ;  /* 0x002b040001097983 */ /* 0x000f280000300800 */
[----:B------:R-:W4:Y:S04]  /*8c9c0*/  LDL.LU R10, [R1+0x2b08] ;  /* 0x002b0800010a7983 */ /* 0x000f280000300800 */
[----:B------:R-:W4:Y:S01]  /*8c9d0*/  LDL.LU R11, [R1+0x2b0c] ;  /* 0x002b0c00010b7983 */ /* 0x000f220000300800 */
[----:B---3--:R-:W-:-:S15]  /*8c9e0*/  HMMA.16816.F32 R24, R12, R6, R24 ;  /* 0x000000060c18723c */ /* 0x008fde0000001818 */
[----:B------:R-:W-:-:S04]  /*8c9f0*/  NOP ;  /* 0x0000000000007918 */ /* 0x000fc80000000000 */
[----:B------:R-:W-:Y:S04]  /*8ca00*/  STL.64 [R1+0x2ba0], R24 ;  /* 0x002ba01801007387 */ /* 0x000fe80000100a00 */
[----:B------:R0:W-:Y:S04]  /*8ca10*/  STL.64 [R1+0x2ba8], R26 ;  /* 0x002ba81a01007387 */ /* 0x0001e80000100a00 */
[----:B0-----:R-:W3:Y:S04]  /*8ca20*/  LDL.LU.64 R26, [R1+0xc2d8] ;  /* 0x00c2d800011a7983 */ /* 0x001ee80000300a00 */
[----:B------:R-:W3:Y:S01]  /*8ca30*/  LDL.LU.64 R24, [R1+0xc2d0] ;  /* 0x00c2d00001187983 */ /* 0x000ee20000300a00 */
[----:B------:R-:W-:-:S02]  /*8ca40*/  F2FP.F16.E4M3.UNPACK_B R4, R4.H1 ;  /* 0x00000004ff04723e */ /* 0x000fc400030006ff */
[----:B------:R-:W-:-:S07]  /*8ca50*/  F2FP.F16.E4M3.UNPACK_B R5, R5.H1 ;  /* 0x00000005ff05723e */ /* 0x000fce00030006ff */
[C---:B----4-:R-:W-:Y:S01]  /*8ca60*/  HMMA.16816.F32 R8, R12.reuse, R4, R8 ;  /* 0x000000040c08723c */ /* 0x050fe20000001808 */
[----:B------:R-:W-:Y:S02]  /*8ca70*/  F2FP.F16.E4M3.UNPACK_B R2, R2.H1 ;  /* 0x00000002ff02723e */ /* 0x000fe400030006ff */
[----:B------:R-:W-:Y:S01]  /*8ca80*/  F2FP.F16.E4M3.UNPACK_B R3, R3.H1 ;  /* 0x00000003ff03723e */ /* 0x000fe200030006ff */
[----:B------:R-:W-:Y:S04]  /*8ca90*/  STL.64 [R1+0xc078], R6 ;  /* 0x00c0780601007387 */ /* 0x000fe80000100a00 */
[----:B------:R2:W-:Y:S11]  /*8caa0*/  STL.64 [R1+0xc070], R4 ;  /* 0x00c0700401007387 */ /* 0x0005f60000100a00 */
[----:B------:R-:W-:Y:S04]  /*8cab0*/  STL.64 [R1+0x2c00], R8 ;  /* 0x002c000801007387 */ /* 0x000fe80000100a00 */
[----:B------:R3:W-:Y:S01]  /*8cac0*/  STL.64 [R1+0x2c08], R10 ;  /* 0x002c080a01007387 */ /* 0x0007e20000100a00 */
[----:B--2---:R-:W-:Y:S01]  /*8cad0*/  IMAD R4, R20, 0x100, R19 ;  /* 0x0000010014047824 */ /* 0x004fe200078e0213 */
[----:B---3--:R-:W-:Y:S04]  /*8cae0*/  HMMA.16816.F32 R8, R12, R2, R24 ;  /* 0x000000020c08723c */ /* 0x008fe80000001818 */
[----:B------:R-:W-:-:S02]  /*8caf0*/  F2FP.F16.E4M3.UNPACK_B R12, R4 ;  /* 0x00000004ff0c723e */ /* 0x000fc400020006ff */
[----:B------:R-:W2:-:S13]  /*8cb00*/  LDL.LU R4, [R1+0x2800] ;  /* 0x0028000001047983 */ /* 0x000e9a0000300800 */
[----:B------:R-:W-:Y:S04]  /*8cb10*/  STL.64 [R1+0x2bd0], R8 ;  /* 0x002bd00801007387 */ /* 0x000fe80000100a00 */
[----:B------:R-:W-:Y:S04]  /*8cb20*/  STL.64 [R1+0x2bd8], R10 ;  /* 0x002bd80a01007387 */ /* 0x000fe80000100a00 */
[----:B------:R-:W2:Y:S04]  /*8cb30*/  LDL.LU R5, [R1+0x2804] ;  /* 0x0028040001057983 */ /* 0x000ea80000300800 */
[----:B------:R-:W3:Y:S04]  /*8cb40*/  LDL.LU R6, [R1+0x2808] ;  /* 0x0028080001067983 */ /* 0x000ee80000300800 */
[----:B------:R-:W3:Y:S04]  /*8cb50*/  LDL.LU R7, [R1+0x280c] ;  /* 0x00280c0001077983 */ /* 0x000ee80000300800 */
[----:B---3--:R0:W-:Y:S04]  /*8cb60*/  STL.64 [R1+0xc0e8], R6 ;  /* 0x00c0e80601007387 */ /* 0x0081e80000100a00 */
[----:B--2---:R1:W-:Y:S04]  /*8cb70*/  STL.64 [R1+0xc0e0], R4 ;  /* 0x00c0e00401007387 */ /* 0x0043e80000100a00 */
[----:B------:R-:W2:Y:S04]  /*8cb80*/  LDL.LU R16, [R1+0x2820] ;  /* 0x0028200001107983 */ /* 0x000ea80000300800 */
[----:B------:R-:W2:Y:S04]  /*8cb90*/  LDL.LU R17, [R1+0x2824] ;  /* 0x0028240001117983 */ /* 0x000ea80000300800 */
        /* <DEDUP_REMOVED lines=10> */
[----:B0-----:R-:W3:Y:S04]  /*8cc40*/  LDL R6, [R1] ;  /* 0x0000000001067983 */ /* 0x001ee80000100800 */
[----:B------:R-:W3:Y:S04]  /*8cc50*/  LDL R7, [R1+0x4] ;  /* 0x0000040001077983 */ /* 0x000ee80000100800 */
[----:B-1----:R-:W4:Y:S04]  /*8cc60*/  LDL R4, [R1+0x8] ;  /* 0x0000080001047983 */ /* 0x002f280000100800 */
[----:B------:R-:W4:Y:S04]  /*8cc70*/  LDL R5, [R1+0xc] ;  /* 0x00000c0001057983 */ /* 0x000f280000100800 */
[----:B---3--:R0:W-:Y:S04]  /*8cc80*/  STL.64 [R1+0xc118], R6 ;  /* 0x00c1180601007387 */ /* 0x0081e80000100a00 */
[----:B----4-:R-:W-:Y:S04]  /*8cc90*/  STL.64 [R1+0xc110], R4 ;  /* 0x00c1100401007387 */ /* 0x010fe80000100a00 */
[----:B--2---:R-:W2:Y:S04]  /*8cca0*/  LDL.LU R24, [R1+0x2850] ;  /* 0x0028500001187983 */ /* 0x004ea80000300800 */
[----:B------:R-:W2:Y:S04]  /*8ccb0*/  LDL.LU R25, [R1+0x2854] ;  /* 0x0028540001197983 */ /* 0x000ea80000300800 */
[----:B------:R-:W3:Y:S04]  /*8ccc0*/  LDL.LU R26, [R1+0x2858] ;  /* 0x00285800011a7983 */ /* 0x000ee80000300800 */
[----:B------:R-:W3:Y:S04]  /*8ccd0*/  LDL.LU R27, [R1+0x285c] ;  /* 0x00285c00011b7983 */ /* 0x000ee80000300800 */
[----:B---3--:R-:W-:Y:S04]  /*8cce0*/  STL.64 [R1+0xc128], R26 ;  /* 0x00c1281a01007387 */ /* 0x008fe80000100a00 */
[----:B--2---:R1:W-:Y:S04]  /*8ccf0*/  STL.64 [R1+0xc120], R24 ;  /* 0x00c1201801007387 */ /* 0x0043e80000100a00 */
[----:B0-----:R-:W2:Y:S04]  /*8cd00*/  LDL R6, [R1+0x10] ;  /* 0x0000100001067983 */ /* 0x001ea80000100800 */
[----:B------:R-:W2:Y:S04]  /*8cd10*/  LDL R7, [R1+0x14] ;  /* 0x0000140001077983 */ /* 0x000ea80000100800 */
[----:B--2---:R-:W-:Y:S04]  /*8cd20*/  STL.64 [R1+0xc130], R6 ;  /* 0x00c1300601007387 */ /* 0x004fe80000100a00 */
[----:B-1----:R-:W2:Y:S04]  /*8cd30*/  LDL.LU R24, [R1+0x2860] ;  /* 0x0028600001187983 */ /* 0x002ea80000300800 */
[----:B------:R-:W2:Y:S04]  /*8cd40*/  LDL.LU R25, [R1+0x2864] ;  /* 0x0028640001197983 */ /* 0x000ea80000300800 */
[----:B------:R-:W3:Y:S04]  /*8cd50*/  LDL.LU R26, [R1+0x2868] ;  /* 0x00286800011a7983 */ /* 0x000ee80000300800 */
[----:B------:R-:W3:Y:S04]  /*8cd60*/  LDL.LU R27, [R1+0x286c] ;  /* 0x00286c00011b7983 */ /* 0x000ee80000300800 */
[----:B---3--:R-:W-:Y:S04]  /*8cd70*/  STL.64 [R1+0xc140], R26 ;  /* 0x00c1401a01007387 */ /* 0x008fe80000100a00 */
[----:B--2---:R0:W-:Y:S04]  /*8cd80*/  STL.64 [R1+0xc138], R24 ;  /* 0x00c1381801007387 */ /* 0x0041e80000100a00 */
[----:B------:R-:W2:Y:S04]  /*8cd90*/  LDL R4, [R1+0x18] ;  /* 0x0000180001047983 */ /* 0x000ea80000100800 */
[----:B------:R-:W2:Y:S04]  /*8cda0*/  LDL R5, [R1+0x1c] ;  /* 0x00001c0001057983 */ /* 0x000ea80000100800 */
[----:B--2---:R1:W-:Y:S04]  /*8cdb0*/  STL.64 [R1+0xc148], R4 ;  /* 0x00c1480401007387 */ /* 0x0043e80000100a00 */
[----:B0-----:R-:W2:Y:S04]  /*8cdc0*/  LDL.LU R24, [R1+0x2870] ;  /* 0x0028700001187983 */ /* 0x001ea80000300800 */
[----:B------:R-:W2:Y:S04]  /*8cdd0*/  LDL.LU R25, [R1+0x2874] ;  /* 0x0028740001197983 */ /* 0x000ea80000300800 */
[----:B------:R-:W3:Y:S04]  /*8cde0*/  LDL.LU R26, [R1+0x2878] ;  /* 0x00287800011a7983 */ /* 0x000ee80000300800 */
[----:B------:R-:W3:Y:S04]  /*8cdf0*/  LDL.LU R27, [R1+0x287c] ;  /* 0x00287c00011b7983 */ /* 0x000ee80000300800 */
[----:B---3--:R-:W-:Y:S04]  /*8ce00*/  STL.64 [R1+0xc158], R26 ;  /* 0x00c1581a01007387 */ /* 0x008fe80000100a00 */
[----:B--2---:R0:W-:Y:S04]  /*8ce10*/  STL.64 [R1+0xc150], R24 ;  /* 0x00c1501801007387 */ /* 0x0041e80000100a00 */
[----:B------:R-:W2:Y:S04]  /*8ce20*/  LDL R6, [R1+0x20] ;  /* 0x0000200001067983 */ /* 0x000ea80000100800 */
[----:B------:R-:W2:Y:S04]  /*8ce30*/  LDL R7, [R1+0x24] ;  /* 0x0000240001077983 */ /* 0x000ea80000100800 */
[----:B-1----:R-:W3:Y:S04]  /*8ce40*/  LDL R4, [R1+0x28] ;  /* 0x0000280001047983 */ /* 0x002ee80000100800 */
[----:B------:R-:W3:Y:S04]  /*8ce50*/  LDL R5, [R1+0x2c] ;  /* 0x00002c0001057983 */ /* 0x000ee80000100800 */
[----:B--2---:R1:W-:Y:S04]  /*8ce60*/  STL.64 [R1+0xc160], R6 ;  /* 0x00c1600601007387 */ /* 0x0043e80000100a00 */
[----:B---3--:R-:W-:Y:S04]  /*8ce70*/  STL.64 [R1+0xc178], R4 ;  /* 0x00c1780401007387 */ /* 0x008fe80000100a00 */
[----:B0-----:R-:W2:Y:S04]  /*8ce80*/  LDL.LU R24, [R1+0x2880] ;  /* 0x0028800001187983 */ /* 0x001ea80000300800 */
[----:B------:R-:W2:Y:S04]  /*8ce90*/  LDL.LU R25, [R1+0x2884] ;  /* 0x0028840001197983 */ /* 0x000ea80000300800 */
[----:B------:R-:W3:Y:S04]  /*8cea0*/  LDL.LU R26, [R1+0x2888] ;  /* 0x00288800011a7983 */ /* 0x000ee80000300800 */
[----:B------:R-:W3:Y:S04]  /*8ceb0*/  LDL.LU R27, [R1+0x288c] ;  /* 0x00288c00011b7983 */ /* 0x000ee80000300800 */
[----:B-1----:R-:W4:Y:S04]  /*8cec0*/  LDL R6, [R1+0x30] ;  /* 0x0000300001067983 */ /* 0x002f280000100800 */
[----:B------:R-:W4:Y:S04]  /*8ced0*/  LDL R7, [R1+0x34] ;  /* 0x0000340001077983 */ /* 0x000f280000100800 */
[----:B----4-:R-:W-:Y:S04]  /*8cee0*/  STL.64 [R1+0xc190], R6 ;  /* 0x00c1900601007387 */ /* 0x010fe80000100a00 */
[----:B---3--:R-:W-:Y:S04]  /*8cef0*/  STL.64 [R1+0xc170], R26 ;  /* 0x00c1701a01007387 */ /* 0x008fe80000100a00 */
[----:B--2---:R0:W-:Y:S04]  /*8cf00*/  STL.64 [R1+0xc168], R24 ;  /* 0x00c1681801007387 */ /* 0x0041e80000100a00 */
[----:B0-----:R-:W2:Y:S04]  /*8cf10*/  LDL.LU R24, [R1+0x28a0] ;  /* 0x0028a00001187983 */ /* 0x001ea80000300800 */
[----:B------:R-:W2:Y:S04]  /*8cf20*/  LDL.LU R25, [R1+0x28a4] ;  /* 0x0028a40001197983 */ /* 0x000ea80000300800 */
[----:B------:R-:W3:Y:S04]  /*8cf30*/  LDL.LU R26, [R1+0x28a8] ;  /* 0x0028a800011a7983 */ /* 0x000ee80000300800 */
[----:B------:R-:W3:Y:S04]  /*8cf40*/  LDL.LU R27, [R1+0x28ac] ;  /* 0x0028ac00011b7983 */ /* 0x000ee80000300800 */
[----:B------:R-:W4:Y:S04]  /*8cf50*/  LDL R4, [R1+0x38] ;  /* 0x0000380001047983 */ /* 0x000f280000100800 */
        /* <DEDUP_REMOVED lines=28> */
[----:B------:R-:W2:Y:S04]  /*8d120*/  LDL R4, [R1+0x58] ;  /* 0x0000580001047983 */ /* 0x000ea80000100800 */
[----:B------:R-:W2:Y:S04]  /*8d130*/  LDL R5, [R1+0x5c] ;  /* 0x00005c0001057983 */ /* 0x000ea80000100800 */
[----:B----4-:R-:W-:Y:S04]  /*8d140*/  STL.64 [R1+0xc1f0], R6 ;  /* 0x00c1f00601007387 */ /* 0x010fe80000100a00 */
[----:B--2---:R-:W-:Y:S04]  /*8d150*/  STL.64 [R1+0xc208], R4 ;  /* 0x00c2080401007387 */ /* 0x004fe80000100a00 */
[----:B---3--:R-:W-:Y:S04]  /*8d160*/  STL.64 [R1+0xc1d0], R26 ;  /* 0x00c1d01a01007387 */ /* 0x008fe80000100a00 */
[----:B------:R0:W-:Y:S04]  /*8d170*/  STL.64 [R1+0xc1c8], R24 ;  /* 0x00c1c81801007387 */ /* 0x0001e80000100a00 */
        /* <DEDUP_REMOVED lines=63> */
[----:B---3--:R-:W-:Y:S04]  /*8d570*/  STL.64 [R1+0xc278], R26 ;  /* 0x00c2781a01007387 */ /* 0x008fe80000100a00 */
[----:B--2---:R0:W-:Y:S04]  /*8d580*/  STL.64 [R1+0xc270], R24 ;  /* 0x00c2701801007387 */ /* 0x0041e80000100a00 */
[----:B0-----:R-:W2:Y:S04]  /*8d590*/  LDL.LU R24, [R1+0x2a40] ;  /* 0x002a400001187983 */ /* 0x001ea80000300800 */
        /* <DEDUP_REMOVED lines=14> */
[----:B------:R-:W3:Y:S01]  /*8d680*/  LDL.LU R27, [R1+0x2a9c] ;  /* 0x002a9c00011b7983 */ /* 0x000ee20000300800 */
[----:B------:R-:W-:-:S02]  /*8d690*/  IMAD R28, R28, 0x100, R21 ;  /* 0x000001001c1c7824 */ /* 0x000fc400078e0215 */
[----:B------:R-:W-:Y:S02]  /*8d6a0*/  IMAD R29, R29, 0x100, R22 ;  /* 0x000001001d1d7824 */ /* 0x000fe400078e0216 */
[----:B------:R-:W-:Y:S01]  /*8d6b0*/  IMAD R0, R0, 0x100, R23 ;  /* 0x0000010000007824 */ /* 0x000fe200078e0217 */
[----:B---3--:R-:W-:Y:S04]  /*8d6c0*/  STL.64 [R1+0xc2c0], R26 ;  /* 0x00c2c01a01007387 */ /* 0x008fe80000100a00 */
[----:B--2---:R0:W-:Y:S04]  /*8d6d0*/  STL.64 [R1+0xc2b8], R24 ;  /* 0x00c2b81801007387 */ /* 0x0041e80000100a00 */
[----:B0-----:R-:W4:Y:S04]  /*8d6e0*/  LDL.LU R24, [R1+0x2ad0] ;  /* 0x002ad00001187983 */ /* 0x001f280000300800 */
[----:B------:R-:W4:Y:S04]  /*8d6f0*/  LDL.LU R25, [R1+0x2ad4] ;  /* 0x002ad40001197983 */ /* 0x000f280000300800 */
[----:B------:R-:W4:Y:S04]  /*8d700*/  LDL.LU R26, [R1+0x2ad8] ;  /* 0x002ad800011a7983 */ /* 0x000f280000300800 */
[----:B------:R-:W4:Y:S01]  /*8d710*/  LDL.LU R27, [R1+0x2adc] ;  /* 0x002adc00011b7983 */ /* 0x000f220000300800 */
[----:B------:R-:W-:-:S02]  /*8d720*/  F2FP.F16.E4M3.UNPACK_B R13, R28 ;  /* 0x0000001cff0d723e */ /* 0x000fc400020006ff */
[----:B------:R-:W-:Y:S02]  /*8d730*/  F2FP.F16.E4M3.UNPACK_B R14, R29 ;  /* 0x0000001dff0e723e */ /* 0x000fe400020006ff */
[----:B------:R-:W-:Y:S01]  /*8d740*/  F2FP.F16.E4M3.UNPACK_B R15, R0 ;  /* 0x00000000ff0f723e */ /* 0x000fe200020006ff */
[----:B------:R-:W2:Y:S04]  /*8d750*/  LDL.LU R16, [R1+0x2840] ;  /* 0x0028400001107983 */ /* 0x000ea80000300800 */
[----:B------:R-:W2:Y:S04]  /*8d760*/  LDL.LU R17, [R1+0x2844] ;  /* 0x0028440001117983 */ /* 0x000ea80000300800 */
[----:B------:R-:W2:Y:S04]  /*8d770*/  LDL.LU R18, [R1+0x2848] ;  /* 0x0028480001127983 */ /* 0x000ea80000300800 */
[----:B------:R-:W2:Y:S04]  /*8d780*/  LDL.LU R19, [R1+0x284c] ;  /* 0x00284c0001137983 */ /* 0x000ea80000300800 */
[----:B------:R-:W3:Y:S04]  /*8d790*/  LDL.LU R20, [R1+0x2810] ;  /* 0x0028100001147983 */ /* 0x000ee80000300800 */
[----:B------:R-:W3:Y:S04]  /*8d7a0*/  LDL.LU R21, [R1+0x2814] ;  /* 0x0028140001157983 */ /* 0x000ee80000300800 */
[----:B------:R-:W3:Y:S04]  /*8d7b0*/  LDL.LU R22, [R1+0x2818] ;  /* 0x0028180001167983 */ /* 0x000ee80000300800 */
[----:B------:R-:W3:Y:S04]  /*8d7c0*/  LDL.LU R23, [R1+0x281c] ;  /* 0x00281c0001177983 */ /* 0x000ee80000300800 */
[----:B------:R-:W2:Y:S04]  /*8d7d0*/  LDL.LU R8, [R1+0x27f0] ;  /* 0x0027f00001087983 */ /* 0x000ea80000300800 */
[----:B------:R-:W2:Y:S04]  /*8d7e0*/  LDL.LU R9, [R1+0x27f4] ;  /* 0x0027f40001097983 */ /* 0x000ea80000300800 */
[----:B------:R-:W2:Y:S04]  /*8d7f0*/  LDL.LU R10, [R1+0x27f8] ;  /* 0x0027f800010a7983 */ /* 0x000ea80000300800 */
[----:B------:R-:W2:Y:S04]  /*8d800*/  LDL.LU R11, [R1+0x27fc] ;  /* 0x0027fc00010b7983 */ /* 0x000ea80000300800 */
[----:B------:R-:W2:Y:S04]  /*8d810*/  LDL.LU R28, [R1+0xc2cc] ;  /* 0x00c2cc00011c7983 */ /* 0x000ea80000300800 */
[----:B------:R-:W2:Y:S01]  /*8d820*/  LDL.LU R29, [R1+0xc2c8] ;  /* 0x00c2c800011d7983 */ /* 0x000ea20000300800 */
[----:B----4-:R-:W-:Y:S03]  /*8d830*/  HMMA.16816.F32 R4, R12, R4, R24 ;  /* 0x000000040c04723c */ /* 0x010fe60000001818 */
[----:B------:R-:W4:Y:S04]  /*8d840*/  LDL.LU.64 R26, [R1+0xc2c0] ;  /* 0x00c2c000011a7983 */ /* 0x000f280000300a00 */
[----:B------:R-:W4:-:S12]  /*8d850*/  LDL.LU.64 R24, [R1+0xc2b8] ;  /* 0x00c2b80001187983 */ /* 0x000f180000300a00 */
        /* <DEDUP_REMOVED lines=110> */
[----:B0-----:R-:W4:Y:S04]  /*8df40*/  LDL.LU.64 R26, [R1+0xc108] ;  /* 0x00c10800011a7983 */ /* 0x001f280000300a00 */
[----:B------:R-:W4:Y:S01]  /*8df50*/  LDL.LU.64 R24, [R1+0xc100] ;  /* 0x00c1000001187983 */ /* 0x000f220000300a00 */
[----:B--2---:R-:W-:Y:S03]  /*8df60*/  HMMA.16816.F32 R4, R12, R6, R16 ;  /* 0x000000060c04723c */ /* 0x004fe60000001810 */
[----:B------:R-:W2:Y:S04]  /*8df70*/  LDL.LU.64 R18, [R1+0xc0f8] ;  /* 0x00c0f80001127983 */ /* 0x000ea80000300a00 */
[----:B------:R-:W2:-:S12]  /*8df80*/  LDL.LU.64 R16, [R1+0xc0f0] ;  /* 0x00c0f00001107983 */ /* 0x000e980000300a00 */
[----:B------:R-:W-:Y:S04]  /*8df90*/  STL.64 [R1+0x2a70], R4 ;  /* 0x002a700401007387 */ /* 0x000fe80000100a00 */
[----:B------:R0:W-:Y:S04]  /*8dfa0*/  STL.64 [R1+0x2a78], R6 ;  /* 0x002a780601007387 */ /* 0x0001e80000100a00 */
[----:B0-----:R-:W2:Y:S04]  /*8dfb0*/  LDL.LU.64 R6, [R1+0xc0e8] ;  /* 0x00c0e80001067983 */ /* 0x001ea80000300a00 */
[----:B------:R-:W2:Y:S01]  /*8dfc0*/  LDL.LU.64 R4, [R1+0xc0e0] ;  /* 0x00c0e00001047983 */ /* 0x000ea20000300a00 */
[----:B----4-:R-:W-:-:S15]  /*8dfd0*/  HMMA.16816.F32 R24, R12, R28, R24 ;  /* 0x0000001c0c18723c */ /* 0x010fde0000001818 */
[----:B------:R-:W-:-:S04]  /*8dfe0*/  NOP ;  /* 0x0000000000007918 */ /* 0x000fc80000000000 */
[----:B------:R-:W-:Y:S04]  /*8dff0*/  STL.64 [R1+0x2a60], R24 ;  /* 0x002a601801007387 */ /* 0x000fe80000100a00 */
[----:B------:R0:W-:Y:S04]  /*8e000*/  STL.64 [R1+0x2a68], R26 ;  /* 0x002a681a01007387 */ /* 0x0001e80000100a00 */
[----:B0-----:R-:W2:Y:S04]  /*8e010*/  LDL.LU.64 R26, [R1+0xc0d8] ;  /* 0x00c0d800011a7983 */ /* 0x001ea80000300a00 */
[----:B------:R-:W3:Y:S04]  /*8e020*/  LDL.LU.64 R24, [R1+0xc0d0] ;  /* 0x00c0d00001187983 */ /* 0x000ee80000300a00 */
[----:B------:R-:W-:Y:S01]  /*8e030*/  STL.64 [R1+0xbf68], R28 ;  /* 0x00bf681c01007387 */ /* 0x000fe20000100a00 */
        /* <DEDUP_REMOVED lines=12> */
[----:B------:R-:W3:Y:S01]  /*8e100*/  LDL.LU R0, [R1+0x2d18] ;  /* 0x002d180001007983 */ /* 0x000ee20000300800 */
[C---:B----4-:R-:W-:Y:S08]  /*8e110*/  HMMA.16816.F32 R24, R12.reuse, R22, R4 ;  /* 0x000000160c18723c */ /* 0x050ff00000001804 */
[C---:B--2---:R-:W-:Y:S11]  /*8e120*/  HMMA.16816.F32 R4, R12.reuse, R20, R8 ;  /* 0x000000140c04723c */ /* 0x044ff60000001808 */
[----:B------:R0:W-:Y:S04]  /*8e130*/  STL.64 [R1+0x2a30], R24 ;  /* 0x002a301801007387 */ /* 0x0001e80000100a00 */
[----:B------:R1:W-:Y:S04]  /*8e140*/  STL.64 [R1+0x2a38], R26 ;  /* 0x002a381a01007387 */ /* 0x0003e80000100a00 */
[----:B0-----:R-:W2:Y:S04]  /*8e150*/  LDL.LU R24, [R1+0x2760] ;  /* 0x0027600001187983 */ /* 0x001ea80000300800 */
[----:B------:R0:W-:Y:S04]  /*8e160*/  STL.64 [R1+0x2a10], R4 ;  /* 0x002a100401007387 */ /* 0x0001e80000100a00 */
[----:B------:R4:W-:Y:S04]  /*8e170*/  STL.64 [R1+0x2a18], R6 ;  /* 0x002a180601007387 */ /* 0x0009e80000100a00 */
[----:B------:R-:W2:Y:S04]  /*8e180*/  LDL.LU R25, [R1+0x2764] ;  /* 0x0027640001197983 */ /* 0x000ea80000300800 */
[----:B-1----:R-:W2:Y:S04]  /*8e190*/  LDL.LU R26, [R1+0x2768] ;  /* 0x00276800011a7983 */ /* 0x002ea80000300800 */
[----:B------:R-:W2:Y:S04]  /*8e1a0*/  LDL.LU R27, [R1+0x276c] ;  /* 0x00276c00011b7983 */ /* 0x000ea80000300800 */
[----:B0-----:R-:W2:Y:S04]  /*8e1b0*/  LDL.LU R4, [R1+0x27b0] ;  /* 0x0027b00001047983 */ /* 0x001ea80000300800 */
[----:B------:R-:W2:Y:S04]  /*8e1c0*/  LDL.LU R5, [R1+0x27b4] ;  /* 0x0027b40001057983 */ /* 0x000ea80000300800 */
[----:B----4-:R-:W4:Y:S04]  /*8e1d0*/  LDL.LU R6, [R1+0x27b8] ;  /* 0x0027b80001067983 */ /* 0x010f280000300800 */
[----:B------:R-:W4:Y:S04]  /*8e1e0*/  LDL.LU R7, [R1+0x27bc] ;  /* 0x0027bc0001077983 */ /* 0x000f280000300800 */
[----:B------:R-:W2:Y:S04]  /*8e1f0*/  LDL.LU R8, [R1+0x27d0] ;  /* 0x0027d00001087983 */ /* 0x000ea80000300800 */
        /* <DEDUP_REMOVED lines=9> */
[----:B----4-:R-:W-:Y:S04]  /*8e290*/  STL.64 [R1+0xc088], R6 ;  /* 0x00c0880601007387 */ /* 0x010fe80000100a00 */
[----:B------:R0:W-:Y:S04]  /*8e2a0*/  STL.64 [R1+0xc080], R4 ;  /* 0x00c0800401007387 */ /* 0x0001e80000100a00 */
[----:B0-----:R-:W4:Y:S04]  /*8e2b0*/  LDL.LU R4, [R1+0x27c0] ;  /* 0x0027c00001047983 */ /* 0x001f280000300800 */
[----:B------:R-:W4:Y:S04]  /*8e2c0*/  LDL.LU R5, [R1+0x27c4] ;  /* 0x0027c40001057983 */ /* 0x000f280000300800 */
[----:B------:R-:W4:Y:S04]  /*8e2d0*/  LDL.LU R6, [R1+0x27c8] ;  /* 0x0027c80001067983 */ /* 0x000f280000300800 */
[----:B------:R-:W4:Y:S04]  /*8e2e0*/  LDL.LU R7, [R1+0x27cc] ;  /* 0x0027cc0001077983 */ /* 0x000f280000300800 */
        /* <DEDUP_REMOVED lines=12> */
[C---:B------:R-:W-:Y:S03]  /*8e3b0*/  HMMA.16816.F32 R8, R12.reuse, R18, R8 ;  /* 0x000000120c08723c */ /* 0x040fe60000001808 */
[----:B--2---:R-:W-:Y:S04]  /*8e3c0*/  STL.64 [R1+0xc068], R26 ;  /* 0x00c0681a01007387 */ /* 0x004fe80000100a00 */
[----:B------:R0:W-:Y:S04]  /*8e3d0*/  STL.64 [R1+0xc060], R24 ;  /* 0x00c0601801007387 */ /* 0x0001e80000100a00 */
[----:B0-----:R-:W2:Y:S04]  /*8e3e0*/  LDL.LU R24, [R1+0x27a0] ;  /* 0x0027a00001187983 */ /* 0x001ea80000300800 */
[----:B------:R-:W2:Y:S04]  /*8e3f0*/  LDL.LU R25, [R1+0x27a4] ;  /* 0x0027a40001197983 */ /* 0x000ea80000300800 */
[----:B------:R-:W2:Y:S04]  /*8e400*/  LDL.LU R26, [R1+0x27a8] ;  /* 0x0027a800011a7983 */ /* 0x000ea80000300800 */
[----:B------:R-:W2:Y:S04]  /*8e410*/  LDL.LU R27, [R1+0x27ac] ;  /* 0x0027ac00011b7983 */ /* 0x000ea80000300800 */
[----:B------:R-:W2:Y:S04]  /*8e420*/  LDL.64 R28, [R1+0x90] ;  /* 0x00009000011c7983 */ /* 0x000ea80000100a00 */
[----:B------:R0:W-:Y:S04]  /*8e430*/  STL.64 [R1+0xbf40], R22 ;  /* 0x00bf401601007387 */ /* 0x0001e80000100a00 */
[----:B0-----:R-:W2:Y:S04]  /*8e440*/  LDL.64 R22, [R1+0x98] ;  /* 0x0000980001167983 */ /* 0x001ea80000100a00 */
        /* <DEDUP_REMOVED lines=12> */
[----:B------:R-:W3:Y:S04]  /*8e510*/  LDL.LU.64 R8, [R1+0xc090] ;  /* 0x00c0900001087983 */ /* 0x000ee80000300a00 */
[----:B------:R-:W-:Y:S04]  /*8e520*/  STL.64 [R1+0xbf20], R18 ;  /* 0x00bf201201007387 */ /* 0x000fe80000100a00 */
[----:B------:R0:W-:Y:S04]  /*8e530*/  STL.64 [R1+0xbf18], R16 ;  /* 0x00bf181001007387 */ /* 0x0001e80000100a00 */
[----:B0-----:R-:W2:Y:S04]  /*8e540*/  LDL.LU R16, [R1+0x2770] ;  /* 0x0027700001107983 */ /* 0x001ea80000300800 */
[----:B------:R-:W2:Y:S04]  /*8e550*/  LDL.LU R17, [R1+0x2774] ;  /* 0x0027740001117983 */ /* 0x000ea80000300800 */
[----:B------:R-:W2:Y:S04]  /*8e560*/  LDL.LU R18, [R1+0x2778] ;  /* 0x0027780001127983 */ /* 0x000ea80000300800 */
[----:B------:R-:W2:Y:S01]  /*8e570*/  LDL.LU R19, [R1+0x277c] ;  /* 0x00277c0001137983 */ /* 0x000ea20000300800 */
[----:B----4-:R-:W-:-:S15]  /*8e580*/  HMMA.16816.F32 R4, R12, R10, R4 ;  /* 0x0000000a0c04723c */ /* 0x010fde0000001804 */
        /* <DEDUP_REMOVED lines=12> */
[----:B0-----:R-:W4:Y:S04]  /*8e650*/  LDL.LU R10, [R1+0x2d08] ;  /* 0x002d0800010a7983 */ /* 0x001f280000300800 */
[----:B------:R-:W3:Y:S04]  /*8e660*/  LDL.LU R11, [R1+0x2d14] ;  /* 0x002d1400010b7983 */ /* 0x000ee80000300800 */
[----:B------:R0:W-:Y:S04]  /*8e670*/  STL.64 [R1+0xbef8], R8 ;  /* 0x00bef80801007387 */ /* 0x0001e80000100a00 */
[----:B0-----:R-:W3:Y:S04]  /*8e680*/  LDL.LU R8, [R1+0x2d00] ;  /* 0x002d000001087983 */ /* 0x001ee80000300800 */
[----:B------:R-:W4:Y:S01]  /*8e690*/  LDL.LU R9, [R1+0x2d0c] ;  /* 0x002d0c0001097983 */ /* 0x000f220000300800 */
        /* <DEDUP_REMOVED lines=11> */
[----:B------:R-:W2:Y:S04]  /*8e750*/  LDL.LU.64 R24, [R1+0xc050] ;  /* 0x00c0500001187983 */ /* 0x000ea80000300a00 */
[----:B------:R0:W-:Y:S04]  /*8e760*/  STL.64 [R1+0xbef0], R6 ;  /* 0x00bef00601007387 */ /* 0x0001e80000100a00 */
[----:B0-----:R-:W3:Y:S04]  /*8e770*/  LDL.LU R7, [R1+0x2d04] ;  /* 0x002d040001077983 */ /* 0x001ee80000300800 */
[----:B------:R4:W-:Y:S01]  /*8e780*/  STL.64 [R1+0xbee8], R4 ;  /* 0x00bee80401007387 */ /* 0x0009e20000100a00 */
[----:B------:R-:W-:-:S02]  /*8e790*/  IMAD R0, R0, 0x100, R21 ;  /* 0x0000010000007824 */ /* 0x000fc400078e0215 */
[----:B----4-:R-:W-:Y:S02]  /*8e7a0*/  IMAD R5, R10, 0x100, R9 ;  /* 0x000001000a057824 */ /* 0x010fe400078e0209 */
[----:B------:R-:W-:Y:S01]  /*8e7b0*/  IMAD R4, R20, 0x100, R11 ;  /* 0x0000010014047824 */ /* 0x000fe200078e020b */
[----:B--2---:R-:W-:Y:S01]  /*8e7c0*/  HMMA.16816.F32 R12, R12, R2, R24 ;  /* 0x000000020c0c723c */ /* 0x004fe20000001818 */
[----:B------:R-:W2:Y:S04]  /*8e7d0*/  LDL.LU.64 R26, [R1+0xc048] ;  /* 0x00c04800011a7983 */ /* 0x000ea80000300a00 */
[----:B------:R-:W2:Y:S04]  /*8e7e0*/  LDL.LU.64 R24, [R1+0xc040] ;  /* 0x00c0400001187983 */ /* 0x000ea80000300a00 */
[----:B------:R-:W-:Y:S04]  /*8e7f0*/  STL [R1+0xbe6c], R2 ;  /* 0x00be6c0201007387 */ /* 0x000fe80000100800 */
[----:B------:R-:W-:Y:S01]  /*8e800*/  STL [R1+0xbe68], R3 ;  /* 0x00be680301007387 */ /* 0x000fe20000100800 */
[----:B---3--:R-:W-:-:S05]  /*8e810*/  IMAD R8, R8, 0x100, R7 ;  /* 0x0000010008087824 */ /* 0x008fca00078e0207 */
[----:B------:R0:W-:Y:S04]  /*8e820*/  STL.64 [R1+0x2980], R12 ;  /* 0x0029800c01007387 */ /* 0x0001e80000100a00 */
[----:B------:R1:W-:Y:S01]  /*8e830*/  STL.64 [R1+0x2988], R14 ;  /* 0x0029880e01007387 */ /* 0x0003e20000100a00 */
[----:B0-----:R-:W-:Y:S02]  /*8e840*/  F2FP.F16.E4M3.UNPACK_B R12, R8 ;  /* 0x00000008ff0c723e */ /* 0x001fe400020006ff */
[----:B------:R-:W-:Y:S02]  /*8e850*/  F2FP.F16.E4M3.UNPACK_B R13, R5 ;  /* 0x00000005ff0d723e */ /* 0x000fe400020006ff */
[----:B-1----:R-:W-:Y:S02]  /*8e860*/  F2FP.F16.E4M3.UNPACK_B R14, R4 ;  /* 0x00000004ff0e723e */ /* 0x002fe400020006ff */
[----:B------:R-:W-:-:S07]  /*8e870*/  F2FP.F16.E4M3.UNPACK_B R15, R0 ;  /* 0x00000000ff0f723e */ /* 0x000fce00020006ff */
[----:B------:R-:W-:Y:S01]  /*8e880*/  HMMA.16816.F32 R4, R12, R22, R16 ;  /* 0x000000160c04723c */ /* 0x000fe20000001810 */
[----:B------:R-:W-:Y:S02]  /*8e890*/  IMAD.MOV.U32 R0, RZ, RZ, R23 ;  /* 0x000000ffff007224 */ /* 0x000fe400078e0017 */
[----:B------:R-:W-:-:S15]  /*8e8a0*/  IMAD.MOV.U32 R2, RZ, RZ, R22 ;  /* 0x000000ffff027224 */ /* 0x000fde00078e0016 */
[----:B------:R-:W-:Y:S01]  /*8e8b0*/  NOP ;  /* 0x0000000000007918 */ /* 0x000fe20000000000 */
[----:B------:R-:W-:Y:S04]  /*8e8c0*/  STL.64 [R1+0x2990], R4 ;  /* 0x0029900401007387 */ /* 0x000fe80000100a00 */
[----:B------:R0:W-:Y:S04]  /*8e8d0*/  STL.64 [R1+0x2998], R6 ;  /* 0x0029980601007387 */ /* 0x0001e80000100a00 */
[----:B------:R-:W-:Y:S04]  /*8e8e0*/  STL [R1+0xbe7c], R0 ;  /* 0x00be7c0001007387 */ /* 0x000fe80000100800 */
[----:B------:R-:W-:Y:S04]  /*8e8f0*/  STL [R1+0xbe78], R2 ;  /* 0x00be780201007387 */ /* 0x000fe80000100800 */
[----:B0-----:R-:W3:Y:S01]  /*8e900*/  LDL.64 R6, [R1+0x68] ;  /* 0x0000680001067983 */ /* 0x001ee20000100a00 */
[----:B--2---:R-:W-:-:S15]  /*8e910*/  HMMA.16816.F32 R8, R12, R28, R24 ;  /* 0x0000001c0c08723c */ /* 0x004fde0000001818 */
[----:B------:R-:W-:-:S04]  /*8e920*/  NOP ;  /* 0x0000000000007918 */ /* 0x000fc80000000000 */
[----:B------:R0:W-:Y:S04]  /*8e930*/  STL.64 [R1+0x2970], R8 ;  /* 0x0029700801007387 */ /* 0x0001e80000100a00 */
[----:B------:R1:W-:Y:S04]  /*8e940*/  STL.64 [R1+0x2978], R10 ;  /* 0x0029780a01007387 */ /* 0x0003e80000100a00 */
[----:B---3--:R2:W-:Y:S04]  /*8e950*/  STL.64 [R1+0xc008], R6 ;  /* 0x00c0080601007387 */ /* 0x0085e80000100a00 */
[----:B0-----:R-:W3:Y:S04]  /*8e960*/  LDL.LU R8, [R1+0x2700] ;  /* 0x0027000001087983 */ /* 0x001ee80000300800 */
[----:B------:R-:W3:Y:S04]  /*8e970*/  LDL.LU R9, [R1+0x2704] ;  /* 0x0027040001097983 */ /* 0x000ee80000300800 */
[----:B-1----:R-:W4:Y:S04]  /*8e980*/  LDL.LU R10, [R1+0x2708] ;  /* 0x00270800010a7983 */ /* 0x002f280000300800 */
[----:B------:R-:W4:Y:S04]  /*8e990*/  LDL.LU R11, [R1+0x270c] ;  /* 0x00270c00010b7983 */ /* 0x000f280000300800 */
[----:B------:R-:W3:Y:S04]  /*8e9a0*/  LDL.64 R4, [R1+0x70] ;  /* 0x0000700001047983 */ /* 0x000ee80000100a00 */
[----:B--2---:R-:W2:Y:S04]  /*8e9b0*/  LDL.64 R6, [R1+0x78] ;  /* 0x0000780001067983 */ /* 0x004ea80000100a00 */
[----:B--2---:R-:W-:Y:S04]  /*8e9c0*/  STL.64 [R1+0xc028], R6 ;  /* 0x00c0280601007387 */ /* 0x004fe80000100a00 */
[----:B---3--:R-:W-:Y:S04]  /*8e9d0*/  STL.64 [R1+0xc020], R4 ;  /* 0x00c0200401007387 */ /* 0x008fe80000100a00 */
[----:B----4-:R-:W-:Y:S04]  /*8e9e0*/  STL.64 [R1+0xbff0], R10 ;  /* 0x00bff00a01007387 */ /* 0x010fe80000100a00 */
[----:B------:R0:W-:Y:S04]  /*8e9f0*/  STL.64 [R1+0xbfe8], R8 ;  /* 0x00bfe80801007387 */ /* 0x0001e80000100a00 */
[----:B0-----:R-:W2:Y:S04]  /*8ea00*/  LDL.LU R8, [R1+0x2710] ;  /* 0x0027100001087983 */ /* 0x001ea80000300800 */
[----:B------:R-:W2:Y:S04]  /*8ea10*/  LDL.LU R9, [R1+0x2714] ;  /* 0x0027140001097983 */ /* 0x000ea80000300800 */
[----:B------:R-:W3:Y:S04]  /*8ea20*/  LDL.LU R10, [R1+0x2718] ;  /* 0x00271800010a7983 */ /* 0x000ee80000300800 */
[----:B------:R-:W3:Y:S04]  /*8ea30*/  LDL.LU R11, [R1+0x271c] ;  /* 0x00271c00010b7983 */ /* 0x000ee80000300800 */
        /* <DEDUP_REMOVED lines=16> */
[----:B------:R-:W-:-:S03]  /*8eb40*/  IMAD.MOV.U32 R3, RZ, RZ, R29 ;  /* 0x000000ffff037224 */ /* 0x000fc600078e001d */
[----:B----4-:R-:W-:Y:S04]  /*8eb50*/  STL.64 [R1+0xc018], R10 ;  /* 0x00c0180a01007387 */ /* 0x010fe80000100a00 */
[----:B---3--:R0:W-:Y:S04]  /*8eb60*/  STL.64 [R1+0xc010], R8 ;  /* 0x00c0100801007387 */ /* 0x0081e80000100a00 */
[----:B0-----:R-:W3:Y:S04]  /*8eb70*/  LDL.LU R8, [R1+0x2730] ;  /* 0x0027300001087983 */ /* 0x001ee80000300800 */
[----:B------:R-:W3:Y:S04]  /*8eb80*/  LDL.LU R9, [R1+0x2734] ;  /* 0x0027340001097983 */ /* 0x000ee80000300800 */
[----:B------:R-:W3:Y:S04]  /*8eb90*/  LDL.LU R10, [R1+0x2738] ;  /* 0x00273800010a7983 */ /* 0x000ee80000300800 */
[----:B------:R-:W3:Y:S04]  /*8eba0*/  LDL.LU R11, [R1+0x273c] ;  /* 0x00273c00010b7983 */ /* 0x000ee80000300800 */
[----:B------:R-:W4:Y:S04]  /*8ebb0*/  LDL.64 R20, [R1+0x60] ;  /* 0x0000600001147983 */ /* 0x000f280000100a00 */
[----:B------:R-:W2:Y:S04]  /*8ebc0*/  LDL.LU R16, [R1+0x26f0] ;  /* 0x0026f00001107983 */ /* 0x000ea80000300800 */
[----:B------:R-:W2:Y:S04]  /*8ebd0*/  LDL.LU R17, [R1+0x26f4] ;  /* 0x0026f40001117983 */ /* 0x000ea80000300800 */
[----:B------:R-:W2:Y:S04]  /*8ebe0*/  LDL.LU R18, [R1+0x26f8] ;  /* 0x0026f80001127983 */ /* 0x000ea80000300800 */
[----:B------:R-:W2:Y:S04]  /*8ebf0*/  LDL.LU R19, [R1+0x26fc] ;  /* 0x0026fc0001137983 */ /* 0x000ea80000300800 */
[----:B------:R-:W2:Y:S04]  /*8ec00*/  LDL.64 R22, [R1+0x58] ;  /* 0x0000580001167983 */ /* 0x000ea80000100a00 */
[----:B------:R-:W2:Y:S04]  /*8ec10*/  LDL.LU R24, [R1+0x26e0] ;  /* 0x0026e00001187983 */ /* 0x000ea80000300800 */
[----:B------:R-:W2:Y:S04]  /*8ec20*/  LDL.LU R25, [R1+0x26e4] ;  /* 0x0026e40001197983 */ /* 0x000ea80000300800 */
[----:B------:R-:W2:Y:S04]  /*8ec30*/  LDL.LU R26, [R1+0x26e8] ;  /* 0x0026e800011a7983 */ /* 0x000ea80000300800 */
[----:B------:R-:W2:Y:S04]  /*8ec40*/  LDL.LU R27, [R1+0x26ec] ;  /* 0x0026ec00011b7983 */ /* 0x000ea80000300800 */
[----:B------:R-:W2:Y:S04]  /*8ec50*/  LDL.64 R28, [R1+0x50] ;  /* 0x00005000011c7983 */ /* 0x000ea80000100a00 */
[----:B------:R0:W-:Y:S04]  /*8ec60*/  STL [R1+0xbe80], R3 ;  /* 0x00be800301007387 */ /* 0x0001e80000100800 */
[----:B0-----:R-:W2:Y:S02]  /*8ec70*/  LDL.64 R2, [R1+0x88] ;  /* 0x0000880001027983 */ /* 0x001ea40000100a00 */
[----:B--2---:R-:W-:Y:S01]  /*8ec80*/  HMMA.16816.F32 R4, R12, R2, R4 ;  /* 0x000000020c04723c */ /* 0x004fe20000001804 */
[----:B------:R-:W-:-:S02]  /*8ec90*/  IMAD.MOV.U32 R0, RZ, RZ, R2 ;  /* 0x000000ffff007224 */ /* 0x000fc400078e0002 */
[----:B------:R-:W-:-:S15]  /*8eca0*/  IMAD.MOV.U32 R2, RZ, RZ, R3 ;  /* 0x000000ffff027224 */ /* 0x000fde00078e0003 */
[----:B------:R-:W-:Y:S01]  /*8ecb0*/  NOP ;  /* 0x0000000000007918 */ /* 0x000fe20000000000 */
[----:B------:R-:W-:Y:S04]  /*8ecc0*/  STL.64 [R1+0x2960], R4 ;  /* 0x0029600401007387 */ /* 0x000fe80000100a00 */
[----:B------:R0:W-:Y:S04]  /*8ecd0*/  STL.64 [R1+0x2968], R6 ;  /* 0x0029680601007387 */ /* 0x0001e80000100a00 */
[----:B0-----:R-:W2:Y:S04]  /*8ece0*/  LDL.LU.64 R6, [R1+0xc038] ;  /* 0x00c0380001067983 */ /* 0x001ea80000300a00 */
[----:B------:R-:W2:Y:S04]  /*8ecf0*/  LDL.LU.64 R4, [R1+0xc030] ;  /* 0x00c0300001047983 */ /* 0x000ea80000300a00 */
[----:B------:R0:W-:Y:S04]  /*8ed00*/  STL [R1+0xbe88], R2 ;  /* 0x00be880201007387 */ /* 0x0001e80000100800 */
[----:B0-----:R-:W2:Y:S04]  /*8ed10*/  LDL.64 R2, [R1+0x80] ;  /* 0x0000800001027983 */ /* 0x001ea80000100a00 */
[----:B------:R-:W-:Y:S01]  /*8ed20*/  STL [R1+0xbe84], R0 ;  /* 0x00be840001007387 */ /* 0x000fe20000100800 */
[----:B--2---:R-:W-:-:S15]  /*8ed30*/  HMMA.16816.F32 R4, R12, R2, R4 ;  /* 0x000000020c04723c */ /* 0x004fde0000001804 */
[----:B------:R-:W-:-:S04]  /*8ed40*/  NOP ;  /* 0x0000000000007918 */ /* 0x000fc80000000000 */
[----:B------:R-:W-:Y:S04]  /*8ed50*/  STL.64 [R1+0x2950], R4 ;  /* 0x0029500401007387 */ /* 0x000fe80000100a00 */
[----:B------:R0:W-:Y:S04]  /*8ed60*/  STL.64 [R1+0x2958], R6 ;  /* 0x0029580601007387 */ /* 0x0001e80000100a00 */
[----:B0-----:R-:W3:Y:S04]  /*8ed70*/  LDL.LU.64 R6, [R1+0xc028] ;  /* 0x00c0280001067983 */ /* 0x001ee80000300a00 */
[----:B------:R-:W2:Y:S04]  /*8ed80*/  LDL.LU.64 R4, [R1+0xc020] ;  /* 0x00c0200001047983 */ /* 0x000ea80000300a00 */
[----:B------:R-:W-:Y:S01]  /*8ed90*/  STL [R1+0xbe8c], R3 ;  /* 0x00be8c0301007387 */ /* 0x000fe20000100800 */
[----:B---3--:R-:W-:-:S15]  /*8eda0*/  HMMA.16816.F32 R8, R12, R6, R8 ;  /* 0x000000060c08723c */ /* 0x008fde0000001808 */
[----:B------:R-:W-:-:S04]  /*8edb0*/  NOP ;  /* 0x0000000000007918 */ /* 0x000fc80000000000 */
[----:B------:R-:W-:Y:S04]  /*8edc0*/  STL.64 [R1+0x2930], R8 ;  /* 0x0029300801007387 */ /* 0x000fe80000100a00 */
[----:B------:R0:W-:Y:S04]  /*8edd0*/  STL.64 [R1+0x2938], R10 ;  /* 0x0029380a01007387 */ /* 0x0001e80000100a00 */
[----:B0-----:R-:W2:Y:S04]  /*8ede0*/  LDL.LU.64 R10, [R1+0xc018] ;  /* 0x00c01800010a7983 */ /* 0x001ea80000300a00 */
[----:B------:R-:W2:Y:S01]  /*8edf0*/  LDL.LU.64 R8, [R1+0xc010] ;  /* 0x00c0100001087983 */ /* 0x000ea20000300a00 */
[----:B------:R-:W-:-:S02]  /*8ee00*/  IMAD.MOV.U32 R0, RZ, RZ, R7 ;  /* 0x000000ffff007224 */ /* 0x000fc400078e0007 */
[----:B------:R-:W-:Y:S02]  /*8ee10*/  IMAD.MOV.U32 R2, RZ, RZ, R6 ;  /* 0x000000ffff027224 */ /* 0x000fe400078e0006 */
        /* <DEDUP_REMOVED lines=19> */
[----:B----4-:R-:W-:-:S03]  /*8ef50*/  IMAD.MOV.U32 R3, RZ, RZ, R21 ;  /* 0x000000ffff037224 */ /* 0x010fc600078e0015 */
[----:B------:R0:W-:Y:S04]  /*8ef60*/  STL [R1+0xbea0], R2 ;  /* 0x00bea00201007387 */ /* 0x0001e80000100800 */
[----:B------:R1:W-:Y:S04]  /*8ef70*/  STL [R1+0xbe9c], R0 ;  /* 0x00be9c0001007387 */ /* 0x0003e80000100800 */
[----:B------:R-:W-:Y:S01]  /*8ef80*/  STL [R1+0xbea4], R3 ;  /* 0x00bea40301007387 */ /* 0x000fe20000100800 */
[----:B0-----:R-:W-:Y:S02]  /*8ef90*/  IMAD.MOV.U32 R2, RZ, RZ, R22 ;  /* 0x000000ffff027224 */ /* 0x001fe400078e0016 */
[----:B-1----:R-:W-:Y:S01]  /*8efa0*/  IMAD.MOV.U32 R0, RZ, RZ, R23 ;  /* 0x000000ffff007224 */ /* 0x002fe200078e0017 */
        /* <DEDUP_REMOVED lines=8> */
[----:B------:R-:W-:Y:S04]  /*8f030*/  STL [R1+0xbeac], R0 ;  /* 0x00beac0001007387 */ /* 0x000fe80000100800 */
[----:B------:R-:W-:Y:S04]  /*8f040*/  STL [R1+0xbea8], R2 ;  /* 0x00bea80201007387 */ /* 0x000fe80000100800 */
[----:B0-----:R-:W2:Y:S01]  /*8f050*/  LDL.64 R6, [R1+0x28] ;  /* 0x0000280001067983 */ /* 0x001ea20000100a00 */
[----:B------:R-:W-:-:S15]  /*8f060*/  HMMA.16816.F32 R8, R12, R28, R24 ;  /* 0x0000001c0c08723c */ /* 0x000fde0000001818 */
[----:B------:R-:W-:-:S04]  /*8f070*/  NOP ;  /* 0x0000000000007918 */ /* 0x000fc80000000000 */
[----:B------:R0:W-:Y:S04]  /*8f080*/  STL.64 [R1+0x28e0], R8 ;  /* 0x0028e00801007387 */ /* 0x0001e80000100a00 */
[----:B------:R1:W-:Y:S04]  /*8f090*/  STL.64 [R1+0x28e8], R10 ;  /* 0x0028e80a01007387 */ /* 0x0003e80000100a00 */
[----:B--2---:R2:W-:Y:S04]  /*8f0a0*/  STL.64 [R1+0xbfb0], R6 ;  /* 0x00bfb00601007387 */ /* 0x0045e80000100a00 */
        /* <DEDUP_REMOVED lines=108> */
[----:B------:R0:W-:Y:S02]  /*8f770*/  STL.64 [R1+0x2878], R6 ;  /* 0x0028780601007387 */ /* 0x0001e40000100a00 */
[----:B0-----:R-:W-:Y:S02]  /*8f780*/  HMMA.16816.F32 R4, R12, R28, R24 ;  /* 0x0000001c0c04723c */ /* 0x001fe40000001818 */
[----:B------:R-:W-:Y:S04]  /*8f790*/  STL [R1+0xbedc], R0 ;  /* 0x00bedc0001007387 */ /* 0x000fe80000100800 */
[----:B------:R-:W-:Y:S04]  /*8f7a0*/  STL [R1+0xbed8], R2 ;  /* 0x00bed80201007387 */ /* 0x000fe80000100800 */
[----:B------:R-:W2:Y:S09]  /*8f7b0*/  LDL.LU R16, [R1+0x25b0] ;  /* 0x0025b00001107983 */ /* 0x000eb20000300800 */
[----:B------:R-:W-:Y:S04]  /*8f7c0*/  STL.64 [R1+0x2860], R4 ;  /* 0x0028600401007387 */ /* 0x000fe80000100a00 */
[----:B------:R-:W-:Y:S04]  /*8f7d0*/  STL.64 [R1+0x2868], R6 ;  /* 0x0028680601007387 */ /* 0x000fe80000100a00 */
[----:B------:R-:W2:Y:S04]  /*8f7e0*/  LDL.LU R17, [R1+0x25b4] ;  /* 0x0025b40001117983 */ /* 0x000ea80000300800 */
[----:B------:R-:W3:Y:S04]  /*8f7f0*/  LDL.LU R18, [R1+0x25b8] ;  /* 0x0025b80001127983 */ /* 0x000ee80000300800 */
[----:B------:R-:W3:Y:S04]  /*8f800*/  LDL.LU R19, [R1+0x25bc] ;  /* 0x0025bc0001137983 */ /* 0x000ee80000300800 */
[----:B------:R-:W4:Y:S04]  /*8f810*/  LDL.LU R20, [R1+0x25e0] ;  /* 0x0025e00001147983 */ /* 0x000f280000300800 */
[----:B------:R-:W4:Y:S04]  /*8f820*/  LDL.LU R21, [R1+0x25e4] ;  /* 0x0025e40001157983 */ /* 0x000f280000300800 */
[----:B------:R-:W2:Y:S04]  /*8f830*/  LDL.LU R22, [R1+0x25e8] ;  /* 0x0025e80001167983 */ /* 0x000ea80000300800 */
[----:B------:R-:W2:Y:S04]  /*8f840*/  LDL.LU R23, [R1+0x25ec] ;  /* 0x0025ec0001177983 */ /* 0x000ea80000300800 */
        /* <DEDUP_REMOVED lines=10> */
[----:B------:R-:W-:-:S03]  /*8f8f0*/  IMAD.MOV.U32 R3, RZ, RZ, R29 ;  /* 0x000000ffff037224 */ /* 0x000fc600078e001d */
[----:B--2---:R-:W-:Y:S04]  /*8f900*/  STL.64 [R1+0xbf88], R26 ;  /* 0x00bf881a01007387 */ /* 0x004fe80000100a00 */
[----:B------:R0:W-:Y:S04]  /*8f910*/  STL.64 [R1+0xbf80], R24 ;  /* 0x00bf801801007387 */ /* 0x0001e80000100a00 */
[----:B0-----:R-:W2:Y:S04]  /*8f920*/  LDL.LU R24, [R1+0x2640] ;  /* 0x0026400001187983 */ /* 0x001ea80000300800 */
[----:B------:R-:W2:Y:S04]  /*8f930*/  LDL.LU R25, [R1+0x2644] ;  /* 0x0026440001197983 */ /* 0x000ea80000300800 */
[----:B------:R-:W2:Y:S04]  /*8f940*/  LDL.LU R26, [R1+0x2648] ;  /* 0x00264800011a7983 */ /* 0x000ea80000300800 */
[----:B------:R-:W2:Y:S04]  /*8f950*/  LDL.LU R27, [R1+0x264c] ;  /* 0x00264c00011b7983 */ /* 0x000ea80000300800 */
[----:B------:R-:W2:Y:S04]  /*8f960*/  LDL.64 R28, [R1] ;  /* 0x00000000011c7983 */ /* 0x000ea80000100a00 */
[----:B------:R-:W-:Y:S04]  /*8f970*/  STL.64 [R1+0xbf50], R22 ;  /* 0x00bf501601007387 */ /* 0x000fe80000100a00 */
[----:B----4-:R0:W-:Y:S04]  /*8f980*/  STL.64 [R1+0xbf48], R20 ;  /* 0x00bf481401007387 */ /* 0x0101e80000100a00 */
[----:B0-----:R-:W4:Y:S04]  /*8f990*/  LDL.LU R20, [R1+0x25f0] ;  /* 0x0025f00001147983 */ /* 0x001f280000300800 */
[----:B------:R-:W4:Y:S04]  /*8f9a0*/  LDL.LU R21, [R1+0x25f4] ;  /* 0x0025f40001157983 */ /* 0x000f280000300800 */
[----:B------:R-:W4:Y:S04]  /*8f9b0*/  LDL.LU R22, [R1+0x25f8] ;  /* 0x0025f80001167983 */ /* 0x000f280000300800 */
[----:B------:R-:W4:Y:S04]  /*8f9c0*/  LDL.LU R23, [R1+0x25fc] ;  /* 0x0025fc0001177983 */ /* 0x000f280000300800 */
[----:B---3--:R-:W-:Y:S04]  /*8f9d0*/  STL.64 [R1+0xbf30], R18 ;  /* 0x00bf301201007387 */ /* 0x008fe80000100a00 */
[----:B------:R0:W-:Y:S04]  /*8f9e0*/  STL.64 [R1+0xbf28], R16 ;  /* 0x00bf281001007387 */ /* 0x0001e80000100a00 */
[----:B0-----:R-:W3:Y:S04]  /*8f9f0*/  LDL.LU R16, [R1+0x25c0] ;  /* 0x0025c00001107983 */ /* 0x001ee80000300800 */
[----:B------:R-:W3:Y:S04]  /*8fa00*/  LDL.LU R17, [R1+0x25c4] ;  /* 0x0025c40001117983 */ /* 0x000ee80000300800 */
[----:B------:R-:W3:Y:S04]  /*8fa10*/  LDL.LU R18, [R1+0x25c8] ;  /* 0x0025c80001127983 */ /* 0x000ee80000300800 */
[----:B------:R-:W3:Y:S04]  /*8fa20*/  LDL.LU R19, [R1+0x25cc] ;  /* 0x0025cc0001137983 */ /* 0x000ee80000300800 */
        /* <DEDUP_REMOVED lines=14> */
[----:B------:R0:W-:Y:S04]  /*8fb10*/  STL [R1+0xbee0], R3 ;  /* 0x00bee00301007387 */ /* 0x0001e80000100800 */
[----:B0-----:R-:W2:Y:S02]  /*8fb20*/  LDL.64 R2, [R1+0x8] ;  /* 0x0000080001027983 */ /* 0x001ea40000100a00 */
        /* <DEDUP_REMOVED lines=8> */
[----:B------:R-:W-:Y:S01]  /*8fbb0*/  IMAD.MOV.U32 R3, RZ, RZ, R29 ;  /* 0x000000ffff037224 */ /* 0x000fe200078e001d */
[----:B--2---:R-:W-:-:S15]  /*8fbc0*/  HMMA.16816.F32 R24, R12, R28, R24 ;  /* 0x0000001c0c18723c */ /* 0x004fde0000001818 */
[----:B------:R-:W-:-:S04]  /*8fbd0*/  NOP ;  /* 0x0000000000007918 */ /* 0x000fc80000000000 */
        /* <DEDUP_REMOVED lines=9> */
[----:B0-----:R-:W4:Y:S04]  /*8fc70*/  LDL.LU.64 R26, [R1+0xbf60] ;  /* 0x00bf6000011a7983 */ /* 0x001f280000300a00 */
[----:B------:R-:W2:Y:S04]  /*8fc80*/  LDL.LU.64 R24, [R1+0xbf58] ;  /* 0x00bf580001187983 */ /* 0x000ea80000300a00 */
[----:B------:R-:W-:Y:S04]  /*8fc90*/  STL [R1+0xbe70], R28 ;  /* 0x00be701c01007387 */ /* 0x000fe80000100800 */
[----:B------:R-:W-:Y:S01]  /*8fca0*/  STL [R1+0xbe50], R29 ;  /* 0x00be501d01007387 */ /* 0x000fe20000100800 */
[----:B----4-:R-:W-:-:S15]  /*8fcb0*/  HMMA.16816.F32 R20, R12, R26, R20 ;  /* 0x0000001a0c14723c */ /* 0x010fde0000001814 */
[----:B------:R-:W-:-:S04]  /*8fcc0*/  NOP ;  /* 0x0000000000007918 */ /* 0x000fc80000000000 */
        /* <DEDUP_REMOVED lines=8> */
[----:B0-----:R-:W3:Y:S04]  /*8fd50*/  LDL.LU.64 R22, [R1+0xbf40] ;  /* 0x00bf400001167983 */ /* 0x001ee80000300a00 */
[----:B------:R-:W2:Y:S04]  /*8fd60*/  LDL.LU.64 R20, [R1+0xbf38] ;  /* 0x00bf380001147983 */ /* 0x000ea80000300a00 */
        /* <DEDUP_REMOVED lines=51> */
[----:B------:R-:W-:Y:S04]  /*900a0*/  STL.64 [R1+0x27b0], R16 ;  /* 0x0027b01001007387 */ /* 0x000fe80000100a00 */
[----:B------:R2:W-:Y:S04]  /*900b0*/  STL.64 [R1+0x27b8], R18 ;  /* 0x0027b81201007387 */ /* 0x0005e80000100a00 */
[----:B------:R-:W-:Y:S01]  /*900c0*/  STL [R1+0xbe74], R15 ;  /* 0x00be740f01007387 */ /* 0x000fe20000100800 */
[C---:B--2---:R-:W-:Y:S08]  /*900d0*/  HMMA.16816.F32 R16, R12.reuse, R6, R20 ;  /* 0x000000060c10723c */ /* 0x044ff00000001814 */
[----:B----4-:R-:W-:Y:S11]  /*900e0*/  HMMA.16816.F32 R8, R12, R4, R24 ;  /* 0x000000040c08723c */ /* 0x010ff60000001818 */
[----:B------:R-:W-:Y:S04]  /*900f0*/  STL.64 [R1+0x27a0], R16 ;  /* 0x0027a01001007387 */ /* 0x000fe80000100a00 */
[----:B------:R0:W-:Y:S04]  /*90100*/  STL.64 [R1+0x27a8], R18 ;  /* 0x0027a81201007387 */ /* 0x0001e80000100a00 */
[----:B------:R-:W2:Y:S04]  /*90110*/  LDL.LU R20, [R1+0x8d0] ;  /* 0x0008d00001147983 */ /* 0x000ea80000300800 */
[----:B------:R1:W-:Y:S04]  /*90120*/  STL.64 [R1+0x2790], R8 ;  /* 0x0027900801007387 */ /* 0x0003e80000100a00 */
[----:B------:R3:W-:Y:S04]  /*90130*/  STL.64 [R1+0x2798], R10 ;  /* 0x0027980a01007387 */ /* 0x0007e80000100a00 */
[----:B------:R-:W2:Y:S04]  /*90140*/  LDL.LU R21, [R1+0x8d4] ;  /* 0x0008d40001157983 */ /* 0x000ea80000300800 */
[----:B------:R-:W4:Y:S04]  /*90150*/  LDL.LU R22, [R1+0x8d8] ;  /* 0x0008d80001167983 */ /* 0x000f280000300800 */
[----:B------:R-:W4:Y:S04]  /*90160*/  LDL.LU R23, [R1+0x8dc] ;  /* 0x0008dc0001177983 */ /* 0x000f280000300800 */
[----:B----4-:R-:W-:Y:S04]  /*90170*/  STL.64 [R1+0xbcb0], R22 ;  /* 0x00bcb01601007387 */ /* 0x010fe80000100a00 */
[----:B--2---:R2:W-:Y:S04]  /*90180*/  STL.64 [R1+0xbca8], R20 ;  /* 0x00bca81401007387 */ /* 0x0045e80000100a00 */
[----:B0-----:R-:W4:Y:S01]  /*90190*/  LDL R18, [R1] ;  /* 0x0000000001127983 */ /* 0x001f220000100800 */
[----:B------:R-:W-:-:S02]  /*901a0*/  IMAD.MOV.U32 R19, RZ, RZ, R3 ;  /* 0x000000ffff137224 */ /* 0x000fc400078e0003 */
[----:B------:R-:W-:Y:S02]  /*901b0*/  IMAD.MOV.U32 R16, RZ, RZ, R0 ;  /* 0x000000ffff107224 */ /* 0x000fe400078e0000 */
[----:B------:R-:W-:Y:S01]  /*901c0*/  IMAD.MOV.U32 R17, RZ, RZ, R2 ;  /* 0x000000ffff117224 */ /* 0x000fe200078e0002 */
[----:B------:R-:W2:Y:S04]  /*901d0*/  LDL.LU R3, [R1+0xbee0] ;  /* 0x00bee00001037983 */ /* 0x000ea80000300800 */
[----:B------:R-:W2:Y:S04]  /*901e0*/  LDL.LU R0, [R1+0xbedc] ;  /* 0x00bedc0001007983 */ /* 0x000ea80000300800 */
[----:B------:R-:W2:Y:S04]  /*901f0*/  LDL.LU R2, [R1+0xbed8] ;  /* 0x00bed80001027983 */ /* 0x000ea80000300800 */
[----:B----4-:R-:W-:Y:S04]  /*90200*/  STL.64 [R1+0xbcc0], R18 ;  /* 0x00bcc01201007387 */ /* 0x010fe80000100a00 */
[----:B------:R0:W-:Y:S04]  /*90210*/  STL.64 [R1+0xbcb8], R16 ;  /* 0x00bcb81001007387 */ /* 0x0001e80000100a00 */
[----:B-1----:R-:W4:Y:S04]  /*90220*/  LDL.LU R8, [R1+0x8e0] ;  /* 0x0008e00001087983 */ /* 0x002f280000300800 */
[----:B------:R-:W4:Y:S04]  /*90230*/  LDL.LU R9, [R1+0x8e4] ;  /* 0x0008e40001097983 */ /* 0x000f280000300800 */
[----:B---3--:R-:W3:Y:S04]  /*90240*/  LDL.LU R10, [R1+0x8e8] ;  /* 0x0008e800010a7983 */ /* 0x008ee80000300800 */
[----:B------:R-:W3:Y:S01]  /*90250*/  LDL.LU R11, [R1+0x8ec] ;  /* 0x0008ec00010b7983 */ /* 0x000ee20000300800 */
[----:B--2---:R-:W-:-:S03]  /*90260*/  IMAD.MOV.U32 R27, RZ, RZ, R3 ;  /* 0x000000ffff1b7224 */ /* 0x004fc600078e0003 */
[----:B---3--:R1:W-:Y:S04]  /*90270*/  STL.64 [R1+0xbcd0], R10 ;  /* 0x00bcd00a01007387 */ /* 0x0083e80000100a00 */
[----:B----4-:R2:W-:Y:S04]  /*90280*/  STL.64 [R1+0xbcc8], R8 ;  /* 0x00bcc80801007387 */ /* 0x0105e80000100a00 */
[----:B------:R-:W3:Y:S04]  /*90290*/  LDL R26, [R1+0x10] ;  /* 0x00001000011a7983 */ /* 0x000ee80000100800 */
[----:B------:R-:W1:Y:S04]  /*902a0*/  LDL.LU R3, [R1+0xbed4] ;  /* 0x00bed40001037983 */ /* 0x000e680000300800 */
[----:B------:R-:W4:Y:S04]  /*902b0*/  LDL.LU R20, [R1+0x900] ;  /* 0x0009000001147983 */ /* 0x000f280000300800 */
[----:B------:R-:W4:Y:S04]  /*902c0*/  LDL.LU R21, [R1+0x904] ;  /* 0x0009040001157983 */ /* 0x000f280000300800 */
[----:B------:R-:W2:Y:S04]  /*902d0*/  LDL.LU R22, [R1+0x908] ;  /* 0x0009080001167983 */ /* 0x000ea80000300800 */
[----:B------:R-:W2:Y:S01]  /*902e0*/  LDL.LU R23, [R1+0x90c] ;  /* 0x00090c0001177983 */ /* 0x000ea20000300800 */
[----:B------:R-:W-:-:S02]  /*902f0*/  IMAD.MOV.U32 R24, RZ, RZ, R2 ;  /* 0x000000ffff187224 */ /* 0x000fc400078e0002 */
[----:B------:R-:W-:Y:S01]  /*90300*/  IMAD.MOV.U32 R25, RZ, RZ, R0 ;  /* 0x000000ffff197224 */ /* 0x000fe200078e0000 */
[----:B--2---:R-:W-:Y:S04]  /*90310*/  STL.64 [R1+0xbce0], R22 ;  /* 0x00bce01601007387 */ /* 0x004fe80000100a00 */
[----:B----4-:R-:W-:Y:S04]  /*90320*/  STL.64 [R1+0xbcd8], R20 ;  /* 0x00bcd81401007387 */ /* 0x010fe80000100a00 */
[----:B------:R-:W2:Y:S04]  /*90330*/  LDL.LU R2, [R1+0xbed0] ;  /* 0x00bed00001027983 */ /* 0x000ea80000300800 */
[----:B------:R-:W4:Y:S04]  /*90340*/  LDL.LU R0, [R1+0xbecc] ;  /* 0x00becc0001007983 */ /* 0x000f280000300800 */
[----:B---3--:R-:W-:Y:S04]  /*90350*/  STL.64 [R1+0xbcf0], R26 ;  /* 0x00bcf01a01007387 */ /* 0x008fe80000100a00 */
[----:B------:R3:W-:Y:S04]  /*90360*/  STL.64 [R1+0xbce8], R24 ;  /* 0x00bce81801007387 */ /* 0x0007e80000100a00 */
[----:B0-----:R-:W2:Y:S04]  /*90370*/  LDL.LU R16, [R1+0x910] ;  /* 0x0009100001107983 */ /* 0x001ea80000300800 */
[----:B------:R-:W2:Y:S04]  /*90380*/  LDL.LU R17, [R1+0x914] ;  /* 0x0009140001117983 */ /* 0x000ea80000300800 */
[----:B------:R-:W2:Y:S04]  /*90390*/  LDL.LU R18, [R1+0x918] ;  /* 0x0009180001127983 */ /* 0x000ea80000300800 */
[----:B------:R-:W2:Y:S01]  /*903a0*/  LDL.LU R19, [R1+0x91c] ;  /* 0x00091c0001137983 */ /* 0x000ea20000300800 */
[----:B-1----:R-:W-:-:S03]  /*903b0*/  IMAD.MOV.U32 R11, RZ, RZ, R3 ;  /* 0x000000ffff0b7224 */ /* 0x002fc600078e0003 */
[----:B--2---:R0:W-:Y:S04]  /*903c0*/  STL.64 [R1+0xbd00], R18 ;  /* 0x00bd001201007387 */ /* 0x0041e80000100a00 */
[----:B------:R-:W-:Y:S04]  /*903d0*/  STL.64 [R1+0xbcf8], R16 ;  /* 0x00bcf81001007387 */ /* 0x000fe80000100a00 */
[----:B------:R-:W2:Y:S01]  /*903e0*/  LDL R10, [R1+0x20] ;  /* 0x00002000010a7983 */ /* 0x000ea20000100800 */
[----:B----4-:R-:W-:Y:S02]  /*903f0*/  IMAD.MOV.U32 R8, RZ, RZ, R0 ;  /* 0x000000ffff087224 */ /* 0x010fe400078e0000 */
[----:B------:R-:W-:Y:S01]  /*90400*/  IMAD.MOV.U32 R9, RZ, RZ, R2 ;  /* 0x000000ffff097224 */ /* 0x000fe200078e0002 */
[----:B------:R-:W0:Y:S04]  /*90410*/  LDL.LU R3, [R1+0xbec8] ;  /* 0x00bec80001037983 */ /* 0x000e280000300800 */
[----:B------:R-:W4:Y:S04]  /*90420*/  LDL.LU R0, [R1+0xbec4] ;  /* 0x00bec40001007983 */ /* 0x000f280000300800 */
[----:B------:R-:W4:Y:S04]  /*90430*/  LDL.LU R2, [R1+0xbec0] ;  /* 0x00bec00001027983 */ /* 0x000f280000300800 */
[----:B--2---:R-:W-:Y:S04]  /*90440*/  STL.64 [R1+0xbd10], R10 ;  /* 0x00bd100a01007387 */ /* 0x004fe80000100a00 */
[----:B------:R1:W-:Y:S04]  /*90450*/  STL.64 [R1+0xbd08], R8 ;  /* 0x00bd080801007387 */ /* 0x0003e80000100a00 */
[----:B---3--:R-:W2:Y:S04]  /*90460*/  LDL.LU R24, [R1+0x930] ;  /* 0x0009300001187983 */ /* 0x008ea80000300800 */
[----:B------:R-:W2:Y:S04]  /*90470*/  LDL.LU R25, [R1+0x934] ;  /* 0x0009340001197983 */ /* 0x000ea80000300800 */
[----:B------:R-:W3:Y:S04]  /*90480*/  LDL.LU R26, [R1+0x938] ;  /* 0x00093800011a7983 */ /* 0x000ee80000300800 */
[----:B------:R-:W3:Y:S01]  /*90490*/  LDL.LU R27, [R1+0x93c] ;  /* 0x00093c00011b7983 */ /* 0x000ee20000300800 */
[----:B0-----:R-:W-:-:S03]  /*904a0*/  IMAD.MOV.U32 R19, RZ, RZ, R3 ;  /* 0x000000ffff137224 */ /* 0x001fc600078e0003 */
[----:B---3--:R-:W-:Y:S04]  /*904b0*/  STL.64 [R1+0xbd20], R26 ;  /* 0x00bd201a01007387 */ /* 0x008fe80000100a00 */
[----:B--2---:R0:W-:Y:S04]  /*904c0*/  STL.64 [R1+0xbd18], R24 ;  /* 0x00bd181801007387 */ /* 0x0041e80000100a00 */
[----:B------:R-:W2:Y:S04]  /*904d0*/  LDL R18, [R1+0x30] ;  /* 0x0000300001127983 */ /* 0x000ea80000100800 */
[----:B------:R-:W3:Y:S04]  /*904e0*/  LDL.LU R3, [R1+0xbebc] ;  /* 0x00bebc0001037983 */ /* 0x000ee80000300800 */
[----:B-1----:R-:W2:Y:S04]  /*904f0*/  LDL.LU R8, [R1+0x940] ;  /* 0x0009400001087983 */ /* 0x002ea80000300800 */
[----:B------:R-:W2:Y:S04]  /*90500*/  LDL.LU R9, [R1+0x944] ;  /* 0x0009440001097983 */ /* 0x000ea80000300800 */
[----:B------:R-:W2:Y:S04]  /*90510*/  LDL.LU R10, [R1+0x948] ;  /* 0x00094800010a7983 */ /* 0x000ea80000300800 */
[----:B------:R-:W2:Y:S01]  /*90520*/  LDL.LU R11, [R1+0x94c] ;  /* 0x00094c00010b7983 */ /* 0x000ea20000300800 */
[----:B----4-:R-:W-:-:S02]  /*90530*/  IMAD.MOV.U32 R16, RZ, RZ, R2 ;  /* 0x000000ffff107224 */ /* 0x010fc400078e0002 */
[----:B------:R-:W-:Y:S01]  /*90540*/  IMAD.MOV.U32 R17, RZ, RZ, R0 ;  /* 0x000000ffff117224 */ /* 0x000fe200078e0000 */
[----:B--2---:R3:W-:Y:S04]  /*90550*/  STL.64 [R1+0xbd30], R10 ;  /* 0x00bd300a01007387 */ /* 0x0047e80000100a00 */
[----:B------:R1:W-:Y:S04]  /*90560*/  STL.64 [R1+0xbd28], R8 ;  /* 0x00bd280801007387 */ /* 0x0003e80000100a00 */
[----:B------:R-:W2:Y:S04]  /*90570*/  LDL.LU R2, [R1+0xbeb8] ;  /* 0x00beb80001027983 */ /* 0x000ea80000300800 */
[----:B------:R-:W1:Y:S04]  /*90580*/  LDL.LU R0, [R1+0xbeb4] ;  /* 0x00beb40001007983 */ /* 0x000e680000300800 */
[----:B------:R-:W-:Y:S04]  /*90590*/  STL.64 [R1+0xbd40], R18 ;  /* 0x00bd401201007387 */ /* 0x000fe80000100a00 */
[----:B------:R-:W-:Y:S04]  /*905a0*/  STL.64 [R1+0xbd38], R16 ;  /* 0x00bd381001007387 */ /* 0x000fe80000100a00 */
[----:B0-----:R-:W4:Y:S04]  /*905b0*/  LDL.LU R24, [R1+0x950] ;  /* 0x0009500001187983 */ /* 0x001f280000300800 */
[----:B------:R-:W4:Y:S04]  /*905c0*/  LDL.LU R25, [R1+0x954] ;  /* 0x0009540001197983 */ /* 0x000f280000300800 */
[----:B------:R-:W2:Y:S04]  /*905d0*/  LDL.LU R26, [R1+0x958] ;  /* 0x00095800011a7983 */ /* 0x000ea80000300800 */
[----:B------:R-:W2:Y:S01]  /*905e0*/  LDL.LU R27, [R1+0x95c] ;  /* 0x00095c00011b7983 */ /* 0x000ea20000300800 */
[----:B---3--:R-:W-:-:S03]  /*905f0*/  IMAD.MOV.U32 R11, RZ, RZ, R3 ;  /* 0x000000ffff0b7224 */ /* 0x008fc600078e0003 */
[----:B--2---:R-:W-:Y:S04]  /*90600*/  STL.64 [R1+0xbd50], R26 ;  /* 0x00bd501a01007387 */ /* 0x004fe80000100a00 */
[----:B----4-:R0:W-:Y:S04]  /*90610*/  STL.64 [R1+0xbd48], R24 ;  /* 0x00bd481801007387 */ /* 0x0101e80000100a00 */
[----:B------:R-:W2:Y:S01]  /*90620*/  LDL R10, [R1+0x40] ;  /* 0x00004000010a7983 */ /* 0x000ea20000100800 */
[----:B-1----:R-:W-:Y:S02]  /*90630*/  IMAD.MOV.U32 R8, RZ, RZ, R0 ;  /* 0x000000ffff087224 */ /* 0x002fe400078e0000 */
[----:B------:R-:W-:Y:S01]  /*90640*/  IMAD.MOV.U32 R9, RZ, RZ, R2 ;  /* 0x000000ffff097224 */ /* 0x000fe200078e0002 */
[----:B------:R-:W3:Y:S04]  /*90650*/  LDL.LU R3, [R1+0xbeb0] ;  /* 0x00beb00001037983 */ /* 0x000ee80000300800 */
[----:B------:R-:W4:Y:S04]  /*90660*/  LDL.LU R0, [R1+0xbeac] ;  /* 0x00beac0001007983 */ /* 0x000f280000300800 */
[----:B------:R-:W3:Y:S04]  /*90670*/  LDL.LU R2, [R1+0xbea8] ;  /* 0x00bea80001027983 */ /* 0x000ee80000300800 */
[----:B--2---:R1:W-:Y:S04]  /*90680*/  STL.64 [R1+0xbd60], R10 ;  /* 0x00bd600a01007387 */ /* 0x0043e80000100a00 */
[----:B------:R-:W-:Y:S04]  /*90690*/  STL.64 [R1+0xbd58], R8 ;  /* 0x00bd580801007387 */ /* 0x000fe80000100a00 */
[----:B0-----:R-:W2:Y:S04]  /*906a0*/  LDL.LU R24, [R1+0x970] ;  /* 0x0009700001187983 */ /* 0x001ea80000300800 */
[----:B------:R-:W2:Y:S04]  /*906b0*/  LDL.LU R25, [R1+0x974] ;  /* 0x0009740001197983 */ /* 0x000ea80000300800 */
[----:B------:R-:W2:Y:S04]  /*906c0*/  LDL.LU R26, [R1+0x978] ;  /* 0x00097800011a7983 */ /* 0x000ea80000300800 */
[----:B------:R-:W2:Y:S04]  /*906d0*/  LDL.LU R27, [R1+0x97c] ;  /* 0x00097c00011b7983 */ /* 0x000ea80000300800 */
[----:B--2---:R-:W-:Y:S04]  /*906e0*/  STL.64 [R1+0xbd70], R26 ;  /* 0x00bd701a01007387 */ /* 0x004fe80000100a00 */
[----:B------:R0:W-:Y:S04]  /*906f0*/  STL.64 [R1+0xbd68], R24 ;  /* 0x00bd681801007387 */ /* 0x0001e80000100a00 */
[----:B-1----:R-:W2:Y:S01]  /*90700*/  LDL R10, [R1+0x50] ;  /* 0x00005000010a7983 */ /* 0x002ea20000100800 */
[----:B---3--:R-:W-:-:S03]  /*90710*/  IMAD.MOV.U32 R11, RZ, RZ, R3 ;  /* 0x000000ffff0b7224 */ /* 0x008fc600078e0003 */
[----:B------:R-:W3:Y:S04]  /*90720*/  LDL.LU R3, [R1+0xbea4] ;  /* 0x00bea40001037983 */ /* 0x000ee80000300800 */
[----:B--2---:R-:W-:Y:S04]  /*90730*/  STL.64 [R1+0xbd78], R10 ;  /* 0x00bd780a01007387 */ /* 0x004fe80000100a00 */
[----:B0-----:R-:W2:Y:S04]  /*90740*/  LDL.LU R24, [R1+0x980] ;  /* 0x0009800001187983 */ /* 0x001ea80000300800 */
[----:B------:R-:W2:Y:S04]  /*90750*/  LDL.LU R25, [R1+0x984] ;  /* 0x0009840001197983 */ /* 0x000ea80000300800 */
[----:B------:R-:W2:Y:S04]  /*90760*/  LDL.LU R26, [R1+0x988] ;  /* 0x00098800011a7983 */ /* 0x000ea80000300800 */
[----:B------:R-:W2:Y:S01]  /*90770*/  LDL.LU R27, [R1+0x98c] ;  /* 0x00098c00011b7983 */ /* 0x000ea20000300800 */
[----:B------:R-:W-:-:S02]  /*90780*/  IMAD.MOV.U32 R8, RZ, RZ, R2 ;  /* 0x000000ffff087224 */ /* 0x000fc400078e0002 */
[----:B----4-:R-:W-:Y:S01]  /*90790*/  IMAD.MOV.U32 R9, RZ, RZ, R0 ;  /* 0x000000ffff097224 */ /* 0x010fe200078e0000 */
[----:B--2---:R-:W-:Y:S04]  /*907a0*/  STL.64 [R1+0xbd88], R26 ;  /* 0x00bd881a01007387 */ /* 0x004fe80000100a00 */
[----:B------:R0:W-:Y:S04]  /*907b0*/  STL.64 [R1+0xbd80], R24 ;  /* 0x00bd801801007387 */ /* 0x0001e80000100a00 */
[----:B------:R-:W2:Y:S04]  /*907c0*/  LDL.LU R2, [R1+0xbea0] ;  /* 0x00bea00001027983 */ /* 0x000ea80000300800 */
[----:B------:R-:W4:Y:S04]  /*907d0*/  LDL.LU R0, [R1+0xbe9c] ;  /* 0x00be9c0001007983 */ /* 0x000f280000300800 */
[----:B------:R4:W-:Y:S04]  /*907e0*/  STL.64 [R1+0xbd90], R8 ;  /* 0x00bd900801007387 */ /* 0x0009e80000100a00 */
[----:B0-----:R-:W2:Y:S04]  /*907f0*/  LDL.LU R24, [R1+0x990] ;  /* 0x0009900001187983 */ /* 0x001ea80000300800 */
[----:B------:R-:W2:Y:S04]  /*90800*/  LDL.LU R25, [R1+0x994] ;  /* 0x0009940001197983 */ /* 0x000ea80000300800 */
[----:B------:R-:W2:Y:S04]  /*90810*/  LDL.LU R26, [R1+0x998] ;  /* 0x00099800011a7983 */ /* 0x000ea80000300800 */
[----:B------:R-:W2:Y:S01]  /*90820*/  LDL.LU R27, [R1+0x99c] ;  /* 0x00099c00011b7983 */ /* 0x000ea20000300800 */
[----:B---3--:R-:W-:-:S03]  /*90830*/  IMAD.MOV.U32 R11, RZ, RZ, R3 ;  /* 0x000000ffff0b7224 */ /* 0x008fc600078e0003 */
[----:B--2---:R-:W-:Y:S04]  /*90840*/  STL.64 [R1+0xbda0], R26 ;  /* 0x00bda01a01007387 */ /* 0x004fe80000100a00 */
[----:B------:R0:W-:Y:S04]  /*90850*/  STL.64 [R1+0xbd98], R24 ;  /* 0x00bd981801007387 */ /* 0x0001e80000100a00 */
[----:B------:R-:W2:Y:S01]  /*90860*/  LDL R10, [R1+0x60] ;  /* 0x00006000010a7983 */ /* 0x000ea20000100800 */
[----:B----4-:R-:W-:Y:S02]  /*90870*/  IMAD.MOV.U32 R8, RZ, RZ, R0 ;  /* 0x000000ffff087224 */ /* 0x010fe400078e0000 */
        /* <DEDUP_REMOVED lines=10> */
[----:B-1----:R-:W2:Y:S01]  /*90920*/  LDL R10, [R1+0x70] ;  /* 0x00007000010a7983 */ /* 0x002ea20000100800 */
[----:B---3--:R-:W-:-:S03]  /*90930*/  IMAD.MOV.U32 R11, RZ, RZ, R3 ;  /* 0x000000ffff0b7224 */ /* 0x008fc600078e0003 */
[----:B------:R-:W3:Y:S04]  /*90940*/  LDL.LU R3, [R1+0xbe8c] ;  /* 0x00be8c0001037983 */ /* 0x000ee80000300800 */
[----:B--2---:R-:W-:Y:S04]  /*90950*/  STL.64 [R1+0xbdd8], R10 ;  /* 0x00bdd80a01007387 */ /* 0x004fe80000100a00 */
[----:B------:R-:W-:Y:S04]  /*90960*/  STL.64 [R1+0xbdb8], R26 ;  /* 0x00bdb81a01007387 */ /* 0x000fe80000100a00 */
[----:B------:R0:W-:Y:S04]  /*90970*/  STL.64 [R1+0xbdb0], R24 ;  /* 0x00bdb01801007387 */ /* 0x0001e80000100a00 */
[----:B0-----:R-:W2:Y:S04]  /*90980*/  LDL.LU R24, [R1+0x9b0] ;  /* 0x0009b00001187983 */ /* 0x001ea80000300800 */
[----:B------:R-:W2:Y:S04]  /*90990*/  LDL.LU R25, [R1+0x9b4] ;  /* 0x0009b40001197983 */ /* 0x000ea80000300800 */
[----:B------:R-:W2:Y:S04]  /*909a0*/  LDL.LU R26, [R1+0x9b8] ;  /* 0x0009b800011a7983 */ /* 0x000ea80000300800 */
[----:B------:R-:W2:Y:S01]  /*909b0*/  LDL.LU R27, [R1+0x9bc] ;  /* 0x0009bc00011b7983 */ /* 0x000ea20000300800 */
[----:B------:R-:W-:-:S02]  /*909c0*/  IMAD.MOV.U32 R8, RZ, RZ, R2 ;  /* 0x000000ffff087224 */ /* 0x000fc400078e0002 */
[----:B----4-:R-:W-:Y:S01]  /*909d0*/  IMAD.MOV.U32 R9, RZ, RZ, R0 ;  /* 0x000000ffff097224 */ /* 0x010fe200078e0000 */
[----:B------:R-:W4:Y:S04]  /*909e0*/  LDL.LU R2, [R1+0xbe88] ;  /* 0x00be880001027983 */ /* 0x000f280000300800 */
[----:B------:R-:W3:Y:S04]  /*909f0*/  LDL.LU R0, [R1+0xbe84] ;  /* 0x00be840001007983 */ /* 0x000ee80000300800 */
[----:B------:R-:W-:Y:S04]  /*90a00*/  STL.64 [R1+0xbdf0], R8 ;  /* 0x00bdf00801007387 */ /* 0x000fe80000100a00 */
[----:B--2---:R-:W-:Y:S04]  /*90a10*/  STL.64 [R1+0xbdd0], R26 ;  /* 0x00bdd01a01007387 */ /* 0x004fe80000100a00 */
[----:B------:R0:W-:Y:S04]  /*90a20*/  STL.64 [R1+0xbdc8], R24 ;  /* 0x00bdc81801007387 */ /* 0x0001e80000100a00 */
[----:B0-----:R-:W2:Y:S04]  /*90a30*/  LDL.LU R24, [R1+0x9c0] ;  /* 0x0009c00001187983 */ /* 0x001ea80000300800 */
[----:B------:R-:W2:Y:S04]  /*90a40*/  LDL.LU R25, [R1+0x9c4] ;  /* 0x0009c40001197983 */ /* 0x000ea80000300800 */
[----:B------:R-:W2:Y:S04]  /*90a50*/  LDL.LU R26, [R1+0x9c8] ;  /* 0x0009c800011a7983 */ /* 0x000ea80000300800 */
[----:B------:R-:W2:Y:S04]  /*90a60*/  LDL.LU R27, [R1+0x9cc] ;  /* 0x0009cc00011b7983 */ /* 0x000ea80000300800 */
[----:B------:R-:W2:Y:S01]  /*90a70*/  LDL R10, [R1+0x80] ;  /* 0x00008000010a7983 */ /* 0x000ea20000100800 */
        /* <DEDUP_REMOVED lines=21> */
[----:B---3--:R-:W-:-:S05]  /*90bd0*/  IMAD.MOV.U32 R11, RZ, RZ, R3 ;  /* 0x000000ffff0b7224 */ /* 0x008fca00078e0003 */
[----:B--2---:R-:W-:Y:S04]  /*90be0*/  STL.64 [R1+0xbe38], R10 ;  /* 0x00be380a01007387 */ /* 0x004fe80000100a00 */
[----:B------:R-:W-:Y:S04]  /*90bf0*/  STL.64 [R1+0xbe18], R26 ;  /* 0x00be181a01007387 */ /* 0x000fe80000100a00 */
[----:B------:R0:W-:Y:S04]  /*90c00*/  STL.64 [R1+0xbe10], R24 ;  /* 0x00be101801007387 */ /* 0x0001e80000100a00 */
[----:B0-----:R-:W2:Y:S04]  /*90c10*/  LDL.LU R24, [R1+0x9f0] ;  /* 0x0009f00001187983 */ /* 0x001ea80000300800 */
[----:B------:R-:W2:Y:S04]  /*90c20*/  LDL.LU R25, [R1+0x9f4] ;  /* 0x0009f40001197983 */ /* 0x000ea80000300800 */
[----:B------:R-:W3:Y:S04]  /*90c30*/  LDL.LU R26, [R1+0x9f8] ;  /* 0x0009f800011a7983 */ /* 0x000ee80000300800 */
[----:B------:R-:W3:Y:S04]  /*90c40*/  LDL.LU R27, [R1+0x9fc] ;  /* 0x0009fc00011b7983 */ /* 0x000ee80000300800 */
[----:B------:R-:W2:Y:S04]  /*90c50*/  LDL.LU R15, [R1+0x2d24] ;  /* 0x002d2400010f7983 */ /* 0x000ea80000300800 */
[----:B------:R-:W2:Y:S04]  /*90c60*/  LDL.LU R29, [R1+0x2d20] ;  /* 0x002d2000011d7983 */ /* 0x000ea80000300800 */
[----:B------:R-:W2:Y:S01]  /*90c70*/  LDL.LU R28, [R1+0x2d2c] ;  /* 0x002d2c00011c7983 */ /* 0x000ea20000300800 */
[----:B------:R-:W-:-:S03]  /*90c80*/  IMAD.MOV.U32 R8, RZ, RZ, R2 ;  /* 0x000000ffff087224 */ /* 0x000fc600078e0002 */
[----:B------:R-:W2:Y:S04]  /*90c90*/  LDL.LU R11, [R1+0x2d28] ;  /* 0x002d2800010b7983 */ /* 0x000ea80000300800 */
[----:B------:R-:W2:Y:S04]  /*90ca0*/  LDL.LU R2, [R1+0x2d34] ;  /* 0x002d340001027983 */ /* 0x000ea80000300800 */
[----:B------:R-:W2:Y:S01]  /*90cb0*/  LDL.LU R10, [R1+0x2d30] ;  /* 0x002d3000010a7983 */ /* 0x000ea20000300800 */
[----:B----4-:R-:W-:-:S03]  /*90cc0*/  IMAD.MOV.U32 R9, RZ, RZ, R0 ;  /* 0x000000ffff097224 */ /* 0x010fc600078e0000 */
        /* <DEDUP_REMOVED lines=16> */
[----:B------:R-:W-:Y:S02]  /*90dd0*/  IMAD R10, R10, 0x100, R2 ;  /* 0x000001000a0a7824 */ /* 0x000fe400078e0202 */
[----:B----4-:R-:W-:Y:S01]  /*90de0*/  IMAD R0, R0, 0x100, R3 ;  /* 0x0000010000007824 */ /* 0x010fe200078e0203 */
[----:B---3--:R-:W-:Y:S04]  /*90df0*/  STL.64 [R1+0xbe60], R26 ;  /* 0x00be601a01007387 */ /* 0x008fe80000100a00 */
[----:B--2---:R0:W-:Y:S04]  /*90e00*/  STL.64 [R1+0xbe58], R24 ;  /* 0x00be581801007387 */ /* 0x0041e80000100a00 */
        /* <DEDUP_REMOVED lines=8> */
[----:B------:R-:W4:Y:S04]  /*90e90*/  LDL.LU R20, [R1+0x920] ;  /* 0x0009200001147983 */ /* 0x000f280000300800 */
        /* <DEDUP_REMOVED lines=12> */
[----:B------:R-:W2:Y:S02]  /*90f60*/  LDL.LU R3, [R1+0xbe68] ;  /* 0x00be680001037983 */ /* 0x000ea40000300800 */
[----:B--2---:R-:W-:Y:S02]  /*90f70*/  HMMA.16816.F32 R12, R12, R2, R24 ;  /* 0x000000020c0c723c */ /* 0x004fe40000001818 */
[----:B------:R-:W2:Y:S04]  /*90f80*/  LDL.LU.64 R26, [R1+0xbe60] ;  /* 0x00be6000011a7983 */ /* 0x000ea80000300a00 */
[----:B------:R-:W2:-:S13]  /*90f90*/  LDL.LU.64 R24, [R1+0xbe58] ;  /* 0x00be580001187983 */ /* 0x000e9a0000300a00 */
[----:B------:R0:W-:Y:S04]  /*90fa0*/  STL.64 [R1+0x2770], R12 ;  /* 0x0027700c01007387 */ /* 0x0001e80000100a00 */
[----:B------:R1:W-:Y:S01]  /*90fb0*/  STL.64 [R1+0x2778], R14 ;  /* 0x0027780e01007387 */ /* 0x0003e20000100a00 */
[----:B0-----:R-:W-:Y:S02]  /*90fc0*/  F2FP.F16.E4M3.UNPACK_B R12, R29 ;  /* 0x0000001dff0c723e */ /* 0x001fe400020006ff */
[----:B------:R-:W-:Y:S02]  /*90fd0*/  F2FP.F16.E4M3.UNPACK_B R13, R11 ;  /* 0x0000000bff0d723e */ /* 0x000fe400020006ff */
[----:B-1----:R-:W-:Y:S02]  /*90fe0*/  F2FP.F16.E4M3.UNPACK_B R14, R10 ;  /* 0x0000000aff0e723e */ /* 0x002fe400020006ff */
[----:B------:R-:W-:Y:S01]  /*90ff0*/  F2FP.F16.E4M3.UNPACK_B R15, R0 ;  /* 0x00000000ff0f723e */ /* 0x000fe200020006ff */
[----:B------:R-:W3:Y:S06]  /*91000*/  LDL.LU R29, [R1+0xbe50] ;  /* 0x00be5000011d7983 */ /* 0x000eec0000300800 */
        /* <DEDUP_REMOVED lines=60> */
[----:B------:R-:W2:Y:S02]  /*913d0*/  LDL.LU.64 R8, [R1+0xbd58] ;  /* 0x00bd580001087983 */ /* 0x000ea40000300a00 */
[C---:B--2---:R-:W-:Y:S08]  /*913e0*/  HMMA.16816.F32 R24, R12.reuse, R8, R24 ;  /* 0x000000080c18723c */ /* 0x044ff00000001818 */
[C---:B---3--:R-:W-:Y:S11]  /*913f0*/  HMMA.16816.F32 R8, R12.reuse, R10, R16 ;  /* 0x0000000a0c08723c */ /* 0x048ff60000001810 */
[----:B------:R-:W-:Y:S04]  /*91400*/  STL.64 [R1+0x26d0], R24 ;  /* 0x0026d01801007387 */ /* 0x000fe80000100a00 */
[----:B------:R0:W-:Y:S04]  /*91410*/  STL.64 [R1+0x26d8], R26 ;  /* 0x0026d81a01007387 */ /* 0x0001e80000100a00 */
[----:B0-----:R-:W2:Y:S04]  /*91420*/  LDL.LU.64 R26, [R1+0xbd50] ;  /* 0x00bd5000011a7983 */ /* 0x001ea80000300a00 */
[----:B------:R-:W2:Y:S04]  /*91430*/  LDL.LU.64 R24, [R1+0xbd48] ;  /* 0x00bd480001187983 */ /* 0x000ea80000300a00 */
[----:B------:R-:W3:Y:S04]  /*91440*/  LDL.LU.64 R18, [R1+0xbd40] ;  /* 0x00bd400001127983 */ /* 0x000ee80000300a00 */
[----:B------:R-:W2:Y:S04]  /*91450*/  LDL.LU.64 R16, [R1+0xbd38] ;  /* 0x00bd380001107983 */ /* 0x000ea80000300a00 */
[----:B------:R-:W-:Y:S04]  /*91460*/  STL.64 [R1+0x26c0], R8 ;  /* 0x0026c00801007387 */ /* 0x000fe80000100a00 */
[----:B------:R0:W-:Y:S04]  /*91470*/  STL.64 [R1+0x26c8], R10 ;  /* 0x0026c80a01007387 */ /* 0x0001e80000100a00 */
[----:B0-----:R-:W3:Y:S04]  /*91480*/  LDL.LU.64 R10, [R1+0xbd30] ;  /* 0x00bd3000010a7983 */ /* 0x001ee80000300a00 */
[----:B------:R-:W3:Y:S01]  /*91490*/  LDL.LU.64 R8, [R1+0xbd28] ;  /* 0x00bd280001087983 */ /* 0x000ee20000300a00 */
[C---:B--2---:R-:W-:Y:S08]  /*914a0*/  HMMA.16816.F32 R24, R12.reuse, R16, R24 ;  /* 0x000000100c18723c */ /* 0x044ff00000001818 */
[C---:B---3--:R-:W-:Y:S11]  /*914b0*/  HMMA.16816.F32 R16, R12.reuse, R18, R8 ;  /* 0x000000120c10723c */ /* 0x048ff60000001808 */
[----:B------:R-:W-:Y:S04]  /*914c0*/  STL.64 [R1+0x26b0], R24 ;  /* 0x0026b01801007387 */ /* 0x000fe80000100a00 */
[----:B------:R0:W-:Y:S04]  /*914d0*/  STL.64 [R1+0x26b8], R26 ;  /* 0x0026b81a01007387 */ /* 0x0001e80000100a00 */
[----:B0-----:R-:W2:Y:S04]  /*914e0*/  LDL.LU.64 R26, [R1+0xbd20] ;  /* 0x00bd2000011a7983 */ /* 0x001ea80000300a00 */
[----:B------:R-:W2:Y:S04]  /*914f0*/  LDL.LU.64 R24, [R1+0xbd18] ;  /* 0x00bd180001187983 */ /* 0x000ea80000300a00 */
[----:B------:R-:W4:Y:S04]  /*91500*/  LDL.LU.64 R10, [R1+0xbd10] ;  /* 0x00bd1000010a7983 */ /* 0x000f280000300a00 */
        /* <DEDUP_REMOVED lines=10> */
[----:B------:R-:W3:Y:S01]  /*915b0*/  LDL.LU.64 R24, [R1+0xbce8] ;  /* 0x00bce80001187983 */ /* 0x000ee20000300a00 */
[----:B----4-:R-:W-:Y:S03]  /*915c0*/  HMMA.16816.F32 R8, R12, R10, R20 ;  /* 0x0000000a0c08723c */ /* 0x010fe60000001814 */
[----:B------:R-:W2:Y:S04]  /*915d0*/  LDL.LU.64 R22, [R1+0xbce0] ;  /* 0x00bce00001167983 */ /* 0x000ea80000300a00 */
[----:B------:R-:W2:-:S12]  /*915e0*/  LDL.LU.64 R20, [R1+0xbcd8] ;  /* 0x00bcd80001147983 */ /* 0x000e980000300a00 */
[----:B------:R-:W-:Y:S04]  /*915f0*/  STL.64 [R1+0x2680], R8 ;  /* 0x0026800801007387 */ /* 0x000fe80000100a00 */
[----:B------:R0:W-:Y:S04]  /*91600*/  STL.64 [R1+0x2688], R10 ;  /* 0x0026880a01007387 */ /* 0x0001e80000100a00 */
[----:B0-----:R-:W4:Y:S04]  /*91610*/  LDL.LU.64 R10, [R1+0xbcd0] ;  /* 0x00bcd000010a7983 */ /* 0x001f280000300a00 */
[----:B------:R-:W4:Y:S01]  /*91620*/  LDL.LU.64 R8, [R1+0xbcc8] ;  /* 0x00bcc80001087983 */ /* 0x000f220000300a00 */
[----:B---3--:R-:W-:-:S15]  /*91630*/  HMMA.16816.F32 R16, R12, R24, R16 ;  /* 0x000000180c10723c */ /* 0x008fde0000001810 */
[----:B------:R-:W-:-:S04]  /*91640*/  NOP ;  /* 0x0000000000007918 */ /* 0x000fc80000000000 */
[----:B------:R-:W-:Y:S04]  /*91650*/  STL.64 [R1+0x2670], R16 ;  /* 0x0026701001007387 */ /* 0x000fe80000100a00 */
[----:B------:R0:W-:Y:S04]  /*91660*/  STL.64 [R1+0x2678], R18 ;  /* 0x0026781201007387 */ /* 0x0001e80000100a00 */
[----:B0-----:R-:W4:Y:S04]  /*91670*/  LDL.LU.64 R18, [R1+0xbcc0] ;  /* 0x00bcc00001127983 */ /* 0x001f280000300a00 */
[----:B------:R-:W3:Y:S01]  /*91680*/  LDL.LU.64 R16, [R1+0xbcb8] ;  /* 0x00bcb80001107983 */ /* 0x000ee20000300a00 */
[----:B--2---:R-:W-:Y:S03]  /*91690*/  HMMA.16816.F32 R24, R12, R26, R20 ;  /* 0x0000001a0c18723c */ /* 0x004fe60000001814 */
[----:B------:R-:W2:Y:S04]  /*916a0*/  LDL.LU.64 R22, [R1+0xbcb0] ;  /* 0x00bcb00001167983 */ /* 0x000ea80000300a00 */
[----:B------:R-:W2:-:S12]  /*916b0*/  LDL.LU.64 R20, [R1+0xbca8] ;  /* 0x00bca80001147983 */ /* 0x000e980000300a00 */
        /* <DEDUP_REMOVED lines=14> */
[----:B------:R-:W-:Y:S04]  /*917a0*/  STL.64 [R1+0x2610], R8 ;  /* 0x0026100801007387 */ /* 0x000fe80000100a00 */
[----:B------:R-:W-:Y:S04]  /*917b0*/  STL.64 [R1+0x2618], R10 ;  /* 0x0026180a01007387 */ /* 0x000fe80000100a00 */
[----:B------:R-:W2:Y:S04]  /*917c0*/  LDL.LU R5, [R1+0x854] ;  /* 0x0008540001057983 */ /* 0x000ea80000300800 */
[----:B-1----:R-:W4:Y:S04]  /*917d0*/  LDL.LU R6, [R1+0x858] ;  /* 0x0008580001067983 */ /* 0x002f280000300800 */
        /* <DEDUP_REMOVED lines=19> */
[C---:B--2---:R-:W-:Y:S03]  /*91910*/  HMMA.16816.F32 R20, R12.reuse, R26, R20 ;  /* 0x0000001a0c14723c */ /* 0x044fe60000001814 */
[----:B---3--:R-:W-:Y:S04]  /*91920*/  STL.64 [R1+0xbc70], R18 ;  /* 0x00bc701201007387 */ /* 0x008fe80000100a00 */
[----:B------:R0:W-:Y:S04]  /*91930*/  STL.64 [R1+0xbc68], R16 ;  /* 0x00bc681001007387 */ /* 0x0001e80000100a00 */
[----:B0-----:R-:W2:Y:S04]  /*91940*/  LDL.LU R16, [R1+0x8a0] ;  /* 0x0008a00001107983 */ /* 0x001ea80000300800 */
[----:B------:R-:W2:Y:S04]  /*91950*/  LDL.LU R17, [R1+0x8a4] ;  /* 0x0008a40001117983 */ /* 0x000ea80000300800 */
[----:B------:R-:W2:Y:S04]  /*91960*/  LDL.LU R18, [R1+0x8a8] ;  /* 0x0008a80001127983 */ /* 0x000ea80000300800 */
[----:B------:R-:W2:Y:S04]  /*91970*/  LDL.LU R19, [R1+0x8ac] ;  /* 0x0008ac0001137983 */ /* 0x000ea80000300800 */
[----:B------:R-:W-:Y:S04]  /*91980*/  STL.64 [R1+0xbc50], R10 ;  /* 0x00bc500a01007387 */ /* 0x000fe80000100a00 */
[----:B------:R0:W-:Y:S04]  /*91990*/  STL.64 [R1+0xbc48], R8 ;  /* 0x00bc480801007387 */ /* 0x0001e80000100a00 */
[----:B0-----:R-:W3:Y:S04]  /*919a0*/  LDL.LU R8, [R1+0x880] ;  /* 0x0008800001087983 */ /* 0x001ee80000300800 */
[----:B------:R-:W3:Y:S04]  /*919b0*/  LDL.LU R9, [R1+0x884] ;  /* 0x0008840001097983 */ /* 0x000ee80000300800 */
[----:B------:R-:W3:Y:S04]  /*919c0*/  LDL.LU R10, [R1+0x888] ;  /* 0x00088800010a7983 */ /* 0x000ee80000300800 */
[----:B------:R-:W3:Y:S04]  /*919d0*/  LDL.LU R11, [R1+0x88c] ;  /* 0x00088c00010b7983 */ /* 0x000ee80000300800 */
[----:B----4-:R-:W-:Y:S04]  /*919e0*/  STL.64 [R1+0xbc30], R6 ;  /* 0x00bc300601007387 */ /* 0x010fe80000100a00 */
[----:B------:R0:W-:Y:S04]  /*919f0*/  STL.64 [R1+0xbc28], R4 ;  /* 0x00bc280401007387 */ /* 0x0001e80000100a00 */
[----:B0-----:R-:W4:Y:S04]  /*91a00*/  LDL.LU R4, [R1+0x860] ;  /* 0x0008600001047983 */ /* 0x001f280000300800 */
[----:B------:R-:W4:Y:S04]  /*91a10*/  LDL.LU R5, [R1+0x864] ;  /* 0x0008640001057983 */ /* 0x000f280000300800 */
[----:B------:R-:W4:Y:S04]  /*91a20*/  LDL.LU R6, [R1+0x868] ;  /* 0x0008680001067983 */ /* 0x000f280000300800 */
[----:B------:R-:W4:Y:S04]  /*91a30*/  LDL.LU R7, [R1+0x86c] ;  /* 0x00086c0001077983 */ /* 0x000f280000300800 */
[----:B------:R0:W-:Y:S04]  /*91a40*/  STL [R1+0xbc04], R28 ;  /* 0x00bc041c01007387 */ /* 0x0001e80000100800 */
[----:B0-----:R-:W2:Y:S04]  /*91a50*/  LDL.LU R28, [R1+0x2d48] ;  /* 0x002d4800011c7983 */ /* 0x001ea80000300800 */
[----:B------:R0:W-:Y:S04]  /*91a60*/  STL [R1+0xbc00], R29 ;  /* 0x00bc001d01007387 */ /* 0x0001e80000100800 */
[----:B0-----:R-:W2:Y:S04]  /*91a70*/  LDL.LU R29, [R1+0x2d50] ;  /* 0x002d5000011d7983 */ /* 0x001ea80000300800 */
        /* <DEDUP_REMOVED lines=32> */
[----:B------:R-:W2:Y:S04]  /*91c80*/  LDL.LU.64 R16, [R1+0xbc58] ;  /* 0x00bc580001107983 */ /* 0x000ea80000300a00 */
        /* <DEDUP_REMOVED lines=16> */
[----:B0-----:R-:W4:Y:S04]  /*91d90*/  LDL.LU.64 R10, [R1+0xbc40] ;  /* 0x00bc4000010a7983 */ /* 0x001f280000300a00 */
[----:B------:R-:W2:Y:S04]  /*91da0*/  LDL.LU.64 R8, [R1+0xbc38] ;  /* 0x00bc380001087983 */ /* 0x000ea80000300a00 */
[----:B------:R0:W-:Y:S04]  /*91db0*/  STL.64 [R1+0xba00], R18 ;  /* 0x00ba001201007387 */ /* 0x0001e80000100a00 */
[----:B0-----:R-:W3:Y:S04]  /*91dc0*/  LDL.LU R19, [R1+0x2d44] ;  /* 0x002d440001137983 */ /* 0x001ee80000300800 */
[----:B------:R-:W-:Y:S01]  /*91dd0*/  STL.64 [R1+0xb9f8], R16 ;  /* 0x00b9f81001007387 */ /* 0x000fe20000100a00 */
        /* <DEDUP_REMOVED lines=11> */
[----:B------:R-:W4:Y:S04]  /*91e90*/  LDL.LU.64 R4, [R1+0xbc18] ;  /* 0x00bc180001047983 */ /* 0x000f280000300a00 */
[----:B------:R-:W-:Y:S04]  /*91ea0*/  STL.64 [R1+0xb9d0], R10 ;  /* 0x00b9d00a01007387 */ /* 0x000fe80000100a00 */
[----:B------:R0:W-:Y:S04]  /*91eb0*/  STL.64 [R1+0xb9c8], R8 ;  /* 0x00b9c80801007387 */ /* 0x0001e80000100a00 */
[----:B0-----:R-:W4:Y:S04]  /*91ec0*/  LDL.LU R8, [R1+0x830] ;  /* 0x0008300001087983 */ /* 0x001f280000300800 */
[----:B------:R-:W4:Y:S04]  /*91ed0*/  LDL.LU R9, [R1+0x834] ;  /* 0x0008340001097983 */ /* 0x000f280000300800 */
[----:B------:R-:W4:Y:S04]  /*91ee0*/  LDL.LU R10, [R1+0x838] ;  /* 0x00083800010a7983 */ /* 0x000f280000300800 */
[----:B------:R-:W4:Y:S01]  /*91ef0*/  LDL.LU R11, [R1+0x83c] ;  /* 0x00083c00010b7983 */ /* 0x000f220000300800 */
[----:B--2---:R-:W-:-:S15]  /*91f00*/  HMMA.16816.F32 R24, R12, R6, R24 ;  /* 0x000000060c18723c */ /* 0x004fde0000001818 */
[----:B------:R-:W-:-:S04]  /*91f10*/  NOP ;  /* 0x0000000000007918 */ /* 0x000fc80000000000 */
[----:B------:R-:W-:Y:S04]  /*91f20*/  STL.64 [R1+0x2530], R24 ;  /* 0x0025301801007387 */ /* 0x000fe80000100a00 */
[----:B------:R0:W-:Y:S04]  /*91f30*/  STL.64 [R1+0x2538], R26 ;  /* 0x0025381a01007387 */ /* 0x0001e80000100a00 */
[----:B0-----:R-:W2:Y:S04]  /*91f40*/  LDL.LU.64 R26, [R1+0xbc10] ;  /* 0x00bc1000011a7983 */ /* 0x001ea80000300a00 */
[----:B------:R-:W2:Y:S01]  /*91f50*/  LDL.LU.64 R24, [R1+0xbc08] ;  /* 0x00bc080001187983 */ /* 0x000ea20000300a00 */
[----:B----4-:R-:W-:Y:S03]  /*91f60*/  HMMA.16816.F32 R8, R12, R4, R8 ;  /* 0x000000040c08723c */ /* 0x010fe60000001808 */
[----:B------:R-:W-:Y:S04]  /*91f70*/  STL.64 [R1+0xb9b0], R6 ;  /* 0x00b9b00601007387 */ /* 0x000fe80000100a00 */
[----:B------:R-:W-:-:S12]  /*91f80*/  STL.64 [R1+0xb9a8], R4 ;  /* 0x00b9a80401007387 */ /* 0x000fd80000100a00 */
[----:B------:R3:W-:Y:S02]  /*91f90*/  STL.64 [R1+0x2520], R8 ;  /* 0x0025200801007387 */ /* 0x0007e40000100a00 */
[----:B---3--:R-:W-:Y:S02]  /*91fa0*/  IMAD R8, R20, 0x100, R19 ;  /* 0x0000010014087824 */ /* 0x008fe400078e0213 */
[----:B------:R-:W-:Y:S04]  /*91fb0*/  STL.64 [R1+0x2528], R10 ;  /* 0x0025280a01007387 */ /* 0x000fe80000100a00 */
[----:B------:R-:W3:Y:S01]  /*91fc0*/  LDL.LU R4, [R1+0x6b0] ;  /* 0x0006b00001047983 */ /* 0x000ee20000300800 */
[----:B--2---:R-:W-:-:S15]  /*91fd0*/  HMMA.16816.F32 R16, R12, R2, R24 ;  /* 0x000000020c10723c */ /* 0x004fde0000001818 */
[----:B------:R-:W-:-:S04]  /*91fe0*/  NOP ;  /* 0x0000000000007918 */ /* 0x000fc80000000000 */
[----:B------:R0:W-:Y:S04]  /*91ff0*/  STL.64 [R1+0x14d0], R16 ;  /* 0x0014d01001007387 */ /* 0x0001e80000100a00 */
[----:B------:R1:W-:Y:S04]  /*92000*/  STL.64 [R1+0x14d8], R18 ;  /* 0x0014d81201007387 */ /* 0x0003e80000100a00 */
[----:B------:R-:W3:Y:S04]  /*92010*/  LDL.LU R5, [R1+0x6b4] ;  /* 0x0006b40001057983 */ /* 0x000ee80000300800 */
[----:B------:R-:W2:Y:S04]  /*92020*/  LDL.LU R6, [R1+0x6b8] ;  /* 0x0006b80001067983 */ /* 0x000ea80000300800 */
[----:B------:R-:W2:Y:S04]  /*92030*/  LDL.LU R7, [R1+0x6bc] ;  /* 0x0006bc0001077983 */ /* 0x000ea80000300800 */
[----:B--2---:R2:W-:Y:S04]  /*92040*/  STL.64 [R1+0xba20], R6 ;  /* 0x00ba200601007387 */ /* 0x0045e80000100a00 */
[----:B---3--:R3:W-:Y:S04]  /*92050*/  STL.64 [R1+0xba18], R4 ;  /* 0x00ba180401007387 */ /* 0x0087e80000100a00 */
[----:B0-----:R-:W4:Y:S04]  /*92060*/  LDL.LU R16, [R1+0x6d0] ;  /* 0x0006d00001107983 */ /* 0x001f280000300800 */
[----:B------:R-:W4:Y:S04]  /*92070*/  LDL.LU R17, [R1+0x6d4] ;  /* 0x0006d40001117983 */ /* 0x000f280000300800 */
[----:B-1----:R-:W2:Y:S04]  /*92080*/  LDL.LU R18, [R1+0x6d8] ;  /* 0x0006d80001127983 */ /* 0x002ea80000300800 */
[----:B------:R-:W2:Y:S04]  /*92090*/  LDL.LU R19, [R1+0x6dc] ;  /* 0x0006dc0001137983 */ /* 0x000ea80000300800 */
[----:B--2---:R-:W-:Y:S04]  /*920a0*/  STL.64 [R1+0xba30], R18 ;  /* 0x00ba301201007387 */ /* 0x004fe80000100a00 */
[----:B----4-:R-:W-:Y:S04]  /*920b0*/  STL.64 [R1+0xba28], R16 ;  /* 0x00ba281001007387 */ /* 0x010fe80000100a00 */
[----:B------:R-:W2:Y:S04]  /*920c0*/  LDL.LU R24, [R1+0x6e0] ;  /* 0x0006e00001187983 */ /* 0x000ea80000300800 */
[----:B------:R-:W2:Y:S04]  /*920d0*/  LDL.LU R25, [R1+0x6e4] ;  /* 0x0006e40001197983 */ /* 0x000ea80000300800 */
[----:B------:R-:W4:Y:S04]  /*920e0*/  LDL.LU R26, [R1+0x6e8] ;  /* 0x0006e800011a7983 */ /* 0x000f280000300800 */
[----:B------:R-:W4:Y:S04]  /*920f0*/  LDL.LU R27, [R1+0x6ec] ;  /* 0x0006ec00011b7983 */ /* 0x000f280000300800 */
[----:B----4-:R-:W-:Y:S04]  /*92100*/  STL.64 [R1+0xba40], R26 ;  /* 0x00ba401a01007387 */ /* 0x010fe80000100a00 */
[----:B--2---:R0:W-:Y:S04]  /*92110*/  STL.64 [R1+0xba38], R24 ;  /* 0x00ba381801007387 */ /* 0x0041e80000100a00 */
[----:B------:R-:W2:Y:S04]  /*92120*/  LDL R6, [R1] ;  /* 0x0000000001067983 */ /* 0x000ea80000100800 */
[----:B------:R-:W2:Y:S04]  /*92130*/  LDL R7, [R1+0x4] ;  /* 0x0000040001077983 */ /* 0x000ea80000100800 */
[----:B---3--:R-:W3:Y:S04]  /*92140*/  LDL R4, [R1+0x8] ;  /* 0x0000080001047983 */ /* 0x008ee80000100800 */
[----:B------:R-:W3:Y:S04]  /*92150*/  LDL R5, [R1+0xc] ;  /* 0x00000c0001057983 */ /* 0x000ee80000100800 */
[----:B--2---:R1:W-:Y:S04]  /*92160*/  STL.64 [R1+0xba50], R6 ;  /* 0x00ba500601007387 */ /* 0x0043e80000100a00 */
[----:B---3--:R-:W-:Y:S04]  /*92170*/  STL.64 [R1+0xba48], R4 ;  /* 0x00ba480401007387 */ /* 0x008fe80000100a00 */
[----:B0-----:R-:W2:Y:S04]  /*92180*/  LDL.LU R24, [R1+0x700] ;  /* 0x0007000001187983 */ /* 0x001ea80000300800 */
[----:B------:R-:W2:Y:S04]  /*92190*/  LDL.LU R25, [R1+0x704] ;  /* 0x0007040001197983 */ /* 0x000ea80000300800 */
[----:B------:R-:W3:Y:S04]  /*921a0*/  LDL.LU R26, [R1+0x708] ;  /* 0x00070800011a7983 */ /* 0x000ee80000300800 */
[----:B------:R-:W3:Y:S04]  /*921b0*/  LDL.LU R27, [R1+0x70c] ;  /* 0x00070c00011b7983 */ /* 0x000ee80000300800 */
[----:B---3--:R-:W-:Y:S04]  /*921c0*/  STL.64 [R1+0xba60], R26 ;  /* 0x00ba601a01007387 */ /* 0x008fe80000100a00 */
[----:B--2---:R0:W-:Y:S04]  /*921d0*/  STL.64 [R1+0xba58], R24 ;  /* 0x00ba581801007387 */ /* 0x0041e80000100a00 */
[----:B-1----:R-:W2:Y:S04]  /*921e0*/  LDL R6, [R1+0x10] ;  /* 0x0000100001067983 */ /* 0x002ea80000100800 */
[----:B------:R-:W2:Y:S04]  /*921f0*/  LDL R7, [R1+0x14] ;  /* 0x0000140001077983 */ /* 0x000ea80000100800 */
[----:B--2---:R-:W-:Y:S04]  /*92200*/  STL.64 [R1+0xba68], R6 ;  /* 0x00ba680601007387 */ /* 0x004fe80000100a00 */
        /* <DEDUP_REMOVED lines=2528> */
[C---:B---3--:R-:W-:Y:S08]  /*9c010*/  HMMA.16816.F32 R16, R12.reuse, R24, R16 ;  /* 0x000000180c10723c */ /* 0x048ff00000001810 */
[C---:B--2---:R-:W-:Y:S11]  /*9c020*/  HMMA.16816.F32 R24, R12.reuse, R26, R20 ;  /* 0x0000001a0c18723c */ /* 0x044ff60000001814 */
[----:B------:R-:W-:Y:S04]  /*9c030*/  STL.64 [R1+0x8d0], R16 ;  /* 0x0008d01001007387 */ /* 0x000fe80000100a00 */
[----:B------:R0:W-:Y:S04]  /*9c040*/  STL.64 [R1+0x8d8], R18 ;  /* 0x0008d81201007387 */ /* 0x0001e80000100a00 */
[----:B0-----:R-:W4:Y:S04]  /*9c050*/  LDL.LU.64 R18, [R1+0xaf30] ;  /* 0x00af300001127983 */ /* 0x001f280000300a00 */
[----:B------:R-:W2:Y:S04]  /*9c060*/  LDL.LU.64 R16, [R1+0xaf28] ;  /* 0x00af280001107983 */ /* 0x000ea80000300a00 */
[----:B------:R-:W3:Y:S04]  /*9c070*/  LDL.LU.64 R22, [R1+0xaf20] ;  /* 0x00af200001167983 */ /* 0x000ee80000300a00 */
[----:B------:R-:W3:Y:S04]  /*9c080*/  LDL.LU.64 R20, [R1+0xaf18] ;  /* 0x00af180001147983 */ /* 0x000ee80000300a00 */
[----:B------:R-:W-:Y:S04]  /*9c090*/  STL.64 [R1+0x8c0], R24 ;  /* 0x0008c01801007387 */ /* 0x000fe80000100a00 */
[----:B------:R0:W-:Y:S04]  /*9c0a0*/  STL.64 [R1+0x8c8], R26 ;  /* 0x0008c81a01007387 */ /* 0x0001e80000100a00 */
[----:B0-----:R-:W3:Y:S04]  /*9c0b0*/  LDL.LU.64 R26, [R1+0xaf10] ;  /* 0x00af1000011a7983 */ /* 0x001ee80000300a00 */
[----:B------:R-:W3:Y:S04]  /*9c0c0*/  LDL.LU.64 R24, [R1+0xaf08] ;  /* 0x00af080001187983 */ /* 0x000ee80000300a00 */
[----:B------:R-:W3:Y:S01]  /*9c0d0*/  LDL.LU R0, [R1+0x2e18] ;  /* 0x002e180001007983 */ /* 0x000ee20000300800 */
[C---:B--2---:R-:W-:Y:S08]  /*9c0e0*/  HMMA.16816.F32 R4, R12.reuse, R16, R4 ;  /* 0x000000100c04723c */ /* 0x044ff00000001804 */
[C---:B----4-:R-:W-:Y:S08]  /*9c0f0*/  HMMA.16816.F32 R16, R12.reuse, R18, R8 ;  /* 0x000000120c10723c */ /* 0x050ff00000001808 */
[C---:B---3--:R-:W-:Y:S03]  /*9c100*/  HMMA.16816.F32 R8, R12.reuse, R28, R20 ;  /* 0x0000001c0c08723c */ /* 0x048fe60000001814 */
[----:B------:R0:W-:Y:S04]  /*9c110*/  STL.64 [R1+0x8b0], R4 ;  /* 0x0008b00401007387 */ /* 0x0001e80000100a00 */
[----:B------:R1:W-:Y:S04]  /*9c120*/  STL.64 [R1+0x8b8], R6 ;  /* 0x0008b80601007387 */ /* 0x0003e80000100a00 */
[----:B0-----:R-:W2:Y:S04]  /*9c130*/  LDL.LU R4, [R1+0x2100] ;  /* 0x0021000001047983 */ /* 0x001ea80000300800 */
[----:B------:R-:W-:Y:S04]  /*9c140*/  STL.64 [R1+0x8a0], R16 ;  /* 0x0008a01001007387 */ /* 0x000fe80000100a00 */
[----:B------:R-:W-:Y:S04]  /*9c150*/  STL.64 [R1+0x8a8], R18 ;  /* 0x0008a81201007387 */ /* 0x000fe80000100a00 */
[----:B------:R-:W-:Y:S04]  /*9c160*/  STL.64 [R1+0x890], R8 ;  /* 0x0008900801007387 */ /* 0x000fe80000100a00 */
[----:B------:R-:W-:Y:S04]  /*9c170*/  STL.64 [R1+0x898], R10 ;  /* 0x0008980a01007387 */ /* 0x000fe80000100a00 */
[----:B------:R-:W2:Y:S04]  /*9c180*/  LDL.LU R5, [R1+0x2104] ;  /* 0x0021040001057983 */ /* 0x000ea80000300800 */
[----:B-1----:R-:W3:Y:S04]  /*9c190*/  LDL.LU R6, [R1+0x2108] ;  /* 0x0021080001067983 */ /* 0x002ee80000300800 */
        /* <DEDUP_REMOVED lines=11> */
[----:B------:R-:W4:Y:S04]  /*9c250*/  LDL.LU R8, [R1+0x2120] ;  /* 0x0021200001087983 */ /* 0x000f280000300800 */
[----:B------:R-:W4:Y:S04]  /*9c260*/  LDL.LU R9, [R1+0x2124] ;  /* 0x0021240001097983 */ /* 0x000f280000300800 */
        /* <DEDUP_REMOVED lines=14> */
[----:B----4-:R0:W-:Y:S04]  /*9c350*/  STL.64 [R1+0xaeb8], R8 ;  /* 0x00aeb80801007387 */ /* 0x0101e80000100a00 */
[----:B0-----:R-:W3:Y:S04]  /*9c360*/  LDL.LU R8, [R1+0x2130] ;  /* 0x0021300001087983 */ /* 0x001ee80000300800 */
[----:B------:R-:W3:Y:S04]  /*9c370*/  LDL.LU R9, [R1+0x2134] ;  /* 0x0021340001097983 */ /* 0x000ee80000300800 */
[----:B------:R-:W3:Y:S04]  /*9c380*/  LDL.LU R10, [R1+0x2138] ;  /* 0x00213800010a7983 */ /* 0x000ee80000300800 */
[----:B------:R-:W3:Y:S04]  /*9c390*/  LDL.LU R11, [R1+0x213c] ;  /* 0x00213c00010b7983 */ /* 0x000ee80000300800 */
[----:B------:R-:W-:Y:S04]  /*9c3a0*/  STL.64 [R1+0xaea0], R6 ;  /* 0x00aea00601007387 */ /* 0x000fe80000100a00 */
[----:B------:R0:W-:Y:S04]  /*9c3b0*/  STL.64 [R1+0xae98], R4 ;  /* 0x00ae980401007387 */ /* 0x0001e80000100a00 */
[----:B0-----:R-:W4:Y:S04]  /*9c3c0*/  LDL.LU R4, [R1+0x2110] ;  /* 0x0021100001047983 */ /* 0x001f280000300800 */
[----:B------:R-:W4:Y:S04]  /*9c3d0*/  LDL.LU R5, [R1+0x2114] ;  /* 0x0021140001057983 */ /* 0x000f280000300800 */
[----:B------:R-:W4:Y:S04]  /*9c3e0*/  LDL.LU R6, [R1+0x2118] ;  /* 0x0021180001067983 */ /* 0x000f280000300800 */
        /* <DEDUP_REMOVED lines=84> */
[----:B------:R3:W-:Y:S02]  /*9c930*/  STL.64 [R1+0xacc8], R4 ;  /* 0x00acc80401007387 */ /* 0x0007e40000100a00 */
[----:B---3--:R-:W-:-:S02]  /*9c940*/  IMAD R5, R20, 0x100, R19 ;  /* 0x0000010014057824 */ /* 0x008fc400078e0213 */
[----:B------:R-:W-:-:S08]  /*9c950*/  IMAD R4, R22, 0x100, R21 ;  /* 0x0000010016047824 */ /* 0x000fd000078e0215 */
[----:B------:R0:W-:Y:S04]  /*9c960*/  STL.64 [R1+0x7f0], R8 ;  /* 0x0007f00801007387 */ /* 0x0001e80000100a00 */
[----:B------:R-:W-:Y:S04]  /*9c970*/  STL.64 [R1+0x7f8], R10 ;  /* 0x0007f80a01007387 */ /* 0x000fe80000100a00 */
[----:B------:R-:W-:Y:S04]  /*9c980*/  STL [R1+0xb0], R5 ;  /* 0x0000b00501007387 */ /* 0x000fe80000100800 */
[----:B------:R2:W-:Y:S01]  /*9c990*/  STL [R1+0xb4], R4 ;  /* 0x0000b40401007387 */ /* 0x0005e20000100800 */
[----:B0-----:R-:W-:-:S05]  /*9c9a0*/  IMAD R8, R28, 0x100, R23 ;  /* 0x000001001c087824 */ /* 0x001fca00078e0217 */
[----:B------:R0:W-:Y:S01]  /*9c9b0*/  STL [R1+0xb8], R8 ;  /* 0x0000b80801007387 */ /* 0x0001e20000100800 */
[----:B--2---:R-:W-:Y:S03]  /*9c9c0*/  HMMA.16816.F32 R4, R12, R2, R24 ;  /* 0x000000020c04723c */ /* 0x004fe60000001818 */
[----:B------:R-:W2:-:S15]  /*9c9d0*/  LDL.LU R24, [R1+0x2050] ;  /* 0x0020500001187983 */ /* 0x000e9e0000300800 */
[----:B------:R-:W-:Y:S01]  /*9c9e0*/  NOP ;  /* 0x0000000000007918 */ /* 0x000fe20000000000 */
[----:B------:R-:W-:Y:S04]  /*9c9f0*/  STL.64 [R1+0xe0], R4 ;  /* 0x0000e00401007387 */ /* 0x000fe80000100a00 */
[----:B------:R1:W-:Y:S04]  /*9ca00*/  STL.64 [R1+0xe8], R6 ;  /* 0x0000e80601007387 */ /* 0x0003e80000100a00 */
[----:B------:R-:W2:Y:S04]  /*9ca10*/  LDL.LU R25, [R1+0x2054] ;  /* 0x0020540001197983 */ /* 0x000ea80000300800 */
[----:B------:R-:W3:Y:S04]  /*9ca20*/  LDL.LU R26, [R1+0x2058] ;  /* 0x00205800011a7983 */ /* 0x000ee80000300800 */
[----:B------:R-:W3:Y:S04]  /*9ca30*/  LDL.LU R27, [R1+0x205c] ;  /* 0x00205c00011b7983 */ /* 0x000ee80000300800 */
[----:B---3--:R-:W-:Y:S04]  /*9ca40*/  STL.64 [R1+0xae08], R26 ;  /* 0x00ae081a01007387 */ /* 0x008fe80000100a00 */
[----:B--2---:R-:W-:Y:S04]  /*9ca50*/  STL.64 [R1+0xae00], R24 ;  /* 0x00ae001801007387 */ /* 0x004fe80000100a00 */
[----:B------:R-:W2:Y:S04]  /*9ca60*/  LDL R22, [R1+0x60] ;  /* 0x0000600001167983 */ /* 0x000ea80000100800 */
[----:B------:R-:W2:Y:S04]  /*9ca70*/  LDL R23, [R1+0x64] ;  /* 0x0000640001177983 */ /* 0x000ea80000100800 */
[----:B--2---:R2:W-:Y:S04]  /*9ca80*/  STL.64 [R1+0xae30], R22 ;  /* 0x00ae301601007387 */ /* 0x0045e80000100a00 */
[----:B0-----:R-:W3:Y:S04]  /*9ca90*/  LDL.LU R8, [R1+0x2070] ;  /* 0x0020700001087983 */ /* 0x001ee80000300800 */
[----:B------:R-:W3:Y:S04]  /*9caa0*/  LDL.LU R9, [R1+0x2074] ;  /* 0x0020740001097983 */ /* 0x000ee80000300800 */
[----:B------:R-:W4:Y:S04]  /*9cab0*/  LDL.LU R10, [R1+0x2078] ;  /* 0x00207800010a7983 */ /* 0x000f280000300800 */
[----:B------:R-:W4:Y:S04]  /*9cac0*/  LDL.LU R11, [R1+0x207c] ;  /* 0x00207c00010b7983 */ /* 0x000f280000300800 */
[----:B----4-:R-:W-:Y:S04]  /*9cad0*/  STL.64 [R1+0xae18], R10 ;  /* 0x00ae180a01007387 */ /* 0x010fe80000100a00 */
[----:B---3--:R0:W-:Y:S04]  /*9cae0*/  STL.64 [R1+0xae10], R8 ;  /* 0x00ae100801007387 */ /* 0x0081e80000100a00 */
[----:B-1----:R-:W3:Y:S04]  /*9caf0*/  LDL R6, [R1+0x70] ;  /* 0x0000700001067983 */ /* 0x002ee80000100800 */
[----:B------:R-:W3:Y:S04]  /*9cb00*/  LDL R7, [R1+0x74] ;  /* 0x0000740001077983 */ /* 0x000ee80000100800 */
[----:B--2---:R-:W2:Y:S04]  /*9cb10*/  LDL.64 R22, [R1+0x88] ;  /* 0x0000880001167983 */ /* 0x004ea80000100a00 */
[----:B0-----:R-:W4:Y:S04]  /*9cb20*/  LDL.LU R8, [R1+0x2090] ;  /* 0x0020900001087983 */ /* 0x001f280000300800 */
        /* <DEDUP_REMOVED lines=16> */
[----:B------:R-:W2:Y:S04]  /*9cc30*/  LDL.LU R14, [R1+0xb4] ;  /* 0x0000b400010e7983 */ /* 0x000ea80000300800 */
[----:B------:R-:W2:Y:S04]  /*9cc40*/  LDL.LU R15, [R1+0xb8] ;  /* 0x0000b800010f7983 */ /* 0x000ea80000300800 */
[----:B----4-:R0:W-:Y:S04]  /*9cc50*/  STL.64 [R1+0xae50], R10 ;  /* 0x00ae500a01007387 */ /* 0x0101e80000100a00 */
[----:B0-----:R-:W4:Y:S04]  /*9cc60*/  LDL R10, [R1+0x90] ;  /* 0x00009000010a7983 */ /* 0x001f280000100800 */
[----:B------:R-:W4:Y:S04]  /*9cc70*/  LDL R11, [R1+0x94] ;  /* 0x00009400010b7983 */ /* 0x000f280000100800 */
[----:B--2---:R0:W-:Y:S04]  /*9cc80*/  STL.64 [R1+0xae48], R8 ;  /* 0x00ae480801007387 */ /* 0x0041e80000100a00 */
[----:B------:R-:W2:Y:S04]  /*9cc90*/  LDL.64 R4, [R1+0x78] ;  /* 0x0000780001047983 */ /* 0x000ea80000100a00 */
[----:B0-----:R-:W4:Y:S04]  /*9cca0*/  LDL.64 R8, [R1+0x98] ;  /* 0x0000980001087983 */ /* 0x001f280000100a00 */
[----:B---3--:R-:W-:Y:S04]  /*9ccb0*/  STL.64 [R1+0xae60], R6 ;  /* 0x00ae600601007387 */ /* 0x008fe80000100a00 */
[----:B--2---:R0:W-:Y:S04]  /*9ccc0*/  STL.64 [R1+0xae58], R4 ;  /* 0x00ae580401007387 */ /* 0x0041e80000100a00 */
[----:B0-----:R-:W2:Y:S04]  /*9ccd0*/  LDL.LU R4, [R1+0x20c0] ;  /* 0x0020c00001047983 */ /* 0x001ea80000300800 */
[----:B------:R-:W2:Y:S04]  /*9cce0*/  LDL.LU R5, [R1+0x20c4] ;  /* 0x0020c40001057983 */ /* 0x000ea80000300800 */
[----:B------:R-:W3:Y:S04]  /*9ccf0*/  LDL.LU R6, [R1+0x20c8] ;  /* 0x0020c80001067983 */ /* 0x000ee80000300800 */
[----:B------:R-:W3:Y:S01]  /*9cd00*/  LDL.LU R7, [R1+0x20cc] ;  /* 0x0020cc0001077983 */ /* 0x000ee20000300800 */
[----:B------:R-:W-:Y:S01]  /*9cd10*/  IMAD R0, R0, 0x100, R29 ;  /* 0x0000010000007824 */ /* 0x000fe200078e021d */
[----:B------:R-:W-:-:S02]  /*9cd20*/  F2FP.F16.E4M3.UNPACK_B R12, R13 ;  /* 0x0000000dff0c723e */ /* 0x000fc400020006ff */
[----:B------:R-:W-:Y:S01]  /*9cd30*/  F2FP.F16.E4M3.UNPACK_B R13, R14 ;  /* 0x0000000eff0d723e */ /* 0x000fe200020006ff */
[----:B---3--:R-:W-:Y:S04]  /*9cd40*/  STL.64 [R1+0xae70], R6 ;  /* 0x00ae700601007387 */ /* 0x008fe80000100a00 */
[----:B--2---:R0:W-:Y:S04]  /*9cd50*/  STL.64 [R1+0xae68], R4 ;  /* 0x00ae680401007387 */ /* 0x0041e80000100a00 */
[----:B0-----:R-:W4:Y:S04]  /*9cd60*/  LDL.LU R4, [R1+0x20d0] ;  /* 0x0020d00001047983 */ /* 0x001f280000300800 */
[----:B------:R-:W4:Y:S04]  /*9cd70*/  LDL.LU R5, [R1+0x20d4] ;  /* 0x0020d40001057983 */ /* 0x000f280000300800 */
[----:B------:R-:W4:Y:S04]  /*9cd80*/  LDL.LU R6, [R1+0x20d8] ;  /* 0x0020d80001067983 */ /* 0x000f280000300800 */
[----:B------:R-:W4:Y:S01]  /*9cd90*/  LDL.LU R7, [R1+0x20dc] ;  /* 0x0020dc0001077983 */ /* 0x000f220000300800 */
[----:B------:R-:W-:-:S02]  /*9cda0*/  F2FP.F16.E4M3.UNPACK_B R14, R15 ;  /* 0x0000000fff0e723e */ /* 0x000fc400020006ff */
[----:B------:R-:W-:Y:S01]  /*9cdb0*/  F2FP.F16.E4M3.UNPACK_B R15, R0 ;  /* 0x00000000ff0f723e */ /* 0x000fe200020006ff */
[----:B------:R-:W2:Y:S04]  /*9cdc0*/  LDL.LU R24, [R1+0x2080] ;  /* 0x0020800001187983 */ /* 0x000ea80000300800 */
[----:B------:R-:W2:Y:S04]  /*9cdd0*/  LDL.LU R25, [R1+0x2084] ;  /* 0x0020840001197983 */ /* 0x000ea80000300800 */
[----:B------:R-:W2:Y:S04]  /*9cde0*/  LDL.LU R26, [R1+0x2088] ;  /* 0x00208800011a7983 */ /* 0x000ea80000300800 */
[----:B------:R-:W2:Y:S04]  /*9cdf0*/  LDL.LU R27, [R1+0x208c] ;  /* 0x00208c00011b7983 */ /* 0x000ea80000300800 */
[----:B------:R-:W3:Y:S04]  /*9ce00*/  LDL.64 R20, [R1+0x68] ;  /* 0x0000680001147983 */ /* 0x000ee80000100a00 */
[----:B------:R-:W2:Y:S04]  /*9ce10*/  LDL.LU R16, [R1+0x2060] ;  /* 0x0020600001107983 */ /* 0x000ea80000300800 */
[----:B------:R-:W2:Y:S04]  /*9ce20*/  LDL.LU R17, [R1+0x2064] ;  /* 0x0020640001117983 */ /* 0x000ea80000300800 */
[----:B------:R-:W2:Y:S04]  /*9ce30*/  LDL.LU R18, [R1+0x2068] ;  /* 0x0020680001127983 */ /* 0x000ea80000300800 */
[----:B------:R-:W2:Y:S04]  /*9ce40*/  LDL.LU R19, [R1+0x206c] ;  /* 0x00206c0001137983 */ /* 0x000ea80000300800 */
[----:B------:R-:W2:Y:S04]  /*9ce50*/  LDL.64 R28, [R1+0x58] ;  /* 0x00005800011c7983 */ /* 0x000ea80000100a00 */
[----:B------:R-:W-:Y:S04]  /*9ce60*/  STL [R1+0xac74], R2 ;  /* 0x00ac740201007387 */ /* 0x000fe80000100800 */
[----:B------:R-:W-:Y:S01]  /*9ce70*/  STL [R1+0xac70], R3 ;  /* 0x00ac700301007387 */ /* 0x000fe20000100800 */
[----:B----4-:R-:W-:-:S15]  /*9ce80*/  HMMA.16816.F32 R4, R12, R8, R4 ;  /* 0x000000080c04723c */ /* 0x010fde0000001804 */
[----:B------:R-:W-:-:S04]  /*9ce90*/  NOP ;  /* 0x0000000000007918 */ /* 0x000fc80000000000 */
[----:B------:R-:W-:Y:S04]  /*9cea0*/  STL.64 [R1+0x7e0], R4 ;  /* 0x0007e00401007387 */ /* 0x000fe80000100a00 */
[----:B------:R0:W-:Y:S04]  /*9ceb0*/  STL.64 [R1+0x7e8], R6 ;  /* 0x0007e80601007387 */ /* 0x0001e80000100a00 */
[----:B0-----:R-:W4:Y:S04]  /*9cec0*/  LDL.LU.64 R6, [R1+0xae70] ;  /* 0x00ae700001067983 */ /* 0x001f280000300a00 */
[----:B------:R-:W4:Y:S01]  /*9ced0*/  LDL.LU.64 R4, [R1+0xae68] ;  /* 0x00ae680001047983 */ /* 0x000f220000300a00 */
[----:B------:R-:W-:-:S02]  /*9cee0*/  IMAD.MOV.U32 R3, RZ, RZ, R8 ;  /* 0x000000ffff037224 */ /* 0x000fc400078e0008 */
[----:B------:R-:W-:-:S05]  /*9cef0*/  IMAD.MOV.U32 R0, RZ, RZ, R9 ;  /* 0x000000ffff007224 */ /* 0x000fca00078e0009 */
[----:B------:R-:W-:Y:S04]  /*9cf00*/  STL [R1+0xac7c], R0 ;  /* 0x00ac7c0001007387 */ /* 0x000fe80000100800 */
[----:B------:R-:W-:Y:S01]  /*9cf10*/  STL [R1+0xac78], R3 ;  /* 0x00ac780301007387 */ /* 0x000fe20000100800 */
[----:B----4-:R-:W-:Y:S03]  /*9cf20*/  HMMA.16816.F32 R8, R12, R10, R4 ;  /* 0x0000000a0c08723c */ /* 0x010fe60000001804 */
[----:B------:R-:W2:Y:S04]  /*9cf30*/  LDL.LU.64 R6, [R1+0xae60] ;  /* 0x00ae600001067983 */ /* 0x000ea80000300a00 */
[----:B------:R-:W4:-:S12]  /*9cf40*/  LDL.LU.64 R4, [R1+0xae58] ;  /* 0x00ae580001047983 */ /* 0x000f180000300a00 */
[----:B------:R-:W-:Y:S04]  /*9cf50*/  STL.64 [R1+0x7d0], R8 ;  /* 0x0007d00801007387 */ /* 0x000fe80000100a00 */
[----:B------:R0:W-:Y:S04]  /*9cf60*/  STL.64 [R1+0x7d8], R10 ;  /* 0x0007d80a01007387 */ /* 0x0001e80000100a00 */
[----:B0-----:R-:W2:Y:S04]  /*9cf70*/  LDL.LU.64 R10, [R1+0xae50] ;  /* 0x00ae5000010a7983 */ /* 0x001ea80000300a00 */
[----:B------:R-:W2:Y:S01]  /*9cf80*/  LDL.LU.64 R8, [R1+0xae48] ;  /* 0x00ae480001087983 */ /* 0x000ea20000300a00 */
[----:B------:R-:W-:-:S02]  /*9cf90*/  IMAD.MOV.U32 R2, RZ, RZ, R23 ;  /* 0x000000ffff027224 */ /* 0x000fc400078e0017 */
[----:B------:R-:W-:Y:S01]  /*9cfa0*/  IMAD.MOV.U32 R3, RZ, RZ, R22 ;  /* 0x000000ffff037224 */ /* 0x000fe200078e0016 */
[----:B--2---:R-:W-:-:S15]  /*9cfb0*/  HMMA.16816.F32 R8, R12, R22, R8 ;  /* 0x000000160c08723c */ /* 0x004fde0000001808 */
[----:B------:R-:W-:-:S04]  /*9cfc0*/  NOP ;  /* 0x0000000000007918 */ /* 0x000fc80000000000 */
[----:B------:R-:W-:Y:S04]  /*9cfd0*/  STL.64 [R1+0x7c0], R8 ;  /* 0x0007c00801007387 */ /* 0x000fe80000100a00 */
[----:B------:R0:W-:Y:S04]  /*9cfe0*/  STL.64 [R1+0x7c8], R10 ;  /* 0x0007c80a01007387 */ /* 0x0001e80000100a00 */
[----:B0-----:R-:W2:Y:S04]  /*9cff0*/  LDL.LU.64 R10, [R1+0xae40] ;  /* 0x00ae4000010a7983 */ /* 0x001ea80000300a00 */
[----:B------:R-:W2:Y:S04]  /*9d000*/  LDL.LU.64 R8, [R1+0xae38] ;  /* 0x00ae380001087983 */ /* 0x000ea80000300a00 */
[----:B------:R-:W2:Y:S04]  /*9d010*/  LDL.LU.64 R22, [R1+0xae30] ;  /* 0x00ae300001167983 */ /* 0x000ea80000300a00 */
[----:B------:R-:W-:Y:S04]  /*9d020*/  STL [R1+0xac84], R2 ;  /* 0x00ac840201007387 */ /* 0x000fe80000100800 */
        /* <DEDUP_REMOVED lines=10> */
[----:B----4-:R-:W-:Y:S02]  /*9d0d0*/  IMAD.MOV.U32 R3, RZ, RZ, R5 ;  /* 0x000000ffff037224 */ /* 0x010fe400078e0005 */
[----:B------:R-:W-:Y:S01]  /*9d0e0*/  IMAD.MOV.U32 R2, RZ, RZ, R4 ;  /* 0x000000ffff027224 */ /* 0x000fe200078e0004 */
[----:B--2---:R-:W-:-:S15]  /*9d0f0*/  HMMA.16816.F32 R8, R12, R4, R8 ;  /* 0x000000040c08723c */ /* 0x004fde0000001808 */
[----:B------:R-:W-:-:S04]  /*9d100*/  NOP ;  /* 0x0000000000007918 */ /* 0x000fc80000000000 */
[----:B------:R-:W-:Y:S04]  /*9d110*/  STL.64 [R1+0x7a0], R8 ;  /* 0x0007a00801007387 */ /* 0x000fe80000100a00 */
[----:B------:R0:W-:Y:S04]  /*9d120*/  STL.64 [R1+0x7a8], R10 ;  /* 0x0007a80a01007387 */ /* 0x0001e80000100a00 */
[----:B0-----:R-:W2:Y:S04]  /*9d130*/  LDL.LU.64 R10, [R1+0xae18] ;  /* 0x00ae1800010a7983 */ /* 0x001ea80000300a00 */
[----:B------:R-:W2:Y:S04]  /*9d140*/  LDL.LU.64 R8, [R1+0xae10] ;  /* 0x00ae100001087983 */ /* 0x000ea80000300a00 */
[----:B------:R-:W-:Y:S04]  /*9d150*/  STL [R1+0xac90], R3 ;  /* 0x00ac900301007387 */ /* 0x000fe80000100800 */
[----:B------:R0:W-:Y:S01]  /*9d160*/  STL [R1+0xac8c], R2 ;  /* 0x00ac8c0201007387 */ /* 0x0001e20000100800 */
[----:B------:R-:W-:Y:S03]  /*9d170*/  HMMA.16816.F32 R4, R12, R6, R24 ;  /* 0x000000060c04723c */ /* 0x000fe60000001818 */
[----:B------:R-:W4:Y:S04]  /*9d180*/  LDL.LU.64 R26, [R1+0xae08] ;  /* 0x00ae0800011a7983 */ /* 0x000f280000300a00 */
[----:B------:R-:W4:-:S12]  /*9d190*/  LDL.LU.64 R24, [R1+0xae00] ;  /* 0x00ae000001187983 */ /* 0x000f180000300a00 */
[----:B------:R-:W-:Y:S04]  /*9d1a0*/  STL.64 [R1+0x790], R4 ;  /* 0x0007900401007387 */ /* 0x000fe80000100a00 */
[----:B------:R2:W-:Y:S01]  /*9d1b0*/  STL.64 [R1+0x798], R6 ;  /* 0x0007980601007387 */ /* 0x0005e20000100a00 */
[----:B---3--:R-:W-:Y:S02]  /*9d1c0*/  IMAD.MOV.U32 R0, RZ, RZ, R21 ;  /* 0x000000ffff007224 */ /* 0x008fe400078e0015 */
[----:B0-----:R-:W-:Y:S01]  /*9d1d0*/  IMAD.MOV.U32 R2, RZ, RZ, R20 ;  /* 0x000000ffff027224 */ /* 0x001fe200078e0014 */
[C---:B--2---:R-:W-:Y:S08]  /*9d1e0*/  HMMA.16816.F32 R4, R12.reuse, R20, R8 ;  /* 0x000000140c04723c */ /* 0x044ff00000001808 */
[C---:B------:R-:W-:Y:S11]  /*9d1f0*/  HMMA.16816.F32 R8, R12.reuse, R22, R16 ;  /* 0x000000160c08723c */ /* 0x040ff60000001810 */
[----:B------:R-:W-:Y:S04]  /*9d200*/  STL.64 [R1+0x780], R4 ;  /* 0x0007800401007387 */ /* 0x000fe80000100a00 */
[----:B------:R4:W-:Y:S02]  /*9d210*/  STL.64 [R1+0x788], R6 ;  /* 0x0007880601007387 */ /* 0x0009e40000100a00 */
[----:B----4-:R-:W-:Y:S02]  /*9d220*/  HMMA.16816.F32 R4, R12, R28, R24 ;  /* 0x0000001c0c04723c */ /* 0x010fe40000001818 */
[----:B------:R-:W-:Y:S04]  /*9d230*/  STL [R1+0xac98], R0 ;  /* 0x00ac980001007387 */ /* 0x000fe80000100800 */
[----:B------:R-:W-:Y:S04]  /*9d240*/  STL [R1+0xac94], R2 ;  /* 0x00ac940201007387 */ /* 0x000fe80000100800 */
[----:B------:R-:W-:Y:S04]  /*9d250*/  STL.64 [R1+0x770], R8 ;  /* 0x0007700801007387 */ /* 0x000fe80000100a00 */
[----:B------:R-:W-:Y:S05]  /*9d260*/  STL.64 [R1+0x778], R10 ;  /* 0x0007780a01007387 */ /* 0x000fea0000100a00 */
[----:B------:R-:W-:Y:S04]  /*9d270*/  STL.64 [R1+0x760], R4 ;  /* 0x0007600401007387 */ /* 0x000fe80000100a00 */
[----:B------:R-:W-:Y:S04]  /*9d280*/  STL.64 [R1+0x768], R6 ;  /* 0x0007680601007387 */ /* 0x000fe80000100a00 */
[----:B------:R-:W2:Y:S04]  /*9d290*/  LDL R26, [R1+0x10] ;  /* 0x00001000011a7983 */ /* 0x000ea80000100800 */
[----:B------:R-:W2:Y:S04]  /*9d2a0*/  LDL R27, [R1+0x14] ;  /* 0x00001400011b7983 */ /* 0x000ea80000100800 */
        /* <DEDUP_REMOVED lines=11> */
[----:B------:R-:W-:-:S02]  /*9d360*/  IMAD.MOV.U32 R2, RZ, RZ, R28 ;  /* 0x000000ffff027224 */ /* 0x000fc400078e001c */
[----:B------:R-:W-:Y:S01]  /*9d370*/  IMAD.MOV.U32 R3, RZ, RZ, R29 ;  /* 0x000000ffff037224 */ /* 0x000fe200078e001d */
[----:B------:R-:W4:Y:S04]  /*9d380*/  LDL.64 R26, [R1+0x48] ;  /* 0x00004800011a7983 */ /* 0x000f280000100a00 */
[----:B------:R-:W4:Y:S04]  /*9d390*/  LDL.64 R28, [R1+0x38] ;  /* 0x00003800011c7983 */ /* 0x000f280000100a00 */
        /* <DEDUP_REMOVED lines=36> */
[----:B------:R-:W2:Y:S04]  /*9d5e0*/  LDL.64 R24, [R1+0x18] ;  /* 0x0000180001187983 */ /* 0x000ea80000100a00 */
[----:B------:R-:W2:Y:S04]  /*9d5f0*/  LDL.LU R20, [R1+0x1fc0] ;  /* 0x001fc00001147983 */ /* 0x000ea80000300800 */
[----:B------:R-:W2:Y:S04]  /*9d600*/  LDL.LU R21, [R1+0x1fc4] ;  /* 0x001fc40001157983 */ /* 0x000ea80000300800 */
[----:B------:R-:W2:Y:S04]  /*9d610*/  LDL.LU R22, [R1+0x1fc8] ;  /* 0x001fc80001167983 */ /* 0x000ea80000300800 */
[----:B------:R-:W2:Y:S04]  /*9d620*/  LDL.LU R23, [R1+0x1fcc] ;  /* 0x001fcc0001177983 */ /* 0x000ea80000300800 */
        /* <DEDUP_REMOVED lines=10> */
[----:B----4-:R-:W-:Y:S02]  /*9d6d0*/  IMAD.MOV.U32 R2, RZ, RZ, R27 ;  /* 0x000000ffff027224 */ /* 0x010fe400078e001b */
[----:B------:R-:W-:Y:S01]  /*9d6e0*/  IMAD.MOV.U32 R3, RZ, RZ, R26 ;  /* 0x000000ffff037224 */ /* 0x000fe200078e001a */
[----:B------:R-:W-:Y:S01]  /*9d6f0*/  STL [R1+0xaca4], R0 ;  /* 0x00aca40001007387 */ /* 0x000fe20000100800 */
[----:B--2---:R-:W-:-:S15]  /*9d700*/  HMMA.16816.F32 R16, R12, R26, R16 ;  /* 0x0000001a0c10723c */ /* 0x004fde0000001810 */
[----:B------:R-:W-:-:S04]  /*9d710*/  NOP ;  /* 0x0000000000007918 */ /* 0x000fc80000000000 */
[----:B------:R-:W-:Y:S04]  /*9d720*/  STL.64 [R1+0x740], R16 ;  /* 0x0007401001007387 */ /* 0x000fe80000100a00 */
[----:B------:R0:W-:Y:S04]  /*9d730*/  STL.64 [R1+0x748], R18 ;  /* 0x0007481201007387 */ /* 0x0001e80000100a00 */
[----:B0-----:R-:W2:Y:S04]  /*9d740*/  LDL.LU.64 R18, [R1+0xade8] ;  /* 0x00ade80001127983 */ /* 0x001ea80000300a00 */
[----:B------:R-:W2:Y:S04]  /*9d750*/  LDL.LU.64 R16, [R1+0xade0] ;  /* 0x00ade00001107983 */ /* 0x000ea80000300a00 */
[----:B------:R-:W4:Y:S04]  /*9d760*/  LDL.LU.64 R26, [R1+0xadd8] ;  /* 0x00add800011a7983 */ /* 0x000f280000300a00 */
        /* <DEDUP_REMOVED lines=37> */
[----:B------:R-:W-:Y:S01]  /*9d9c0*/  HMMA.16816.F32 R4, R12, R10, R4 ;  /* 0x0000000a0c04723c */ /* 0x000fe20000001804 */
[----:B------:R-:W-:-:S02]  /*9d9d0*/  IMAD.MOV.U32 R2, RZ, RZ, R9 ;  /* 0x000000ffff027224 */ /* 0x000fc400078e0009 */
[----:B------:R-:W-:-:S03]  /*9d9e0*/  IMAD.MOV.U32 R3, RZ, RZ, R8 ;  /* 0x000000ffff037224 */ /* 0x000fc600078e0008 */
[----:B------:R0:W-:Y:S04]  /*9d9f0*/  STL [R1+0xacc4], R2 ;  /* 0x00acc40201007387 */ /* 0x0001e80000100800 */
[----:B------:R1:W-:Y:S09]  /*9da00*/  STL [R1+0xacc0], R3 ;  /* 0x00acc00301007387 */ /* 0x0003f20000100800 */
[----:B------:R-:W-:Y:S04]  /*9da10*/  STL.64 [R1+0x6f0], R4 ;  /* 0x0006f00401007387 */ /* 0x000fe80000100a00 */
[----:B------:R2:W-:Y:S01]  /*9da20*/  STL.64 [R1+0x6f8], R6 ;  /* 0x0006f80601007387 */ /* 0x0005e20000100a00 */
[----:B------:R-:W-:-:S02]  /*9da30*/  IMAD.MOV.U32 R0, RZ, RZ, R11 ;  /* 0x000000ffff007224 */ /* 0x000fc400078e000b */
[----:B0-----:R-:W-:Y:S02]  /*9da40*/  IMAD.MOV.U32 R2, RZ, RZ, R24 ;  /* 0x000000ffff027224 */ /* 0x001fe400078e0018 */
[----:B-1----:R-:W-:Y:S01]  /*9da50*/  IMAD.MOV.U32 R3, RZ, RZ, R25 ;  /* 0x000000ffff037224 */ /* 0x002fe200078e0019 */
[----:B--2---:R-:W-:-:S15]  /*9da60*/  HMMA.16816.F32 R4, R12, R24, R16 ;  /* 0x000000180c04723c */ /* 0x004fde0000001810 */
[----:B------:R-:W-:-:S04]  /*9da70*/  NOP ;  /* 0x0000000000007918 */ /* 0x000fc80000000000 */
[----:B------:R-:W-:Y:S04]  /*9da80*/  STL.64 [R1+0x6e0], R4 ;  /* 0x0006e00401007387 */ /* 0x000fe80000100a00 */
[----:B------:R4:W-:Y:S04]  /*9da90*/  STL.64 [R1+0x6e8], R6 ;  /* 0x0006e80601007387 */ /* 0x0009e80000100a00 */
[----:B------:R-:W2:Y:S01]  /*9daa0*/  LDL.LU R8, [R1+0x1f30] ;  /* 0x001f300001087983 */ /* 0x000ea20000300800 */
[----:B----4-:R-:W-:-:S15]  /*9dab0*/  HMMA.16816.F32 R4, R12, R26, R20 ;  /* 0x0000001a0c04723c */ /* 0x010fde0000001814 */
[----:B------:R-:W-:-:S04]  /*9dac0*/  NOP ;  /* 0x0000000000007918 */ /* 0x000fc80000000000 */
        /* <DEDUP_REMOVED lines=17> */
[----:B--2---:R0:W-:Y:S04]  /*9dbe0*/  STL.64 [R1+0xad60], R26 ;  /* 0x00ad601a01007387 */ /* 0x0041e80000100a00 */
[----:B0-----:R-:W2:Y:S04]  /*9dbf0*/  LDL R26, [R1] ;  /* 0x00000000011a7983 */ /* 0x001ea80000100800 */
[----:B------:R-:W2:Y:S04]  /*9dc00*/  LDL R27, [R1+0x4] ;  /* 0x00000400011b7983 */ /* 0x000ea80000100800 */
[----:B------:R0:W-:Y:S04]  /*9dc10*/  STL.64 [R1+0xad58], R24 ;  /* 0x00ad581801007387 */ /* 0x0001e80000100a00 */
[----:B0-----:R-:W3:Y:S04]  /*9dc20*/  LDL R24, [R1+0x8] ;  /* 0x0000080001187983 */ /* 0x001ee80000100800 */
[----:B------:R-:W3:Y:S04]  /*9dc30*/  LDL R25, [R1+0xc] ;  /* 0x00000c0001197983 */ /* 0x000ee80000100800 */
        /* <DEDUP_REMOVED lines=60> */
[----:B------:R0:W-:Y:S04]  /*9e000*/  STL [R1+0xac5c], R28 ;  /* 0x00ac5c1c01007387 */ /* 0x0001e80000100800 */
[----:B0-----:R-:W2:Y:S04]  /*9e010*/  LDL.LU R28, [R1+0x2e20] ;  /* 0x002e2000011c7983 */ /* 0x001ea80000300800 */
[----:B------:R0:W-:Y:S04]  /*9e020*/  STL [R1+0xac58], R29 ;  /* 0x00ac581d01007387 */ /* 0x0001e80000100800 */
[----:B0-----:R-:W2:Y:S01]  /*9e030*/  LDL.LU R29, [R1+0x2e28] ;  /* 0x002e2800011d7983 */ /* 0x001ea20000300800 */
        /* <DEDUP_REMOVED lines=14> */
[----:B------:R-:W2:Y:S04]  /*9e120*/  LDL.LU R27, [R1+0x2e2c] ;  /* 0x002e2c00011b7983 */ /* 0x000ea80000300800 */
        /* <DEDUP_REMOVED lines=47> */
[----:B0-----:R-:W3:Y:S04]  /*9e420*/  LDL.LU.64 R6, [R1+0xacd0] ;  /* 0x00acd00001067983 */ /* 0x001ee80000300a00 */
[----:B------:R-:W2:Y:S04]  /*9e430*/  LDL.LU.64 R4, [R1+0xacc8] ;  /* 0x00acc80001047983 */ /* 0x000ea80000300a00 */
[----:B------:R-:W-:Y:S04]  /*9e440*/  STL.64 [R1+0xaa50], R10 ;  /* 0x00aa500a01007387 */ /* 0x000fe80000100a00 */
[----:B------:R2:W-:Y:S01]  /*9e450*/  STL.64 [R1+0xaa48], R8 ;  /* 0x00aa480801007387 */ /* 0x0005e20000100a00 */
[C---:B---3--:R-:W-:Y:S08]  /*9e460*/  HMMA.16816.F32 R16, R12.reuse, R6, R16 ;  /* 0x000000060c10723c */ /* 0x048ff00000001810 */
[----:B--2---:R-:W-:Y:S01]  /*9e470*/  HMMA.16816.F32 R8, R12, R4, R20 ;  /* 0x000000040c08723c */ /* 0x004fe20000001814 */
[----:B------:R-:W-:Y:S10]  /*9e480*/  STL.64 [R1+0xaa30], R6 ;  /* 0x00aa300601007387 */ /* 0x000ff40000100a00 */
[----:B------:R-:W-:Y:S04]  /*9e490*/  STL.64 [R1+0x610], R16 ;  /* 0x0006101001007387 */ /* 0x000fe80000100a00 */
[----:B------:R-:W-:Y:S04]  /*9e4a0*/  STL.64 [R1+0x618], R18 ;  /* 0x0006181201007387 */ /* 0x000fe80000100a00 */
[----:B------:R-:W-:Y:S04]  /*9e4b0*/  STL.64 [R1+0xaa28], R4 ;  /* 0x00aa280401007387 */ /* 0x000fe80000100a00 */
[----:B------:R-:W-:Y:S04]  /*9e4c0*/  STL.64 [R1+0x600], R8 ;  /* 0x0006000801007387 */ /* 0x000fe80000100a00 */
[----:B------:R0:W-:Y:S04]  /*9e4d0*/  STL.64 [R1+0x608], R10 ;  /* 0x0006080a01007387 */ /* 0x0001e80000100a00 */
[----:B------:R-:W2:Y:S04]  /*9e4e0*/  LDL.LU R20, [R1+0x1dd0] ;  /* 0x001dd00001147983 */ /* 0x000ea80000300800 */
[----:B------:R-:W2:Y:S04]  /*9e4f0*/  LDL.LU R21, [R1+0x1dd4] ;  /* 0x001dd40001157983 */ /* 0x000ea80000300800 */
[----:B------:R-:W3:Y:S04]  /*9e500*/  LDL.LU R22, [R1+0x1dd8] ;  /* 0x001dd80001167983 */ /* 0x000ee80000300800 */
[----:B------:R-:W3:Y:S01]  /*9e510*/  LDL.LU R23, [R1+0x1ddc] ;  /* 0x001ddc0001177983 */ /* 0x000ee20000300800 */
[----:B------:R-:W-:-:S02]  /*9e520*/  IMAD.MOV.U32 R24, RZ, RZ, R2 ;  /* 0x000000ffff187224 */ /* 0x000fc400078e0002 */
[----:B------:R-:W-:Y:S02]  /*9e530*/  IMAD.MOV.U32 R25, RZ, RZ, R3 ;  /* 0x000000ffff197224 */ /* 0x000fe400078e0003 */
[----:B0-----:R-:W-:Y:S01]  /*9e540*/  IMAD.MOV.U32 R11, RZ, RZ, R0 ;  /* 0x000000ffff0b7224 */ /* 0x001fe200078e0000 */
[----:B---3--:R-:W-:Y:S04]  /*9e550*/  STL.64 [R1+0xaaf8], R22 ;  /* 0x00aaf81601007387 */ /* 0x008fe80000100a00 */
[----:B--2---:R0:W-:Y:S04]  /*9e560*/  STL.64 [R1+0xaaf0], R20 ;  /* 0x00aaf01401007387 */ /* 0x0041e80000100a00 */
[----:B------:R-:W2:Y:S04]  /*9e570*/  LDL.LU R2, [R1+0xacc4] ;  /* 0x00acc40001027983 */ /* 0x000ea80000300800 */
[----:B------:R-:W3:Y:S04]  /*9e580*/  LDL.LU R3, [R1+0xacc0] ;  /* 0x00acc00001037983 */ /* 0x000ee80000300800 */
[----:B------:R-:W4:Y:S04]  /*9e590*/  LDL R10, [R1+0x20] ;  /* 0x00002000010a7983 */ /* 0x000f280000100800 */
[----:B------:R-:W4:Y:S04]  /*9e5a0*/  LDL.LU R0, [R1+0xacbc] ;  /* 0x00acbc0001007983 */ /* 0x000f280000300800 */
[----:B------:R-:W4:Y:S04]  /*9e5b0*/  LDL.LU R4, [R1+0x1df0] ;  /* 0x001df00001047983 */ /* 0x000f280000300800 */
[----:B------:R-:W4:Y:S04]  /*9e5c0*/  LDL.LU R5, [R1+0x1df4] ;  /* 0x001df40001057983 */ /* 0x000f280000300800 */
[----:B------:R-:W4:Y:S04]  /*9e5d0*/  LDL.LU R6, [R1+0x1df8] ;  /* 0x001df80001067983 */ /* 0x000f280000300800 */
[----:B------:R-:W4:Y:S01]  /*9e5e0*/  LDL.LU R7, [R1+0x1dfc] ;  /* 0x001dfc0001077983 */ /* 0x000f220000300800 */
[----:B--2---:R-:W-:-:S02]  /*9e5f0*/  IMAD.MOV.U32 R9, RZ, RZ, R2 ;  /* 0x000000ffff097224 */ /* 0x004fc400078e0002 */
[----:B---3--:R-:W-:Y:S01]  /*9e600*/  IMAD.MOV.U32 R8, RZ, RZ, R3 ;  /* 0x000000ffff087224 */ /* 0x008fe200078e0003 */
[----:B----4-:R1:W-:Y:S04]  /*9e610*/  STL.64 [R1+0xab08], R6 ;  /* 0x00ab080601007387 */ /* 0x0103e80000100a00 */
[----:B------:R-:W-:Y:S04]  /*9e620*/  STL.64 [R1+0xab00], R4 ;  /* 0x00ab000401007387 */ /* 0x000fe80000100a00 */
[----:B------:R-:W2:Y:S04]  /*9e630*/  LDL.LU R3, [R1+0xacb8] ;  /* 0x00acb80001037983 */ /* 0x000ea80000300800 */
[----:B------:R-:W3:Y:S04]  /*9e640*/  LDL.LU R2, [R1+0xacb4] ;  /* 0x00acb40001027983 */ /* 0x000ee80000300800 */
[----:B------:R-:W-:Y:S04]  /*9e650*/  STL.64 [R1+0xab18], R10 ;  /* 0x00ab180a01007387 */ /* 0x000fe80000100a00 */
[----:B------:R4:W-:Y:S04]  /*9e660*/  STL.64 [R1+0xab10], R8 ;  /* 0x00ab100801007387 */ /* 0x0009e80000100a00 */
[----:B0-----:R-:W2:Y:S04]  /*9e670*/  LDL.LU R20, [R1+0x1e00] ;  /* 0x001e000001147983 */ /* 0x001ea80000300800 */
[----:B------:R-:W2:Y:S04]  /*9e680*/  LDL.LU R21, [R1+0x1e04] ;  /* 0x001e040001157983 */ /* 0x000ea80000300800 */
[----:B------:R-:W2:Y:S04]  /*9e690*/  LDL.LU R22, [R1+0x1e08] ;  /* 0x001e080001167983 */ /* 0x000ea80000300800 */
[----:B------:R-:W2:Y:S01]  /*9e6a0*/  LDL.LU R23, [R1+0x1e0c] ;  /* 0x001e0c0001177983 */ /* 0x000ea20000300800 */
[----:B-1----:R-:W-:-:S03]  /*9e6b0*/  IMAD.MOV.U32 R7, RZ, RZ, R0 ;  /* 0x000000ffff077224 */ /* 0x002fc600078e0000 */
[----:B--2---:R-:W-:Y:S04]  /*9e6c0*/  STL.64 [R1+0xab28], R22 ;  /* 0x00ab281601007387 */ /* 0x004fe80000100a00 */
[----:B------:R-:W-:Y:S04]  /*9e6d0*/  STL.64 [R1+0xab20], R20 ;  /* 0x00ab201401007387 */ /* 0x000fe80000100a00 */
[----:B------:R-:W2:Y:S04]  /*9e6e0*/  LDL R6, [R1+0x30] ;  /* 0x0000300001067983 */ /* 0x000ea80000100800 */
[----:B------:R-:W2:Y:S04]  /*9e6f0*/  LDL.LU R0, [R1+0xacb0] ;  /* 0x00acb00001007983 */ /* 0x000ea80000300800 */
[----:B----4-:R-:W4:Y:S04]  /*9e700*/  LDL.LU R8, [R1+0x1e10] ;  /* 0x001e100001087983 */ /* 0x010f280000300800 */
[----:B------:R-:W4:Y:S04]  /*9e710*/  LDL.LU R9, [R1+0x1e14] ;  /* 0x001e140001097983 */ /* 0x000f280000300800 */
[----:B------:R-:W2:Y:S04]  /*9e720*/  LDL.LU R10, [R1+0x1e18] ;  /* 0x001e1800010a7983 */ /* 0x000ea80000300800 */
[----:B------:R-:W2:Y:S01]  /*9e730*/  LDL.LU R11, [R1+0x1e1c] ;  /* 0x001e1c00010b7983 */ /* 0x000ea20000300800 */
[----:B---3--:R-:W-:-:S02]  /*9e740*/  IMAD.MOV.U32 R4, RZ, RZ, R2 ;  /* 0x000000ffff047224 */ /* 0x008fc400078e0002 */
[----:B------:R-:W-:Y:S01]  /*9e750*/  IMAD.MOV.U32 R5, RZ, RZ, R3 ;  /* 0x000000ffff057224 */ /* 0x000fe200078e0003 */
[----:B--2---:R0:W-:Y:S04]  /*9e760*/  STL.64 [R1+0xab38], R10 ;  /* 0x00ab380a01007387 */ /* 0x0041e80000100a00 */
[----:B----4-:R-:W-:Y:S04]  /*9e770*/  STL.64 [R1+0xab30], R8 ;  /* 0x00ab300801007387 */ /* 0x010fe80000100a00 */
[----:B------:R-:W2:Y:S04]  /*9e780*/  LDL.LU R2, [R1+0xacac] ;  /* 0x00acac0001027983 */ /* 0x000ea80000300800 */
[----:B------:R-:W3:Y:S04]  /*9e790*/  LDL.LU R3, [R1+0xaca8] ;  /* 0x00aca80001037983 */ /* 0x000ee80000300800 */
[----:B------:R-:W-:Y:S04]  /*9e7a0*/  STL.64 [R1+0xab48], R6 ;  /* 0x00ab480601007387 */ /* 0x000fe80000100a00 */
[----:B------:R1:W-:Y:S04]  /*9e7b0*/  STL.64 [R1+0xab40], R4 ;  /* 0x00ab400401007387 */ /* 0x0003e80000100a00 */
[----:B0-----:R-:W4:Y:S01]  /*9e7c0*/  LDL R10, [R1+0x40] ;  /* 0x00004000010a7983 */ /* 0x001f220000100800 */
[----:B------:R-:W-:-:S03]  /*9e7d0*/  IMAD.MOV.U32 R11, RZ, RZ, R0 ;  /* 0x000000ffff0b7224 */ /* 0x000fc600078e0000 */
[----:B------:R-:W2:Y:S04]  /*9e7e0*/  LDL.LU R0, [R1+0xaca4] ;  /* 0x00aca40001007983 */ /* 0x000ea80000300800 */
[----:B----4-:R-:W-:Y:S04]  /*9e7f0*/  STL.64 [R1+0xab50], R10 ;  /* 0x00ab500a01007387 */ /* 0x010fe80000100a00 */
[----:B-1----:R-:W4:Y:S04]  /*9e800*/  LDL.LU R4, [R1+0x1e30] ;  /* 0x001e300001047983 */ /* 0x002f280000300800 */
[----:B------:R-:W4:Y:S04]  /*9e810*/  LDL.LU R5, [R1+0x1e34] ;  /* 0x001e340001057983 */ /* 0x000f280000300800 */
[----:B------:R-:W4:Y:S04]  /*9e820*/  LDL.LU R6, [R1+0x1e38] ;  /* 0x001e380001067983 */ /* 0x000f280000300800 */
[----:B------:R-:W4:Y:S01]  /*9e830*/  LDL.LU R7, [R1+0x1e3c] ;  /* 0x001e3c0001077983 */ /* 0x000f220000300800 */
[----:B---3--:R-:W-:-:S02]  /*9e840*/  IMAD.MOV.U32 R8, RZ, RZ, R3 ;  /* 0x000000ffff087224 */ /* 0x008fc400078e0003 */
[----:B--2---:R-:W-:Y:S01]  /*9e850*/  IMAD.MOV.U32 R9, RZ, RZ, R2 ;  /* 0x000000ffff097224 */ /* 0x004fe200078e0002 */
[----:B----4-:R-:W-:Y:S04]  /*9e860*/  STL.64 [R1+0xab60], R6 ;  /* 0x00ab600601007387 */ /* 0x010fe80000100a00 */
[----:B------:R0:W-:Y:S04]  /*9e870*/  STL.64 [R1+0xab58], R4 ;  /* 0x00ab580401007387 */ /* 0x0001e80000100a00 */
[----:B------:R-:W2:Y:S04]  /*9e880*/  LDL.LU R3, [R1+0xaca0] ;  /* 0x00aca00001037983 */ /* 0x000ea80000300800 */
[----:B------:R-:W3:Y:S04]  /*9e890*/  LDL.LU R2, [R1+0xac9c] ;  /* 0x00ac9c0001027983 */ /* 0x000ee80000300800 */
[----:B------:R-:W-:Y:S04]  /*9e8a0*/  STL.64 [R1+0xab68], R8 ;  /* 0x00ab680801007387 */ /* 0x000fe80000100a00 */
[----:B0-----:R-:W4:Y:S04]  /*9e8b0*/  LDL.LU R4, [R1+0x1e40] ;  /* 0x001e400001047983 */ /* 0x001f280000300800 */
[----:B------:R-:W4:Y:S04]  /*9e8c0*/  LDL.LU R5, [R1+0x1e44] ;  /* 0x001e440001057983 */ /* 0x000f280000300800 */
[----:B------:R-:W2:Y:S04]  /*9e8d0*/  LDL.LU R6, [R1+0x1e48] ;  /* 0x001e480001067983 */ /* 0x000ea80000300800 */
[----:B------:R-:W2:Y:S01]  /*9e8e0*/  LDL.LU R7, [R1+0x1e4c] ;  /* 0x001e4c0001077983 */ /* 0x000ea20000300800 */
[----:B------:R-:W-:-:S03]  /*9e8f0*/  IMAD.MOV.U32 R11, RZ, RZ, R0 ;  /* 0x000000ffff0b7224 */ /* 0x000fc600078e0000 */
[----:B--2---:R-:W-:Y:S04]  /*9e900*/  STL.64 [R1+0xab78], R6 ;  /* 0x00ab780601007387 */ /* 0x004fe80000100a00 */
[----:B----4-:R0:W-:Y:S04]  /*9e910*/  STL.64 [R1+0xab70], R4 ;  /* 0x00ab700401007387 */ /* 0x0101e80000100a00 */
[----:B------:R-:W2:Y:S04]  /*9e920*/  LDL R10, [R1+0x50] ;  /* 0x00005000010a7983 */ /* 0x000ea80000100800 */
[----:B------:R-:W4:Y:S04]  /*9e930*/  LDL.LU R0, [R1+0xac98] ;  /* 0x00ac980001007983 */ /* 0x000f280000300800 */
[----:B--2---:R1:W-:Y:S04]  /*9e940*/  STL.64 [R1+0xab80], R10 ;  /* 0x00ab800a01007387 */ /* 0x0043e80000100a00 */
[----:B0-----:R-:W2:Y:S04]  /*9e950*/  LDL.LU R4, [R1+0x1e50] ;  /* 0x001e500001047983 */ /* 0x001ea80000300800 */
[----:B------:R-:W2:Y:S04]  /*9e960*/  LDL.LU R5, [R1+0x1e54] ;  /* 0x001e540001057983 */ /* 0x000ea80000300800 */
[----:B------:R-:W2:Y:S04]  /*9e970*/  LDL.LU R6, [R1+0x1e58] ;  /* 0x001e580001067983 */ /* 0x000ea80000300800 */
[----:B------:R-:W2:Y:S01]  /*9e980*/  LDL.LU R7, [R1+0x1e5c] ;  /* 0x001e5c0001077983 */ /* 0x000ea20000300800 */
[----:B---3--:R-:W-:-:S02]  /*9e990*/  IMAD.MOV.U32 R8, RZ, RZ, R2 ;  /* 0x000000ffff087224 */ /* 0x008fc400078e0002 */
[----:B------:R-:W-:Y:S01]  /*9e9a0*/  IMAD.MOV.U32 R9, RZ, RZ, R3 ;  /* 0x000000ffff097224 */ /* 0x000fe200078e0003 */
[----:B--2---:R-:W-:Y:S04]  /*9e9b0*/  STL.64 [R1+0xab90], R6 ;  /* 0x00ab900601007387 */ /* 0x004fe80000100a00 */
[----:B------:R0:W-:Y:S04]  /*9e9c0*/  STL.64 [R1+0xab88], R4 ;  /* 0x00ab880401007387 */ /* 0x0001e80000100a00 */
[----:B------:R-:W2:Y:S04]  /*9e9d0*/  LDL.LU R2, [R1+0xac94] ;  /* 0x00ac940001027983 */ /* 0x000ea80000300800 */
[----:B------:R-:W3:Y:S04]  /*9e9e0*/  LDL.LU R3, [R1+0xac90] ;  /* 0x00ac900001037983 */ /* 0x000ee80000300800 */
[----:B-1----:R-:W2:Y:S04]  /*9e9f0*/  LDL.64 R10, [R1+0x60] ;  /* 0x00006000010a7983 */ /* 0x002ea80000100a00 */
[----:B--2---:R1:W-:Y:S04]  /*9ea00*/  STL.64 [R1+0xabb0], R10 ;  /* 0x00abb00a01007387 */ /* 0x0043e80000100a00 */
[----:B------:R-:W-:Y:S04]  /*9ea10*/  STL.64 [R1+0xaba8], R8 ;  /* 0x00aba80801007387 */ /* 0x000fe80000100a00 */
[----:B0-----:R-:W2:Y:S04]  /*9ea20*/  LDL.LU R4, [R1+0x1e60] ;  /* 0x001e600001047983 */ /* 0x001ea80000300800 */
[----:B------:R-:W2:Y:S04]  /*9ea30*/  LDL.LU R5, [R1+0x1e64] ;  /* 0x001e640001057983 */ /* 0x000ea80000300800 */
[----:B------:R-:W2:Y:S04]  /*9ea40*/  LDL.LU R6, [R1+0x1e68] ;  /* 0x001e680001067983 */ /* 0x000ea80000300800 */
[----:B------:R-:W2:Y:S01]  /*9ea50*/  LDL.LU R7, [R1+0x1e6c] ;  /* 0x001e6c0001077983 */ /* 0x000ea20000300800 */
[----:B-1----:R-:W-:-:S02]  /*9ea60*/  IMAD.MOV.U32 R10, RZ, RZ, R2 ;  /* 0x000000ffff0a7224 */ /* 0x002fc400078e0002 */
[----:B----4-:R-:W-:Y:S01]  /*9ea70*/  IMAD.MOV.U32 R11, RZ, RZ, R0 ;  /* 0x000000ffff0b7224 */ /* 0x010fe200078e0000 */
[----:B------:R-:W4:Y:S04]  /*9ea80*/  LDL.LU R2, [R1+0xac8c] ;  /* 0x00ac8c0001027983 */ /* 0x000f280000300800 */
[----:B------:R-:W3:Y:S04]  /*9ea90*/  LDL.LU R0, [R1+0xac88] ;  /* 0x00ac880001007983 */ /* 0x000ee80000300800 */
[----:B--2---:R-:W-:Y:S04]  /*9eaa0*/  STL.64 [R1+0xaba0], R6 ;  /* 0x00aba00601007387 */ /* 0x004fe80000100a00 */
[----:B------:R0:W-:Y:S04]  /*9eab0*/  STL.64 [R1+0xab98], R4 ;  /* 0x00ab980401007387 */ /* 0x0001e80000100a00 */
[----:B0-----:R-:W2:Y:S04]  /*9eac0*/  LDL.LU R4, [R1+0x1e70] ;  /* 0x001e700001047983 */ /* 0x001ea80000300800 */
[----:B------:R-:W2:Y:S04]  /*9ead0*/  LDL.LU R5, [R1+0x1e74] ;  /* 0x001e740001057983 */ /* 0x000ea80000300800 */
[----:B------:R-:W2:Y:S04]  /*9eae0*/  LDL.LU R6, [R1+0x1e78] ;  /* 0x001e780001067983 */ /* 0x000ea80000300800 */
[----:B------:R-:W2:Y:S04]  /*9eaf0*/  LDL.LU R7, [R1+0x1e7c] ;  /* 0x001e7c0001077983 */ /* 0x000ea80000300800 */
[----:B------:R-:W2:Y:S04]  /*9eb00*/  LDL.64 R8, [R1+0x70] ;  /* 0x0000700001087983 */ /* 0x000ea80000100a00 */
[----:B------:R4:W-:Y:S02]  /*9eb10*/  STL.64 [R1+0xabe0], R10 ;  /* 0x00abe00a01007387 */ /* 0x0009e40000100a00 */
[----:B----4-:R-:W-:-:S02]  /*9eb20*/  IMAD.MOV.U32 R10, RZ, RZ, R2 ;  /* 0x000000ffff0a7224 */ /* 0x010fc400078e0002 */
[----:B---3--:R-:W-:Y:S01]  /*9eb30*/  IMAD.MOV.U32 R11, RZ, RZ, R3 ;  /* 0x000000ffff0b7224 */ /* 0x008fe200078e0003 */
[----:B--2---:R-:W-:Y:S04]  /*9eb40*/  STL.64 [R1+0xabd8], R8 ;  /* 0x00abd80801007387 */ /* 0x004fe80000100a00 */
[----:B------:R-:W-:Y:S04]  /*9eb50*/  STL.64 [R1+0xabc0], R6 ;  /* 0x00abc00601007387 */ /* 0x000fe80000100a00 */
[----:B------:R0:W-:Y:S04]  /*9eb60*/  STL.64 [R1+0xabb8], R4 ;  /* 0x00abb80401007387 */ /* 0x0001e80000100a00 */
[----:B0-----:R-:W2:Y:S04]  /*9eb70*/  LDL.LU R4, [R1+0x1e80] ;  /* 0x001e800001047983 */ /* 0x001ea80000300800 */
[----:B------:R-:W2:Y:S04]  /*9eb80*/  LDL.LU R5, [R1+0x1e84] ;  /* 0x001e840001057983 */ /* 0x000ea80000300800 */
[----:B------:R-:W3:Y:S04]  /*9eb90*/  LDL.LU R6, [R1+0x1e88] ;  /* 0x001e880001067983 */ /* 0x000ee80000300800 */
[----:B------:R-:W3:Y:S04]  /*9eba0*/  LDL.LU R7, [R1+0x1e8c] ;  /* 0x001e8c0001077983 */ /* 0x000ee80000300800 */
[----:B------:R-:W4:Y:S04]  /*9ebb0*/  LDL.LU R2, [R1+0xac84] ;  /* 0x00ac840001027983 */ /* 0x000f280000300800 */
[----:B------:R-:W2:Y:S04]  /*9ebc0*/  LDL.LU R3, [R1+0xac80] ;  /* 0x00ac800001037983 */ /* 0x000ea80000300800 */
[----:B------:R-:W2:Y:S01]  /*9ebd0*/  LDL R8, [R1+0x80] ;  /* 0x0000800001087983 */ /* 0x000ea20000100800 */
[----:B------:R-:W-:-:S03]  /*9ebe0*/  IMAD.MOV.U32 R9, RZ, RZ, R0 ;  /* 0x000000ffff097224 */ /* 0x000fc600078e0000 */
[----:B------:R-:W3:Y:S04]  /*9ebf0*/  LDL.LU R0, [R1+0xac7c] ;  /* 0x00ac7c0001007983 */ /* 0x000ee80000300800 */
[----:B------:R-:W-:Y:S04]  /*9ec00*/  STL.64 [R1+0xabf8], R10 ;  /* 0x00abf80a01007387 */ /* 0x000fe80000100a00 */
[----:B--2---:R-:W-:Y:S04]  /*9ec10*/  STL.64 [R1+0xac10], R8 ;  /* 0x00ac100801007387 */ /* 0x004fe80000100a00 */
[----:B---3--:R-:W-:Y:S04]  /*9ec20*/  STL.64 [R1+0xabd0], R6 ;  /* 0x00abd00601007387 */ /* 0x008fe80000100a00 */
[----:B------:R0:W-:Y:S04]  /*9ec30*/  STL.64 [R1+0xabc8], R4 ;  /* 0x00abc80401007387 */ /* 0x0001e80000100a00 */
[----:B0-----:R-:W2:Y:S04]  /*9ec40*/  LDL.LU R4, [R1+0x1e90] ;  /* 0x001e900001047983 */ /* 0x001ea80000300800 */
[----:B------:R-:W2:Y:S04]  /*9ec50*/  LDL.LU R5, [R1+0x1e94] ;  /* 0x001e940001057983 */ /* 0x000ea80000300800 */
[----:B------:R-:W3:Y:S04]  /*9ec60*/  LDL.LU R6, [R1+0x1e98] ;  /* 0x001e980001067983 */ /* 0x000ee80000300800 */
[----:B------:R-:W3:Y:S01]  /*9ec70*/  LDL.LU R7, [R1+0x1e9c] ;  /* 0x001e9c0001077983 */ /* 0x000ee20000300800 */
[----:B------:R-:W-:-:S02]  /*9ec80*/  IMAD.MOV.U32 R10, RZ, RZ, R3 ;  /* 0x000000ffff0a7224 */ /* 0x000fc400078e0003 */
[----:B----4-:R-:W-:Y:S01]  /*9ec90*/  IMAD.MOV.U32 R11, RZ, RZ, R2 ;  /* 0x000000ffff0b7224 */ /* 0x010fe200078e0002 */
        /* <DEDUP_REMOVED lines=8> */
[----:B------:R-:W2:Y:S04]  /*9ed20*/  LDL.64 R8, [R1+0x90] ;  /* 0x0000900001087983 */ /* 0x000ea80000100a00 */
        /* <DEDUP_REMOVED lines=8> */
[----:B----4-:R-:W-:-:S03]  /*9edb0*/  IMAD.MOV.U32 R10, RZ, RZ, R3 ;  /* 0x000000ffff0a7224 */ /* 0x010fc600078e0003 */
[----:B------:R-:W4:Y:S04]  /*9edc0*/  LDL.LU R3, [R1+0x307c] ;  /* 0x00307c0001037983 */ /* 0x000f280000300800 */
[----:B------:R-:W4:Y:S01]  /*9edd0*/  LDL.LU R8, [R1+0x3078] ;  /* 0x0030780001087983 */ /* 0x000f220000300800 */
[----:B------:R-:W-:-:S03]  /*9ede0*/  IMAD.MOV.U32 R11, RZ, RZ, R0 ;  /* 0x000000ffff0b7224 */ /* 0x000fc600078e0000 */
        /* <DEDUP_REMOVED lines=37> */
[----:B------:R-:W2:Y:S04]  /*9f040*/  LDL.64 R26, [R1+0x10] ;  /* 0x00001000011a7983 */ /* 0x000ea80000100a00 */
[----:B------:R-:W2:Y:S01]  /*9f050*/  LDL.LU R3, [R1+0xac70] ;  /* 0x00ac700001037983 */ /* 0x000ea20000300800 */
[----:B------:R-:W-:Y:S01]  /*9f060*/  IMAD R0, R0, 0x100, R9 ;  /* 0x0000010000007824 */ /* 0x000fe200078e0209 */
[----:B--2---:R-:W-:Y:S02]  /*9f070*/  HMMA.16816.F32 R12, R12, R2, R4 ;  /* 0x000000020c0c723c */ /* 0x004fe40000001804 */
[----:B------:R-:W2:Y:S04]  /*9f080*/  LDL.LU.64 R6, [R1+0xac68] ;  /* 0x00ac680001067983 */ /* 0x000ea80000300a00 */
[----:B------:R-:W2:Y:S04]  /*9f090*/  LDL.LU.64 R4, [R1+0xac60] ;  /* 0x00ac600001047983 */ /* 0x000ea80000300a00 */
[----:B------:R-:W-:Y:S04]  /*9f0a0*/  STL [R1+0xaa1c], R2 ;  /* 0x00aa1c0201007387 */ /* 0x000fe80000100800 */
[----:B------:R-:W-:Y:S05]  /*9f0b0*/  STL [R1+0xaa18], R3 ;  /* 0x00aa180301007387 */ /* 0x000fea0000100800 */
[----:B------:R0:W-:Y:S04]  /*9f0c0*/  STL.64 [R1+0xd0], R12 ;  /* 0x0000d00c01007387 */ /* 0x0001e80000100a00 */
[----:B------:R1:W-:Y:S01]  /*9f0d0*/  STL.64 [R1+0xd8], R14 ;  /* 0x0000d80e01007387 */ /* 0x0003e20000100a00 */
[----:B0-----:R-:W-:-:S02]  /*9f0e0*/  F2FP.F16.E4M3.UNPACK_B R12, R28 ;  /* 0x0000001cff0c723e */ /* 0x001fc400020006ff */
[----:B------:R-:W-:Y:S02]  /*9f0f0*/  F2FP.F16.E4M3.UNPACK_B R13, R29 ;  /* 0x0000001dff0d723e */ /* 0x000fe400020006ff */
[----:B-1----:R-:W-:Y:S02]  /*9f100*/  F2FP.F16.E4M3.UNPACK_B R14, R8 ;  /* 0x00000008ff0e723e */ /* 0x002fe400020006ff */
[----:B------:R-:W-:Y:S01]  /*9f110*/  F2FP.F16.E4M3.UNPACK_B R15, R0 ;  /* 0x00000000ff0f723e */ /* 0x000fe200020006ff */
[----:B------:R-:W3:Y:S04]  /*9f120*/  LDL.LU R28, [R1+0xac5c] ;  /* 0x00ac5c00011c7983 */ /* 0x000ee80000300800 */
[----:B------:R-:W3:Y:S02]  /*9f130*/  LDL.LU R29, [R1+0xac58] ;  /* 0x00ac5800011d7983 */ /* 0x000ee40000300800 */
        /* <DEDUP_REMOVED lines=54> */
[----:B------:R-:W-:-:S02]  /*9f4a0*/  IMAD.MOV.U32 R3, RZ, RZ, R10 ;  /* 0x000000ffff037224 */ /* 0x000fc400078e000a */
[----:B---3--:R-:W-:Y:S01]  /*9f4b0*/  HMMA.16816.F32 R8, R12, R8, R4 ;  /* 0x000000080c08723c */ /* 0x008fe20000001804 */
        /* <DEDUP_REMOVED lines=20> */
[----:B------:R-:W-:Y:S04]  /*9f600*/  STL.64 [R1+0x540], R8 ;  /* 0x0005400801007387 */ /* 0x000fe80000100a00 */
[----:B------:R0:W-:Y:S04]  /*9f610*/  STL.64 [R1+0x548], R10 ;  /* 0x0005480a01007387 */ /* 0x0001e80000100a00 */
[----:B0-----:R-:W2:Y:S04]  /*9f620*/  LDL.LU.64 R10, [R1+0xab38] ;  /* 0x00ab3800010a7983 */ /* 0x001ea80000300a00 */
[----:B------:R-:W2:Y:S01]  /*9f630*/  LDL.LU.64 R8, [R1+0xab30] ;  /* 0x00ab300001087983 */ /* 0x000ea20000300a00 */
[----:B---3--:R-:W-:-:S15]  /*9f640*/  HMMA.16816.F32 R20, R12, R4, R20 ;  /* 0x000000040c14723c */ /* 0x008fde0000001814 */
[----:B------:R-:W-:-:S04]  /*9f650*/  NOP ;  /* 0x0000000000007918 */ /* 0x000fc80000000000 */
[----:B------:R-:W-:Y:S04]  /*9f660*/  STL.64 [R1+0x530], R20 ;  /* 0x0005301401007387 */ /* 0x000fe80000100a00 */
[----:B------:R0:W-:Y:S01]  /*9f670*/  STL.64 [R1+0x538], R22 ;  /* 0x0005381601007387 */ /* 0x0001e20000100a00 */
[C---:B--2---:R-:W-:Y:S03]  /*9f680*/  HMMA.16816.F32 R4, R12.reuse, R6, R8 ;  /* 0x000000060c04723c */ /* 0x044fe60000001808 */
        /* <DEDUP_REMOVED lines=13> */
[----:B------:R-:W2:Y:S01]  /*9f760*/  LDL.LU.64 R20, [R1+0xaaf0] ;  /* 0x00aaf00001147983 */ /* 0x000ea20000300a00 */
[C---:B---3--:R-:W-:Y:S08]  /*9f770*/  HMMA.16816.F32 R4, R12.reuse, R10, R4 ;  /* 0x0000000a0c04723c */ /* 0x048ff00000001804 */
[C---:B----4-:R-:W-:Y:S11]  /*9f780*/  HMMA.16816.F32 R8, R12.reuse, R24, R16 ;  /* 0x000000180c08723c */ /* 0x050ff60000001810 */
[----:B------:R-:W-:Y:S04]  /*9f790*/  STL.64 [R1+0x500], R4 ;  /* 0x0005000401007387 */ /* 0x000fe80000100a00 */
[----:B------:R-:W-:Y:S04]  /*9f7a0*/  STL.64 [R1+0x508], R6 ;  /* 0x0005080601007387 */ /* 0x000fe80000100a00 */
[----:B------:R0:W-:Y:S04]  /*9f7b0*/  STL.64 [R1+0x4f0], R8 ;  /* 0x0004f00801007387 */ /* 0x0001e80000100a00 */
[----:B------:R1:W-:Y:S04]  /*9f7c0*/  STL.64 [R1+0x4f8], R10 ;  /* 0x0004f80a01007387 */ /* 0x0003e80000100a00 */
[----:B0-----:R-:W3:Y:S01]  /*9f7d0*/  LDL.LU R8, [R1+0x1d40] ;  /* 0x001d400001087983 */ /* 0x001ee20000300800 */
[----:B------:R-:W-:Y:S01]  /*9f7e0*/  IMAD.MOV.U32 R0, RZ, RZ, R27 ;  /* 0x000000ffff007224 */ /* 0x000fe200078e001b */
[----:B--2---:R-:W-:-:S15]  /*9f7f0*/  HMMA.16816.F32 R4, R12, R26, R20 ;  /* 0x0000001a0c04723c */ /* 0x004fde0000001814 */
[----:B------:R-:W-:-:S04]  /*9f800*/  NOP ;  /* 0x0000000000007918 */ /* 0x000fc80000000000 */
[----:B------:R-:W-:Y:S04]  /*9f810*/  STL.64 [R1+0x4e0], R4 ;  /* 0x0004e00401007387 */ /* 0x000fe80000100a00 */
[----:B------:R-:W-:Y:S04]  /*9f820*/  STL.64 [R1+0x4e8], R6 ;  /* 0x0004e80601007387 */ /* 0x000fe80000100a00 */
[----:B------:R-:W3:Y:S04]  /*9f830*/  LDL.LU R9, [R1+0x1d44] ;  /* 0x001d440001097983 */ /* 0x000ee80000300800 */
[----:B-1----:R-:W2:Y:S04]  /*9f840*/  LDL.LU R10, [R1+0x1d48] ;  /* 0x001d4800010a7983 */ /* 0x002ea80000300800 */
[----:B------:R-:W2:Y:S04]  /*9f850*/  LDL.LU R11, [R1+0x1d4c] ;  /* 0x001d4c00010b7983 */ /* 0x000ea80000300800 */
        /* <DEDUP_REMOVED lines=15> */
[----:B------:R-:W-:Y:S04]  /*9f950*/  STL.64 [R1+0xaab8], R24 ;  /* 0x00aab81801007387 */ /* 0x000fe80000100a00 */
[----:B--2---:R-:W-:Y:S04]  /*9f960*/  STL.64 [R1+0xaad8], R26 ;  /* 0x00aad81a01007387 */ /* 0x004fe80000100a00 */
[----:B------:R-:W-:Y:S04]  /*9f970*/  STL.64 [R1+0xaaa0], R22 ;  /* 0x00aaa01601007387 */ /* 0x000fe80000100a00 */
[----:B------:R0:W-:Y:S04]  /*9f980*/  STL.64 [R1+0xaa98], R20 ;  /* 0x00aa981401007387 */ /* 0x0001e80000100a00 */
[----:B0-----:R-:W2:Y:S04]  /*9f990*/  LDL.LU R20, [R1+0x1d90] ;  /* 0x001d900001147983 */ /* 0x001ea80000300800 */
[----:B------:R-:W2:Y:S04]  /*9f9a0*/  LDL.LU R21, [R1+0x1d94] ;  /* 0x001d940001157983 */ /* 0x000ea80000300800 */
[----:B------:R-:W2:Y:S04]  /*9f9b0*/  LDL.LU R22, [R1+0x1d98] ;  /* 0x001d980001167983 */ /* 0x000ea80000300800 */
[----:B------:R-:W2:Y:S04]  /*9f9c0*/  LDL.LU R23, [R1+0x1d9c] ;  /* 0x001d9c0001177983 */ /* 0x000ea80000300800 */
[----:B------:R-:W3:Y:S04]  /*9f9d0*/  LDL R24, [R1+0x8] ;  /* 0x0000080001187983 */ /* 0x000ee80000100800 */
[----:B------:R-:W3:Y:S04]  /*9f9e0*/  LDL R25, [R1+0xc] ;  /* 0x00000c0001197983 */ /* 0x000ee80000100800 */
        /* <DEDUP_REMOVED lines=18> */
[----:B------:R-:W-:Y:S04]  /*9fb10*/  STL.64 [R1+0xaa60], R10 ;  /* 0x00aa600a01007387 */ /* 0x000fe80000100a00 */
[----:B---3--:R0:W-:Y:S04]  /*9fb20*/  STL.64 [R1+0xaa58], R8 ;  /* 0x00aa580801007387 */ /* 0x0081e80000100a00 */
        /* <DEDUP_REMOVED lines=15> */
[----:B------:R0:W-:Y:S04]  /*9fc20*/  STL [R1+0xa9f8], R0 ;  /* 0x00a9f80001007387 */ /* 0x0001e80000100800 */
[----:B0-----:R-:W3:Y:S04]  /*9fc30*/  LDL.LU R0, [R1+0x30a0] ;  /* 0x0030a00001007983 */ /* 0x001ee80000300800 */
        /* <DEDUP_REMOVED lines=18> */
[----:B------:R0:W-:Y:S04]  /*9fd60*/  STL [R1+0xaa00], R28 ;  /* 0x00aa001c01007387 */ /* 0x0001e80000100800 */
[----:B0-----:R-:W3:Y:S04]  /*9fd70*/  LDL.LU R28, [R1+0x3090] ;  /* 0x00309000011c7983 */ /* 0x001ee80000300800 */
[----:B------:R0:W-:Y:S04]  /*9fd80*/  STL [R1+0xa9fc], R29 ;  /* 0x00a9fc1d01007387 */ /* 0x0001e80000100800 */
[----:B0-----:R-:W3:Y:S01]  /*9fd90*/  LDL.LU R29, [R1+0x3098] ;  /* 0x00309800011d7983 */ /* 0x001ee20000300800 */
        /* <DEDUP_REMOVED lines=15> */
[----:B------:R0:W-:Y:S04]  /*9fe90*/  STL.64 [R1+0xa8a8], R24 ;  /* 0x00a8a81801007387 */ /* 0x0001e80000100a00 */
[----:B0-----:R-:W2:Y:S04]  /*9fea0*/  LDL.LU R24, [R1+0x3088] ;  /* 0x0030880001187983 */ /* 0x001ea80000300800 */
[----:B------:R-:W2:Y:S01]  /*9feb0*/  LDL.LU R25, [R1+0x3094] ;  /* 0x0030940001197983 */ /* 0x000ea20000300800 */
        /* <DEDUP_REMOVED lines=12> */
[----:B------:R0:W-:Y:S04]  /*9ff80*/  STL.64 [R1+0xa890], R22 ;  /* 0x00a8901601007387 */ /* 0x0001e80000100a00 */
[----:B0-----:R-:W3:Y:S04]  /*9ff90*/  LDL.LU R23, [R1+0x308c] ;  /* 0x00308c0001177983 */ /* 0x001ee80000300800 */
[----:B------:R-:W-:Y:S01]  /*9ffa0*/  STL.64 [R1+0xa888], R20 ;  /* 0x00a8881401007387 */ /* 0x000fe20000100a00 */
        /* <DEDUP_REMOVED lines=32> */
[----:B0-----:R-:W2:Y:S04]  /*a01b0*/  LDL.LU R8, [R1+0x1d10] ;  /* 0x001d100001087983 */ /* 0x001ea80000300800 */
[----:B------:R-:W2:Y:S04]  /*a01c0*/  LDL.LU R9, [R1+0x1d14] ;  /* 0x001d140001097983 */ /* 0x000ea80000300800 */
[----:B------:R-:W2:Y:S04]  /*a01d0*/  LDL.LU R10, [R1+0x1d18] ;  /* 0x001d1800010a7983 */ /* 0x000ea80000300800 */
[----:B------:R-:W2:Y:S02]  /*a01e0*/  LDL.LU R11, [R1+0x1d1c] ;  /* 0x001d1c00010b7983 */ /* 0x000ea40000300800 */
[----:B--2---:R-:W-:-:S15]  /*a01f0*/  HMMA.16816.F32 R8, R12, R6, R8 ;  /* 0x000000060c08723c */ /* 0x004fde0000001808 */
[----:B------:R-:W-:-:S04]  /*a0200*/  NOP ;  /* 0x0000000000007918 */ /* 0x000fc80000000000 */
[----:B------:R-:W-:Y:S04]  /*a0210*/  STL.64 [R1+0x420], R8 ;  /* 0x0004200801007387 */ /* 0x000fe80000100a00 */
[----:B------:R3:W-:Y:S02]  /*a0220*/  STL.64 [R1+0x428], R10 ;  /* 0x0004280a01007387 */ /* 0x0007e40000100a00 */
[----:B---3--:R-:W-:Y:S02]  /*a0230*/  HMMA.16816.F32 R8, R12, R4, R16 ;  /* 0x000000040c08723c */ /* 0x008fe40000001810 */
[----:B------:R-:W-:Y:S04]  /*a0240*/  STL.64 [R1+0xa830], R6 ;  /* 0x00a8300601007387 */ /* 0x000fe80000100a00 */
[----:B------:R0:W-:Y:S02]  /*a0250*/  STL.64 [R1+0xa828], R4 ;  /* 0x00a8280401007387 */ /* 0x0001e40000100a00 */
[----:B0-----:R-:W-:-:S11]  /*a0260*/  IMAD R4, R24, 0x100, R23 ;  /* 0x0000010018047824 */ /* 0x001fd600078e0217 */
[----:B------:R-:W-:Y:S04]  /*a0270*/  STL.64 [R1+0x410], R8 ;  /* 0x0004100801007387 */ /* 0x000fe80000100a00 */
[----:B------:R0:W-:Y:S04]  /*a0280*/  STL.64 [R1+0x418], R10 ;  /* 0x0004180a01007387 */ /* 0x0001e80000100a00 */
[----:B------:R-:W-:Y:S04]  /*a0290*/  STL [R1+0xb0], R4 ;  /* 0x0000b00401007387 */ /* 0x000fe80000100800 */
[----:B------:R-:W2:Y:S04]  /*a02a0*/  LDL.LU R16, [R1+0x1c90] ;  /* 0x001c900001107983 */ /* 0x000ea80000300800 */
        /* <DEDUP_REMOVED lines=8> */
[----:B0-----:R-:W4:Y:S04]  /*a0330*/  LDL.LU R16, [R1+0x1cb0] ;  /* 0x001cb00001107983 */ /* 0x001f280000300800 */
[----:B------:R-:W4:Y:S04]  /*a0340*/  LDL.LU R17, [R1+0x1cb4] ;  /* 0x001cb40001117983 */ /* 0x000f280000300800 */
[----:B------:R-:W2:Y:S04]  /*a0350*/  LDL.LU R18, [R1+0x1cb8] ;  /* 0x001cb80001127983 */ /* 0x000ea80000300800 */
[----:B------:R-:W2:Y:S04]  /*a0360*/  LDL.LU R19, [R1+0x1cbc] ;  /* 0x001cbc0001137983 */ /* 0x000ea80000300800 */
[----:B--2---:R0:W-:Y:S04]  /*a0370*/  STL.64 [R1+0xa9a0], R18 ;  /* 0x00a9a01201007387 */ /* 0x0041e80000100a00 */
[----:B0-----:R-:W2:Y:S04]  /*a0380*/  LDL R18, [R1+0x80] ;  /* 0x0000800001127983 */ /* 0x001ea80000100800 */
[----:B------:R-:W2:Y:S04]  /*a0390*/  LDL R19, [R1+0x84] ;  /* 0x0000840001137983 */ /* 0x000ea80000100800 */
[----:B----4-:R0:W-:Y:S04]  /*a03a0*/  STL.64 [R1+0xa998], R16 ;  /* 0x00a9981001007387 */ /* 0x0101e80000100a00 */
[----:B0-----:R-:W4:Y:S04]  /*a03b0*/  LDL.64 R16, [R1+0x88] ;  /* 0x0000880001107983 */ /* 0x001f280000100a00 */
[----:B--2---:R0:W-:Y:S04]  /*a03c0*/  STL.64 [R1+0xa9d0], R18 ;  /* 0x00a9d01201007387 */ /* 0x0041e80000100a00 */
[----:B0-----:R-:W2:Y:S01]  /*a03d0*/  LDL R18, [R1+0x90] ;  /* 0x0000900001127983 */ /* 0x001ea20000100800 */
[----:B---3--:R-:W-:-:S03]  /*a03e0*/  IMAD.MOV.U32 R19, RZ, RZ, R2 ;  /* 0x000000ffff137224 */ /* 0x008fc600078e0002 */
[----:B------:R-:W3:Y:S04]  /*a03f0*/  LDL.LU R2, [R1+0xaa1c] ;  /* 0x00aa1c0001027983 */ /* 0x000ee80000300800 */
[----:B----4-:R-:W-:Y:S04]  /*a0400*/  STL.64 [R1+0xa9c8], R16 ;  /* 0x00a9c81001007387 */ /* 0x010fe80000100a00 */
[----:B------:R-:W4:Y:S04]  /*a0410*/  LDL.64 R8, [R1+0x78] ;  /* 0x0000780001087983 */ /* 0x000f280000100a00 */
[----:B------:R-:W-:Y:S04]  /*a0420*/  STL.64 [R1+0xa9b0], R10 ;  /* 0x00a9b00a01007387 */ /* 0x000fe80000100a00 */
[----:B----4-:R0:W-:Y:S04]  /*a0430*/  STL.64 [R1+0xa9a8], R8 ;  /* 0x00a9a80801007387 */ /* 0x0101e80000100a00 */
[----:B0-----:R-:W4:Y:S04]  /*a0440*/  LDL.LU R8, [R1+0x1cc0] ;  /* 0x001cc00001087983 */ /* 0x001f280000300800 */
[----:B------:R-:W4:Y:S04]  /*a0450*/  LDL.LU R9, [R1+0x1cc4] ;  /* 0x001cc40001097983 */ /* 0x000f280000300800 */
[----:B------:R-:W3:Y:S04]  /*a0460*/  LDL.LU R10, [R1+0x1cc8] ;  /* 0x001cc800010a7983 */ /* 0x000ee80000300800 */
[----:B------:R-:W3:Y:S04]  /*a0470*/  LDL.LU R11, [R1+0x1ccc] ;  /* 0x001ccc00010b7983 */ /* 0x000ee80000300800 */
[----:B------:R-:W3:Y:S04]  /*a0480*/  LDL.64 R16, [R1+0x98] ;  /* 0x0000980001107983 */ /* 0x000ee80000100a00 */
[----:B--2---:R-:W-:Y:S04]  /*a0490*/  STL.64 [R1+0xaa10], R18 ;  /* 0x00aa101201007387 */ /* 0x004fe80000100a00 */
[----:B---3--:R0:W-:Y:S04]  /*a04a0*/  STL.64 [R1+0xaa08], R16 ;  /* 0x00aa081001007387 */ /* 0x0081e80000100a00 */
        /* <DEDUP_REMOVED lines=8> */
[----:B------:R-:W4:Y:S04]  /*a0530*/  LDL.LU R10, [R1+0x1cd8] ;  /* 0x001cd800010a7983 */ /* 0x000f280000300800 */
[----:B------:R-:W4:Y:S04]  /*a0540*/  LDL.LU R11, [R1+0x1cdc] ;  /* 0x001cdc00010b7983 */ /* 0x000f280000300800 */
[----:B----4-:R-:W-:Y:S04]  /*a0550*/  STL.64 [R1+0xa9e0], R10 ;  /* 0x00a9e00a01007387 */ /* 0x010fe80000100a00 */
[----:B---3--:R0:W-:Y:S04]  /*a0560*/  STL.64 [R1+0xa9d8], R8 ;  /* 0x00a9d80801007387 */ /* 0x0081e80000100a00 */
[----:B0-----:R-:W3:Y:S04]  /*a0570*/  LDL.LU R8, [R1+0x1ce0] ;  /* 0x001ce00001087983 */ /* 0x001ee80000300800 */
[----:B------:R-:W3:Y:S04]  /*a0580*/  LDL.LU R9, [R1+0x1ce4] ;  /* 0x001ce40001097983 */ /* 0x000ee80000300800 */
[----:B------:R-:W4:Y:S04]  /*a0590*/  LDL.LU R10, [R1+0x1ce8] ;  /* 0x001ce800010a7983 */ /* 0x000f280000300800 */
[----:B------:R-:W4:Y:S01]  /*a05a0*/  LDL.LU R11, [R1+0x1cec] ;  /* 0x001cec00010b7983 */ /* 0x000f220000300800 */
[----:B------:R-:W-:-:S02]  /*a05b0*/  IMAD R28, R28, 0x100, R25 ;  /* 0x000001001c1c7824 */ /* 0x000fc400078e0219 */
[----:B------:R-:W-:Y:S02]  /*a05c0*/  IMAD R29, R29, 0x100, R26 ;  /* 0x000001001d1d7824 */ /* 0x000fe400078e021a */
[----:B------:R-:W-:Y:S01]  /*a05d0*/  IMAD.MOV.U32 R26, RZ, RZ, R3 ;  /* 0x000000ffff1a7224 */ /* 0x000fe200078e0003 */
[----:B----4-:R-:W-:Y:S04]  /*a05e0*/  STL.64 [R1+0xa9f0], R10 ;  /* 0x00a9f00a01007387 */ /* 0x010fe80000100a00 */
[----:B---3--:R0:W-:Y:S04]  /*a05f0*/  STL.64 [R1+0xa9e8], R8 ;  /* 0x00a9e80801007387 */ /* 0x0081e80000100a00 */
[----:B0-----:R-:W3:Y:S04]  /*a0600*/  LDL.LU R8, [R1+0x1cf0] ;  /* 0x001cf00001087983 */ /* 0x001ee80000300800 */
        /* <DEDUP_REMOVED lines=9> */
[----:B------:R-:W-:-:S03]  /*a06a0*/  IMAD R0, R0, 0x100, R27 ;  /* 0x0000010000007824 */ /* 0x000fc600078e021b */
[----:B------:R-:W3:Y:S04]  /*a06b0*/  LDL R27, [R1+0x64] ;  /* 0x00006400011b7983 */ /* 0x000ee80000100800 */
[----:B------:R-:W3:Y:S04]  /*a06c0*/  LDL.LU R20, [R1+0x1c80] ;  /* 0x001c800001147983 */ /* 0x000ee80000300800 */
[----:B------:R-:W3:Y:S04]  /*a06d0*/  LDL.LU R21, [R1+0x1c84] ;  /* 0x001c840001157983 */ /* 0x000ee80000300800 */
[----:B------:R-:W3:Y:S04]  /*a06e0*/  LDL.LU R22, [R1+0x1c88] ;  /* 0x001c880001167983 */ /* 0x000ee80000300800 */
[----:B------:R-:W3:Y:S01]  /*a06f0*/  LDL.LU R23, [R1+0x1c8c] ;  /* 0x001c8c0001177983 */ /* 0x000ee20000300800 */
[----:B--2---:R-:W-:Y:S03]  /*a0700*/  HMMA.16816.F32 R12, R12, R2, R16 ;  /* 0x000000020c0c723c */ /* 0x004fe60000001810 */
[----:B------:R-:W2:Y:S04]  /*a0710*/  LDL.LU.64 R18, [R1+0xaa10] ;  /* 0x00aa100001127983 */ /* 0x000ea80000300a00 */
[----:B------:R-:W3:-:S12]  /*a0720*/  LDL.LU.64 R16, [R1+0xaa08] ;  /* 0x00aa080001107983 */ /* 0x000ed80000300a00 */
[----:B------:R-:W-:Y:S04]  /*a0730*/  STL.64 [R1+0xc0], R12 ;  /* 0x0000c00c01007387 */ /* 0x000fe80000100a00 */
[----:B------:R0:W-:Y:S04]  /*a0740*/  STL.64 [R1+0xc8], R14 ;  /* 0x0000c80e01007387 */ /* 0x0001e80000100a00 */
[----:B0-----:R-:W2:Y:S01]  /*a0750*/  LDL.LU R15, [R1+0xb0] ;  /* 0x0000b000010f7983 */ /* 0x001ea20000300800 */
[----:B------:R-:W-:Y:S02]  /*a0760*/  F2FP.F16.E4M3.UNPACK_B R13, R28 ;  /* 0x0000001cff0d723e */ /* 0x000fe400020006ff */
[----:B------:R-:W-:Y:S01]  /*a0770*/  F2FP.F16.E4M3.UNPACK_B R14, R29 ;  /* 0x0000001dff0e723e */ /* 0x000fe200020006ff */
[----:B------:R-:W-:Y:S04]  /*a0780*/  STL [R1+0xa7dc], R2 ;  /* 0x00a7dc0201007387 */ /* 0x000fe80000100800 */
[----:B------:R-:W-:Y:S04]  /*a0790*/  STL [R1+0xa7d8], R3 ;  /* 0x00a7d80301007387 */ /* 0x000fe80000100800 */
[----:B------:R-:W4:Y:S04]  /*a07a0*/  LDL.LU R28, [R1+0xaa00] ;  /* 0x00aa0000011c7983 */ /* 0x000f280000300800 */
[----:B------:R-:W4:Y:S01]  /*a07b0*/  LDL.LU R29, [R1+0xa9fc] ;  /* 0x00a9fc00011d7983 */ /* 0x000f220000300800 */
[----:B--2---:R-:W-:-:S02]  /*a07c0*/  F2FP.F16.E4M3.UNPACK_B R12, R15 ;  /* 0x0000000fff0c723e */ /* 0x004fc400020006ff */
[----:B------:R-:W-:Y:S02]  /*a07d0*/  F2FP.F16.E4M3.UNPACK_B R15, R0 ;  /* 0x00000000ff0f723e */ /* 0x000fe400020006ff */
[----:B------:R-:W2:Y:S05]  /*a07e0*/  LDL.LU R0, [R1+0xa9f8] ;  /* 0x00a9f80001007983 */ /* 0x000eaa0000300800 */
[----:B---3--:R-:W-:-:S15]  /*a07f0*/  HMMA.16816.F32 R8, R12, R16, R8 ;  /* 0x000000100c08723c */ /* 0x008fde0000001808 */
[----:B------:R-:W-:-:S04]  /*a0800*/  NOP ;  /* 0x0000000000007918 */ /* 0x000fc80000000000 */
[----:B------:R-:W-:Y:S04]  /*a0810*/  STL.64 [R1+0x400], R8 ;  /* 0x0004000801007387 */ /* 0x000fe80000100a00 */
[----:B------:R0:W-:Y:S04]  /*a0820*/  STL.64 [R1+0x408], R10 ;  /* 0x0004080a01007387 */ /* 0x0001e80000100a00 */
[----:B0-----:R-:W3:Y:S04]  /*a0830*/  LDL.LU.64 R10, [R1+0xa9f0] ;  /* 0x00a9f000010a7983 */ /* 0x001ee80000300a00 */
[----:B------:R-:W3:Y:S01]  /*a0840*/  LDL.LU.64 R8, [R1+0xa9e8] ;  /* 0x00a9e80001087983 */ /* 0x000ee20000300a00 */
[----:B------:R-:W-:-:S02]  /*a0850*/  IMAD.MOV.U32 R3, RZ, RZ, R16 ;  /* 0x000000ffff037224 */ /* 0x000fc400078e0010 */
[----:B------:R-:W-:-:S05]  /*a0860*/  IMAD.MOV.U32 R2, RZ, RZ, R17 ;  /* 0x000000ffff027224 */ /* 0x000fca00078e0011 */
[----:B------:R-:W-:Y:S04]  /*a0870*/  STL [R1+0xa7e4], R2 ;  /* 0x00a7e40201007387 */ /* 0x000fe80000100800 */
[----:B------:R-:W-:Y:S01]  /*a0880*/  STL [R1+0xa7e0], R3 ;  /* 0x00a7e00301007387 */ /* 0x000fe20000100800 */
[----:B---3--:R-:W-:Y:S03]  /*a0890*/  HMMA.16816.F32 R16, R12, R18, R8 ;  /* 0x000000120c10723c */ /* 0x008fe60000001808 */
[----:B------:R-:W3:Y:S04]  /*a08a0*/  LDL.LU.64 R10, [R1+0xa9e0] ;  /* 0x00a9e000010a7983 */ /* 0x000ee80000300a00 */
[----:B------:R-:W3:-:S12]  /*a08b0*/  LDL.LU.64 R8, [R1+0xa9d8] ;  /* 0x00a9d80001087983 */ /* 0x000ed80000300a00 */
[----:B------:R-:W-:Y:S04]  /*a08c0*/  STL.64 [R1+0x3f0], R16 ;  /* 0x0003f01001007387 */ /* 0x000fe80000100a00 */
[----:B------:R0:W-:Y:S04]  /*a08d0*/  STL.64 [R1+0x3f8], R18 ;  /* 0x0003f81201007387 */ /* 0x0001e80000100a00 */
[----:B0-----:R-:W2:Y:S04]  /*a08e0*/  LDL.LU.64 R18, [R1+0xa9d0] ;  /* 0x00a9d00001127983 */ /* 0x001ea80000300a00 */
[----:B------:R-:W3:Y:S02]  /*a08f0*/  LDL.LU.64 R16, [R1+0xa9c8] ;  /* 0x00a9c80001107983 */ /* 0x000ee40000300a00 */
[----:B---3--:R-:W-:-:S15]  /*a0900*/  HMMA.16816.F32 R8, R12, R16, R8 ;  /* 0x000000100c08723c */ /* 0x008fde0000001808 */
[----:B------:R-:W-:-:S04]  /*a0910*/  NOP ;  /* 0x0000000000007918 */ /* 0x000fc80000000000 */
[----:B------:R-:W-:Y:S04]  /*a0920*/  STL.64 [R1+0x3e0], R8 ;  /* 0x0003e00801007387 */ /* 0x000fe80000100a00 */
[----:B------:R0:W-:Y:S04]  /*a0930*/  STL.64 [R1+0x3e8], R10 ;  /* 0x0003e80a01007387 */ /* 0x0001e80000100a00 */
[----:B0-----:R-:W2:Y:S04]  /*a0940*/  LDL.LU.64 R10, [R1+0xa9c0] ;  /* 0x00a9c000010a7983 */ /* 0x001ea80000300a00 */
[----:B------:R-:W2:Y:S01]  /*a0950*/  LDL.LU.64 R8, [R1+0xa9b8] ;  /* 0x00a9b80001087983 */ /* 0x000ea20000300a00 */
[----:B------:R-:W-:-:S02]  /*a0960*/  IMAD.MOV.U32 R2, RZ, RZ, R16 ;  /* 0x000000ffff027224 */ /* 0x000fc400078e0010 */
[----:B------:R-:W-:-:S05]  /*a0970*/  IMAD.MOV.U32 R3, RZ, RZ, R17 ;  /* 0x000000ffff037224 */ /* 0x000fca00078e0011 */
[----:B------:R-:W-:Y:S04]  /*a0980*/  STL [R1+0xa7ec], R3 ;  /* 0x00a7ec0301007387 */ /* 0x000fe80000100800 */
[----:B------:R-:W-:Y:S01]  /*a0990*/  STL [R1+0xa7e8], R2 ;  /* 0x00a7e80201007387 */ /* 0x000fe20000100800 */
[----:B--2---:R-:W-:Y:S03]  /*a09a0*/  HMMA.16816.F32 R16, R12, R18, R8 ;  /* 0x000000120c10723c */ /* 0x004fe60000001808 */
[----:B------:R-:W4:Y:S04]  /*a09b0*/  LDL.LU.64 R10, [R1+0xa9b0] ;  /* 0x00a9b000010a7983 */ /* 0x000f280000300a00 */
        /* <DEDUP_REMOVED lines=13> */
[----:B----4-:R-:W-:Y:S03]  /*a0a90*/  HMMA.16816.F32 R8, R12, R10, R4 ;  /* 0x0000000a0c08723c */ /* 0x010fe60000001804 */
[----:B------:R-:W-:Y:S04]  /*a0aa0*/  STL [R1+0xa7f4], R2 ;  /* 0x00a7f40201007387 */ /* 0x000fe80000100800 */
[----:B------:R0:W-:-:S12]  /*a0ab0*/  STL [R1+0xa7f0], R3 ;  /* 0x00a7f00301007387 */ /* 0x0001d80000100800 */
[----:B------:R-:W-:Y:S04]  /*a0ac0*/  STL.64 [R1+0x3b0], R8 ;  /* 0x0003b00801007387 */ /* 0x000fe80000100a00 */
[----:B------:R-:W-:Y:S01]  /*a0ad0*/  STL.64 [R1+0x3b8], R10 ;  /* 0x0003b80a01007387 */ /* 0x000fe20000100a00 */
[----:B0-----:R-:W-:Y:S02]  /*a0ae0*/  IMAD.MOV.U32 R3, RZ, RZ, R25 ;  /* 0x000000ffff037224 */ /* 0x001fe400078e0019 */
[----:B------:R-:W-:Y:S01]  /*a0af0*/  IMAD.MOV.U32 R2, RZ, RZ, R24 ;  /* 0x000000ffff027224 */ /* 0x000fe200078e0018 */
[----:B--2---:R-:W-:-:S15]  /*a0b00*/  HMMA.16816.F32 R4, R12, R24, R16 ;  /* 0x000000180c04723c */ /* 0x004fde0000001810 */
[----:B------:R-:W-:-:S04]  /*a0b10*/  NOP ;  /* 0x0000000000007918 */ /* 0x000fc80000000000 */
[----:B------:R-:W-:Y:S04]  /*a0b20*/  STL.64 [R1+0x3a0], R4 ;  /* 0x0003a00401007387 */ /* 0x000fe80000100a00 */
[----:B------:R0:W-:Y:S02]  /*a0b30*/  STL.64 [R1+0x3a8], R6 ;  /* 0x0003a80601007387 */ /* 0x0001e40000100a00 */
[C---:B0-----:R-:W-:Y:S02]  /*a0b40*/  HMMA.16816.F32 R4, R12.reuse, R26, R20 ;  /* 0x0000001a0c04723c */ /* 0x041fe40000001814 */
        /* <DEDUP_REMOVED lines=14> */
[----:B---3--:R0:W-:Y:S04]  /*a0c30*/  STL.64 [R1+0xa900], R18 ;  /* 0x00a9001201007387 */ /* 0x0081e80000100a00 */
[----:B0-----:R-:W3:Y:S04]  /*a0c40*/  LDL R18, [R1+0x30] ;  /* 0x0000300001127983 */ /* 0x001ee80000100800 */
[----:B------:R-:W3:Y:S04]  /*a0c50*/  LDL R19, [R1+0x34] ;  /* 0x0000340001137983 */ /* 0x000ee80000100800 */
[----:B--2---:R0:W-:Y:S04]  /*a0c60*/  STL.64 [R1+0xa8f8], R16 ;  /* 0x00a8f81001007387 */ /* 0x0041e80000100a00 */
[----:B0-----:R-:W2:Y:S04]  /*a0c70*/  LDL.64 R16, [R1+0x38] ;  /* 0x0000380001107983 */ /* 0x001ea80000100a00 */
[----:B---3--:R0:W-:Y:S04]  /*a0c80*/  STL.64 [R1+0xa930], R18 ;  /* 0x00a9301201007387 */ /* 0x0081e80000100a00 */
[----:B--2---:R1:W-:Y:S04]  /*a0c90*/  STL.64 [R1+0xa928], R16 ;  /* 0x00a9281001007387 */ /* 0x0043e80000100a00 */
[----:B0-----:R-:W2:Y:S04]  /*a0ca0*/  LDL R18, [R1+0x40] ;  /* 0x0000400001127983 */ /* 0x001ea80000100800 */
[----:B------:R-:W2:Y:S04]  /*a0cb0*/  LDL R19, [R1+0x44] ;  /* 0x0000440001137983 */ /* 0x000ea80000100800 */
[----:B------:R-:W3:Y:S04]  /*a0cc0*/  LDL R10, [R1+0x20] ;  /* 0x00002000010a7983 */ /* 0x000ee80000100800 */
[----:B------:R-:W3:Y:S04]  /*a0cd0*/  LDL R11, [R1+0x24] ;  /* 0x00002400010b7983 */ /* 0x000ee80000100800 */
[----:B------:R-:W4:Y:S04]  /*a0ce0*/  LDL.64 R8, [R1+0x28] ;  /* 0x0000280001087983 */ /* 0x000f280000100a00 */
[----:B-1----:R-:W3:Y:S04]  /*a0cf0*/  LDL.64 R16, [R1+0x48] ;  /* 0x0000480001107983 */ /* 0x002ee80000100a00 */
[----:B--2---:R-:W-:Y:S04]  /*a0d00*/  STL.64 [R1+0xa960], R18 ;  /* 0x00a9601201007387 */ /* 0x004fe80000100a00 */
[----:B---3--:R-:W-:Y:S04]  /*a0d10*/  STL.64 [R1+0xa958], R16 ;  /* 0x00a9581001007387 */ /* 0x008fe80000100a00 */
[----:B------:R-:W-:Y:S04]  /*a0d20*/  STL.64 [R1+0xa910], R10 ;  /* 0x00a9100a01007387 */ /* 0x000fe80000100a00 */
[----:B----4-:R0:W-:Y:S04]  /*a0d30*/  STL.64 [R1+0xa908], R8 ;  /* 0x00a9080801007387 */ /* 0x0101e80000100a00 */
[----:B0-----:R-:W2:Y:S04]  /*a0d40*/  LDL.LU R8, [R1+0x1c20] ;  /* 0x001c200001087983 */ /* 0x001ea80000300800 */
[----:B------:R-:W2:Y:S04]  /*a0d50*/  LDL.LU R9, [R1+0x1c24] ;  /* 0x001c240001097983 */ /* 0x000ea80000300800 */
[----:B------:R-:W3:Y:S04]  /*a0d60*/  LDL.LU R10, [R1+0x1c28] ;  /* 0x001c2800010a7983 */ /* 0x000ee80000300800 */
[----:B------:R-:W3:Y:S04]  /*a0d70*/  LDL.LU R11, [R1+0x1c2c] ;  /* 0x001c2c00010b7983 */ /* 0x000ee80000300800 */
[----:B------:R-:W4:Y:S04]  /*a0d80*/  LDL R18, [R1+0x50] ;  /* 0x0000500001127983 */ /* 0x000f280000100800 */
[----:B------:R-:W4:Y:S04]  /*a0d90*/  LDL R19, [R1+0x54] ;  /* 0x0000540001137983 */ /* 0x000f280000100800 */
        /* <DEDUP_REMOVED lines=27> */
[----:B0-----:R-:W4:Y:S04]  /*a0f50*/  LDL.LU R8, [R1+0x1c70] ;  /* 0x001c700001087983 */ /* 0x001f280000300800 */
[----:B------:R-:W4:Y:S04]  /*a0f60*/  LDL.LU R9, [R1+0x1c74] ;  /* 0x001c740001097983 */ /* 0x000f280000300800 */
[----:B------:R-:W4:Y:S04]  /*a0f70*/  LDL.LU R10, [R1+0x1c78] ;  /* 0x001c7800010a7983 */ /* 0x000f280000300800 */
[----:B------:R-:W4:Y:S04]  /*a0f80*/  LDL.LU R11, [R1+0x1c7c] ;  /* 0x001c7c00010b7983 */ /* 0x000f280000300800 */
[----:B------:R-:W2:Y:S04]  /*a0f90*/  LDL.LU R4, [R1+0x1c00] ;  /* 0x001c000001047983 */ /* 0x000ea80000300800 */
[----:B------:R-:W2:Y:S04]  /*a0fa0*/  LDL.LU R5, [R1+0x1c04] ;  /* 0x001c040001057983 */ /* 0x000ea80000300800 */
[----:B------:R-:W2:Y:S04]  /*a0fb0*/  LDL.LU R6, [R1+0x1c08] ;  /* 0x001c080001067983 */ /* 0x000ea80000300800 */
[----:B------:R-:W2:Y:S04]  /*a0fc0*/  LDL.LU R7, [R1+0x1c0c] ;  /* 0x001c0c0001077983 */ /* 0x000ea80000300800 */
[----:B------:R-:W3:Y:S04]  /*a0fd0*/  LDL.64 R24, [R1+0x18] ;  /* 0x0000180001187983 */ /* 0x000ee80000100a00 */
[----:B------:R-:W2:Y:S04]  /*a0fe0*/  LDL R26, [R1+0x10] ;  /* 0x00001000011a7983 */ /* 0x000ea80000100800 */
[----:B------:R-:W2:Y:S04]  /*a0ff0*/  LDL.LU R20, [R1+0x1be0] ;  /* 0x001be00001147983 */ /* 0x000ea80000300800 */
[----:B------:R-:W2:Y:S04]  /*a1000*/  LDL.LU R21, [R1+0x1be4] ;  /* 0x001be40001157983 */ /* 0x000ea80000300800 */
[----:B------:R-:W2:Y:S04]  /*a1010*/  LDL.LU R22, [R1+0x1be8] ;  /* 0x001be80001167983 */ /* 0x000ea80000300800 */
[----:B------:R-:W2:Y:S01]  /*a1020*/  LDL.LU R23, [R1+0x1bec] ;  /* 0x001bec0001177983 */ /* 0x000ea20000300800 */
        /* <DEDUP_REMOVED lines=11> */
[----:B------:R-:W4:Y:S04]  /*a10e0*/  LDL.LU.64 R10, [R1+0xa970] ;  /* 0x00a97000010a7983 */ /* 0x000f280000300a00 */
[----:B------:R-:W4:-:S12]  /*a10f0*/  LDL.LU.64 R8, [R1+0xa968] ;  /* 0x00a9680001087983 */ /* 0x000f180000300a00 */
        /* <DEDUP_REMOVED lines=15> */
[----:B------:R-:W2:Y:S04]  /*a11f0*/  LDL.LU.64 R10, [R1+0xa940] ;  /* 0x00a94000010a7983 */ /* 0x000ea80000300a00 */
[----:B------:R-:W2:-:S12]  /*a1200*/  LDL.LU.64 R8, [R1+0xa938] ;  /* 0x00a9380001087983 */ /* 0x000e980000300a00 */
[----:B------:R-:W-:Y:S04]  /*a1210*/  STL.64 [R1+0x350], R16 ;  /* 0x0003501001007387 */ /* 0x000fe80000100a00 */
[----:B------:R0:W-:Y:S04]  /*a1220*/  STL.64 [R1+0x358], R18 ;  /* 0x0003581201007387 */ /* 0x0001e80000100a00 */
[----:B0-----:R-:W4:Y:S04]  /*a1230*/  LDL.LU.64 R18, [R1+0xa930] ;  /* 0x00a9300001127983 */ /* 0x001f280000300a00 */
[----:B------:R-:W2:Y:S02]  /*a1240*/  LDL.LU.64 R16, [R1+0xa928] ;  /* 0x00a9280001107983 */ /* 0x000ea40000300a00 */
[----:B--2---:R-:W-:-:S15]  /*a1250*/  HMMA.16816.F32 R8, R12, R16, R8 ;  /* 0x000000100c08723c */ /* 0x004fde0000001808 */
        /* <DEDUP_REMOVED lines=21> */
[----:B------:R-:W4:Y:S01]  /*a13b0*/  LDL.LU.64 R16, [R1+0xa8e8] ;  /* 0x00a8e80001107983 */ /* 0x000f220000300a00 */
[----:B------:R-:W-:-:S02]  /*a13c0*/  IMAD.MOV.U32 R2, RZ, RZ, R8 ;  /* 0x000000ffff027224 */ /* 0x000fc400078e0008 */
[----:B------:R-:W-:Y:S02]  /*a13d0*/  IMAD.MOV.U32 R3, RZ, RZ, R9 ;  /* 0x000000ffff037224 */ /* 0x000fe400078e0009 */
[----:B--2---:R-:W-:Y:S01]  /*a13e0*/  HMMA.16816.F32 R8, R12, R10, R4 ;  /* 0x0000000a0c08723c */ /* 0x004fe20000001804 */
[----:B------:R-:W-:Y:S02]  /*a13f0*/  IMAD.MOV.U32 R27, RZ, RZ, R0 ;  /* 0x000000ffff1b7224 */ /* 0x000fe400078e0000 */
[----:B------:R-:W-:Y:S04]  /*a1400*/  STL [R1+0xa81c], R3 ;  /* 0x00a81c0301007387 */ /* 0x000fe80000100800 */
[----:B------:R3:W-:-:S12]  /*a1410*/  STL [R1+0xa818], R2 ;  /* 0x00a8180201007387 */ /* 0x0007d80000100800 */
[----:B------:R-:W-:Y:S04]  /*a1420*/  STL.64 [R1+0x310], R8 ;  /* 0x0003100801007387 */ /* 0x000fe80000100a00 */
[----:B------:R-:W-:Y:S01]  /*a1430*/  STL.64 [R1+0x318], R10 ;  /* 0x0003180a01007387 */ /* 0x000fe20000100a00 */
[----:B---3--:R-:W-:Y:S02]  /*a1440*/  IMAD.MOV.U32 R2, RZ, RZ, R25 ;  /* 0x000000ffff027224 */ /* 0x008fe400078e0019 */
[----:B------:R-:W-:Y:S01]  /*a1450*/  IMAD.MOV.U32 R3, RZ, RZ, R24 ;  /* 0x000000ffff037224 */ /* 0x000fe200078e0018 */
[----:B----4-:R-:W-:-:S15]  /*a1460*/  HMMA.16816.F32 R4, R12, R24, R16 ;  /* 0x000000180c04723c */ /* 0x010fde0000001810 */
[----:B------:R-:W-:-:S04]  /*a1470*/  NOP ;  /* 0x0000000000007918 */ /* 0x000fc80000000000 */
[----:B------:R-:W-:Y:S04]  /*a1480*/  STL.64 [R1+0x300], R4 ;  /* 0x0003000401007387 */ /* 0x000fe80000100a00 */
[----:B------:R0:W-:Y:S04]  /*a1490*/  STL.64 [R1+0x308], R6 ;  /* 0x0003080601007387 */ /* 0x0001e80000100a00 */
[----:B------:R-:W2:Y:S01]  /*a14a0*/  LDL.LU R0, [R1+0x48a0] ;  /* 0x0048a00001007983 */ /* 0x000ea20000300800 */
[C---:B0-----:R-:W-:Y:S03]  /*a14b0*/  HMMA.16816.F32 R4, R12.reuse, R26, R20 ;  /* 0x0000001a0c04723c */ /* 0x041fe60000001814 */
[----:B------:R-:W-:Y:S04]  /*a14c0*/  STL [R1+0xa824], R2 ;  /* 0x00a8240201007387 */ /* 0x000fe80000100800 */
[----:B------:R-:W-:Y:S04]  /*a14d0*/  STL [R1+0xa820], R3 ;  /* 0x00a8200301007387 */ /* 0x000fe80000100800 */
[----:B------:R-:W3:Y:S08]  /*a14e0*/  LDL.LU R8, [R1+0x1b50] ;  /* 0x001b500001087983 */ /* 0x000ef00000300800 */
[----:B------:R-:W-:Y:S04]  /*a14f0*/  STL.64 [R1+0x2f0], R4 ;  /* 0x0002f00401007387 */ /* 0x000fe80000100a00 */
[----:B------:R-:W-:Y:S04]  /*a1500*/  STL.64 [R1+0x2f8], R6 ;  /* 0x0002f80601007387 */ /* 0x000fe80000100a00 */
        /* <DEDUP_REMOVED lines=19> */
[----:B0-----:R-:W2:Y:S04]  /*a1640*/  LDL.64 R24, [R1+0x8] ;  /* 0x0000080001187983 */ /* 0x001ea80000100a00 */
        /* <DEDUP_REMOVED lines=19> */
[----:B------:R0:W-:Y:S04]  /*a1780*/  STL.64 [R1+0xa878], R16 ;  /* 0x00a8781001007387 */ /* 0x0001e80000100a00 */
[----:B0-----:R-:W2:Y:S04]  /*a1790*/  LDL.LU R16, [R1+0x1b80] ;  /* 0x001b800001107983 */ /* 0x001ea80000300800 */
[----:B------:R-:W2:Y:S04]  /*a17a0*/  LDL.LU R17, [R1+0x1b84] ;  /* 0x001b840001117983 */ /* 0x000ea80000300800 */
[----:B------:R-:W2:Y:S04]  /*a17b0*/  LDL.LU R18, [R1+0x1b88] ;  /* 0x001b880001127983 */ /* 0x000ea80000300800 */
[----:B------:R-:W2:Y:S04]  /*a17c0*/  LDL.LU R19, [R1+0x1b8c] ;  /* 0x001b8c0001137983 */ /* 0x000ea80000300800 */
        /* <DEDUP_REMOVED lines=8> */
[----:B------:R-:W3:Y:S04]  /*a1850*/  LDL.LU R6, [R1+0x1b38] ;  /* 0x001b380001067983 */ /* 0x000ee80000300800 */
[----:B------:R-:W3:Y:S01]  /*a1860*/  LDL.LU R7, [R1+0x1b3c] ;  /* 0x001b3c0001077983 */ /* 0x000ee20000300800 */
[----:B--2---:R-:W-:Y:S03]  /*a1870*/  HMMA.16816.F32 R20, R12, R24, R20 ;  /* 0x000000180c14723c */ /* 0x004fe60000001814 */
[----:B---3--:R-:W-:Y:S04]  /*a1880*/  STL.64 [R1+0xa840], R6 ;  /* 0x00a8400601007387 */ /* 0x008fe80000100a00 */
[----:B----4-:R0:W-:Y:S04]  /*a1890*/  STL.64 [R1+0xa838], R4 ;  /* 0x00a8380401007387 */ /* 0x0101e80000100a00 */
[----:B0-----:R-:W2:Y:S04]  /*a18a0*/  LDL.LU R4, [R1+0x1b40] ;  /* 0x001b400001047983 */ /* 0x001ea80000300800 */
[----:B------:R-:W2:Y:S04]  /*a18b0*/  LDL.LU R5, [R1+0x1b44] ;  /* 0x001b440001057983 */ /* 0x000ea80000300800 */
[----:B------:R-:W2:Y:S04]  /*a18c0*/  LDL.LU R6, [R1+0x1b48] ;  /* 0x001b480001067983 */ /* 0x000ea80000300800 */
[----:B------:R-:W2:Y:S04]  /*a18d0*/  LDL.LU R7, [R1+0x1b4c] ;  /* 0x001b4c0001077983 */ /* 0x000ea80000300800 */
[----:B------:R-:W-:Y:S04]  /*a18e0*/  STL.64 [R1+0x2e0], R20 ;  /* 0x0002e01401007387 */ /* 0x000fe80000100a00 */
[----:B------:R0:W-:Y:S04]  /*a18f0*/  STL.64 [R1+0x2e8], R22 ;  /* 0x0002e81601007387 */ /* 0x0001e80000100a00 */
[----:B0-----:R-:W3:Y:S04]  /*a1900*/  LDL.LU.64 R22, [R1+0xa8e0] ;  /* 0x00a8e00001167983 */ /* 0x001ee80000300a00 */
[----:B------:R-:W3:Y:S01]  /*a1910*/  LDL.LU.64 R20, [R1+0xa8d8] ;  /* 0x00a8d80001147983 */ /* 0x000ee20000300a00 */
[----:B------:R-:W-:-:S02]  /*a1920*/  IMAD.MOV.U32 R2, RZ, RZ, R24 ;  /* 0x000000ffff027224 */ /* 0x000fc400078e0018 */
[----:B------:R-:W-:Y:S02]  /*a1930*/  IMAD.MOV.U32 R3, RZ, RZ, R25 ;  /* 0x000000ffff037224 */ /* 0x000fe400078e0019 */
[----:B---3--:R-:W-:Y:S01]  /*a1940*/  HMMA.16816.F32 R24, R12, R26, R20 ;  /* 0x0000001a0c18723c */ /* 0x008fe20000001814 */
[----:B------:R-:W3:Y:S04]  /*a1950*/  LDL.LU.64 R22, [R1+0xa8d0] ;  /* 0x00a8d00001167983 */ /* 0x000ee80000300a00 */
[----:B------:R-:W3:-:S14]  /*a1960*/  LDL.LU.64 R20, [R1+0xa8c8] ;  /* 0x00a8c80001147983 */ /* 0x000edc0000300a00 */
        /* <DEDUP_REMOVED lines=9> */
[----:B------:R-:W4:Y:S04]  /*a1a00*/  LDL.LU.64 R24, [R1+0xa8a8] ;  /* 0x00a8a80001187983 */ /* 0x000f280000300a00 */
[----:B------:R0:W-:Y:S04]  /*a1a10*/  STL [R1+0xa7c4], R29 ;  /* 0x00a7c41d01007387 */ /* 0x0001e80000100800 */
[----:B0-----:R-:W2:Y:S01]  /*a1a20*/  LDL.LU R29, [R1+0x4898] ;  /* 0x00489800011d7983 */ /* 0x001ea20000300800 */
        /* <DEDUP_REMOVED lines=28> */
[----:B------:R-:W-:Y:S04]  /*a1bf0*/  STL.64 [R1+0xa5f0], R22 ;  /* 0x00a5f01601007387 */ /* 0x000fe80000100a00 */
[----:B------:R0:W-:Y:S04]  /*a1c00*/  STL.64 [R1+0xa5e8], R20 ;  /* 0x00a5e81401007387 */ /* 0x0001e80000100a00 */
[----:B0-----:R-:W2:Y:S04]  /*a1c10*/  LDL.LU R20, [R1+0x1b10] ;  /* 0x001b100001147983 */ /* 0x001ea80000300800 */
[----:B------:R-:W2:Y:S04]  /*a1c20*/  LDL.LU R21, [R1+0x1b14] ;  /* 0x001b140001157983 */ /* 0x000ea80000300800 */
[----:B------:R-:W2:Y:S04]  /*a1c30*/  LDL.LU R22, [R1+0x1b18] ;  /* 0x001b180001167983 */ /* 0x000ea80000300800 */
[----:B------:R-:W2:Y:S01]  /*a1c40*/  LDL.LU R23, [R1+0x1b1c] ;  /* 0x001b1c0001177983 */ /* 0x000ea20000300800 */
        /* <DEDUP_REMOVED lines=31> */
[----:B------:R2:W-:Y:S01]  /*a1e40*/  STL.64 [R1+0xa590], R8 ;  /* 0x00a5900801007387 */ /* 0x0005e20000100a00 */
[C---:B----4-:R-:W-:Y:S08]  /*a1e50*/  HMMA.16816.F32 R16, R12.reuse, R6, R16 ;  /* 0x000000060c10723c */ /* 0x050ff00000001810 */
[----:B--2---:R-:W-:Y:S01]  /*a1e60*/  HMMA.16816.F32 R8, R12, R4, R20 ;  /* 0x000000040c08723c */ /* 0x004fe20000001814 */
[----:B------:R-:W-:Y:S10]  /*a1e70*/  STL.64 [R1+0xa578], R6 ;  /* 0x00a5780601007387 */ /* 0x000ff40000100a00 */
[----:B------:R-:W-:Y:S04]  /*a1e80*/  STL.64 [R1+0x230], R16 ;  /* 0x0002301001007387 */ /* 0x000fe80000100a00 */
[----:B------:R-:W-:Y:S04]  /*a1e90*/  STL.64 [R1+0x238], R18 ;  /* 0x0002381201007387 */ /* 0x000fe80000100a00 */
[----:B------:R-:W-:Y:S04]  /*a1ea0*/  STL.64 [R1+0xa570], R4 ;  /* 0x00a5700401007387 */ /* 0x000fe80000100a00 */
[----:B------:R0:W-:Y:S04]  /*a1eb0*/  STL.64 [R1+0x220], R8 ;  /* 0x0002200801007387 */ /* 0x0001e80000100a00 */
[----:B------:R1:W-:Y:S04]  /*a1ec0*/  STL.64 [R1+0x228], R10 ;  /* 0x0002280a01007387 */ /* 0x0003e80000100a00 */
[----:B0-----:R-:W2:Y:S04]  /*a1ed0*/  LDL.LU R8, [R1+0x19b0] ;  /* 0x0019b00001087983 */ /* 0x001ea80000300800 */
[----:B------:R-:W2:Y:S04]  /*a1ee0*/  LDL.LU R9, [R1+0x19b4] ;  /* 0x0019b40001097983 */ /* 0x000ea80000300800 */
[----:B-1----:R-:W3:Y:S04]  /*a1ef0*/  LDL.LU R10, [R1+0x19b8] ;  /* 0x0019b800010a7983 */ /* 0x002ee80000300800 */
[----:B------:R-:W3:Y:S04]  /*a1f00*/  LDL.LU R11, [R1+0x19bc] ;  /* 0x0019bc00010b7983 */ /* 0x000ee80000300800 */
[----:B---3--:R-:W-:Y:S04]  /*a1f10*/  STL.64 [R1+0xa600], R10 ;  /* 0x00a6000a01007387 */ /* 0x008fe80000100a00 */
[----:B--2---:R0:W-:Y:S04]  /*a1f20*/  STL.64 [R1+0xa5f8], R8 ;  /* 0x00a5f80801007387 */ /* 0x0041e80000100a00 */
[----:B------:R-:W2:Y:S04]  /*a1f30*/  LDL.LU R4, [R1+0x19c0] ;  /* 0x0019c00001047983 */ /* 0x000ea80000300800 */
[----:B------:R-:W2:Y:S04]  /*a1f40*/  LDL.LU R5, [R1+0x19c4] ;  /* 0x0019c40001057983 */ /* 0x000ea80000300800 */
[----:B------:R-:W3:Y:S04]  /*a1f50*/  LDL.LU R6, [R1+0x19c8] ;  /* 0x0019c80001067983 */ /* 0x000ee80000300800 */
[----:B------:R-:W3:Y:S01]  /*a1f60*/  LDL.LU R7, [R1+0x19cc] ;  /* 0x0019cc0001077983 */ /* 0x000ee20000300800 */
[----:B------:R-:W-:-:S02]  /*a1f70*/  IMAD R29, R29, 0x100, R26 ;  /* 0x000001001d1d7824 */ /* 0x000fc400078e021a */
[----:B------:R-:W-:Y:S01]  /*a1f80*/  IMAD R0, R0, 0x100, R27 ;  /* 0x0000010000007824 */ /* 0x000fe200078e021b */
[----:B---3--:R1:W-:Y:S04]  /*a1f90*/  STL.64 [R1+0xa610], R6 ;  /* 0x00a6100601007387 */ /* 0x0083e80000100a00 */
[----:B--2---:R-:W-:Y:S04]  /*a1fa0*/  STL.64 [R1+0xa608], R4 ;  /* 0x00a6080401007387 */ /* 0x004fe80000100a00 */
[----:B------:R-:W2:Y:S04]  /*a1fb0*/  LDL R26, [R1] ;  /* 0x00000000011a7983 */ /* 0x000ea80000100800 */
[----:B------:R-:W2:Y:S01]  /*a1fc0*/  LDL R27, [R1+0x4] ;  /* 0x00000400011b7983 */ /* 0x000ea20000100800 */
[----:B------:R-:W-:-:S02]  /*a1fd0*/  IMAD.MOV.U32 R24, RZ, RZ, R2 ;  /* 0x000000ffff187224 */ /* 0x000fc400078e0002 */
[----:B------:R-:W-:Y:S01]  /*a1fe0*/  IMAD.MOV.U32 R25, RZ, RZ, R3 ;  /* 0x000000ffff197224 */ /* 0x000fe200078e0003 */
[----:B------:R-:W3:Y:S04]  /*a1ff0*/  LDL.LU R2, [R1+0xa824] ;  /* 0x00a8240001027983 */ /* 0x000ee80000300800 */
[----:B------:R-:W4:Y:S04]  /*a2000*/  LDL.LU R3, [R1+0xa820] ;  /* 0x00a8200001037983 */ /* 0x000f280000300800 */
        /* <DEDUP_REMOVED lines=8> */
[----:B-1----:R-:W2:Y:S04]  /*a2090*/  LDL R6, [R1+0x10] ;  /* 0x0000100001067983 */ /* 0x002ea80000100800 */
[----:B------:R-:W2:Y:S04]  /*a20a0*/  LDL R7, [R1+0x14] ;  /* 0x0000140001077983 */ /* 0x000ea80000100800 */
[----:B------:R-:W2:Y:S04]  /*a20b0*/  LDL.LU R24, [R1+0x19f0] ;  /* 0x0019f00001187983 */ /* 0x000ea80000300800 */
[----:B------:R-:W2:Y:S04]  /*a20c0*/  LDL.LU R25, [R1+0x19f4] ;  /* 0x0019f40001197983 */ /* 0x000ea80000300800 */
[----:B------:R-:W2:Y:S04]  /*a20d0*/  LDL.LU R26, [R1+0x19f8] ;  /* 0x0019f800011a7983 */ /* 0x000ea80000300800 */
[----:B------:R-:W2:Y:S01]  /*a20e0*/  LDL.LU R27, [R1+0x19fc] ;  /* 0x0019fc00011b7983 */ /* 0x000ea20000300800 */
[----:B----4-:R-:W-:-:S02]  /*a20f0*/  IMAD.MOV.U32 R4, RZ, RZ, R3 ;  /* 0x000000ffff047224 */ /* 0x010fc400078e0003 */
[----:B---3--:R-:W-:Y:S01]  /*a2100*/  IMAD.MOV.U32 R5, RZ, RZ, R2 ;  /* 0x000000ffff057224 */ /* 0x008fe200078e0002 */
[----:B--2---:R1:W-:Y:S04]  /*a2110*/  STL.64 [R1+0xa640], R26 ;  /* 0x00a6401a01007387 */ /* 0x0043e80000100a00 */
[----:B------:R2:W-:Y:S04]  /*a2120*/  STL.64 [R1+0xa638], R24 ;  /* 0x00a6381801007387 */ /* 0x0005e80000100a00 */
[----:B------:R-:W3:Y:S04]  /*a2130*/  LDL.LU R3, [R1+0xa81c] ;  /* 0x00a81c0001037983 */ /* 0x000ee80000300800 */
[----:B------:R-:W2:Y:S04]  /*a2140*/  LDL.LU R2, [R1+0xa818] ;  /* 0x00a8180001027983 */ /* 0x000ea80000300800 */
[----:B------:R-:W-:Y:S04]  /*a2150*/  STL.64 [R1+0xa650], R6 ;  /* 0x00a6500601007387 */ /* 0x000fe80000100a00 */
[----:B------:R-:W-:Y:S04]  /*a2160*/  STL.64 [R1+0xa648], R4 ;  /* 0x00a6480401007387 */ /* 0x000fe80000100a00 */
[----:B0-----:R-:W4:Y:S04]  /*a2170*/  LDL.LU R8, [R1+0x1a00] ;  /* 0x001a000001087983 */ /* 0x001f280000300800 */
[----:B------:R-:W4:Y:S04]  /*a2180*/  LDL.LU R9, [R1+0x1a04] ;  /* 0x001a040001097983 */ /* 0x000f280000300800 */
[----:B------:R-:W2:Y:S04]  /*a2190*/  LDL.LU R10, [R1+0x1a08] ;  /* 0x001a0800010a7983 */ /* 0x000ea80000300800 */
[----:B------:R-:W2:Y:S04]  /*a21a0*/  LDL.LU R11, [R1+0x1a0c] ;  /* 0x001a0c00010b7983 */ /* 0x000ea80000300800 */
[----:B--2---:R-:W-:Y:S04]  /*a21b0*/  STL.64 [R1+0xa660], R10 ;  /* 0x00a6600a01007387 */ /* 0x004fe80000100a00 */
[----:B----4-:R0:W-:Y:S04]  /*a21c0*/  STL.64 [R1+0xa658], R8 ;  /* 0x00a6580801007387 */ /* 0x0101e80000100a00 */
[----:B-1----:R-:W2:Y:S04]  /*a21d0*/  LDL R26, [R1+0x20] ;  /* 0x00002000011a7983 */ /* 0x002ea80000100800 */
[----:B------:R-:W2:Y:S01]  /*a21e0*/  LDL R27, [R1+0x24] ;  /* 0x00002400011b7983 */ /* 0x000ea20000100800 */
[----:B------:R-:W-:-:S02]  /*a21f0*/  IMAD.MOV.U32 R24, RZ, RZ, R2 ;  /* 0x000000ffff187224 */ /* 0x000fc400078e0002 */
[----:B---3--:R-:W-:Y:S01]  /*a2200*/  IMAD.MOV.U32 R25, RZ, RZ, R3 ;  /* 0x000000ffff197224 */ /* 0x008fe200078e0003 */
[----:B------:R-:W3:Y:S04]  /*a2210*/  LDL.LU R2, [R1+0xa814] ;  /* 0x00a8140001027983 */ /* 0x000ee80000300800 */
[----:B------:R-:W4:Y:S04]  /*a2220*/  LDL.LU R3, [R1+0xa810] ;  /* 0x00a8100001037983 */ /* 0x000f280000300800 */
        /* <DEDUP_REMOVED lines=10> */
[----:B--2---:R-:W-:Y:S04]  /*a22d0*/  STL.64 [R1+0xa688], R26 ;  /* 0x00a6881a01007387 */ /* 0x004fe80000100a00 */
[----:B0-----:R-:W2:Y:S04]  /*a22e0*/  LDL.LU R8, [R1+0x1a30] ;  /* 0x001a300001087983 */ /* 0x001ea80000300800 */
[----:B------:R-:W2:Y:S04]  /*a22f0*/  LDL.LU R9, [R1+0x1a34] ;  /* 0x001a340001097983 */ /* 0x000ea80000300800 */
[----:B------:R-:W2:Y:S04]  /*a2300*/  LDL.LU R10, [R1+0x1a38] ;  /* 0x001a3800010a7983 */ /* 0x000ea80000300800 */
[----:B------:R-:W2:Y:S01]  /*a2310*/  LDL.LU R11, [R1+0x1a3c] ;  /* 0x001a3c00010b7983 */ /* 0x000ea20000300800 */
[----:B----4-:R-:W-:-:S02]  /*a2320*/  IMAD.MOV.U32 R24, RZ, RZ, R3 ;  /* 0x000000ffff187224 */ /* 0x010fc400078e0003 */
[----:B---3--:R-:W-:Y:S01]  /*a2330*/  IMAD.MOV.U32 R25, RZ, RZ, R2 ;  /* 0x000000ffff197224 */ /* 0x008fe200078e0002 */
[----:B--2---:R-:W-:Y:S04]  /*a2340*/  STL.64 [R1+0xa698], R10 ;  /* 0x00a6980a01007387 */ /* 0x004fe80000100a00 */
[----:B------:R0:W-:Y:S04]  /*a2350*/  STL.64 [R1+0xa690], R8 ;  /* 0x00a6900801007387 */ /* 0x0001e80000100a00 */
[----:B------:R-:W2:Y:S04]  /*a2360*/  LDL.LU R3, [R1+0xa80c] ;  /* 0x00a80c0001037983 */ /* 0x000ea80000300800 */
[----:B------:R-:W3:Y:S04]  /*a2370*/  LDL.LU R2, [R1+0xa808] ;  /* 0x00a8080001027983 */ /* 0x000ee80000300800 */
[----:B------:R3:W-:Y:S04]  /*a2380*/  STL.64 [R1+0xa6a0], R24 ;  /* 0x00a6a01801007387 */ /* 0x0007e80000100a00 */
[----:B0-----:R-:W4:Y:S04]  /*a2390*/  LDL.LU R8, [R1+0x1a40] ;  /* 0x001a400001087983 */ /* 0x001f280000300800 */
[----:B------:R-:W4:Y:S04]  /*a23a0*/  LDL.LU R9, [R1+0x1a44] ;  /* 0x001a440001097983 */ /* 0x000f280000300800 */
[----:B------:R-:W2:Y:S04]  /*a23b0*/  LDL.LU R10, [R1+0x1a48] ;  /* 0x001a4800010a7983 */ /* 0x000ea80000300800 */
[----:B------:R-:W2:Y:S04]  /*a23c0*/  LDL.LU R11, [R1+0x1a4c] ;  /* 0x001a4c00010b7983 */ /* 0x000ea80000300800 */
[----:B--2---:R-:W-:Y:S04]  /*a23d0*/  STL.64 [R1+0xa6b0], R10 ;  /* 0x00a6b00a01007387 */ /* 0x004fe80000100a00 */
[----:B----4-:R0:W-:Y:S04]  /*a23e0*/  STL.64 [R1+0xa6a8], R8 ;  /* 0x00a6a80801007387 */ /* 0x0101e80000100a00 */
[----:B------:R-:W2:Y:S04]  /*a23f0*/  LDL R26, [R1+0x40] ;  /* 0x00004000011a7983 */ /* 0x000ea80000100800 */
[----:B------:R-:W2:Y:S01]  /*a2400*/  LDL R27, [R1+0x44] ;  /* 0x00004400011b7983 */ /* 0x000ea20000100800 */
[----:B---3--:R-:W-:-:S02]  /*a2410*/  IMAD.MOV.U32 R24, RZ, RZ, R2 ;  /* 0x000000ffff187224 */ /* 0x008fc400078e0002 */
[----:B------:R-:W-:Y:S01]  /*a2420*/  IMAD.MOV.U32 R25, RZ, RZ, R3 ;  /* 0x000000ffff197224 */ /* 0x000fe200078e0003 */
        /* <DEDUP_REMOVED lines=8> */
[----:B-1----:R-:W2:Y:S04]  /*a24b0*/  LDL R26, [R1+0x50] ;  /* 0x00005000011a7983 */ /* 0x002ea80000100800 */
[----:B------:R-:W2:Y:S04]  /*a24c0*/  LDL R27, [R1+0x54] ;  /* 0x00005400011b7983 */ /* 0x000ea80000100800 */
[----:B--2---:R-:W-:Y:S04]  /*a24d0*/  STL.64 [R1+0xa6e8], R26 ;  /* 0x00a6e81a01007387 */ /* 0x004fe80000100a00 */
[----:B------:R-:W-:Y:S04]  /*a24e0*/  STL.64 [R1+0xa6c8], R10 ;  /* 0x00a6c80a01007387 */ /* 0x000fe80000100a00 */
[----:B------:R0:W-:Y:S04]  /*a24f0*/  STL.64 [R1+0xa6c0], R8 ;  /* 0x00a6c00801007387 */ /* 0x0001e80000100a00 */
[----:B0-----:R-:W2:Y:S04]  /*a2500*/  LDL.LU R8, [R1+0x1a60] ;  /* 0x001a600001087983 */ /* 0x001ea80000300800 */
[----:B------:R-:W2:Y:S04]  /*a2510*/  LDL.LU R9, [R1+0x1a64] ;  /* 0x001a640001097983 */ /* 0x000ea80000300800 */
[----:B------:R-:W2:Y:S04]  /*a2520*/  LDL.LU R10, [R1+0x1a68] ;  /* 0x001a6800010a7983 */ /* 0x000ea80000300800 */
[----:B------:R-:W2:Y:S01]  /*a2530*/  LDL.LU R11, [R1+0x1a6c] ;  /* 0x001a6c00010b7983 */ /* 0x000ea20000300800 */
[----:B----4-:R-:W-:-:S02]  /*a2540*/  IMAD.MOV.U32 R24, RZ, RZ, R3 ;  /* 0x000000ffff187224 */ /* 0x010fc400078e0003 */
[----:B---3--:R-:W-:Y:S01]  /*a2550*/  IMAD.MOV.U32 R25, RZ, RZ, R2 ;  /* 0x000000ffff197224 */ /* 0x008fe200078e0002 */
[----:B------:R-:W3:Y:S04]  /*a2560*/  LDL.LU R3, [R1+0xa7fc] ;  /* 0x00a7fc0001037983 */ /* 0x000ee80000300800 */
[----:B------:R-:W4:Y:S04]  /*a2570*/  LDL.LU R2, [R1+0xa7f8] ;  /* 0x00a7f80001027983 */ /* 0x000f280000300800 */
[----:B------:R-:W-:Y:S04]  /*a2580*/  STL.64 [R1+0xa700], R24 ;  /* 0x00a7001801007387 */ /* 0x000fe80000100a00 */
[----:B--2---:R-:W-:Y:S04]  /*a2590*/  STL.64 [R1+0xa6e0], R10 ;  /* 0x00a6e00a01007387 */ /* 0x004fe80000100a00 */
[----:B------:R0:W-:Y:S04]  /*a25a0*/  STL.64 [R1+0xa6d8], R8 ;  /* 0x00a6d80801007387 */ /* 0x0001e80000100a00 */
[----:B0-----:R-:W2:Y:S04]  /*a25b0*/  LDL.LU R8, [R1+0x1a70] ;  /* 0x001a700001087983 */ /* 0x001ea80000300800 */
[----:B------:R-:W2:Y:S04]  /*a25c0*/  LDL.LU R9, [R1+0x1a74] ;  /* 0x001a740001097983 */ /* 0x000ea80000300800 */
[----:B------:R-:W2:Y:S04]  /*a25d0*/  LDL.LU R10, [R1+0x1a78] ;  /* 0x001a7800010a7983 */ /* 0x000ea80000300800 */
[----:B------:R-:W2:Y:S04]  /*a25e0*/  LDL.LU R11, [R1+0x1a7c] ;  /* 0x001a7c00010b7983 */ /* 0x000ea80000300800 */
[----:B------:R-:W2:Y:S04]  /*a25f0*/  LDL R26, [R1+0x60] ;  /* 0x00006000011a7983 */ /* 0x000ea80000100800 */
        /* <DEDUP_REMOVED lines=20> */
[----:B------:R-:W2:Y:S01]  /*a2740*/  LDL R27, [R1+0x74] ;  /* 0x00007400011b7983 */ /* 0x000ea20000100800 */
[----:B----4-:R-:W-:-:S02]  /*a2750*/  IMAD.MOV.U32 R24, RZ, RZ, R3 ;  /* 0x000000ffff187224 */ /* 0x010fc400078e0003 */
[----:B---3--:R-:W-:Y:S01]  /*a2760*/  IMAD.MOV.U32 R25, RZ, RZ, R2 ;  /* 0x000000ffff197224 */ /* 0x008fe200078e0002 */
[----:B------:R-:W3:Y:S04]  /*a2770*/  LDL.LU R3, [R1+0xa7ec] ;  /* 0x00a7ec0001037983 */ /* 0x000ee80000300800 */
[----:B------:R-:W4:Y:S04]  /*a2780*/  LDL.LU R2, [R1+0xa7e8] ;  /* 0x00a7e80001027983 */ /* 0x000f280000300800 */
[----:B--2---:R-:W-:Y:S04]  /*a2790*/  STL.64 [R1+0xa748], R26 ;  /* 0x00a7481a01007387 */ /* 0x004fe80000100a00 */
[----:B------:R-:W-:Y:S04]  /*a27a0*/  STL.64 [R1+0xa760], R24 ;  /* 0x00a7601801007387 */ /* 0x000fe80000100a00 */
[----:B------:R-:W-:Y:S04]  /*a27b0*/  STL.64 [R1+0xa728], R10 ;  /* 0x00a7280a01007387 */ /* 0x000fe80000100a00 */
        /* <DEDUP_REMOVED lines=40> */
[----:B---3--:R-:W-:-:S02]  /*a2a40*/  IMAD.MOV.U32 R25, RZ, RZ, R2 ;  /* 0x000000ffff197224 */ /* 0x008fc400078e0002 */
[----:B----4-:R-:W-:Y:S01]  /*a2a50*/  IMAD.MOV.U32 R24, RZ, RZ, R3 ;  /* 0x000000ffff187224 */ /* 0x010fe200078e0003 */
[----:B------:R-:W3:Y:S04]  /*a2a60*/  LDL.LU R2, [R1+0x48ac] ;  /* 0x0048ac0001027983 */ /* 0x000ee80000300800 */
[----:B------:R-:W3:Y:S04]  /*a2a70*/  LDL.LU R27, [R1+0x48a8] ;  /* 0x0048a800011b7983 */ /* 0x000ee80000300800 */
[----:B------:R-:W4:Y:S04]  /*a2a80*/  LDL.LU R3, [R1+0x48b4] ;  /* 0x0048b40001037983 */ /* 0x000f280000300800 */
        /* <DEDUP_REMOVED lines=13> */
[----:B---3--:R-:W-:-:S02]  /*a2b60*/  IMAD R27, R27, 0x100, R2 ;  /* 0x000001001b1b7824 */ /* 0x008fc400078e0202 */
[----:B----4-:R-:W-:Y:S01]  /*a2b70*/  IMAD R26, R26, 0x100, R3 ;  /* 0x000001001a1a7824 */ /* 0x010fe200078e0203 */
        /* <DEDUP_REMOVED lines=150> */
[----:B0-----:R-:W2:Y:S04]  /*a34e0*/  LDL.LU.64 R26, [R1+0xa5e0] ;  /* 0x00a5e000011a7983 */ /* 0x001ea80000300a00 */
[----:B------:R-:W4:Y:S01]  /*a34f0*/  LDL.LU.64 R24, [R1+0xa5d8] ;  /* 0x00a5d80001187983 */ /* 0x000f220000300a00 */
[----:B---3--:R-:W-:Y:S03]  /*a3500*/  HMMA.16816.F32 R4, R12, R28, R4 ;  /* 0x0000001c0c04723c */ /* 0x008fe60000001804 */
[----:B------:R-:W-:-:S15]  /*a3510*/  STL.64 [R1+0xa530], R28 ;  /* 0x00a5301c01007387 */ /* 0x000fde0000100a00 */
[----:B------:R-:W-:Y:S01]  /*a3520*/  NOP ;  /* 0x0000000000007918 */ /* 0x000fe20000000000 */
[----:B------:R-:W-:Y:S04]  /*a3530*/  STL.64 [R1+0xce0], R4 ;  /* 0x000ce00401007387 */ /* 0x000fe80000100a00 */
[----:B------:R2:W-:Y:S02]  /*a3540*/  STL.64 [R1+0xce8], R6 ;  /* 0x000ce80601007387 */ /* 0x0005e40000100a00 */
[C---:B--2---:R-:W-:Y:S08]  /*a3550*/  HMMA.16816.F32 R4, R12.reuse, R26, R8 ;  /* 0x0000001a0c04723c */ /* 0x044ff00000001808 */
[----:B----4-:R-:W-:Y:S11]  /*a3560*/  HMMA.16816.F32 R8, R12, R24, R16 ;  /* 0x000000180c08723c */ /* 0x010ff60000001810 */
[----:B------:R0:W-:Y:S04]  /*a3570*/  STL.64 [R1+0xd00], R4 ;  /* 0x000d000401007387 */ /* 0x0001e80000100a00 */
[----:B------:R1:W-:Y:S04]  /*a3580*/  STL.64 [R1+0xd08], R6 ;  /* 0x000d080601007387 */ /* 0x0003e80000100a00 */
[----:B0-----:R-:W2:Y:S04]  /*a3590*/  LDL.LU R4, [R1+0xe50] ;  /* 0x000e500001047983 */ /* 0x001ea80000300800 */
        /* <DEDUP_REMOVED lines=29> */
[----:B------:R-:W3:Y:S04]  /*a3770*/  LDL.LU R6, [R1+0xdf8] ;  /* 0x000df80001067983 */ /* 0x000ee80000300800 */
[----:B------:R-:W3:Y:S04]  /*a3780*/  LDL.LU R7, [R1+0xdfc] ;  /* 0x000dfc0001077983 */ /* 0x000ee80000300800 */
[----:B------:R-:W4:Y:S04]  /*a3790*/  LDL.LU R28, [R1+0x48d4] ;  /* 0x0048d400011c7983 */ /* 0x000f280000300800 */
[----:B------:R-:W4:Y:S04]  /*a37a0*/  LDL.LU R29, [R1+0x48d0] ;  /* 0x0048d000011d7983 */ /* 0x000f280000300800 */
[----:B------:R0:W-:Y:S04]  /*a37b0*/  STL.64 [R1+0xa3e0], R26 ;  /* 0x00a3e01a01007387 */ /* 0x0001e80000100a00 */
[----:B------:R1:W-:Y:S01]  /*a37c0*/  STL.64 [R1+0xa3d8], R24 ;  /* 0x00a3d81801007387 */ /* 0x0003e20000100a00 */
[----:B0-----:R-:W-:-:S03]  /*a37d0*/  IMAD.MOV.U32 R26, RZ, RZ, R0 ;  /* 0x000000ffff1a7224 */ /* 0x001fc600078e0000 */
[----:B-1----:R-:W2:Y:S04]  /*a37e0*/  LDL.LU R24, [R1+0xec0] ;  /* 0x000ec00001187983 */ /* 0x002ea80000300800 */
        /* <DEDUP_REMOVED lines=19> */
[----:B------:R0:W-:Y:S01]  /*a3920*/  STL.64 [R1+0xa3c0], R22 ;  /* 0x00a3c01601007387 */ /* 0x0001e20000100a00 */
[----:B------:R-:W-:-:S03]  /*a3930*/  IMAD.MOV.U32 R27, RZ, RZ, R0 ;  /* 0x000000ffff1b7224 */ /* 0x000fc600078e0000 */
[----:B0-----:R-:W3:Y:S04]  /*a3940*/  LDL.LU R22, [R1+0x48cc] ;  /* 0x0048cc0001167983 */ /* 0x001ee80000300800 */
[----:B------:R-:W3:Y:S04]  /*a3950*/  LDL.LU R23, [R1+0x48c8] ;  /* 0x0048c80001177983 */ /* 0x000ee80000300800 */
[----:B------:R0:W-:Y:S04]  /*a3960*/  STL.64 [R1+0xa3b8], R20 ;  /* 0x00a3b81401007387 */ /* 0x0001e80000100a00 */
[----:B0-----:R-:W3:Y:S04]  /*a3970*/  LDL.LU R20, [R1+0x48c4] ;  /* 0x0048c40001147983 */ /* 0x001ee80000300800 */
[----:B------:R-:W3:Y:S01]  /*a3980*/  LDL.LU R21, [R1+0x48c0] ;  /* 0x0048c00001157983 */ /* 0x000ee20000300800 */
[----:B--2---:R-:W-:-:S15]  /*a3990*/  HMMA.16816.F32 R8, R12, R18, R8 ;  /* 0x000000120c08723c */ /* 0x004fde0000001808 */
[----:B------:R-:W-:-:S04]  /*a39a0*/  NOP ;  /* 0x0000000000007918 */ /* 0x000fc80000000000 */
[----:B------:R-:W-:Y:S04]  /*a39b0*/  STL.64 [R1+0xda0], R8 ;  /* 0x000da00801007387 */ /* 0x000fe80000100a00 */
[----:B------:R0:W-:Y:S01]  /*a39c0*/  STL [R1+0xda8], R10 ;  /* 0x000da80a01007387 */ /* 0x0001e20000100800 */
[----:B------:R-:W-:-:S03]  /*a39d0*/  IMAD.MOV.U32 R0, RZ, RZ, R11 ;  /* 0x000000ffff007224 */ /* 0x000fc600078e000b */
[----:B0-----:R-:W3:Y:S04]  /*a39e0*/  LDL.LU.64 R10, [R1+0xa5a8] ;  /* 0x00a5a800010a7983 */ /* 0x001ee80000300a00 */
[----:B------:R-:W3:Y:S04]  /*a39f0*/  LDL.LU.64 R8, [R1+0xa5a0] ;  /* 0x00a5a00001087983 */ /* 0x000ee80000300a00 */
[----:B------:R0:W-:Y:S04]  /*a3a00*/  STL [R1+0xa38c], R18 ;  /* 0x00a38c1201007387 */ /* 0x0001e80000100800 */
[----:B0-----:R-:W2:Y:S04]  /*a3a10*/  LDL.LU R18, [R1+0x48b8] ;  /* 0x0048b80001127983 */ /* 0x001ea80000300800 */
[----:B------:R0:W-:Y:S04]  /*a3a20*/  STL [R1+0xa388], R19 ;  /* 0x00a3881301007387 */ /* 0x0001e80000100800 */
[----:B0-----:R-:W2:Y:S04]  /*a3a30*/  LDL.LU R19, [R1+0x48bc] ;  /* 0x0048bc0001137983 */ /* 0x001ea80000300800 */
[----:B------:R-:W-:Y:S01]  /*a3a40*/  STL [R1+0x81a0], R0 ;  /* 0x0081a00001007387 */ /* 0x000fe20000100800 */
[----:B---3--:R-:W-:-:S15]  /*a3a50*/  HMMA.16816.F32 R8, R12, R16, R8 ;  /* 0x000000100c08723c */ /* 0x008fde0000001808 */
[----:B------:R-:W-:-:S04]  /*a3a60*/  NOP ;  /* 0x0000000000007918 */ /* 0x000fc80000000000 */
[----:B------:R-:W-:Y:S04]  /*a3a70*/  STL.64 [R1+0xdd0], R8 ;  /* 0x000dd00801007387 */ /* 0x000fe80000100a00 */
[----:B------:R0:W-:Y:S04]  /*a3a80*/  STL.64 [R1+0xdd8], R10 ;  /* 0x000dd80a01007387 */ /* 0x0001e80000100a00 */
[----:B0-----:R-:W3:Y:S04]  /*a3a90*/  LDL.LU.64 R10, [R1+0xa598] ;  /* 0x00a59800010a7983 */ /* 0x001ee80000300a00 */
[----:B------:R-:W2:Y:S04]  /*a3aa0*/  LDL.LU.64 R8, [R1+0xa590] ;  /* 0x00a5900001087983 */ /* 0x000ea80000300a00 */
[----:B------:R-:W-:Y:S01]  /*a3ab0*/  STL.64 [R1+0xa528], R16 ;  /* 0x00a5281001007387 */ /* 0x000fe20000100a00 */
[----:B---3--:R-:W-:-:S15]  /*a3ac0*/  HMMA.16816.F32 R4, R12, R10, R4 ;  /* 0x0000000a0c04723c */ /* 0x008fde0000001804 */
[----:B------:R-:W-:-:S04]  /*a3ad0*/  NOP ;  /* 0x0000000000007918 */ /* 0x000fc80000000000 */
[----:B------:R-:W-:Y:S04]  /*a3ae0*/  STL.64 [R1+0xdf0], R4 ;  /* 0x000df00401007387 */ /* 0x000fe80000100a00 */
[----:B------:R0:W-:Y:S01]  /*a3af0*/  STL [R1+0xdf8], R6 ;  /* 0x000df80601007387 */ /* 0x0001e20000100800 */
[----:B------:R-:W-:-:S03]  /*a3b00*/  IMAD.MOV.U32 R0, RZ, RZ, R7 ;  /* 0x000000ffff007224 */ /* 0x000fc600078e0007 */
[----:B0-----:R-:W2:Y:S04]  /*a3b10*/  LDL.LU.64 R6, [R1+0xa588] ;  /* 0x00a5880001067983 */ /* 0x001ea80000300a00 */
[----:B------:R-:W2:Y:S04]  /*a3b20*/  LDL.LU.64 R4, [R1+0xa580] ;  /* 0x00a5800001047983 */ /* 0x000ea80000300a00 */
[----:B------:R-:W-:Y:S01]  /*a3b30*/  STL [R1+0x81a4], R0 ;  /* 0x0081a40001007387 */ /* 0x000fe20000100800 */
        /* <DEDUP_REMOVED lines=17> */
[----:B------:R-:W2:Y:S01]  /*a3c50*/  LDL.LU.64 R24, [R1+0xa560] ;  /* 0x00a5600001187983 */ /* 0x000ea20000300a00 */
[----:B---3--:R-:W-:Y:S03]  /*a3c60*/  HMMA.16816.F32 R8, R12, R4, R8 ;  /* 0x000000040c08723c */ /* 0x008fe60000001808 */
[----:B------:R0:W-:Y:S04]  /*a3c70*/  STL [R1+0xa360], R5 ;  /* 0x00a3600501007387 */ /* 0x0001e80000100800 */
[----:B------:R-:W-:Y:S01]  /*a3c80*/  STL.64 [R1+0xa540], R6 ;  /* 0x00a5400601007387 */ /* 0x000fe20000100a00 */
[----:B0-----:R-:W-:-:S11]  /*a3c90*/  IMAD R5, R21, 0x100, R20 ;  /* 0x0000010015057824 */ /* 0x001fd600078e0214 */
[----:B------:R-:W-:Y:S04]  /*a3ca0*/  STL.64 [R1+0xed0], R8 ;  /* 0x000ed00801007387 */ /* 0x000fe80000100a00 */
[----:B------:R-:W-:Y:S04]  /*a3cb0*/  STL.64 [R1+0xed8], R10 ;  /* 0x000ed80a01007387 */ /* 0x000fe80000100a00 */
[----:B------:R0:W-:Y:S04]  /*a3cc0*/  STL [R1+0xa538], R4 ;  /* 0x00a5380401007387 */ /* 0x0001e80000100800 */
[----:B------:R-:W-:Y:S04]  /*a3cd0*/  STL [R1+0xa334], R2 ;  /* 0x00a3340201007387 */ /* 0x000fe80000100800 */
[----:B------:R-:W-:Y:S01]  /*a3ce0*/  STL [R1+0xa330], R3 ;  /* 0x00a3300301007387 */ /* 0x000fe20000100800 */
[----:B0-----:R-:W-:Y:S01]  /*a3cf0*/  IMAD R4, R23, 0x100, R22 ;  /* 0x0000010017047824 */ /* 0x001fe200078e0216 */
[----:B--2---:R-:W-:-:S15]  /*a3d00*/  HMMA.16816.F32 R12, R12, R2, R24 ;  /* 0x000000020c0c723c */ /* 0x004fde0000001818 */
[----:B------:R-:W-:-:S04]  /*a3d10*/  NOP ;  /* 0x0000000000007918 */ /* 0x000fc80000000000 */
[----:B------:R0:W-:Y:S04]  /*a3d20*/  STL.64 [R1+0xec0], R12 ;  /* 0x000ec00c01007387 */ /* 0x0001e80000100a00 */
[----:B------:R-:W-:Y:S04]  /*a3d30*/  STL.64 [R1+0xec8], R14 ;  /* 0x000ec80e01007387 */ /* 0x000fe80000100a00 */
[----:B------:R-:W2:Y:S04]  /*a3d40*/  LDL.LU R20, [R1+0x1920] ;  /* 0x0019200001147983 */ /* 0x000ea80000300800 */
[----:B------:R-:W2:Y:S04]  /*a3d50*/  LDL.LU R21, [R1+0x1924] ;  /* 0x0019240001157983 */ /* 0x000ea80000300800 */
[----:B------:R-:W3:Y:S04]  /*a3d60*/  LDL.LU R22, [R1+0x1928] ;  /* 0x0019280001167983 */ /* 0x000ee80000300800 */
[----:B------:R-:W3:Y:S01]  /*a3d70*/  LDL.LU R23, [R1+0x192c] ;  /* 0x00192c0001177983 */ /* 0x000ee20000300800 */
[----:B------:R-:W-:-:S03]  /*a3d80*/  IMAD R8, R18, 0x100, R19 ;  /* 0x0000010012087824 */ /* 0x000fc600078e0213 */
[----:B---3--:R1:W-:Y:S04]  /*a3d90*/  STL.64 [R1+0xa4c0], R22 ;  /* 0x00a4c01601007387 */ /* 0x0083e80000100a00 */
[----:B--2---:R2:W-:Y:S04]  /*a3da0*/  STL.64 [R1+0xa4b8], R20 ;  /* 0x00a4b81401007387 */ /* 0x0045e80000100a00 */
[----:B------:R-:W3:Y:S04]  /*a3db0*/  LDL R24, [R1+0x50] ;  /* 0x0000500001187983 */ /* 0x000ee80000100800 */
[----:B------:R-:W3:Y:S01]  /*a3dc0*/  LDL R25, [R1+0x54] ;  /* 0x0000540001197983 */ /* 0x000ee20000100800 */
[----:B0-----:R-:W-:-:S03]  /*a3dd0*/  F2FP.F16.E4M3.UNPACK_B R12, R8 ;  /* 0x00000008ff0c723e */ /* 0x001fc600020006ff */
[----:B---3--:R-:W-:Y:S04]  /*a3de0*/  STL.64 [R1+0xa558], R24 ;  /* 0x00a5581801007387 */ /* 0x008fe80000100a00 */
[----:B------:R-:W3:Y:S04]  /*a3df0*/  LDL.LU R8, [R1+0x1930] ;  /* 0x0019300001087983 */ /* 0x000ee80000300800 */
[----:B------:R-:W3:Y:S04]  /*a3e00*/  LDL.LU R9, [R1+0x1934] ;  /* 0x0019340001097983 */ /* 0x000ee80000300800 */
[----:B------:R-:W2:Y:S04]  /*a3e10*/  LDL.LU R10, [R1+0x1938] ;  /* 0x00193800010a7983 */ /* 0x000ea80000300800 */
[----:B------:R-:W2:Y:S04]  /*a3e20*/  LDL.LU R11, [R1+0x193c] ;  /* 0x00193c00010b7983 */ /* 0x000ea80000300800 */
[----:B--2---:R-:W-:Y:S04]  /*a3e30*/  STL.64 [R1+0xa4d0], R10 ;  /* 0x00a4d00a01007387 */ /* 0x004fe80000100a00 */
[----:B---3--:R0:W-:Y:S04]  /*a3e40*/  STL.64 [R1+0xa4c8], R8 ;  /* 0x00a4c80801007387 */ /* 0x0081e80000100a00 */
[----:B-1----:R-:W2:Y:S04]  /*a3e50*/  LDL R22, [R1+0x60] ;  /* 0x0000600001167983 */ /* 0x002ea80000100800 */
[----:B------:R-:W2:Y:S04]  /*a3e60*/  LDL R23, [R1+0x64] ;  /* 0x0000640001177983 */ /* 0x000ea80000100800 */
[----:B------:R-:W3:Y:S04]  /*a3e70*/  LDL.64 R20, [R1+0x68] ;  /* 0x0000680001147983 */ /* 0x000ee80000100a00 */
[----:B--2---:R1:W-:Y:S04]  /*a3e80*/  STL.64 [R1+0xa4f0], R22 ;  /* 0x00a4f01601007387 */ /* 0x0043e80000100a00 */
[----:B---3--:R-:W-:Y:S04]  /*a3e90*/  STL.64 [R1+0xa4e8], R20 ;  /* 0x00a4e81401007387 */ /* 0x008fe80000100a00 */
[----:B0-----:R-:W2:Y:S04]  /*a3ea0*/  LDL.LU R8, [R1+0x1950] ;  /* 0x0019500001087983 */ /* 0x001ea80000300800 */
[----:B------:R-:W2:Y:S04]  /*a3eb0*/  LDL.LU R9, [R1+0x1954] ;  /* 0x0019540001097983 */ /* 0x000ea80000300800 */
[----:B------:R-:W3:Y:S04]  /*a3ec0*/  LDL.LU R10, [R1+0x1958] ;  /* 0x00195800010a7983 */ /* 0x000ee80000300800 */
[----:B------:R-:W3:Y:S04]  /*a3ed0*/  LDL.LU R11, [R1+0x195c] ;  /* 0x00195c00010b7983 */ /* 0x000ee80000300800 */
[----:B-1----:R-:W2:Y:S04]  /*a3ee0*/  LDL R22, [R1+0x70] ;  /* 0x0000700001167983 */ /* 0x002ea80000100800 */
[----:B------:R-:W4:Y:S01]  /*a3ef0*/  LDL R23, [R1+0x74] ;  /* 0x0000740001177983 */ /* 0x000f220000100800 */
[----:B------:R-:W-:-:S02]  /*a3f00*/  F2FP.F16.E4M3.UNPACK_B R14, R4 ;  /* 0x00000004ff0e723e */ /* 0x000fc400020006ff */
[----:B------:R-:W-:Y:S01]  /*a3f10*/  F2FP.F16.E4M3.UNPACK_B R13, R5 ;  /* 0x00000005ff0d723e */ /* 0x000fe200020006ff */
[----:B---3--:R-:W-:Y:S04]  /*a3f20*/  STL.64 [R1+0xa4e0], R10 ;  /* 0x00a4e00a01007387 */ /* 0x008fe80000100a00 */
[----:B--2---:R0:W-:Y:S04]  /*a3f30*/  STL.64 [R1+0xa4d8], R8 ;  /* 0x00a4d80801007387 */ /* 0x0041e80000100a00 */
[----:B0-----:R-:W2:Y:S04]  /*a3f40*/  LDL.LU R8, [R1+0x1960] ;  /* 0x0019600001087983 */ /* 0x001ea80000300800 */
[----:B------:R-:W2:Y:S04]  /*a3f50*/  LDL.LU R9, [R1+0x1964] ;  /* 0x0019640001097983 */ /* 0x000ea80000300800 */
[----:B------:R-:W3:Y:S04]  /*a3f60*/  LDL.LU R10, [R1+0x1968] ;  /* 0x00196800010a7983 */ /* 0x000ee80000300800 */
[----:B------:R-:W3:Y:S04]  /*a3f70*/  LDL.LU R11, [R1+0x196c] ;  /* 0x00196c00010b7983 */ /* 0x000ee80000300800 */
[----:B------:R-:W2:Y:S04]  /*a3f80*/  LDL.LU.64 R24, [R1+0x98] ;  /* 0x0000980001187983 */ /* 0x000ea80000300a00 */
[----:B------:R-:W2:Y:S04]  /*a3f90*/  LDL.LU R4, [R1+0xf80] ;  /* 0x000f800001047983 */ /* 0x000ea80000300800 */
[----:B------:R-:W2:Y:S04]  /*a3fa0*/  LDL.LU R5, [R1+0xf84] ;  /* 0x000f840001057983 */ /* 0x000ea80000300800 */
[----:B------:R-:W2:Y:S04]  /*a3fb0*/  LDL.LU R6, [R1+0xf88] ;  /* 0x000f880001067983 */ /* 0x000ea80000300800 */
[----:B------:R-:W2:Y:S01]  /*a3fc0*/  LDL.LU R7, [R1+0xf8c] ;  /* 0x000f8c0001077983 */ /* 0x000ea20000300800 */
[----:B----4-:R-:W-:-:S03]  /*a3fd0*/  IMAD R0, R29, 0x100, R28 ;  /* 0x000001001d007824 */ /* 0x010fc600078e021c */
[----:B--2---:R-:W-:Y:S04]  /*a3fe0*/  STL.64 [R1+0xa550], R6 ;  /* 0x00a5500601007387 */ /* 0x004fe80000100a00 */
[----:B------:R0:W-:Y:S04]  /*a3ff0*/  STL.64 [R1+0xa548], R4 ;  /* 0x00a5480401007387 */ /* 0x0001e80000100a00 */
[----:B0-----:R-:W2:Y:S04]  /*a4000*/  LDL.LU R4, [R1+0xf30] ;  /* 0x000f300001047983 */ /* 0x001ea80000300800 */
[----:B------:R-:W2:Y:S04]  /*a4010*/  LDL.LU R5, [R1+0xf34] ;  /* 0x000f340001057983 */ /* 0x000ea80000300800 */
[----:B------:R-:W2:Y:S04]  /*a4020*/  LDL.LU R6, [R1+0xf38] ;  /* 0x000f380001067983 */ /* 0x000ea80000300800 */
[----:B------:R-:W2:Y:S04]  /*a4030*/  LDL.LU R7, [R1+0xf3c] ;  /* 0x000f3c0001077983 */ /* 0x000ea80000300800 */
[----:B------:R-:W4:Y:S04]  /*a4040*/  LDL.64 R28, [R1+0x90] ;  /* 0x00009000011c7983 */ /* 0x000f280000100a00 */
[----:B------:R-:W2:Y:S04]  /*a4050*/  LDL.LU R16, [R1+0x19a0] ;  /* 0x0019a00001107983 */ /* 0x000ea80000300800 */
[----:B------:R-:W2:Y:S04]  /*a4060*/  LDL.LU R17, [R1+0x19a4] ;  /* 0x0019a40001117983 */ /* 0x000ea80000300800 */
[----:B------:R-:W2:Y:S04]  /*a4070*/  LDL.LU R18, [R1+0x19a8] ;  /* 0x0019a80001127983 */ /* 0x000ea80000300800 */
[----:B------:R-:W2:Y:S04]  /*a4080*/  LDL.LU R19, [R1+0x19ac] ;  /* 0x0019ac0001137983 */ /* 0x000ea80000300800 */
[----:B------:R-:W2:Y:S04]  /*a4090*/  LDL.64 R20, [R1+0x78] ;  /* 0x0000780001147983 */ /* 0x000ea80000100a00 */
[----:B------:R-:W-:Y:S01]  /*a40a0*/  STL.64 [R1+0xa520], R22 ;  /* 0x00a5201601007387 */ /* 0x000fe20000100a00 */
[----:B------:R-:W-:-:S03]  /*a40b0*/  F2FP.F16.E4M3.UNPACK_B R15, R0 ;  /* 0x00000000ff0f723e */ /* 0x000fc600020006ff */
[----:B--2---:R0:W-:Y:S04]  /*a40c0*/  STL.64 [R1+0xa518], R20 ;  /* 0x00a5181401007387 */ /* 0x0041e80000100a00 */
        /* <DEDUP_REMOVED lines=8> */
[----:B------:R-:W2:Y:S04]  /*a4150*/  LDL.LU R10, [R1+0x1978] ;  /* 0x00197800010a7983 */ /* 0x000ea80000300800 */
[----:B------:R-:W2:Y:S01]  /*a4160*/  LDL.LU R11, [R1+0x197c] ;  /* 0x00197c00010b7983 */ /* 0x000ea20000300800 */
[----:B------:R-:W-:Y:S01]  /*a4170*/  HMMA.16816.F32 R4, R12, R24, R4 ;  /* 0x000000180c04723c */ /* 0x000fe20000001804 */
[----:B------:R-:W-:-:S02]  /*a4180*/  IMAD.MOV.U32 R3, RZ, RZ, R24 ;  /* 0x000000ffff037224 */ /* 0x000fc400078e0018 */
[----:B------:R-:W-:-:S15]  /*a4190*/  IMAD.MOV.U32 R2, RZ, RZ, R25 ;  /* 0x000000ffff027224 */ /* 0x000fde00078e0019 */
[----:B------:R-:W-:Y:S01]  /*a41a0*/  NOP ;  /* 0x0000000000007918 */ /* 0x000fe20000000000 */
[----:B------:R-:W-:Y:S01]  /*a41b0*/  IMAD.MOV.U32 R0, RZ, RZ, R7 ;  /* 0x000000ffff007224 */ /* 0x000fe200078e0007 */
[----:B--2---:R-:W-:Y:S04]  /*a41c0*/  STL.64 [R1+0xa510], R10 ;  /* 0x00a5100a01007387 */ /* 0x004fe80000100a00 */
[----:B---3--:R0:W-:Y:S04]  /*a41d0*/  STL.64 [R1+0xa508], R8 ;  /* 0x00a5080801007387 */ /* 0x0081e80000100a00 */
[----:B0-----:R-:W2:Y:S04]  /*a41e0*/  LDL.LU R8, [R1+0x1980] ;  /* 0x0019800001087983 */ /* 0x001ea80000300800 */
[----:B------:R-:W2:Y:S04]  /*a41f0*/  LDL.LU R9, [R1+0x1984] ;  /* 0x0019840001097983 */ /* 0x000ea80000300800 */
[----:B------:R-:W2:Y:S04]  /*a4200*/  LDL.LU R10, [R1+0x1988] ;  /* 0x00198800010a7983 */ /* 0x000ea80000300800 */
[----:B------:R-:W2:Y:S04]  /*a4210*/  LDL.LU R11, [R1+0x198c] ;  /* 0x00198c00010b7983 */ /* 0x000ea80000300800 */
[----:B------:R-:W3:Y:S04]  /*a4220*/  LDL.64 R26, [R1+0x48] ;  /* 0x00004800011a7983 */ /* 0x000ee80000100a00 */
[----:B------:R-:W2:Y:S04]  /*a4230*/  LDL.LU.64 R24, [R1+0xa558] ;  /* 0x00a5580001187983 */ /* 0x000ea80000300a00 */
[----:B------:R-:W-:Y:S04]  /*a4240*/  STL.64 [R1+0xf30], R4 ;  /* 0x000f300401007387 */ /* 0x000fe80000100a00 */
[----:B------:R0:W-:Y:S04]  /*a4250*/  STL [R1+0xf38], R6 ;  /* 0x000f380601007387 */ /* 0x0001e80000100800 */
[----:B0-----:R-:W4:Y:S04]  /*a4260*/  LDL.LU.64 R6, [R1+0xa550] ;  /* 0x00a5500001067983 */ /* 0x001f280000300a00 */
[----:B------:R-:W4:Y:S04]  /*a4270*/  LDL.LU.64 R4, [R1+0xa548] ;  /* 0x00a5480001047983 */ /* 0x000f280000300a00 */
[----:B------:R-:W-:Y:S04]  /*a4280*/  STL [R1+0xa3b4], R2 ;  /* 0x00a3b40201007387 */ /* 0x000fe80000100800 */
[----:B------:R0:W-:Y:S04]  /*a4290*/  STL [R1+0xa3b0], R3 ;  /* 0x00a3b00301007387 */ /* 0x0001e80000100800 */
[----:B0-----:R-:W2:Y:S04]  /*a42a0*/  LDL.LU.64 R2, [R1+0x88] ;  /* 0x0000880001027983 */ /* 0x001ea80000300a00 */
[----:B------:R-:W-:Y:S01]  /*a42b0*/  STL [R1+0x83b8], R0 ;  /* 0x0083b80001007387 */ /* 0x000fe20000100800 */
[----:B----4-:R-:W-:-:S15]  /*a42c0*/  HMMA.16816.F32 R4, R12, R28, R4 ;  /* 0x0000001c0c04723c */ /* 0x010fde0000001804 */
[----:B------:R-:W-:-:S04]  /*a42d0*/  NOP ;  /* 0x0000000000007918 */ /* 0x000fc80000000000 */
[----:B------:R-:W-:Y:S04]  /*a42e0*/  STL.64 [R1+0xf80], R4 ;  /* 0x000f800401007387 */ /* 0x000fe80000100a00 */
[----:B------:R0:W-:Y:S04]  /*a42f0*/  STL.64 [R1+0xf88], R6 ;  /* 0x000f880601007387 */ /* 0x0001e80000100a00 */
[----:B0-----:R-:W4:Y:S04]  /*a4300*/  LDL.LU.64 R6, [R1+0xa540] ;  /* 0x00a5400001067983 */ /* 0x001f280000300a00 */
[----:B------:R-:W3:Y:S01]  /*a4310*/  LDL.LU R4, [R1+0xa538] ;  /* 0x00a5380001047983 */ /* 0x000ee20000300800 */
[----:B--2---:R-:W-:Y:S01]  /*a4320*/  HMMA.16816.F32 R16, R12, R2, R16 ;  /* 0x000000020c10723c */ /* 0x004fe20000001810 */
[----:B------:R-:W-:-:S02]  /*a4330*/  IMAD.MOV.U32 R5, RZ, RZ, R28 ;  /* 0x000000ffff057224 */ /* 0x000fc400078e001c */
[----:B------:R-:W2:Y:S04]  /*a4340*/  LDL.LU.64 R28, [R1+0xa530] ;  /* 0x00a53000011c7983 */ /* 0x000ea80000300a00 */
[----:B----4-:R0:W-:Y:S04]  /*a4350*/  STL.64 [R1+0xa370], R6 ;  /* 0x00a3700601007387 */ /* 0x0101e80000100a00 */
[----:B0-----:R-:W4:Y:S04]  /*a4360*/  LDL.64 R6, [R1+0x58] ;  /* 0x0000580001067983 */ /* 0x001f280000100a00 */
[----:B---3--:R0:W-:Y:S04]  /*a4370*/  STL.64 [R1+0xa368], R4 ;  /* 0x00a3680401007387 */ /* 0x0081e80000100a00 */
[----:B0-----:R-:W3:Y:S04]  /*a4380*/  LDL.LU.64 R4, [R1+0x80] ;  /* 0x0000800001047983 */ /* 0x001ee80000300a00 */
[----:B------:R0:W-:Y:S04]  /*a4390*/  STL.64 [R1+0x1c00], R16 ;  /* 0x001c001001007387 */ /* 0x0001e80000100a00 */
[----:B------:R1:W-:Y:S04]  /*a43a0*/  STL.64 [R1+0x1c08], R18 ;  /* 0x001c081201007387 */ /* 0x0003e80000100a00 */
[----:B0-----:R-:W2:Y:S01]  /*a43b0*/  LDL.LU.64 R16, [R1+0xa528] ;  /* 0x00a5280001107983 */ /* 0x001ea20000300a00 */
[----:B-1----:R-:W-:-:S02]  /*a43c0*/  IMAD.MOV.U32 R18, RZ, RZ, R2 ;  /* 0x000000ffff127224 */ /* 0x002fc400078e0002 */
[----:B------:R-:W-:-:S05]  /*a43d0*/  IMAD.MOV.U32 R19, RZ, RZ, R3 ;  /* 0x000000ffff137224 */ /* 0x000fca00078e0003 */
[----:B------:R-:W-:Y:S01]  /*a43e0*/  STL.64 [R1+0xa3a8], R18 ;  /* 0x00a3a81201007387 */ /* 0x000fe20000100a00 */
[C---:B---3--:R-:W-:Y:S03]  /*a43f0*/  HMMA.16816.F32 R20, R12.reuse, R4, R20 ;  /* 0x000000040c14723c */ /* 0x048fe60000001814 */
[----:B--2---:R0:W-:Y:S04]  /*a4400*/  STL.64 [R1+0xa3a0], R16 ;  /* 0x00a3a01001007387 */ /* 0x0041e80000100a00 */
[----:B0-----:R-:W4:Y:S04]  /*a4410*/  LDL.LU R16, [R1+0x1940] ;  /* 0x0019400001107983 */ /* 0x001f280000300800 */
[----:B------:R-:W4:Y:S04]  /*a4420*/  LDL.LU R17, [R1+0x1944] ;  /* 0x0019440001117983 */ /* 0x000f280000300800 */
[----:B------:R-:W4:Y:S04]  /*a4430*/  LDL.LU R18, [R1+0x1948] ;  /* 0x0019480001127983 */ /* 0x000f280000300800 */
[----:B------:R-:W4:Y:S04]  /*a4440*/  LDL.LU R19, [R1+0x194c] ;  /* 0x00194c0001137983 */ /* 0x000f280000300800 */
        /* <DEDUP_REMOVED lines=32> */
[----:B0-----:R-:W3:Y:S04]  /*a4650*/  LDL.LU.64 R22, [R1+0xa4c0] ;  /* 0x00a4c00001167983 */ /* 0x001ee80000300a00 */
[----:B------:R-:W3:Y:S01]  /*a4660*/  LDL.LU.64 R20, [R1+0xa4b8] ;  /* 0x00a4b80001147983 */ /* 0x000ee20000300a00 */
[----:B----4-:R-:W-:Y:S01]  /*a4670*/  HMMA.16816.F32 R16, R12, R6, R16 ;  /* 0x000000060c10723c */ /* 0x010fe20000001810 */
[----:B------:R-:W-:-:S02]  /*a4680*/  IMAD.MOV.U32 R2, RZ, RZ, R4 ;  /* 0x000000ffff027224 */ /* 0x000fc400078e0004 */
[----:B------:R-:W-:Y:S02]  /*a4690*/  IMAD.MOV.U32 R3, RZ, RZ, R5 ;  /* 0x000000ffff037224 */ /* 0x000fe400078e0005 */
[----:B------:R-:W-:-:S05]  /*a46a0*/  IMAD.MOV.U32 R0, RZ, RZ, R7 ;  /* 0x000000ffff007224 */ /* 0x000fca00078e0007 */
[----:B------:R-:W-:Y:S09]  /*a46b0*/  STL [R1+0xa2e8], R0 ;  /* 0x00a2e80001007387 */ /* 0x000ff20000100800 */
[----:B------:R-:W-:Y:S04]  /*a46c0*/  STL.64 [R1+0x1ba0], R16 ;  /* 0x001ba01001007387 */ /* 0x000fe80000100a00 */
[----:B------:R-:W-:Y:S01]  /*a46d0*/  STL.64 [R1+0x1ba8], R18 ;  /* 0x001ba81201007387 */ /* 0x000fe20000100a00 */
[C---:B--2---:R-:W-:Y:S08]  /*a46e0*/  HMMA.16816.F32 R8, R12.reuse, R24, R8 ;  /* 0x000000180c08723c */ /* 0x044ff00000001808 */
[----:B---3--:R-:W-:Y:S11]  /*a46f0*/  HMMA.16816.F32 R4, R12, R26, R20 ;  /* 0x0000001a0c04723c */ /* 0x008ff60000001814 */
[----:B------:R-:W-:Y:S04]  /*a4700*/  STL.64 [R1+0x1b90], R8 ;  /* 0x001b900801007387 */ /* 0x000fe80000100a00 */
[----:B------:R-:W-:Y:S04]  /*a4710*/  STL.64 [R1+0x1b98], R10 ;  /* 0x001b980a01007387 */ /* 0x000fe80000100a00 */
[----:B------:R-:W2:Y:S04]  /*a4720*/  LDL.LU R20, [R1+0x1860] ;  /* 0x0018600001147983 */ /* 0x000ea80000300800 */
        /* <DEDUP_REMOVED lines=11> */
[----:B------:R-:W-:-:S03]  /*a47e0*/  IMAD.MOV.U32 R0, RZ, RZ, R27 ;  /* 0x000000ffff007224 */ /* 0x000fc600078e001b */
[----:B---3--:R0:W-:Y:S04]  /*a47f0*/  STL.64 [R1+0xa3f0], R22 ;  /* 0x00a3f01601007387 */ /* 0x0081e80000100a00 */
[----:B0-----:R-:W3:Y:S04]  /*a4800*/  LDL R22, [R1] ;  /* 0x0000000001167983 */ /* 0x001ee80000100800 */
[----:B------:R-:W3:Y:S04]  /*a4810*/  LDL R23, [R1+0x4] ;  /* 0x0000040001177983 */ /* 0x000ee80000100800 */
[----:B--2---:R0:W-:Y:S04]  /*a4820*/  STL.64 [R1+0xa3e8], R20 ;  /* 0x00a3e81401007387 */ /* 0x0041e80000100a00 */
[----:B------:R-:W2:Y:S04]  /*a4830*/  LDL.LU R24, [R1+0x1880] ;  /* 0x0018800001187983 */ /* 0x000ea80000300800 */
[----:B------:R-:W2:Y:S04]  /*a4840*/  LDL.LU R25, [R1+0x1884] ;  /* 0x0018840001197983 */ /* 0x000ea80000300800 */
[----:B------:R-:W4:Y:S04]  /*a4850*/  LDL.LU R26, [R1+0x1888] ;  /* 0x00188800011a7983 */ /* 0x000f280000300800 */
[----:B------:R-:W4:Y:S04]  /*a4860*/  LDL.LU R27, [R1+0x188c] ;  /* 0x00188c00011b7983 */ /* 0x000f280000300800 */
[----:B0-----:R-:W2:Y:S04]  /*a4870*/  LDL.64 R20, [R1+0x8] ;  /* 0x0000080001147983 */ /* 0x001ea80000100a00 */
[----:B---3--:R-:W-:Y:S04]  /*a4880*/  STL.64 [R1+0xa420], R22 ;  /* 0x00a4201601007387 */ /* 0x008fe80000100a00 */
[----:B--2---:R-:W-:Y:S04]  /*a4890*/  STL.64 [R1+0xa418], R20 ;  /* 0x00a4181401007387 */ /* 0x004fe80000100a00 */
[----:B----4-:R-:W-:Y:S04]  /*a48a0*/  STL.64 [R1+0xa400], R26 ;  /* 0x00a4001a01007387 */ /* 0x010fe80000100a00 */
[----:B------:R0:W-:Y:S04]  /*a48b0*/  STL.64 [R1+0xa3f8], R24 ;  /* 0x00a3f81801007387 */ /* 0x0001e80000100a00 */
[----:B0-----:R-:W2:Y:S04]  /*a48c0*/  LDL.LU R24, [R1+0x1890] ;  /* 0x0018900001187983 */ /* 0x001ea80000300800 */
[----:B------:R-:W2:Y:S04]  /*a48d0*/  LDL.LU R25, [R1+0x1894] ;  /* 0x0018940001197983 */ /* 0x000ea80000300800 */
[----:B------:R-:W3:Y:S04]  /*a48e0*/  LDL.LU R26, [R1+0x1898] ;  /* 0x00189800011a7983 */ /* 0x000ee80000300800 */
[----:B------:R-:W3:Y:S04]  /*a48f0*/  LDL.LU R27, [R1+0x189c] ;  /* 0x00189c00011b7983 */ /* 0x000ee80000300800 */
[----:B------:R-:W4:Y:S04]  /*a4900*/  LDL R22, [R1+0x10] ;  /* 0x0000100001167983 */ /* 0x000f280000100800 */
[----:B------:R-:W4:Y:S04]  /*a4910*/  LDL R23, [R1+0x14] ;  /* 0x0000140001177983 */ /* 0x000f280000100800 */
[----:B------:R-:W2:Y:S04]  /*a4920*/  LDL.64 R20, [R1+0x18] ;  /* 0x0000180001147983 */ /* 0x000ea80000100a00 */
[----:B------:R-:W3:Y:S04]  /*a4930*/  LDL R6, [R1+0x20] ;  /* 0x0000200001067983 */ /* 0x000ee80000100800 */
[----:B------:R-:W3:Y:S04]  /*a4940*/  LDL R7, [R1+0x24] ;  /* 0x0000240001077983 */ /* 0x000ee80000100800 */
[----:B----4-:R-:W-:Y:S04]  /*a4950*/  STL.64 [R1+0xa450], R22 ;  /* 0x00a4501601007387 */ /* 0x010fe80000100a00 */
[----:B--2---:R0:W-:Y:S04]  /*a4960*/  STL.64 [R1+0xa448], R20 ;  /* 0x00a4481401007387 */ /* 0x0041e80000100a00 */
        /* <DEDUP_REMOVED lines=10> */
[----:B----4-:R0:W-:Y:S04]  /*a4a10*/  STL.64 [R1+0xa470], R22 ;  /* 0x00a4701601007387 */ /* 0x0101e80000100a00 */
[----:B0-----:R-:W4:Y:S04]  /*a4a20*/  LDL R22, [R1+0x30] ;  /* 0x0000300001167983 */ /* 0x001f280000100800 */
[----:B------:R-:W4:Y:S04]  /*a4a30*/  LDL R23, [R1+0x34] ;  /* 0x0000340001177983 */ /* 0x000f280000100800 */
[----:B--2---:R0:W-:Y:S04]  /*a4a40*/  STL.64 [R1+0xa468], R20 ;  /* 0x00a4681401007387 */ /* 0x0041e80000100a00 */
[----:B0-----:R-:W2:Y:S04]  /*a4a50*/  LDL.64 R20, [R1+0x38] ;  /* 0x0000380001147983 */ /* 0x001ea80000100a00 */
[----:B----4-:R-:W-:Y:S04]  /*a4a60*/  STL.64 [R1+0xa4a0], R22 ;  /* 0x00a4a01601007387 */ /* 0x010fe80000100a00 */
[----:B--2---:R-:W-:Y:S04]  /*a4a70*/  STL.64 [R1+0xa498], R20 ;  /* 0x00a4981401007387 */ /* 0x004fe80000100a00 */
[----:B------:R-:W2:Y:S04]  /*a4a80*/  LDL.64 R4, [R1+0x28] ;  /* 0x0000280001047983 */ /* 0x000ea80000100a00 */
        /* <DEDUP_REMOVED lines=32> */
[C---:B----4-:R-:W-:Y:S03]  /*a4c90*/  HMMA.16816.F32 R20, R12.reuse, R22, R4 ;  /* 0x000000160c14723c */ /* 0x050fe60000001804 */
        /* <DEDUP_REMOVED lines=14> */
[----:B------:R-:W-:Y:S04]  /*a4d80*/  STL [R1+0xa2ec], R0 ;  /* 0x00a2ec0001007387 */ /* 0x000fe80000100800 */
[----:B------:R-:W2:Y:S04]  /*a4d90*/  LDL.LU.64 R6, [R1+0xa4b0] ;  /* 0x00a4b00001067983 */ /* 0x000ea80000300a00 */
[----:B------:R-:W2:Y:S04]  /*a4da0*/  LDL.LU.64 R4, [R1+0xa4a8] ;  /* 0x00a4a80001047983 */ /* 0x000ea80000300a00 */
        /* <DEDUP_REMOVED lines=32> */
[----:B0-----:R-:W3:Y:S04]  /*a4fb0*/  LDL.LU R4, [R1+0x1820] ;  /* 0x0018200001047983 */ /* 0x001ee80000300800 */
[----:B------:R-:W3:Y:S04]  /*a4fc0*/  LDL.LU R5, [R1+0x1824] ;  /* 0x0018240001057983 */ /* 0x000ee80000300800 */
[----:B-1----:R-:W3:Y:S04]  /*a4fd0*/  LDL.LU R6, [R1+0x1828] ;  /* 0x0018280001067983 */ /* 0x002ee80000300800 */
[----:B------:R-:W3:Y:S01]  /*a4fe0*/  LDL.LU R7, [R1+0x182c] ;  /* 0x00182c0001077983 */ /* 0x000ee20000300800 */
        /* <DEDUP_REMOVED lines=49> */
[----:B------:R0:W-:Y:S02]  /*a5300*/  STL.64 [R1+0xa158], R26 ;  /* 0x00a1581a01007387 */ /* 0x0001e40000100a00 */
[----:B0-----:R-:W-:-:S02]  /*a5310*/  IMAD.MOV.U32 R26, RZ, RZ, R2 ;  /* 0x000000ffff1a7224 */ /* 0x001fc400078e0002 */
[----:B------:R-:W-:Y:S01]  /*a5320*/  IMAD.MOV.U32 R27, RZ, RZ, R3 ;  /* 0x000000ffff1b7224 */ /* 0x000fe200078e0003 */
[----:B------:R-:W3:Y:S04]  /*a5330*/  LDL.LU R2, [R1+0xa3b4] ;  /* 0x00a3b40001027983 */ /* 0x000ee80000300800 */
[----:B------:R-:W2:Y:S04]  /*a5340*/  LDL.LU R3, [R1+0xa3b0] ;  /* 0x00a3b00001037983 */ /* 0x000ea80000300800 */
[----:B------:R-:W-:Y:S01]  /*a5350*/  STL.64 [R1+0xa150], R24 ;  /* 0x00a1501801007387 */ /* 0x000fe20000100a00 */
[----:B----4-:R-:W-:-:S15]  /*a5360*/  HMMA.16816.F32 R16, R12, R22, R16 ;  /* 0x000000160c10723c */ /* 0x010fde0000001810 */
[----:B------:R-:W-:-:S04]  /*a5370*/  NOP ;  /* 0x0000000000007918 */ /* 0x000fc80000000000 */
[----:B------:R-:W-:Y:S04]  /*a5380*/  STL.64 [R1+0x1ab0], R16 ;  /* 0x001ab01001007387 */ /* 0x000fe80000100a00 */
[----:B------:R0:W-:Y:S04]  /*a5390*/  STL.64 [R1+0x1ab8], R18 ;  /* 0x001ab81201007387 */ /* 0x0001e80000100a00 */
[----:B0-----:R-:W4:Y:S01]  /*a53a0*/  LDL.LU.64 R18, [R1+0xa3a8] ;  /* 0x00a3a80001127983 */ /* 0x001f220000300a00 */
[----:B--2---:R-:W-:Y:S03]  /*a53b0*/  HMMA.16816.F32 R8, R12, R20, R8 ;  /* 0x000000140c08723c */ /* 0x004fe60000001808 */
[----:B------:R-:W2:-:S15]  /*a53c0*/  LDL.LU.64 R16, [R1+0xa3a0] ;  /* 0x00a3a00001107983 */ /* 0x000e9e0000300a00 */
[----:B------:R-:W-:Y:S01]  /*a53d0*/  NOP ;  /* 0x0000000000007918 */ /* 0x000fe20000000000 */
[----:B------:R-:W-:Y:S04]  /*a53e0*/  STL.64 [R1+0x1aa0], R8 ;  /* 0x001aa00801007387 */ /* 0x000fe80000100a00 */
[----:B------:R0:W-:Y:S04]  /*a53f0*/  STL.64 [R1+0x1aa8], R10 ;  /* 0x001aa80a01007387 */ /* 0x0001e80000100a00 */
[----:B0-----:R-:W2:Y:S04]  /*a5400*/  LDL.LU.64 R10, [R1+0xa398] ;  /* 0x00a39800010a7983 */ /* 0x001ea80000300a00 */
[----:B------:R-:W2:Y:S01]  /*a5410*/  LDL.LU.64 R8, [R1+0xa390] ;  /* 0x00a3900001087983 */ /* 0x000ea20000300a00 */
[----:B----4-:R-:W-:-:S02]  /*a5420*/  IMAD.MOV.U32 R24, RZ, RZ, R18 ;  /* 0x000000ffff187224 */ /* 0x010fc400078e0012 */
[----:B------:R-:W-:Y:S01]  /*a5430*/  IMAD.MOV.U32 R25, RZ, RZ, R19 ;  /* 0x000000ffff197224 */ /* 0x000fe200078e0013 */
[----:B------:R-:W4:Y:S04]  /*a5440*/  LDL.LU R18, [R1+0xa38c] ;  /* 0x00a38c0001127983 */ /* 0x000f280000300800 */
[----:B------:R-:W4:Y:S04]  /*a5450*/  LDL.LU R19, [R1+0xa388] ;  /* 0x00a3880001137983 */ /* 0x000f280000300800 */
[----:B------:R-:W-:Y:S04]  /*a5460*/  STL.64 [R1+0xa308], R26 ;  /* 0x00a3081a01007387 */ /* 0x000fe80000100a00 */
[----:B------:R0:W-:Y:S04]  /*a5470*/  STL.64 [R1+0xa300], R24 ;  /* 0x00a3001801007387 */ /* 0x0001e80000100a00 */
[----:B0-----:R-:W4:Y:S04]  /*a5480*/  LDL.LU R24, [R1+0x1830] ;  /* 0x0018300001187983 */ /* 0x001f280000300800 */
[----:B------:R-:W4:Y:S04]  /*a5490*/  LDL.LU R25, [R1+0x1834] ;  /* 0x0018340001197983 */ /* 0x000f280000300800 */
[----:B------:R-:W4:Y:S04]  /*a54a0*/  LDL.LU R26, [R1+0x1838] ;  /* 0x00183800011a7983 */ /* 0x000f280000300800 */
[----:B------:R-:W4:Y:S04]  /*a54b0*/  LDL.LU R27, [R1+0x183c] ;  /* 0x00183c00011b7983 */ /* 0x000f280000300800 */
        /* <DEDUP_REMOVED lines=8> */
[----:B------:R4:W-:Y:S02]  /*a5540*/  STL.64 [R1+0xa310], R20 ;  /* 0x00a3101401007387 */ /* 0x0009e40000100a00 */
[----:B----4-:R-:W-:-:S15]  /*a5550*/  HMMA.16816.F32 R20, R12, R18, R24 ;  /* 0x000000120c14723c */ /* 0x010fde0000001818 */
[----:B------:R-:W-:-:S04]  /*a5560*/  NOP ;  /* 0x0000000000007918 */ /* 0x000fc80000000000 */
[----:B------:R0:W-:Y:S04]  /*a5570*/  STL.64 [R1+0x1a90], R20 ;  /* 0x001a901401007387 */ /* 0x0001e80000100a00 */
[----:B------:R1:W-:Y:S04]  /*a5580*/  STL.64 [R1+0x1a98], R22 ;  /* 0x001a981601007387 */ /* 0x0003e80000100a00 */
[----:B------:R2:W-:Y:S04]  /*a5590*/  STL.64 [R1+0x1a80], R4 ;  /* 0x001a800401007387 */ /* 0x0005e80000100a00 */
[----:B------:R3:W-:Y:S04]  /*a55a0*/  STL.64 [R1+0x1a88], R6 ;  /* 0x001a880601007387 */ /* 0x0007e80000100a00 */
[----:B0-----:R-:W4:Y:S04]  /*a55b0*/  LDL.LU R20, [R1+0x17c0] ;  /* 0x0017c00001147983 */ /* 0x001f280000300800 */
[----:B------:R-:W4:Y:S04]  /*a55c0*/  LDL.LU R21, [R1+0x17c4] ;  /* 0x0017c40001157983 */ /* 0x000f280000300800 */
[----:B-1----:R-:W4:Y:S04]  /*a55d0*/  LDL.LU R22, [R1+0x17c8] ;  /* 0x0017c80001167983 */ /* 0x002f280000300800 */
[----:B------:R-:W4:Y:S04]  /*a55e0*/  LDL.LU R23, [R1+0x17cc] ;  /* 0x0017cc0001177983 */ /* 0x000f280000300800 */
[----:B--2---:R-:W2:Y:S04]  /*a55f0*/  LDL.LU R4, [R1+0x1800] ;  /* 0x0018000001047983 */ /* 0x004ea80000300800 */
[----:B------:R-:W2:Y:S04]  /*a5600*/  LDL.LU R5, [R1+0x1804] ;  /* 0x0018040001057983 */ /* 0x000ea80000300800 */
[----:B---3--:R-:W3:Y:S04]  /*a5610*/  LDL.LU R6, [R1+0x1808] ;  /* 0x0018080001067983 */ /* 0x008ee80000300800 */
[----:B------:R-:W3:Y:S04]  /*a5620*/  LDL.LU R7, [R1+0x180c] ;  /* 0x00180c0001077983 */ /* 0x000ee80000300800 */
[----:B---3--:R-:W-:Y:S04]  /*a5630*/  STL.64 [R1+0xa380], R6 ;  /* 0x00a3800601007387 */ /* 0x008fe80000100a00 */
[----:B--2---:R0:W-:Y:S04]  /*a5640*/  STL.64 [R1+0xa378], R4 ;  /* 0x00a3780401007387 */ /* 0x0041e80000100a00 */
[----:B0-----:R-:W2:Y:S04]  /*a5650*/  LDL.LU R4, [R1+0x1810] ;  /* 0x0018100001047983 */ /* 0x001ea80000300800 */
[----:B------:R-:W2:Y:S04]  /*a5660*/  LDL.LU R5, [R1+0x1814] ;  /* 0x0018140001057983 */ /* 0x000ea80000300800 */
[----:B------:R-:W2:Y:S04]  /*a5670*/  LDL.LU R6, [R1+0x1818] ;  /* 0x0018180001067983 */ /* 0x000ea80000300800 */
[----:B------:R-:W2:Y:S04]  /*a5680*/  LDL.LU R7, [R1+0x181c] ;  /* 0x00181c0001077983 */ /* 0x000ea80000300800 */
[----:B------:R-:W3:Y:S04]  /*a5690*/  LDL.LU R29, [R1+0x48dc] ;  /* 0x0048dc00011d7983 */ /* 0x000ee80000300800 */
[----:B------:R-:W2:Y:S04]  /*a56a0*/  LDL.LU R25, [R1+0x48d8] ;  /* 0x0048d80001197983 */ /* 0x000ea80000300800 */
[----:B------:R-:W2:Y:S04]  /*a56b0*/  LDL.LU R0, [R1+0x48e4] ;  /* 0x0048e40001007983 */ /* 0x000ea80000300800 */
[----:B------:R-:W2:Y:S01]  /*a56c0*/  LDL.LU R24, [R1+0x48e0] ;  /* 0x0048e00001187983 */ /* 0x000ea20000300800 */
[----:B------:R-:W-:-:S02]  /*a56d0*/  IMAD.MOV.U32 R26, RZ, RZ, R3 ;  /* 0x000000ffff1a7224 */ /* 0x000fc400078e0003 */
[----:B------:R-:W-:-:S05]  /*a56e0*/  IMAD.MOV.U32 R27, RZ, RZ, R2 ;  /* 0x000000ffff1b7224 */ /* 0x000fca00078e0002 */
[----:B------:R-:W-:Y:S04]  /*a56f0*/  STL.64 [R1+0xa348], R26 ;  /* 0x00a3481a01007387 */ /* 0x000fe80000100a00 */
[----:B--2---:R0:W-:Y:S04]  /*a5700*/  STL.64 [R1+0xa340], R24 ;  /* 0x00a3401801007387 */ /* 0x0041e80000100a00 */
        /* <DEDUP_REMOVED lines=36> */
[----:B--2---:R-:W-:Y:S01]  /*a5950*/  HMMA.16816.F32 R24, R12, R6, R24 ;  /* 0x000000060c18723c */ /* 0x004fe20000001818 */
[----:B---3--:R-:W-:-:S02]  /*a5960*/  IMAD.MOV.U32 R10, RZ, RZ, R5 ;  /* 0x000000ffff0a7224 */ /* 0x008fc400078e0005 */
[----:B------:R-:W2:Y:S04]  /*a5970*/  LDL.LU R5, [R1+0xa360] ;  /* 0x00a3600001057983 */ /* 0x000ea80000300800 */
[----:B------:R-:W3:Y:S04]  /*a5980*/  LDL.LU R11, [R1+0x94] ;  /* 0x00009400010b7983 */ /* 0x000ee80000300800 */
        /* <DEDUP_REMOVED lines=12> */
[----:B------:R-:W2:Y:S04]  /*a5a50*/  LDL.LU.64 R24, [R1+0xa340] ;  /* 0x00a3400001187983 */ /* 0x000ea80000300a00 */
[----:B------:R-:W-:Y:S04]  /*a5a60*/  STL.64 [R1+0xa108], R6 ;  /* 0x00a1080601007387 */ /* 0x000fe80000100a00 */
[----:B------:R0:W-:Y:S01]  /*a5a70*/  STL.64 [R1+0xa100], R4 ;  /* 0x00a1000401007387 */ /* 0x0001e20000100a00 */
[----:B------:R-:W-:-:S02]  /*a5a80*/  IMAD R9, R9, 0x100, R2 ;  /* 0x0000010009097824 */ /* 0x000fc400078e0202 */
[----:B------:R-:W-:Y:S01]  /*a5a90*/  IMAD R8, R8, 0x100, R3 ;  /* 0x0000010008087824 */ /* 0x000fe200078e0203 */
[----:B0-----:R-:W3:Y:S04]  /*a5aa0*/  LDL.LU R4, [R1+0x17b0] ;  /* 0x0017b00001047983 */ /* 0x001ee80000300800 */
[----:B------:R-:W3:Y:S04]  /*a5ab0*/  LDL.LU R5, [R1+0x17b4] ;  /* 0x0017b40001057983 */ /* 0x000ee80000300800 */
[----:B------:R-:W3:Y:S04]  /*a5ac0*/  LDL.LU R6, [R1+0x17b8] ;  /* 0x0017b80001067983 */ /* 0x000ee80000300800 */
[----:B------:R-:W3:Y:S01]  /*a5ad0*/  LDL.LU R7, [R1+0x17bc] ;  /* 0x0017bc0001077983 */ /* 0x000ee20000300800 */
[----:B--2---:R-:W-:-:S02]  /*a5ae0*/  IMAD R25, R25, 0x100, R29 ;  /* 0x0000010019197824 */ /* 0x004fc400078e021d */
[----:B------:R-:W-:Y:S01]  /*a5af0*/  IMAD R24, R24, 0x100, R0 ;  /* 0x0000010018187824 */ /* 0x000fe200078e0200 */
[----:B------:R-:W2:Y:S04]  /*a5b00*/  LDL.LU R29, [R1+0xa33c] ;  /* 0x00a33c00011d7983 */ /* 0x000ea80000300800 */
[----:B------:R-:W2:Y:S04]  /*a5b10*/  LDL.LU R0, [R1+0xa338] ;  /* 0x00a3380001007983 */ /* 0x000ea80000300800 */
[----:B------:R-:W4:Y:S04]  /*a5b20*/  LDL.LU R2, [R1+0xa334] ;  /* 0x00a3340001027983 */ /* 0x000f280000300800 */
[----:B------:R-:W4:Y:S02]  /*a5b30*/  LDL.LU R3, [R1+0xa330] ;  /* 0x00a3300001037983 */ /* 0x000f240000300800 */
[----:B----4-:R-:W-:Y:S02]  /*a5b40*/  HMMA.16816.F32 R12, R12, R2, R20 ;  /* 0x000000020c0c723c */ /* 0x010fe40000001814 */
[----:B------:R-:W4:Y:S04]  /*a5b50*/  LDL.LU.64 R22, [R1+0xa328] ;  /* 0x00a3280001167983 */ /* 0x000f280000300a00 */
[----:B------:R-:W4:Y:S04]  /*a5b60*/  LDL.LU.64 R20, [R1+0xa320] ;  /* 0x00a3200001147983 */ /* 0x000f280000300a00 */
[----:B------:R-:W-:Y:S04]  /*a5b70*/  STL [R1+0xa0c4], R2 ;  /* 0x00a0c40201007387 */ /* 0x000fe80000100800 */
[----:B------:R-:W-:Y:S05]  /*a5b80*/  STL [R1+0xa0c0], R3 ;  /* 0x00a0c00301007387 */ /* 0x000fea0000100800 */
[----:B------:R0:W-:Y:S04]  /*a5b90*/  STL.64 [R1+0x1a20], R12 ;  /* 0x001a200c01007387 */ /* 0x0001e80000100a00 */
[----:B------:R1:W-:Y:S01]  /*a5ba0*/  STL.64 [R1+0x1a28], R14 ;  /* 0x001a280e01007387 */ /* 0x0003e20000100a00 */
[----:B0-----:R-:W-:-:S02]  /*a5bb0*/  F2FP.F16.E4M3.UNPACK_B R12, R25 ;  /* 0x00000019ff0c723e */ /* 0x001fc400020006ff */
[----:B------:R-:W-:Y:S02]  /*a5bc0*/  F2FP.F16.E4M3.UNPACK_B R13, R24 ;  /* 0x00000018ff0d723e */ /* 0x000fe400020006ff */
[----:B-1----:R-:W-:Y:S02]  /*a5bd0*/  F2FP.F16.E4M3.UNPACK_B R14, R9 ;  /* 0x00000009ff0e723e */ /* 0x002fe400020006ff */
[----:B------:R-:W-:-:S07]  /*a5be0*/  F2FP.F16.E4M3.UNPACK_B R15, R8 ;  /* 0x00000008ff0f723e */ /* 0x000fce00020006ff */
[----:B----4-:R-:W-:Y:S01]  /*a5bf0*/  HMMA.16816.F32 R24, R12, R26, R20 ;  /* 0x0000001a0c18723c */ /* 0x010fe20000001814 */
[----:B------:R-:W4:Y:S04]  /*a5c00*/  LDL.LU.64 R22, [R1+0xa318] ;  /* 0x00a3180001167983 */ /* 0x000f280000300a00 */
[----:B------:R-:W4:-:S14]  /*a5c10*/  LDL.LU.64 R20, [R1+0xa310] ;  /* 0x00a3100001147983 */ /* 0x000f1c0000300a00 */
[----:B------:R-:W-:Y:S04]  /*a5c20*/  STL.64 [R1+0x1a10], R24 ;  /* 0x001a101801007387 */ /* 0x000fe80000100a00 */
[----:B------:R0:W-:Y:S04]  /*a5c30*/  STL.64 [R1+0x1a18], R26 ;  /* 0x001a181a01007387 */ /* 0x0001e80000100a00 */
[----:B0-----:R-:W4:Y:S04]  /*a5c40*/  LDL.LU.64 R26, [R1+0xa308] ;  /* 0x00a30800011a7983 */ /* 0x001f280000300a00 */
[----:B------:R-:W2:Y:S01]  /*a5c50*/  LDL.LU.64 R24, [R1+0xa300] ;  /* 0x00a3000001187983 */ /* 0x000ea20000300a00 */
[----:B---3--:R-:W-:-:S15]  /*a5c60*/  HMMA.16816.F32 R4, R12, R10, R4 ;  /* 0x0000000a0c04723c */ /* 0x008fde0000001804 */
[----:B------:R-:W-:-:S04]  /*a5c70*/  NOP ;  /* 0x0000000000007918 */ /* 0x000fc80000000000 */
[----:B------:R-:W-:Y:S04]  /*a5c80*/  STL.64 [R1+0x1a00], R4 ;  /* 0x001a000401007387 */ /* 0x000fe80000100a00 */
[----:B------:R4:W-:Y:S01]  /*a5c90*/  STL.64 [R1+0x1a08], R6 ;  /* 0x001a080601007387 */ /* 0x0009e20000100a00 */
[C---:B--2---:R-:W-:Y:S08]  /*a5ca0*/  HMMA.16816.F32 R8, R12.reuse, R24, R16 ;  /* 0x000000180c08723c */ /* 0x044ff00000001810 */
[----:B----4-:R-:W-:Y:S01]  /*a5cb0*/  HMMA.16816.F32 R4, R12, R26, R20 ;  /* 0x0000001a0c04723c */ /* 0x010fe20000001814 */
[----:B------:R-:W2:Y:S10]  /*a5cc0*/  LDL.LU R16, [R1+0x1620] ;  /* 0x0016200001107983 */ /* 0x000eb40000300800 */
[----:B------:R-:W-:Y:S04]  /*a5cd0*/  STL.64 [R1+0x19e0], R8 ;  /* 0x0019e00801007387 */ /* 0x000fe80000100a00 */
[----:B------:R-:W-:Y:S04]  /*a5ce0*/  STL.64 [R1+0x19e8], R10 ;  /* 0x0019e80a01007387 */ /* 0x000fe80000100a00 */
        /* <DEDUP_REMOVED lines=15> */
[----:B------:R-:W2:Y:S04]  /*a5de0*/  LDL.LU R2, [R1] ;  /* 0x0000000001027983 */ /* 0x000ea80000300800 */
[----:B------:R-:W3:Y:S04]  /*a5df0*/  LDL.LU R3, [R1+0x4] ;  /* 0x0000040001037983 */ /* 0x000ee80000300800 */
[----:B----4-:R-:W-:Y:S04]  /*a5e00*/  STL.64 [R1+0xa168], R22 ;  /* 0x00a1681601007387 */ /* 0x010fe80000100a00 */
[----:B--2---:R0:W-:Y:S04]  /*a5e10*/  STL.64 [R1+0xa160], R20 ;  /* 0x00a1601401007387 */ /* 0x0041e80000100a00 */
[----:B0-----:R-:W2:Y:S04]  /*a5e20*/  LDL.LU R20, [R1+0x1690] ;  /* 0x0016900001147983 */ /* 0x001ea80000300800 */
[----:B------:R-:W2:Y:S04]  /*a5e30*/  LDL.LU R21, [R1+0x1694] ;  /* 0x0016940001157983 */ /* 0x000ea80000300800 */
[----:B------:R-:W4:Y:S04]  /*a5e40*/  LDL.LU R22, [R1+0x1698] ;  /* 0x0016980001167983 */ /* 0x000f280000300800 */
[----:B------:R-:W4:Y:S04]  /*a5e50*/  LDL.LU R23, [R1+0x169c] ;  /* 0x00169c0001177983 */ /* 0x000f280000300800 */
[----:B----4-:R0:W-:Y:S04]  /*a5e60*/  STL.64 [R1+0xa178], R22 ;  /* 0x00a1781601007387 */ /* 0x0101e80000100a00 */
[----:B0-----:R-:W4:Y:S01]  /*a5e70*/  LDL.LU R22, [R1+0x8] ;  /* 0x0000080001167983 */ /* 0x001f220000300800 */
[----:B------:R-:W-:-:S03]  /*a5e80*/  IMAD.MOV.U32 R23, RZ, RZ, R0 ;  /* 0x000000ffff177224 */ /* 0x000fc600078e0000 */
[----:B------:R-:W3:Y:S04]  /*a5e90*/  LDL.LU R0, [R1+0xa2f8] ;  /* 0x00a2f80001007983 */ /* 0x000ee80000300800 */
[----:B--2---:R0:W-:Y:S04]  /*a5ea0*/  STL.64 [R1+0xa170], R20 ;  /* 0x00a1701401007387 */ /* 0x0041e80000100a00 */
[----:B----4-:R-:W-:Y:S04]  /*a5eb0*/  STL.64 [R1+0xa190], R22 ;  /* 0x00a1901601007387 */ /* 0x010fe80000100a00 */
[----:B------:R-:W2:Y:S04]  /*a5ec0*/  LDL.LU R24, [R1+0x1680] ;  /* 0x0016800001187983 */ /* 0x000ea80000300800 */
[----:B------:R-:W2:Y:S04]  /*a5ed0*/  LDL.LU R25, [R1+0x1684] ;  /* 0x0016840001197983 */ /* 0x000ea80000300800 */
[----:B------:R-:W4:Y:S04]  /*a5ee0*/  LDL.LU R26, [R1+0x1688] ;  /* 0x00168800011a7983 */ /* 0x000f280000300800 */
[----:B------:R-:W4:Y:S04]  /*a5ef0*/  LDL.LU R27, [R1+0x168c] ;  /* 0x00168c00011b7983 */ /* 0x000f280000300800 */
[----:B0-----:R-:W2:Y:S04]  /*a5f00*/  LDL.LU R20, [R1+0x10] ;  /* 0x0000100001147983 */ /* 0x001ea80000300800 */
[----:B------:R-:W2:Y:S04]  /*a5f10*/  LDL.LU R21, [R1+0x14] ;  /* 0x0000140001157983 */ /* 0x000ea80000300800 */
[----:B--2---:R-:W-:Y:S04]  /*a5f20*/  STL.64 [R1+0xa1a8], R20 ;  /* 0x00a1a81401007387 */ /* 0x004fe80000100a00 */
[----:B----4-:R-:W-:Y:S04]  /*a5f30*/  STL.64 [R1+0xa188], R26 ;  /* 0x00a1881a01007387 */ /* 0x010fe80000100a00 */
[----:B------:R0:W-:Y:S04]  /*a5f40*/  STL.64 [R1+0xa180], R24 ;  /* 0x00a1801801007387 */ /* 0x0001e80000100a00 */
[----:B0-----:R-:W2:Y:S04]  /*a5f50*/  LDL.LU R24, [R1+0x16a0] ;  /* 0x0016a00001187983 */ /* 0x001ea80000300800 */
[----:B------:R-:W2:Y:S04]  /*a5f60*/  LDL.LU R25, [R1+0x16a4] ;  /* 0x0016a40001197983 */ /* 0x000ea80000300800 */
[----:B------:R-:W4:Y:S04]  /*a5f70*/  LDL.LU R26, [R1+0x16a8] ;  /* 0x0016a800011a7983 */ /* 0x000f280000300800 */
[----:B------:R-:W4:Y:S04]  /*a5f80*/  LDL.LU R27, [R1+0x16ac] ;  /* 0x0016ac00011b7983 */ /* 0x000f280000300800 */
[----:B------:R-:W2:Y:S01]  /*a5f90*/  LDL.LU R22, [R1+0x18] ;  /* 0x0000180001167983 */ /* 0x000ea20000300800 */
[----:B---3--:R-:W-:-:S03]  /*a5fa0*/  IMAD.MOV.U32 R23, RZ, RZ, R0 ;  /* 0x000000ffff177224 */ /* 0x008fc600078e0000 */
[----:B------:R-:W3:Y:S04]  /*a5fb0*/  LDL.LU R0, [R1+0xa2f4] ;  /* 0x00a2f40001007983 */ /* 0x000ee80000300800 */
[----:B--2---:R-:W-:Y:S04]  /*a5fc0*/  STL.64 [R1+0xa1c0], R22 ;  /* 0x00a1c01601007387 */ /* 0x004fe80000100a00 */
[----:B----4-:R-:W-:Y:S04]  /*a5fd0*/  STL.64 [R1+0xa1a0], R26 ;  /* 0x00a1a01a01007387 */ /* 0x010fe80000100a00 */
[----:B------:R0:W-:Y:S04]  /*a5fe0*/  STL.64 [R1+0xa198], R24 ;  /* 0x00a1981801007387 */ /* 0x0001e80000100a00 */
[----:B0-----:R-:W2:Y:S04]  /*a5ff0*/  LDL.LU R24, [R1+0x16b0] ;  /* 0x0016b00001187983 */ /* 0x001ea80000300800 */
[----:B------:R-:W2:Y:S04]  /*a6000*/  LDL.LU R25, [R1+0x16b4] ;  /* 0x0016b40001197983 */ /* 0x000ea80000300800 */
[----:B------:R-:W4:Y:S04]  /*a6010*/  LDL.LU R26, [R1+0x16b8] ;  /* 0x0016b800011a7983 */ /* 0x000f280000300800 */
[----:B------:R-:W4:Y:S04]  /*a6020*/  LDL.LU R27, [R1+0x16bc] ;  /* 0x0016bc00011b7983 */ /* 0x000f280000300800 */
[----:B------:R-:W2:Y:S04]  /*a6030*/  LDL.LU R20, [R1+0x20] ;  /* 0x0000200001147983 */ /* 0x000ea80000300800 */
[----:B------:R-:W2:Y:S01]  /*a6040*/  LDL.LU R21, [R1+0x24] ;  /* 0x0000240001157983 */ /* 0x000ea20000300800 */
[----:B---3--:R-:W-:-:S03]  /*a6050*/  IMAD.MOV.U32 R23, RZ, RZ, R0 ;  /* 0x000000ffff177224 */ /* 0x008fc600078e0000 */
[----:B--2---:R-:W-:Y:S04]  /*a6060*/  STL.64 [R1+0xa1d8], R20 ;  /* 0x00a1d81401007387 */ /* 0x004fe80000100a00 */
[----:B----4-:R-:W-:Y:S04]  /*a6070*/  STL.64 [R1+0xa1b8], R26 ;  /* 0x00a1b81a01007387 */ /* 0x010fe80000100a00 */
[----:B------:R0:W-:Y:S04]  /*a6080*/  STL.64 [R1+0xa1b0], R24 ;  /* 0x00a1b01801007387 */ /* 0x0001e80000100a00 */
[----:B0-----:R-:W2:Y:S04]  /*a6090*/  LDL.LU R24, [R1+0x16c0] ;  /* 0x0016c00001187983 */ /* 0x001ea80000300800 */
[----:B------:R-:W2:Y:S04]  /*a60a0*/  LDL.LU R25, [R1+0x16c4] ;  /* 0x0016c40001197983 */ /* 0x000ea80000300800 */
[----:B------:R-:W3:Y:S04]  /*a60b0*/  LDL.LU R26, [R1+0x16c8] ;  /* 0x0016c800011a7983 */ /* 0x000ee80000300800 */
[----:B------:R-:W3:Y:S04]  /*a60c0*/  LDL.LU R27, [R1+0x16cc] ;  /* 0x0016cc00011b7983 */ /* 0x000ee80000300800 */
[----:B------:R-:W4:Y:S04]  /*a60d0*/  LDL.LU R22, [R1+0x28] ;  /* 0x0000280001167983 */ /* 0x000f280000300800 */
[----:B------:R-:W2:Y:S04]  /*a60e0*/  LDL.LU R0, [R1+0xa2f0] ;  /* 0x00a2f00001007983 */ /* 0x000ea80000300800 */
[----:B------:R-:W2:Y:S04]  /*a60f0*/  LDL.LU R20, [R1+0x30] ;  /* 0x0000300001147983 */ /* 0x000ea80000300800 */
[----:B------:R-:W2:Y:S04]  /*a6100*/  LDL.LU R21, [R1+0x34] ;  /* 0x0000340001157983 */ /* 0x000ea80000300800 */
        /* <DEDUP_REMOVED lines=8> */
[----:B------:R-:W4:Y:S01]  /*a6190*/  LDL.LU R22, [R1+0x38] ;  /* 0x0000380001167983 */ /* 0x000f220000300800 */
[----:B------:R-:W-:-:S03]  /*a61a0*/  IMAD.MOV.U32 R23, RZ, RZ, R0 ;  /* 0x000000ffff177224 */ /* 0x000fc600078e0000 */
[----:B------:R-:W2:Y:S04]  /*a61b0*/  LDL.LU R0, [R1+0xa2ec] ;  /* 0x00a2ec0001007983 */ /* 0x000ea80000300800 */
[----:B----4-:R-:W-:Y:S04]  /*a61c0*/  STL.64 [R1+0xa220], R22 ;  /* 0x00a2201601007387 */ /* 0x010fe80000100a00 */
        /* <DEDUP_REMOVED lines=8> */
[----:B----4-:R-:W-:Y:S04]  /*a6250*/  STL.64 [R1+0xa238], R20 ;  /* 0x00a2381401007387 */ /* 0x010fe80000100a00 */
[----:B---3--:R-:W-:Y:S04]  /*a6260*/  STL.64 [R1+0xa200], R26 ;  /* 0x00a2001a01007387 */ /* 0x008fe80000100a00 */
[----:B--2---:R0:W-:Y:S04]  /*a6270*/  STL.64 [R1+0xa1f8], R24 ;  /* 0x00a1f81801007387 */ /* 0x0041e80000100a00 */
        /* <DEDUP_REMOVED lines=15> */
[----:B------:R-:W4:Y:S01]  /*a6370*/  LDL.LU R21, [R1+0x54] ;  /* 0x0000540001157983 */ /* 0x000f220000300800 */
[----:B------:R-:W-:-:S03]  /*a6380*/  IMAD.MOV.U32 R23, RZ, RZ, R0 ;  /* 0x000000ffff177224 */ /* 0x000fc600078e0000 */
        /* <DEDUP_REMOVED lines=77> */
[----:B------:R-:W2:Y:S01]  /*a6860*/  LDL.LU R11, [R1+0x15cc] ;  /* 0x0015cc00010b7983 */ /* 0x000ea20000300800 */
        /* <DEDUP_REMOVED lines=90> */
[----:B------:R-:W2:Y:S01]  /*a6e10*/  LDL.LU.64 R20, [R1+0xa170] ;  /* 0x00a1700001147983 */ /* 0x000ea20000300a00 */
[C---:B----4-:R-:W-:Y:S08]  /*a6e20*/  HMMA.16816.F32 R24, R12.reuse, R28, R24 ;  /* 0x0000001c0c18723c */ /* 0x050ff00000001818 */
[----:B--2---:R-:W-:-:S15]  /*a6e30*/  HMMA.16816.F32 R20, R12, R2, R20 ;  /* 0x000000020c14723c */ /* 0x004fde0000001814 */
[----:B------:R-:W-:-:S04]  /*a6e40*/  NOP ;  /* 0x0000000000007918 */ /* 0x000fc80000000000 */
[----:B------:R-:W-:Y:S04]  /*a6e50*/  STL.64 [R1+0x1840], R20 ;  /* 0x0018401401007387 */ /* 0x000fe80000100a00 */
[----:B------:R0:W-:Y:S04]  /*a6e60*/  STL.64 [R1+0x1848], R22 ;  /* 0x0018481601007387 */ /* 0x0001e80000100a00 */
[----:B0-----:R-:W2:Y:S04]  /*a6e70*/  LDL.LU.64 R22, [R1+0xa168] ;  /* 0x00a1680001167983 */ /* 0x001ea80000300a00 */
[----:B------:R-:W2:Y:S04]  /*a6e80*/  LDL.LU.64 R20, [R1+0xa160] ;  /* 0x00a1600001147983 */ /* 0x000ea80000300a00 */
        /* <DEDUP_REMOVED lines=30> */
[----:B0-----:R-:W4:Y:S04]  /*a7070*/  LDL.LU R20, [R1+0x1590] ;  /* 0x0015900001147983 */ /* 0x001f280000300800 */
[----:B------:R-:W4:Y:S04]  /*a7080*/  LDL.LU R21, [R1+0x1594] ;  /* 0x0015940001157983 */ /* 0x000f280000300800 */
[----:B-1----:R-:W4:Y:S04]  /*a7090*/  LDL.LU R22, [R1+0x1598] ;  /* 0x0015980001167983 */ /* 0x002f280000300800 */
[----:B------:R-:W4:Y:S01]  /*a70a0*/  LDL.LU R23, [R1+0x159c] ;  /* 0x00159c0001177983 */ /* 0x000f220000300800 */
        /* <DEDUP_REMOVED lines=34> */
[----:B------:R-:W2:Y:S04]  /*a72d0*/  LDL R16, [R1+0x2e78] ;  /* 0x002e780001107983 */ /* 0x000ea80000100800 */
[----:B--2---:R0:W-:Y:S04]  /*a72e0*/  STL [R1+0xa0c8], R16 ;  /* 0x00a0c81001007387 */ /* 0x0041e80000100800 */
[----:B------:R-:W2:Y:S04]  /*a72f0*/  LDL.LU R20, [R1+0x1520] ;  /* 0x0015200001147983 */ /* 0x000ea80000300800 */
[----:B------:R-:W2:Y:S04]  /*a7300*/  LDL.LU R21, [R1+0x1524] ;  /* 0x0015240001157983 */ /* 0x000ea80000300800 */
[----:B------:R-:W4:Y:S04]  /*a7310*/  LDL.LU R22, [R1+0x1528] ;  /* 0x0015280001167983 */ /* 0x000f280000300800 */
[----:B------:R-:W4:Y:S04]  /*a7320*/  LDL.LU R23, [R1+0x152c] ;  /* 0x00152c0001177983 */ /* 0x000f280000300800 */
[----:B0-----:R-:W2:Y:S04]  /*a7330*/  LDL.LU R16, [R1+0x4904] ;  /* 0x0049040001107983 */ /* 0x001ea80000300800 */
[----:B--2---:R0:W-:Y:S04]  /*a7340*/  STL [R1+0xa0cc], R16 ;  /* 0x00a0cc1001007387 */ /* 0x0041e80000100800 */
[----:B0-----:R-:W2:Y:S04]  /*a7350*/  LDL.LU R16, [R1+0x48fc] ;  /* 0x0048fc0001107983 */ /* 0x001ea80000300800 */
[----:B------:R-:W2:Y:S04]  /*a7360*/  LDL.LU R2, [R1+0x490c] ;  /* 0x00490c0001027983 */ /* 0x000ea80000300800 */
[----:B------:R-:W2:Y:S04]  /*a7370*/  LDL.LU R3, [R1+0x4914] ;  /* 0x0049140001037983 */ /* 0x000ea80000300800 */
[----:B------:R-:W2:Y:S04]  /*a7380*/  LDL R10, [R1+0x2e4c] ;  /* 0x002e4c00010a7983 */ /* 0x000ea80000100800 */
[----:B------:R-:W2:Y:S04]  /*a7390*/  LDL R11, [R1+0x2e58] ;  /* 0x002e5800010b7983 */ /* 0x000ea80000100800 */
[----:B------:R-:W3:Y:S04]  /*a73a0*/  LDL R9, [R1+0x2e48] ;  /* 0x002e480001097983 */ /* 0x000ee80000100800 */
[----:B--2---:R-:W-:Y:S04]  /*a73b0*/  STL.64 [R1+0xa0b8], R10 ;  /* 0x00a0b80a01007387 */ /* 0x004fe80000100a00 */
[----:B---3--:R0:W-:Y:S04]  /*a73c0*/  STL [R1+0xa0b0], R9 ;  /* 0x00a0b00901007387 */ /* 0x0081e80000100800 */
[----:B------:R-:W2:Y:S04]  /*a73d0*/  LDL.LU R8, [R1+0x14e0] ;  /* 0x0014e00001087983 */ /* 0x000ea80000300800 */
[----:B0-----:R-:W2:Y:S04]  /*a73e0*/  LDL.LU R9, [R1+0x14e4] ;  /* 0x0014e40001097983 */ /* 0x001ea80000300800 */
        /* <DEDUP_REMOVED lines=14> */
[----:B----4-:R-:W-:Y:S04]  /*a74d0*/  STL.64 [R1+0xa0a8], R22 ;  /* 0x00a0a81601007387 */ /* 0x010fe80000100a00 */
[----:B------:R0:W-:Y:S04]  /*a74e0*/  STL.64 [R1+0xa0a0], R20 ;  /* 0x00a0a01401007387 */ /* 0x0001e80000100a00 */
[----:B0-----:R-:W3:Y:S04]  /*a74f0*/  LDL.LU R20, [R1+0x14f0] ;  /* 0x0014f00001147983 */ /* 0x001ee80000300800 */
[----:B------:R-:W3:Y:S04]  /*a7500*/  LDL.LU R21, [R1+0x14f4] ;  /* 0x0014f40001157983 */ /* 0x000ee80000300800 */
[----:B------:R-:W3:Y:S04]  /*a7510*/  LDL.LU R22, [R1+0x14f8] ;  /* 0x0014f80001167983 */ /* 0x000ee80000300800 */
[----:B------:R-:W3:Y:S04]  /*a7520*/  LDL.LU R23, [R1+0x14fc] ;  /* 0x0014fc0001177983 */ /* 0x000ee80000300800 */
[----:B------:R-:W4:Y:S04]  /*a7530*/  LDL R17, [R1+0x2e7c] ;  /* 0x002e7c0001117983 */ /* 0x000f280000100800 */
[----:B------:R-:W3:Y:S04]  /*a7540*/  LDL R18, [R1+0x2e88] ;  /* 0x002e880001127983 */ /* 0x000ee80000100800 */
[----:B------:R-:W3:Y:S04]  /*a7550*/  LDL R19, [R1+0x2e8c] ;  /* 0x002e8c0001137983 */ /* 0x000ee80000100800 */
[----:B------:R-:W3:Y:S04]  /*a7560*/  LDL R28, [R1+0x2e98] ;  /* 0x002e9800011c7983 */ /* 0x000ee80000100800 */
[----:B------:R-:W3:Y:S04]  /*a7570*/  LDL R29, [R1+0x2e9c] ;  /* 0x002e9c00011d7983 */ /* 0x000ee80000100800 */
[----:B------:R-:W3:Y:S04]  /*a7580*/  LDL R0, [R1+0x2ea8] ;  /* 0x002ea80001007983 */ /* 0x000ee80000100800 */
        /* <DEDUP_REMOVED lines=9> */
[----:B------:R-:W2:Y:S04]  /*a7620*/  LDL.LU.64 R8, [R1+0xa0e0] ;  /* 0x00a0e00001087983 */ /* 0x000ea80000300a00 */
        /* <DEDUP_REMOVED lines=8> */
[----:B------:R-:W2:Y:S04]  /*a76b0*/  LDL.LU R4, [R1+0x48f8] ;  /* 0x0048f80001047983 */ /* 0x000ea80000300800 */
[----:B------:R-:W3:Y:S01]  /*a76c0*/  LDL.LU R5, [R1+0x4900] ;  /* 0x0049000001057983 */ /* 0x000ee20000300800 */
[----:B--2---:R-:W-:-:S03]  /*a76d0*/  IMAD R4, R4, 0x100, R16 ;  /* 0x0000010004047824 */ /* 0x004fc600078e0210 */
[----:B------:R-:W2:Y:S01]  /*a76e0*/  LDL.LU R16, [R1+0xa0cc] ;  /* 0x00a0cc0001107983 */ /* 0x000ea20000300800 */
[----:B---3--:R-:W-:Y:S02]  /*a76f0*/  IMAD R6, R6, 0x100, R2 ;  /* 0x0000010006067824 */ /* 0x008fe400078e0202 */
[----:B------:R-:W-:Y:S02]  /*a7700*/  IMAD R7, R7, 0x100, R3 ;  /* 0x0000010007077824 */ /* 0x000fe400078e0203 */
[----:B--2---:R-:W-:Y:S02]  /*a7710*/  IMAD R5, R5, 0x100, R16 ;  /* 0x0000010005057824 */ /* 0x004fe400078e0210 */
[----:B------:R-:W2:Y:S04]  /*a7720*/  LDL.LU R16, [R1+0xa0c8] ;  /* 0x00a0c80001107983 */ /* 0x000ea80000300800 */
[----:B------:R-:W3:Y:S04]  /*a7730*/  LDL.LU R2, [R1+0xa0c4] ;  /* 0x00a0c40001027983 */ /* 0x000ee80000300800 */
[----:B------:R-:W3:Y:S02]  /*a7740*/  LDL.LU R3, [R1+0xa0c0] ;  /* 0x00a0c00001037983 */ /* 0x000ee40000300800 */
[----:B---3--:R-:W-:Y:S02]  /*a7750*/  HMMA.16816.F32 R12, R12, R2, R8 ;  /* 0x000000020c0c723c */ /* 0x008fe40000001808 */
[----:B------:R-:W3:Y:S04]  /*a7760*/  LDL.LU.64 R10, [R1+0xa0b8] ;  /* 0x00a0b800010a7983 */ /* 0x000ee80000300a00 */
[----:B------:R-:W2:Y:S04]  /*a7770*/  LDL.LU R9, [R1+0xa0b0] ;  /* 0x00a0b00001097983 */ /* 0x000ea80000300800 */
[----:B------:R-:W4:Y:S04]  /*a7780*/  LDL R2, [R1+0x2e68] ;  /* 0x002e680001027983 */ /* 0x000f280000100800 */
[----:B------:R-:W4:Y:S05]  /*a7790*/  LDL R3, [R1+0x2e6c] ;  /* 0x002e6c0001037983 */ /* 0x000f2a0000100800 */
[----:B------:R0:W-:Y:S04]  /*a77a0*/  STL.64 [R1+0x14e0], R12 ;  /* 0x0014e00c01007387 */ /* 0x0001e80000100a00 */
[----:B------:R1:W-:Y:S01]  /*a77b0*/  STL.64 [R1+0x14e8], R14 ;  /* 0x0014e80e01007387 */ /* 0x0003e20000100a00 */
[----:B0-----:R-:W-:-:S02]  /*a77c0*/  F2FP.F16.E4M3.UNPACK_B R12, R4 ;  /* 0x00000004ff0c723e */ /* 0x001fc400020006ff */
[----:B------:R-:W-:Y:S02]  /*a77d0*/  F2FP.F16.E4M3.UNPACK_B R13, R5 ;  /* 0x00000005ff0d723e */ /* 0x000fe400020006ff */
[----:B-1----:R-:W-:Y:S02]  /*a77e0*/  F2FP.F16.E4M3.UNPACK_B R14, R6 ;  /* 0x00000006ff0e723e */ /* 0x002fe400020006ff */
[----:B------:R-:W-:Y:S01]  /*a77f0*/  F2FP.F16.E4M3.UNPACK_B R15, R7 ;  /* 0x00000007ff0f723e */ /* 0x000fe200020006ff */
[----:B------:R-:W4:Y:S01]  /*a7800*/  LDL R4, [R1+0x2e5c] ;  /* 0x002e5c0001047983 */ /* 0x000f220000100800 */
[----:B--2---:R-:W-:Y:S02]  /*a7810*/  F2FP.F16.E4M3.UNPACK_B R8, R9 ;  /* 0x00000009ff08723e */ /* 0x004fe400020006ff */
[----:B---3--:R-:W-:Y:S02]  /*a7820*/  F2FP.F16.E4M3.UNPACK_B R9, R10 ;  /* 0x0000000aff09723e */ /* 0x008fe400020006ff */
[----:B------:R-:W-:-:S03]  /*a7830*/  F2FP.F16.E4M3.UNPACK_B R6, R11 ;  /* 0x0000000bff06723e */ /* 0x000fc600020006ff */
        /* <DEDUP_REMOVED lines=8> */
[----:B----4-:R-:W-:-:S05]  /*a78c0*/  F2FP.F16.E4M3.UNPACK_B R7, R4 ;  /* 0x00000004ff07723e */ /* 0x010fca00020006ff */
[----:B------:R-:W-:Y:S01]  /*a78d0*/  STL.64 [R1+0x90], R6 ;  /* 0x0000900601007387 */ /* 0x000fe20000100a00 */
[----:B------:R-:W-:Y:S02]  /*a78e0*/  F2FP.F16.E4M3.UNPACK_B R4, R2 ;  /* 0x00000002ff04723e */ /* 0x000fe400020006ff */
[----:B------:R-:W-:Y:S01]  /*a78f0*/  F2FP.F16.E4M3.UNPACK_B R5, R3 ;  /* 0x00000003ff05723e */ /* 0x000fe200020006ff */
        /* <DEDUP_REMOVED lines=10> */
[----:B------:R-:W-:-:S02]  /*a79a0*/  F2FP.F16.E4M3.UNPACK_B R2, R16 ;  /* 0x00000010ff02723e */ /* 0x000fc400020006ff */
[----:B------:R-:W-:-:S10]  /*a79b0*/  F2FP.F16.E4M3.UNPACK_B R3, R17 ;  /* 0x00000011ff03723e */ /* 0x000fd400020006ff */
[----:B------:R0:W-:Y:S04]  /*a79c0*/  STL.64 [R1+0x1730], R4 ;  /* 0x0017300401007387 */ /* 0x0001e80000100a00 */
[----:B------:R-:W-:Y:S04]  /*a79d0*/  STL.64 [R1+0x1738], R6 ;  /* 0x0017380601007387 */ /* 0x000fe80000100a00 */
[----:B------:R1:W-:Y:S01]  /*a79e0*/  STL.64 [R1+0x80], R2 ;  /* 0x0000800201007387 */ /* 0x0003e20000100a00 */
[----:B0-----:R-:W-:Y:S02]  /*a79f0*/  F2FP.F16.E4M3.UNPACK_B R4, R18 ;  /* 0x00000012ff04723e */ /* 0x001fe400020006ff */
[----:B------:R-:W-:-:S02]  /*a7a00*/  F2FP.F16.E4M3.UNPACK_B R5, R19 ;  /* 0x00000013ff05723e */ /* 0x000fc400020006ff */
[----:B------:R-:W-:Y:S01]  /*a7a10*/  F2FP.F16.E4M3.UNPACK_B R0, R0 ;  /* 0x00000000ff00723e */ /* 0x000fe200020006ff */
[----:B---3--:R-:W-:Y:S01]  /*a7a20*/  HMMA.16816.F32 R8, R12, R2, R8 ;  /* 0x000000020c08723c */ /* 0x008fe20000001808 */
[----:B-1----:R-:W-:Y:S02]  /*a7a30*/  F2FP.F16.E4M3.UNPACK_B R2, R28 ;  /* 0x0000001cff02723e */ /* 0x002fe400020006ff */
[----:B------:R-:W-:-:S15]  /*a7a40*/  F2FP.F16.E4M3.UNPACK_B R3, R29 ;  /* 0x0000001dff03723e */ /* 0x000fde00020006ff */
        /* <DEDUP_REMOVED lines=31> */
[----:B---3--:R0:W-:Y:S04]  /*a7c40*/  STL.64 [R1+0x9fe8], R10 ;  /* 0x009fe80a01007387 */ /* 0x0081e80000100a00 */
[----:B--2---:R1:W-:Y:S04]  /*a7c50*/  STL.64 [R1+0x9fe0], R8 ;  /* 0x009fe00801007387 */ /* 0x0043e80000100a00 */
[----:B------:R-:W2:Y:S04]  /*a7c60*/  LDL R4, [R1+0x2efc] ;  /* 0x002efc0001047983 */ /* 0x000ea80000100800 */
[----:B----4-:R-:W-:Y:S04]  /*a7c70*/  STL [R1+0xa008], R6 ;  /* 0x00a0080601007387 */ /* 0x010fe80000100800 */
[----:B--2---:R-:W-:Y:S04]  /*a7c80*/  STL.64 [R1+0xa000], R4 ;  /* 0x00a0000401007387 */ /* 0x004fe80000100a00 */
[----:B------:R-:W2:Y:S04]  /*a7c90*/  LDL R2, [R1+0x2f08] ;  /* 0x002f080001027983 */ /* 0x000ea80000100800 */
[----:B------:R-:W3:Y:S04]  /*a7ca0*/  LDL R3, [R1+0x2f0c] ;  /* 0x002f0c0001037983 */ /* 0x000ee80000100800 */
[----:B------:R-:W4:Y:S04]  /*a7cb0*/  LDL R16, [R1+0x2f18] ;  /* 0x002f180001107983 */ /* 0x000f280000100800 */
[----:B------:R-:W2:Y:S04]  /*a7cc0*/  LDL.LU R20, [R1+0x1610] ;  /* 0x0016100001147983 */ /* 0x000ea80000300800 */
[----:B------:R-:W2:Y:S04]  /*a7cd0*/  LDL.LU R21, [R1+0x1614] ;  /* 0x0016140001157983 */ /* 0x000ea80000300800 */
[----:B------:R-:W2:Y:S04]  /*a7ce0*/  LDL.LU R22, [R1+0x1618] ;  /* 0x0016180001167983 */ /* 0x000ea80000300800 */
[----:B------:R-:W2:Y:S04]  /*a7cf0*/  LDL.LU R23, [R1+0x161c] ;  /* 0x00161c0001177983 */ /* 0x000ea80000300800 */
[----:B0-----:R-:W2:Y:S04]  /*a7d00*/  LDL R11, [R1+0x2edc] ;  /* 0x002edc00010b7983 */ /* 0x001ea80000100800 */
[----:B-1----:R-:W3:Y:S04]  /*a7d10*/  LDL R9, [R1+0x2ecc] ;  /* 0x002ecc0001097983 */ /* 0x002ee80000100800 */
[----:B------:R-:W3:Y:S04]  /*a7d20*/  LDL R10, [R1+0x2ed8] ;  /* 0x002ed800010a7983 */ /* 0x000ee80000100800 */
[----:B--2---:R-:W-:Y:S04]  /*a7d30*/  STL [R1+0xa020], R11 ;  /* 0x00a0200b01007387 */ /* 0x004fe80000100800 */
[----:B------:R-:W2:Y:S04]  /*a7d40*/  LDL R7, [R1+0x2ee8] ;  /* 0x002ee80001077983 */ /* 0x000ea80000100800 */
[----:B--2---:R-:W-:Y:S04]  /*a7d50*/  STL [R1+0xa038], R7 ;  /* 0x00a0380701007387 */ /* 0x004fe80000100800 */
[----:B------:R-:W-:Y:S04]  /*a7d60*/  STL.64 [R1+0x9ff8], R22 ;  /* 0x009ff81601007387 */ /* 0x000fe80000100a00 */
[----:B------:R0:W-:Y:S04]  /*a7d70*/  STL.64 [R1+0x9ff0], R20 ;  /* 0x009ff01401007387 */ /* 0x0001e80000100a00 */
[----:B0-----:R-:W2:Y:S04]  /*a7d80*/  LDL.LU R20, [R1+0x15e0] ;  /* 0x0015e00001147983 */ /* 0x001ea80000300800 */
[----:B------:R-:W2:Y:S04]  /*a7d90*/  LDL.LU R21, [R1+0x15e4] ;  /* 0x0015e40001157983 */ /* 0x000ea80000300800 */
[----:B------:R-:W2:Y:S04]  /*a7da0*/  LDL.LU R22, [R1+0x15e8] ;  /* 0x0015e80001167983 */ /* 0x000ea80000300800 */
[----:B------:R-:W2:Y:S04]  /*a7db0*/  LDL.LU R23, [R1+0x15ec] ;  /* 0x0015ec0001177983 */ /* 0x000ea80000300800 */
[----:B------:R-:W2:Y:S04]  /*a7dc0*/  LDL R8, [R1+0x2ec8] ;  /* 0x002ec80001087983 */ /* 0x000ea80000100800 */
[----:B------:R-:W4:Y:S04]  /*a7dd0*/  LDL R6, [R1+0x2ebc] ;  /* 0x002ebc0001067983 */ /* 0x000f280000100800 */
[----:B---3--:R-:W-:Y:S04]  /*a7de0*/  STL [R1+0xa058], R10 ;  /* 0x00a0580a01007387 */ /* 0x008fe80000100800 */
[----:B------:R-:W3:Y:S04]  /*a7df0*/  LDL R4, [R1+0x2eac] ;  /* 0x002eac0001047983 */ /* 0x000ee80000100800 */
        /* <DEDUP_REMOVED lines=21> */
[----:B---3--:R-:W-:-:S02]  /*a7f50*/  F2FP.F16.E4M3.UNPACK_B R11, R4 ;  /* 0x00000004ff0b723e */ /* 0x008fc400020006ff */
[----:B--2---:R-:W-:Y:S04]  /*a7f60*/  STL.64 [R1+0xa068], R22 ;  /* 0x00a0681601007387 */ /* 0x004fe80000100a00 */
[----:B------:R0:W-:Y:S04]  /*a7f70*/  STL.64 [R1+0xa060], R20 ;  /* 0x00a0601401007387 */ /* 0x0001e80000100a00 */
[----:B0-----:R-:W2:Y:S04]  /*a7f80*/  LDL.LU R20, [R1+0x1580] ;  /* 0x0015800001147983 */ /* 0x001ea80000300800 */
[----:B------:R-:W2:Y:S04]  /*a7f90*/  LDL.LU R21, [R1+0x1584] ;  /* 0x0015840001157983 */ /* 0x000ea80000300800 */
[----:B------:R-:W2:Y:S04]  /*a7fa0*/  LDL.LU R22, [R1+0x1588] ;  /* 0x0015880001167983 */ /* 0x000ea80000300800 */
[----:B------:R-:W2:Y:S04]  /*a7fb0*/  LDL.LU R23, [R1+0x158c] ;  /* 0x00158c0001177983 */ /* 0x000ea80000300800 */
[----:B------:R-:W3:Y:S04]  /*a7fc0*/  LDL R17, [R1+0x2f1c] ;  /* 0x002f1c0001117983 */ /* 0x000ee80000100800 */
        /* <DEDUP_REMOVED lines=13> */
[----:B------:R-:W-:-:S02]  /*a80a0*/  F2FP.F16.E4M3.UNPACK_B R4, R5 ;  /* 0x00000005ff04723e */ /* 0x000fc400020006ff */
[----:B----4-:R-:W-:-:S10]  /*a80b0*/  F2FP.F16.E4M3.UNPACK_B R5, R6 ;  /* 0x00000006ff05723e */ /* 0x010fd400020006ff */
[----:B------:R-:W-:Y:S04]  /*a80c0*/  STL.64 [R1+0x17b0], R8 ;  /* 0x0017b00801007387 */ /* 0x000fe80000100a00 */
[----:B------:R0:W-:Y:S04]  /*a80d0*/  STL.64 [R1+0x17b8], R10 ;  /* 0x0017b80a01007387 */ /* 0x0001e80000100a00 */
[----:B0-----:R-:W4:Y:S04]  /*a80e0*/  LDL.LU R10, [R1+0xa058] ;  /* 0x00a05800010a7983 */ /* 0x001f280000300800 */
[----:B------:R-:W3:Y:S04]  /*a80f0*/  LDL.LU.64 R8, [R1+0xa050] ;  /* 0x00a0500001087983 */ /* 0x000ee80000300a00 */
[----:B------:R2:W-:Y:S02]  /*a8100*/  STL.64 [R1+0x60], R4 ;  /* 0x0000600401007387 */ /* 0x0005e40000100a00 */
[----:B--2---:R-:W-:Y:S02]  /*a8110*/  HMMA.16816.F32 R4, R12, R4, R20 ;  /* 0x000000040c04723c */ /* 0x004fe40000001814 */
[----:B------:R-:W2:Y:S04]  /*a8120*/  LDL.LU.64 R22, [R1+0xa048] ;  /* 0x00a0480001167983 */ /* 0x000ea80000300a00 */
[----:B------:R-:W2:-:S13]  /*a8130*/  LDL.LU.64 R20, [R1+0xa040] ;  /* 0x00a0400001147983 */ /* 0x000e9a0000300a00 */
[----:B------:R-:W-:Y:S04]  /*a8140*/  STL.64 [R1+0x17d0], R4 ;  /* 0x0017d00401007387 */ /* 0x000fe80000100a00 */
[----:B------:R0:W-:Y:S01]  /*a8150*/  STL.64 [R1+0x17d8], R6 ;  /* 0x0017d80601007387 */ /* 0x0001e20000100a00 */
[----:B---3--:R-:W-:Y:S02]  /*a8160*/  F2FP.F16.E4M3.UNPACK_B R8, R8 ;  /* 0x00000008ff08723e */ /* 0x008fe400020006ff */
[----:B------:R-:W-:Y:S01]  /*a8170*/  F2FP.F16.E4M3.UNPACK_B R9, R9 ;  /* 0x00000009ff09723e */ /* 0x000fe200020006ff */
[----:B0-----:R-:W3:Y:S01]  /*a8180*/  LDL.LU R7, [R1+0xa038] ;  /* 0x00a0380001077983 */ /* 0x001ee20000300800 */
[----:B----4-:R-:W-:-:S03]  /*a8190*/  F2FP.F16.E4M3.UNPACK_B R4, R10 ;  /* 0x0000000aff04723e */ /* 0x010fc600020006ff */
[----:B------:R2:W-:Y:S02]  /*a81a0*/  STL.64 [R1+0x58], R8 ;  /* 0x0000580801007387 */ /* 0x0005e40000100a00 */
[----:B--2---:R-:W-:Y:S02]  /*a81b0*/  HMMA.16816.F32 R8, R12, R8, R20 ;  /* 0x000000080c08723c */ /* 0x004fe40000001814 */
[----:B------:R-:W2:Y:S04]  /*a81c0*/  LDL.LU.64 R22, [R1+0xa030] ;  /* 0x00a0300001167983 */ /* 0x000ea80000300a00 */
[----:B------:R-:W2:-:S13]  /*a81d0*/  LDL.LU.64 R20, [R1+0xa028] ;  /* 0x00a0280001147983 */ /* 0x000e9a0000300a00 */
[----:B------:R-:W-:Y:S04]  /*a81e0*/  STL.64 [R1+0x17f0], R8 ;  /* 0x0017f00801007387 */ /* 0x000fe80000100a00 */
[----:B------:R0:W-:Y:S04]  /*a81f0*/  STL.64 [R1+0x17f8], R10 ;  /* 0x0017f80a01007387 */ /* 0x0001e80000100a00 */
[----:B0-----:R-:W4:Y:S01]  /*a8200*/  LDL.LU R11, [R1+0xa020] ;  /* 0x00a02000010b7983 */ /* 0x001f220000300800 */
[----:B---3--:R-:W-:Y:S02]  /*a8210*/  F2FP.F16.E4M3.UNPACK_B R8, R7 ;  /* 0x00000007ff08723e */ /* 0x008fe400020006ff */
[----:B----4-:R-:W-:-:S05]  /*a8220*/  F2FP.F16.E4M3.UNPACK_B R5, R11 ;  /* 0x0000000bff05723e */ /* 0x010fca00020006ff */
[----:B------:R2:W-:Y:S02]  /*a8230*/  STL.64 [R1+0x50], R4 ;  /* 0x0000500401007387 */ /* 0x0005e40000100a00 */
[----:B--2---:R-:W-:Y:S02]  /*a8240*/  HMMA.16816.F32 R4, R12, R4, R20 ;  /* 0x000000040c04723c */ /* 0x004fe40000001814 */
[----:B------:R-:W2:Y:S04]  /*a8250*/  LDL.LU.64 R22, [R1+0xa018] ;  /* 0x00a0180001167983 */ /* 0x000ea80000300a00 */
[----:B------:R-:W2:-:S13]  /*a8260*/  LDL.LU.64 R20, [R1+0xa010] ;  /* 0x00a0100001147983 */ /* 0x000e9a0000300a00 */
[----:B------:R-:W-:Y:S04]  /*a8270*/  STL.64 [R1+0x1810], R4 ;  /* 0x0018100401007387 */ /* 0x000fe80000100a00 */
[----:B------:R0:W-:Y:S04]  /*a8280*/  STL.64 [R1+0x1818], R6 ;  /* 0x0018180601007387 */ /* 0x0001e80000100a00 */
[----:B0-----:R-:W3:Y:S04]  /*a8290*/  LDL.LU R6, [R1+0xa008] ;  /* 0x00a0080001067983 */ /* 0x001ee80000300800 */
[----:B------:R-:W4:Y:S01]  /*a82a0*/  LDL.LU.64 R4, [R1+0xa000] ;  /* 0x00a0000001047983 */ /* 0x000f220000300a00 */
[----:B---3--:R-:W-:-:S05]  /*a82b0*/  F2FP.F16.E4M3.UNPACK_B R9, R6 ;  /* 0x00000006ff09723e */ /* 0x008fca00020006ff */
        /* <DEDUP_REMOVED lines=8> */
[----:B----4-:R-:W-:-:S02]  /*a8340*/  F2FP.F16.E4M3.UNPACK_B R6, R5 ;  /* 0x00000005ff06723e */ /* 0x010fc400020006ff */
[----:B------:R-:W-:-:S05]  /*a8350*/  F2FP.F16.E4M3.UNPACK_B R7, R4 ;  /* 0x00000004ff07723e */ /* 0x000fca00020006ff */
        /* <DEDUP_REMOVED lines=55> */
[----:B------:R-:W2:Y:S04]  /*a86d0*/  LDL R3, [R1+0x2f7c] ;  /* 0x002f7c0001037983 */ /* 0x000ea80000100800 */
        /* <DEDUP_REMOVED lines=8> */
[----:B---3--:R0:W-:Y:S04]  /*a8760*/  STL.64 [R1+0x9f68], R18 ;  /* 0x009f681201007387 */ /* 0x0081e80000100a00 */
[----:B0-----:R-:W3:Y:S04]  /*a8770*/  LDL R18, [R1+0x2f68] ;  /* 0x002f680001127983 */ /* 0x001ee80000100800 */
[----:B------:R-:W3:Y:S04]  /*a8780*/  LDL R19, [R1+0x2f6c] ;  /* 0x002f6c0001137983 */ /* 0x000ee80000100800 */
[----:B--2---:R0:W-:Y:S04]  /*a8790*/  STL.64 [R1+0x9f60], R16 ;  /* 0x009f601001007387 */ /* 0x0041e80000100a00 */
[----:B0-----:R-:W2:Y:S04]  /*a87a0*/  LDL R17, [R1+0x2f5c] ;  /* 0x002f5c0001117983 */ /* 0x001ea80000100800 */
[----:B---3--:R0:W-:Y:S04]  /*a87b0*/  STL.64 [R1+0x9fa8], R18 ;  /* 0x009fa81201007387 */ /* 0x0081e80000100a00 */
[----:B------:R-:W3:Y:S04]  /*a87c0*/  LDL R16, [R1+0x2f58] ;  /* 0x002f580001107983 */ /* 0x000ee80000100800 */
[----:B0-----:R-:W3:Y:S04]  /*a87d0*/  LDL R19, [R1+0x2f4c] ;  /* 0x002f4c0001137983 */ /* 0x001ee80000100800 */
[----:B--2---:R-:W-:Y:S04]  /*a87e0*/  STL [R1+0x9fa0], R17 ;  /* 0x009fa01101007387 */ /* 0x004fe80000100800 */
[----:B------:R-:W4:Y:S04]  /*a87f0*/  LDL R27, [R1+0x2f9c] ;  /* 0x002f9c00011b7983 */ /* 0x000f280000100800 */
[----:B------:R-:W2:Y:S04]  /*a8800*/  LDL R24, [R1+0x2fa8] ;  /* 0x002fa80001187983 */ /* 0x000ea80000100800 */
[----:B------:R-:W2:Y:S04]  /*a8810*/  LDL R25, [R1+0x2fac] ;  /* 0x002fac0001197983 */ /* 0x000ea80000100800 */
        /* <DEDUP_REMOVED lines=20> */
[----:B---3--:R-:W-:-:S02]  /*a8960*/  F2FP.F16.E4M3.UNPACK_B R19, R19 ;  /* 0x00000013ff13723e */ /* 0x008fc400020006ff */
[----:B----4-:R-:W-:Y:S04]  /*a8970*/  STL.64 [R1+0x9fb8], R6 ;  /* 0x009fb80601007387 */ /* 0x010fe80000100a00 */
[----:B--2---:R0:W-:Y:S04]  /*a8980*/  STL.64 [R1+0x9fb0], R4 ;  /* 0x009fb00401007387 */ /* 0x0041e80000100a00 */
[----:B0-----:R-:W2:Y:S04]  /*a8990*/  LDL.LU R4, [R1+0x2540] ;  /* 0x0025400001047983 */ /* 0x001ea80000300800 */
[----:B------:R-:W2:Y:S04]  /*a89a0*/  LDL.LU R5, [R1+0x2544] ;  /* 0x0025440001057983 */ /* 0x000ea80000300800 */
[----:B------:R-:W2:Y:S04]  /*a89b0*/  LDL.LU R6, [R1+0x2548] ;  /* 0x0025480001067983 */ /* 0x000ea80000300800 */
[----:B------:R-:W2:Y:S04]  /*a89c0*/  LDL.LU R7, [R1+0x254c] ;  /* 0x00254c0001077983 */ /* 0x000ea80000300800 */
[----:B------:R-:W3:Y:S04]  /*a89d0*/  LDL R23, [R1+0x2fbc] ;  /* 0x002fbc0001177983 */ /* 0x000ee80000100800 */
[----:B------:R-:W4:Y:S04]  /*a89e0*/  LDL R20, [R1+0x2fc8] ;  /* 0x002fc80001147983 */ /* 0x000f280000100800 */
[----:B------:R-:W3:Y:S04]  /*a89f0*/  LDL R21, [R1+0x2fcc] ;  /* 0x002fcc0001157983 */ /* 0x000ee80000100800 */
[----:B------:R-:W3:Y:S04]  /*a8a00*/  LDL R0, [R1+0x2fd8] ;  /* 0x002fd80001007983 */ /* 0x000ee80000100800 */
[----:B------:R-:W3:Y:S04]  /*a8a10*/  LDL.LU R8, [R1+0x29c0] ;  /* 0x0029c00001087983 */ /* 0x000ee80000300800 */
[----:B------:R-:W3:Y:S04]  /*a8a20*/  LDL.LU R9, [R1+0x29c4] ;  /* 0x0029c40001097983 */ /* 0x000ee80000300800 */
[----:B------:R-:W3:Y:S04]  /*a8a30*/  LDL.LU R10, [R1+0x29c8] ;  /* 0x0029c800010a7983 */ /* 0x000ee80000300800 */
[----:B------:R-:W3:Y:S01]  /*a8a40*/  LDL.LU R11, [R1+0x29cc] ;  /* 0x0029cc00010b7983 */ /* 0x000ee20000300800 */
[----:B------:R-:W-:-:S03]  /*a8a50*/  F2FP.F16.E4M3.UNPACK_B R24, R16 ;  /* 0x00000010ff18723e */ /* 0x000fc600020006ff */
        /* <DEDUP_REMOVED lines=8> */
[----:B--2---:R-:W-:-:S05]  /*a8ae0*/  F2FP.F16.E4M3.UNPACK_B R25, R17 ;  /* 0x00000011ff19723e */ /* 0x004fca00020006ff */
        /* <DEDUP_REMOVED lines=26> */
[----:B------:R-:W2:Y:S01]  /*a8c90*/  LDL.LU.64 R16, [R1+0x9f50] ;  /* 0x009f500001107983 */ /* 0x000ea20000300a00 */
[----:B------:R-:W-:-:S02]  /*a8ca0*/  F2FP.F16.E4M3.UNPACK_B R28, R28 ;  /* 0x0000001cff1c723e */ /* 0x000fc400020006ff */
[----:B------:R-:W-:-:S07]  /*a8cb0*/  F2FP.F16.E4M3.UNPACK_B R29, R29 ;  /* 0x0000001dff1d723e */ /* 0x000fce00020006ff */
        /* <DEDUP_REMOVED lines=8> */
[----:B------:R-:W-:Y:S04]  /*a8d40*/  STL [R1+0x9edc], R28 ;  /* 0x009edc1c01007387 */ /* 0x000fe80000100800 */
[----:B------:R-:W-:Y:S01]  /*a8d50*/  STL [R1+0x9ed8], R29 ;  /* 0x009ed81d01007387 */ /* 0x000fe20000100800 */
[----:B------:R-:W-:Y:S02]  /*a8d60*/  F2FP.F16.E4M3.UNPACK_B R24, R24 ;  /* 0x00000018ff18723e */ /* 0x000fe400020006ff */
[----:B------:R-:W-:Y:S01]  /*a8d70*/  F2FP.F16.E4M3.UNPACK_B R25, R25 ;  /* 0x00000019ff19723e */ /* 0x000fe200020006ff */
[----:B--2---:R-:W-:-:S15]  /*a8d80*/  HMMA.16816.F32 R16, R12, R26, R16 ;  /* 0x0000001a0c10723c */ /* 0x004fde0000001810 */
[----:B------:R-:W-:-:S04]  /*a8d90*/  NOP ;  /* 0x0000000000007918 */ /* 0x000fc80000000000 */
[----:B------:R-:W-:Y:S04]  /*a8da0*/  STL.64 [R1+0x19f0], R16 ;  /* 0x0019f01001007387 */ /* 0x000fe80000100a00 */
[----:B------:R0:W-:Y:S04]  /*a8db0*/  STL.64 [R1+0x19f8], R18 ;  /* 0x0019f81201007387 */ /* 0x0001e80000100a00 */
[----:B0-----:R-:W2:Y:S04]  /*a8dc0*/  LDL.LU.64 R18, [R1+0x9f38] ;  /* 0x009f380001127983 */ /* 0x001ea80000300a00 */
[----:B------:R-:W2:Y:S01]  /*a8dd0*/  LDL.LU.64 R16, [R1+0x9f30] ;  /* 0x009f300001107983 */ /* 0x000ea20000300a00 */
[----:B------:R-:W-:Y:S01]  /*a8de0*/  HMMA.16816.F32 R4, R12, R24, R4 ;  /* 0x000000180c04723c */ /* 0x000fe20000001804 */
[----:B------:R-:W-:-:S02]  /*a8df0*/  F2FP.F16.E4M3.UNPACK_B R22, R22 ;  /* 0x00000016ff16723e */ /* 0x000fc400020006ff */
[----:B---3--:R-:W-:Y:S01]  /*a8e00*/  F2FP.F16.E4M3.UNPACK_B R23, R23 ;  /* 0x00000017ff17723e */ /* 0x008fe200020006ff */
[----:B------:R-:W-:Y:S04]  /*a8e10*/  STL.64 [R1+0x9ce8], R26 ;  /* 0x009ce81a01007387 */ /* 0x000fe80000100a00 */
[----:B------:R-:W-:Y:S11]  /*a8e20*/  STL.64 [R1+0x9ce0], R24 ;  /* 0x009ce01801007387 */ /* 0x000ff60000100a00 */
[----:B------:R-:W-:Y:S04]  /*a8e30*/  STL.64 [R1+0x1a30], R4 ;  /* 0x001a300401007387 */ /* 0x000fe80000100a00 */
[----:B------:R2:W-:Y:S01]  /*a8e40*/  STL.64 [R1+0x1a38], R6 ;  /* 0x001a380601007387 */ /* 0x0005e20000100a00 */
[----:B----4-:R-:W-:-:S02]  /*a8e50*/  F2FP.F16.E4M3.UNPACK_B R20, R20 ;  /* 0x00000014ff14723e */ /* 0x010fc400020006ff */
[----:B------:R-:W-:Y:S01]  /*a8e60*/  F2FP.F16.E4M3.UNPACK_B R21, R21 ;  /* 0x00000015ff15723e */ /* 0x000fe200020006ff */
        /* <DEDUP_REMOVED lines=27> */
[----:B------:R-:W2:Y:S04]  /*a9020*/  LDL R11, [R1+0x2ffc] ;  /* 0x002ffc00010b7983 */ /* 0x000ea80000100800 */
[----:B------:R-:W4:Y:S04]  /*a9030*/  LDL R8, [R1+0x3008] ;  /* 0x0030080001087983 */ /* 0x000f280000100800 */
[----:B------:R-:W3:Y:S04]  /*a9040*/  LDL R19, [R1+0x2fdc] ;  /* 0x002fdc0001137983 */ /* 0x000ee80000100800 */
[----:B------:R-:W3:Y:S04]  /*a9050*/  LDL R16, [R1+0x2fe8] ;  /* 0x002fe80001107983 */ /* 0x000ee80000100800 */
[----:B------:R-:W3:Y:S04]  /*a9060*/  LDL R17, [R1+0x2fec] ;  /* 0x002fec0001117983 */ /* 0x000ee80000100800 */
        /* <DEDUP_REMOVED lines=12> */
[----:B------:R-:W-:-:S02]  /*a9130*/  F2FP.F16.E4M3.UNPACK_B R18, R0 ;  /* 0x00000000ff12723e */ /* 0x000fc400020006ff */
[----:B------:R-:W-:Y:S01]  /*a9140*/  F2FP.F16.E4M3.UNPACK_B R19, R19 ;  /* 0x00000013ff13723e */ /* 0x000fe200020006ff */
[----:B----4-:R-:W-:Y:S04]  /*a9150*/  STL.64 [R1+0x9f18], R26 ;  /* 0x009f181a01007387 */ /* 0x010fe80000100a00 */
[----:B---3--:R0:W-:Y:S04]  /*a9160*/  STL.64 [R1+0x9f10], R24 ;  /* 0x009f101801007387 */ /* 0x0081e80000100a00 */
[----:B0-----:R-:W3:Y:S04]  /*a9170*/  LDL.LU R24, [R1+0x2a80] ;  /* 0x002a800001187983 */ /* 0x001ee80000300800 */
[----:B------:R-:W3:Y:S04]  /*a9180*/  LDL.LU R25, [R1+0x2a84] ;  /* 0x002a840001197983 */ /* 0x000ee80000300800 */
[----:B------:R-:W3:Y:S04]  /*a9190*/  LDL.LU R26, [R1+0x2a88] ;  /* 0x002a8800011a7983 */ /* 0x000ee80000300800 */
[----:B------:R-:W3:Y:S01]  /*a91a0*/  LDL.LU R27, [R1+0x2a8c] ;  /* 0x002a8c00011b7983 */ /* 0x000ee20000300800 */
[----:B------:R-:W-:-:S02]  /*a91b0*/  F2FP.F16.E4M3.UNPACK_B R16, R16 ;  /* 0x00000010ff10723e */ /* 0x000fc400020006ff */
[----:B------:R-:W-:Y:S01]  /*a91c0*/  F2FP.F16.E4M3.UNPACK_B R17, R17 ;  /* 0x00000011ff11723e */ /* 0x000fe200020006ff */
[C---:B--2---:R-:W-:Y:S01]  /*a91d0*/  HMMA.16816.F32 R8, R12.reuse, R18, R8 ;  /* 0x000000120c08723c */ /* 0x044fe20000001808 */
[----:B------:R-:W2:Y:S04]  /*a91e0*/  LDL R7, [R1+0x301c] ;  /* 0x00301c0001077983 */ /* 0x000ea80000100800 */
[----:B------:R-:W4:Y:S04]  /*a91f0*/  LDL R4, [R1+0x3028] ;  /* 0x0030280001047983 */ /* 0x000f280000100800 */
[----:B------:R-:W2:Y:S04]  /*a9200*/  LDL R5, [R1+0x302c] ;  /* 0x00302c0001057983 */ /* 0x000ea80000100800 */
[----:B------:R-:W2:Y:S04]  /*a9210*/  LDL R2, [R1+0x3038] ;  /* 0x0030380001027983 */ /* 0x000ea80000100800 */
[----:B------:R-:W2:Y:S04]  /*a9220*/  LDL R3, [R1+0x303c] ;  /* 0x00303c0001037983 */ /* 0x000ea80000100800 */
        /* <DEDUP_REMOVED lines=19> */
[----:B--2---:R-:W-:-:S02]  /*a9360*/  F2FP.F16.E4M3.UNPACK_B R10, R10 ;  /* 0x0000000aff0a723e */ /* 0x004fc400020006ff */
[----:B------:R-:W-:Y:S01]  /*a9370*/  F2FP.F16.E4M3.UNPACK_B R11, R11 ;  /* 0x0000000bff0b723e */ /* 0x000fe200020006ff */
        /* <DEDUP_REMOVED lines=9> */
[----:B----4-:R-:W-:-:S02]  /*a9410*/  F2FP.F16.E4M3.UNPACK_B R8, R8 ;  /* 0x00000008ff08723e */ /* 0x010fc400020006ff */
[----:B------:R-:W-:-:S07]  /*a9420*/  F2FP.F16.E4M3.UNPACK_B R9, R9 ;  /* 0x00000009ff09723e */ /* 0x000fce00020006ff */
[----:B---3--:R-:W-:-:S15]  /*a9430*/  HMMA.16816.F32 R24, R12, R8, R24 ;  /* 0x000000080c18723c */ /* 0x008fde0000001818 */
[----:B------:R-:W-:-:S04]  /*a9440*/  NOP ;  /* 0x0000000000007918 */ /* 0x000fc80000000000 */
[----:B------:R-:W-:Y:S04]  /*a9450*/  STL.64 [R1+0x1d20], R24 ;  /* 0x001d201801007387 */ /* 0x000fe80000100a00 */
[----:B------:R0:W-:Y:S04]  /*a9460*/  STL.64 [R1+0x1d28], R26 ;  /* 0x001d281a01007387 */ /* 0x0001e80000100a00 */
[----:B0-----:R-:W3:Y:S04]  /*a9470*/  LDL.LU.64 R26, [R1+0x9ef8] ;  /* 0x009ef800011a7983 */ /* 0x001ee80000300a00 */
[----:B------:R-:W3:Y:S01]  /*a9480*/  LDL.LU.64 R24, [R1+0x9ef0] ;  /* 0x009ef00001187983 */ /* 0x000ee20000300a00 */
[----:B------:R-:W-:-:S02]  /*a9490*/  F2FP.F16.E4M3.UNPACK_B R6, R6 ;  /* 0x00000006ff06723e */ /* 0x000fc400020006ff */
[----:B------:R-:W-:Y:S01]  /*a94a0*/  F2FP.F16.E4M3.UNPACK_B R7, R7 ;  /* 0x00000007ff07723e */ /* 0x000fe200020006ff */
        /* <DEDUP_REMOVED lines=12> */
[----:B------:R-:W-:-:S02]  /*a9570*/  F2FP.F16.E4M3.UNPACK_B R4, R4 ;  /* 0x00000004ff04723e */ /* 0x000fc400020006ff */
[----:B------:R-:W-:-:S07]  /*a9580*/  F2FP.F16.E4M3.UNPACK_B R5, R5 ;  /* 0x00000005ff05723e */ /* 0x000fce00020006ff */
[C---:B----4-:R-:W-:Y:S01]  /*a9590*/  HMMA.16816.F32 R8, R12.reuse, R4, R8 ;  /* 0x000000040c08723c */ /* 0x050fe20000001808 */
[----:B------:R-:W-:Y:S02]  /*a95a0*/  F2FP.F16.E4M3.UNPACK_B R2, R2 ;  /* 0x00000002ff02723e */ /* 0x000fe400020006ff */
[----:B------:R-:W-:Y:S01]  /*a95b0*/  F2FP.F16.E4M3.UNPACK_B R3, R3 ;  /* 0x00000003ff03723e */ /* 0x000fe200020006ff */
        /* <DEDUP_REMOVED lines=5299> */
[----:B------:R-:W2:Y:S04]  /*be0f0*/  LDL.LU.64 R24, [R1+0x8450] ;  /* 0x0084500001187983 */ /* 0x000ea80000300a00 */
[----:B------:R-:W2:Y:S01]  /*be100*/  LDL.LU R0, [R1+0x4ab0] ;  /* 0x004ab00001007983 */ /* 0x000ea20000300800 */
[C---:B---3--:R-:W-:Y:S08]  /*be110*/  HMMA.16816.F32 R4, R12.reuse, R16, R4 ;  /* 0x000000100c04723c */ /* 0x048ff00000001804 */
[C---:B----4-:R-:W-:Y:S11]  /*be120*/  HMMA.16816.F32 R8, R12.reuse, R18, R8 ;  /* 0x000000120c08723c */ /* 0x050ff60000001808 */
[----:B------:R-:W-:Y:S04]  /*be130*/  STL.64 [R1+0x1070], R4 ;  /* 0x0010700401007387 */ /* 0x000fe80000100a00 */
[----:B------:R2:W-:Y:S02]  /*be140*/  STL.64 [R1+0x1078], R6 ;  /* 0x0010780601007387 */ /* 0x0005e40000100a00 */
[C---:B--2---:R-:W-:Y:S02]  /*be150*/  HMMA.16816.F32 R4, R12.reuse, R28, R20 ;  /* 0x0000001c0c04723c */ /* 0x044fe40000001814 */
[----:B------:R-:W2:Y:S04]  /*be160*/  LDL.LU R20, [R1+0x2a0] ;  /* 0x0002a00001147983 */ /* 0x000ea80000300800 */
[----:B------:R-:W-:Y:S04]  /*be170*/  STL.64 [R1+0x1050], R8 ;  /* 0x0010500801007387 */ /* 0x000fe80000100a00 */
[----:B------:R-:W-:Y:S09]  /*be180*/  STL.64 [R1+0x1058], R10 ;  /* 0x0010580a01007387 */ /* 0x000ff20000100a00 */
        /* <DEDUP_REMOVED lines=42> */
[----:B------:R0:W-:Y:S04]  /*be430*/  STL [R1+0x83bc], R29 ;  /* 0x0083bc1d01007387 */ /* 0x0001e80000100800 */
[----:B0-----:R-:W4:Y:S04]  /*be440*/  LDL.LU R29, [R1+0x4aa8] ;  /* 0x004aa800011d7983 */ /* 0x001f280000300800 */
        /* <DEDUP_REMOVED lines=34> */
[----:B0-----:R-:W4:Y:S04]  /*be670*/  LDL.LU R22, [R1+0x4aac] ;  /* 0x004aac0001167983 */ /* 0x001f280000300800 */
        /* <DEDUP_REMOVED lines=45> */
[----:B------:R-:W-:Y:S04]  /*be950*/  STL.64 [R1+0x8168], R6 ;  /* 0x0081680601007387 */ /* 0x000fe80000100a00 */
[----:B------:R0:W-:Y:S02]  /*be960*/  STL.64 [R1+0x8160], R4 ;  /* 0x0081600401007387 */ /* 0x0001e40000100a00 */
[----:B0-----:R-:W-:-:S10]  /*be970*/  IMAD R4, R21, 0x100, R20 ;  /* 0x0000010015047824 */ /* 0x001fd400078e0214 */
[----:B------:R-:W-:Y:S04]  /*be980*/  STL.64 [R1+0xf50], R8 ;  /* 0x000f500801007387 */ /* 0x000fe80000100a00 */
[----:B------:R-:W-:Y:S04]  /*be990*/  STL.64 [R1+0xf58], R10 ;  /* 0x000f580a01007387 */ /* 0x000fe80000100a00 */
[----:B------:R-:W-:Y:S04]  /*be9a0*/  STL [R1+0x8134], R2 ;  /* 0x0081340201007387 */ /* 0x000fe80000100800 */
[----:B------:R-:W-:Y:S01]  /*be9b0*/  STL [R1+0x8130], R3 ;  /* 0x0081300301007387 */ /* 0x000fe20000100800 */
[----:B--2---:R-:W-:-:S15]  /*be9c0*/  HMMA.16816.F32 R12, R12, R2, R24 ;  /* 0x000000020c0c723c */ /* 0x004fde0000001818 */
[----:B------:R-:W-:-:S04]  /*be9d0*/  NOP ;  /* 0x0000000000007918 */ /* 0x000fc80000000000 */
[----:B------:R0:W-:Y:S04]  /*be9e0*/  STL.64 [R1+0xf20], R12 ;  /* 0x000f200c01007387 */ /* 0x0001e80000100a00 */
[----:B------:R-:W-:Y:S01]  /*be9f0*/  STL.64 [R1+0xf28], R14 ;  /* 0x000f280e01007387 */ /* 0x000fe20000100a00 */
[----:B0-----:R-:W-:-:S03]  /*bea00*/  F2FP.F16.E4M3.UNPACK_B R13, R4 ;  /* 0x00000004ff0d723e */ /* 0x001fc600020006ff */
[----:B------:R-:W2:Y:S04]  /*bea10*/  LDL.LU R4, [R1+0xd50] ;  /* 0x000d500001047983 */ /* 0x000ea80000300800 */
[----:B------:R-:W2:Y:S04]  /*bea20*/  LDL.LU R5, [R1+0xd54] ;  /* 0x000d540001057983 */ /* 0x000ea80000300800 */
[----:B------:R-:W3:Y:S04]  /*bea30*/  LDL.LU R6, [R1+0xd58] ;  /* 0x000d580001067983 */ /* 0x000ee80000300800 */
[----:B------:R-:W3:Y:S01]  /*bea40*/  LDL.LU R7, [R1+0xd5c] ;  /* 0x000d5c0001077983 */ /* 0x000ee20000300800 */
[----:B------:R-:W-:-:S03]  /*bea50*/  IMAD R8, R19, 0x100, R18 ;  /* 0x0000010013087824 */ /* 0x000fc600078e0212 */
[----:B---3--:R-:W-:Y:S04]  /*bea60*/  STL.64 [R1+0x81e0], R6 ;  /* 0x0081e00601007387 */ /* 0x008fe80000100a00 */
[----:B--2---:R0:W-:Y:S04]  /*bea70*/  STL.64 [R1+0x81d8], R4 ;  /* 0x0081d80401007387 */ /* 0x0041e80000100a00 */
[----:B------:R-:W2:Y:S04]  /*bea80*/  LDL.LU R16, [R1+0xd00] ;  /* 0x000d000001107983 */ /* 0x000ea80000300800 */
[----:B------:R-:W2:Y:S04]  /*bea90*/  LDL.LU R17, [R1+0xd04] ;  /* 0x000d040001117983 */ /* 0x000ea80000300800 */
[----:B------:R-:W3:Y:S04]  /*beaa0*/  LDL.LU R18, [R1+0xd08] ;  /* 0x000d080001127983 */ /* 0x000ee80000300800 */
[----:B------:R-:W3:Y:S04]  /*beab0*/  LDL.LU R19, [R1+0xd0c] ;  /* 0x000d0c0001137983 */ /* 0x000ee80000300800 */
[----:B---3--:R1:W-:Y:S04]  /*beac0*/  STL.64 [R1+0x81f0], R18 ;  /* 0x0081f01201007387 */ /* 0x0083e80000100a00 */
[----:B--2---:R-:W-:Y:S04]  /*bead0*/  STL.64 [R1+0x81e8], R16 ;  /* 0x0081e81001007387 */ /* 0x004fe80000100a00 */
[----:B------:R-:W2:Y:S04]  /*beae0*/  LDL R2, [R1] ;  /* 0x0000000001027983 */ /* 0x000ea80000100800 */
[----:B------:R-:W2:Y:S04]  /*beaf0*/  LDL R3, [R1+0x4] ;  /* 0x0000040001037983 */ /* 0x000ea80000100800 */
[----:B0-----:R-:W3:Y:S04]  /*beb00*/  LDL.LU R4, [R1+0xca0] ;  /* 0x000ca00001047983 */ /* 0x001ee80000300800 */
[----:B------:R-:W3:Y:S04]  /*beb10*/  LDL.LU R5, [R1+0xca4] ;  /* 0x000ca40001057983 */ /* 0x000ee80000300800 */
[----:B------:R-:W2:Y:S04]  /*beb20*/  LDL.LU R6, [R1+0xca8] ;  /* 0x000ca80001067983 */ /* 0x000ea80000300800 */
[----:B------:R-:W2:Y:S04]  /*beb30*/  LDL.LU R7, [R1+0xcac] ;  /* 0x000cac0001077983 */ /* 0x000ea80000300800 */
[----:B--2---:R-:W-:Y:S04]  /*beb40*/  STL.64 [R1+0x8200], R6 ;  /* 0x0082000601007387 */ /* 0x004fe80000100a00 */
[----:B---3--:R0:W-:Y:S04]  /*beb50*/  STL.64 [R1+0x81f8], R4 ;  /* 0x0081f80401007387 */ /* 0x0081e80000100a00 */
        /* <DEDUP_REMOVED lines=28> */
[----:B-1----:R-:W2:Y:S04]  /*bed20*/  LDL R18, [R1+0x28] ;  /* 0x0000280001127983 */ /* 0x002ea80000100800 */
[----:B------:R-:W2:Y:S04]  /*bed30*/  LDL R19, [R1+0x2c] ;  /* 0x00002c0001137983 */ /* 0x000ea80000100800 */
[----:B--2---:R-:W-:Y:S04]  /*bed40*/  STL.64 [R1+0x8268], R18 ;  /* 0x0082681201007387 */ /* 0x004fe80000100a00 */
[----:B---3--:R-:W-:Y:S04]  /*bed50*/  STL.64 [R1+0x8248], R6 ;  /* 0x0082480601007387 */ /* 0x008fe80000100a00 */
[----:B------:R0:W-:Y:S04]  /*bed60*/  STL.64 [R1+0x8240], R4 ;  /* 0x0082400401007387 */ /* 0x0001e80000100a00 */
[----:B0-----:R-:W2:Y:S04]  /*bed70*/  LDL.LU R4, [R1+0x120] ;  /* 0x0001200001047983 */ /* 0x001ea80000300800 */
[----:B------:R-:W2:Y:S04]  /*bed80*/  LDL.LU R5, [R1+0x124] ;  /* 0x0001240001057983 */ /* 0x000ea80000300800 */
[----:B------:R-:W3:Y:S04]  /*bed90*/  LDL.LU R6, [R1+0x128] ;  /* 0x0001280001067983 */ /* 0x000ee80000300800 */
[----:B------:R-:W3:Y:S04]  /*beda0*/  LDL.LU R7, [R1+0x12c] ;  /* 0x00012c0001077983 */ /* 0x000ee80000300800 */
[----:B------:R-:W2:Y:S04]  /*bedb0*/  LDL R16, [R1+0x30] ;  /* 0x0000300001107983 */ /* 0x000ea80000100800 */
        /* <DEDUP_REMOVED lines=28> */
[----:B------:R-:W3:Y:S04]  /*bef80*/  LDL R16, [R1+0x50] ;  /* 0x0000500001107983 */ /* 0x000ee80000100800 */
[----:B------:R-:W3:Y:S04]  /*bef90*/  LDL R17, [R1+0x54] ;  /* 0x0000540001117983 */ /* 0x000ee80000100800 */
[----:B--2---:R-:W-:Y:S04]  /*befa0*/  STL.64 [R1+0x82c8], R18 ;  /* 0x0082c81201007387 */ /* 0x004fe80000100a00 */
[----:B---3--:R-:W-:Y:S04]  /*befb0*/  STL.64 [R1+0x82e0], R16 ;  /* 0x0082e01001007387 */ /* 0x008fe80000100a00 */
[----:B------:R-:W-:Y:S04]  /*befc0*/  STL.64 [R1+0x82a8], R6 ;  /* 0x0082a80601007387 */ /* 0x000fe80000100a00 */
        /* <DEDUP_REMOVED lines=91> */
[----:B----4-:R-:W-:-:S02]  /*bf580*/  IMAD R29, R29, 0x100, R22 ;  /* 0x000001001d1d7824 */ /* 0x010fc400078e0216 */
[----:B------:R-:W-:Y:S01]  /*bf590*/  IMAD R0, R0, 0x100, R23 ;  /* 0x0000010000007824 */ /* 0x000fe200078e0217 */
[----:B---3--:R-:W-:Y:S04]  /*bf5a0*/  STL.64 [R1+0x83b0], R6 ;  /* 0x0083b00601007387 */ /* 0x008fe80000100a00 */
[----:B--2---:R0:W-:Y:S04]  /*bf5b0*/  STL.64 [R1+0x83a8], R4 ;  /* 0x0083a80401007387 */ /* 0x0041e80000100a00 */
[----:B0-----:R-:W2:Y:S04]  /*bf5c0*/  LDL.LU R4, [R1+0x210] ;  /* 0x0002100001047983 */ /* 0x001ea80000300800 */
[----:B------:R-:W2:Y:S04]  /*bf5d0*/  LDL.LU R5, [R1+0x214] ;  /* 0x0002140001057983 */ /* 0x000ea80000300800 */
[----:B------:R-:W2:Y:S04]  /*bf5e0*/  LDL.LU R6, [R1+0x218] ;  /* 0x0002180001067983 */ /* 0x000ea80000300800 */
[----:B------:R-:W2:Y:S01]  /*bf5f0*/  LDL.LU R7, [R1+0x21c] ;  /* 0x00021c0001077983 */ /* 0x000ea20000300800 */
[----:B------:R-:W-:-:S02]  /*bf600*/  F2FP.F16.E4M3.UNPACK_B R12, R8 ;  /* 0x00000008ff0c723e */ /* 0x000fc400020006ff */
[----:B------:R-:W-:Y:S02]  /*bf610*/  F2FP.F16.E4M3.UNPACK_B R14, R29 ;  /* 0x0000001dff0e723e */ /* 0x000fe400020006ff */
[----:B------:R-:W-:Y:S01]  /*bf620*/  F2FP.F16.E4M3.UNPACK_B R15, R0 ;  /* 0x00000000ff0f723e */ /* 0x000fe200020006ff */
        /* <DEDUP_REMOVED lines=122> */
[C---:B--2---:R-:W-:Y:S02]  /*bfdd0*/  HMMA.16816.F32 R16, R12.reuse, R18, R4 ;  /* 0x000000120c10723c */ /* 0x044fe40000001804 */
[----:B------:R-:W2:Y:S04]  /*bfde0*/  LDL.LU.64 R6, [R1+0x8200] ;  /* 0x0082000001067983 */ /* 0x000ea80000300a00 */
[----:B------:R-:W2:Y:S02]  /*bfdf0*/  LDL.LU.64 R4, [R1+0x81f8] ;  /* 0x0081f80001047983 */ /* 0x000ea40000300a00 */
[C---:B---3--:R-:W-:Y:S11]  /*bfe00*/  HMMA.16816.F32 R24, R12.reuse, R28, R24 ;  /* 0x0000001c0c18723c */ /* 0x048ff60000001818 */
        /* <DEDUP_REMOVED lines=12> */
[----:B0-----:R-:W3:Y:S04]  /*bfed0*/  LDL.LU.64 R26, [R1+0x81d0] ;  /* 0x0081d000011a7983 */ /* 0x001ee80000300a00 */
[----:B------:R-:W4:Y:S04]  /*bfee0*/  LDL.LU.64 R24, [R1+0x81c8] ;  /* 0x0081c80001187983 */ /* 0x000f280000300a00 */
[----:B------:R-:W-:Y:S04]  /*bfef0*/  STL [R1+0x8138], R28 ;  /* 0x0081381c01007387 */ /* 0x000fe80000100800 */
[----:B------:R-:W-:Y:S01]  /*bff00*/  STL [R1+0x8118], R29 ;  /* 0x0081181d01007387 */ /* 0x000fe20000100800 */
[C---:B---3--:R-:W-:Y:S08]  /*bff10*/  HMMA.16816.F32 R16, R12.reuse, R26, R16 ;  /* 0x0000001a0c10723c */ /* 0x048ff00000001810 */
[C---:B----4-:R-:W-:Y:S11]  /*bff20*/  HMMA.16816.F32 R20, R12.reuse, R24, R20 ;  /* 0x000000180c14723c */ /* 0x050ff60000001814 */
        /* <DEDUP_REMOVED lines=10> */
[----:B--2---:R-:W-:-:S15]  /*bffd0*/  HMMA.16816.F32 R24, R12, R22, R4 ;  /* 0x000000160c18723c */ /* 0x004fde0000001804 */
[----:B------:R-:W-:-:S04]  /*bffe0*/  NOP ;  /* 0x0000000000007918 */ /* 0x000fc80000000000 */
[----:B------:R0:W-:Y:S04]  /*bfff0*/  STL.64 [R1+0xbb0], R24 ;  /* 0x000bb01801007387 */ /* 0x0001e80000100a00 */
[----:B------:R1:W-:Y:S04]  /*c0000*/  STL.64 [R1+0xbb8], R26 ;  /* 0x000bb81a01007387 */ /* 0x0003e80000100a00 */
[----:B0-----:R-:W2:Y:S04]  /*c0010*/  LDL.64 R24, [R1+0x90] ;  /* 0x0000900001187983 */ /* 0x001ea80000100a00 */
[----:B-1----:R-:W2:Y:S01]  /*c0020*/  LDL.LU.64 R26, [R1+0x88] ;  /* 0x00008800011a7983 */ /* 0x002ea20000300a00 */
[----:B---3--:R-:W-:-:S15]  /*c0030*/  HMMA.16816.F32 R4, R12, R20, R8 ;  /* 0x000000140c04723c */ /* 0x008fde0000001808 */
[----:B------:R-:W-:-:S04]  /*c0040*/  NOP ;  /* 0x0000000000007918 */ /* 0x000fc80000000000 */
[----:B------:R-:W-:Y:S04]  /*c0050*/  STL.64 [R1+0xba0], R4 ;  /* 0x000ba00401007387 */ /* 0x000fe80000100a00 */
[----:B------:R-:W-:Y:S04]  /*c0060*/  STL.64 [R1+0xba8], R6 ;  /* 0x000ba80601007387 */ /* 0x000fe80000100a00 */
[----:B--2---:R-:W-:Y:S04]  /*c0070*/  STL.64 [R1+0x8110], R26 ;  /* 0x0081101a01007387 */ /* 0x004fe80000100a00 */
[----:B------:R0:W-:Y:S04]  /*c0080*/  STL.64 [R1+0x8108], R24 ;  /* 0x0081081801007387 */ /* 0x0001e80000100a00 */
[----:B0-----:R-:W2:Y:S04]  /*c0090*/  LDL.LU R24, [R1+0xf30] ;  /* 0x000f300001187983 */ /* 0x001ea80000300800 */
[----:B------:R-:W2:Y:S04]  /*c00a0*/  LDL.LU R25, [R1+0xf34] ;  /* 0x000f340001197983 */ /* 0x000ea80000300800 */
[----:B------:R-:W3:Y:S01]  /*c00b0*/  LDL.LU R26, [R1+0xf38] ;  /* 0x000f3800011a7983 */ /* 0x000ee20000300800 */
[----:B------:R-:W-:-:S03]  /*c00c0*/  IMAD.MOV.U32 R27, RZ, RZ, R0 ;  /* 0x000000ffff1b7224 */ /* 0x000fc600078e0000 */
        /* <DEDUP_REMOVED lines=9> */
[----:B------:R-:W2:Y:S01]  /*c0160*/  LDL.LU R6, [R1+0xdf8] ;  /* 0x000df80001067983 */ /* 0x000ea20000300800 */
[----:B------:R-:W-:-:S03]  /*c0170*/  IMAD.MOV.U32 R7, RZ, RZ, R0 ;  /* 0x000000ffff077224 */ /* 0x000fc600078e0000 */
[----:B------:R-:W3:Y:S04]  /*c0180*/  LDL.LU R0, [R1+0x81a0] ;  /* 0x0081a00001007983 */ /* 0x000ee80000300800 */
[----:B--2---:R-:W-:Y:S04]  /*c0190*/  STL.64 [R1+0x8198], R6 ;  /* 0x0081980601007387 */ /* 0x004fe80000100a00 */
[----:B------:R0:W-:Y:S04]  /*c01a0*/  STL.64 [R1+0x8190], R4 ;  /* 0x0081900401007387 */ /* 0x0001e80000100a00 */
[----:B------:R-:W4:Y:S04]  /*c01b0*/  LDL.LU R8, [R1+0xdd0] ;  /* 0x000dd00001087983 */ /* 0x000f280000300800 */
[----:B------:R-:W4:Y:S04]  /*c01c0*/  LDL.LU R9, [R1+0xdd4] ;  /* 0x000dd40001097983 */ /* 0x000f280000300800 */
[----:B------:R-:W4:Y:S04]  /*c01d0*/  LDL.LU R10, [R1+0xdd8] ;  /* 0x000dd800010a7983 */ /* 0x000f280000300800 */
[----:B------:R-:W4:Y:S04]  /*c01e0*/  LDL.LU R11, [R1+0xddc] ;  /* 0x000ddc00010b7983 */ /* 0x000f280000300800 */
[----:B0-----:R-:W2:Y:S04]  /*c01f0*/  LDL.LU R4, [R1+0xda0] ;  /* 0x000da00001047983 */ /* 0x001ea80000300800 */
[----:B------:R-:W2:Y:S04]  /*c0200*/  LDL.LU R5, [R1+0xda4] ;  /* 0x000da40001057983 */ /* 0x000ea80000300800 */
[----:B------:R-:W2:Y:S04]  /*c0210*/  LDL.LU R6, [R1+0xda8] ;  /* 0x000da80001067983 */ /* 0x000ea80000300800 */
[----:B------:R-:W2:Y:S04]  /*c0220*/  LDL.LU R29, [R1+0x4ab8] ;  /* 0x004ab800011d7983 */ /* 0x000ea80000300800 */
[----:B------:R-:W2:Y:S01]  /*c0230*/  LDL.LU R28, [R1+0x4ac4] ;  /* 0x004ac400011c7983 */ /* 0x000ea20000300800 */
[----:B---3--:R-:W-:-:S03]  /*c0240*/  IMAD.MOV.U32 R7, RZ, RZ, R0 ;  /* 0x000000ffff077224 */ /* 0x008fc600078e0000 */
[----:B--2---:R0:W-:Y:S04]  /*c0250*/  STL [R1+0x813c], R28 ;  /* 0x00813c1c01007387 */ /* 0x0041e80000100800 */
[----:B0-----:R-:W2:Y:S04]  /*c0260*/  LDL.LU R28, [R1+0x4abc] ;  /* 0x004abc00011c7983 */ /* 0x001ea80000300800 */
[----:B------:R-:W3:Y:S04]  /*c0270*/  LDL.LU R2, [R1+0x4acc] ;  /* 0x004acc0001027983 */ /* 0x000ee80000300800 */
[----:B------:R-:W2:Y:S04]  /*c0280*/  LDL.LU R3, [R1+0x4ad4] ;  /* 0x004ad40001037983 */ /* 0x000ea80000300800 */
[----:B------:R-:W2:Y:S04]  /*c0290*/  LDL.LU R0, [R1+0x4ad0] ;  /* 0x004ad00001007983 */ /* 0x000ea80000300800 */
[----:B------:R-:W-:Y:S04]  /*c02a0*/  STL.64 [R1+0x8128], R26 ;  /* 0x0081281a01007387 */ /* 0x000fe80000100a00 */
        /* <DEDUP_REMOVED lines=11> */
[----:B------:R-:W2:Y:S01]  /*c0360*/  LDL.LU R27, [R1+0xedc] ;  /* 0x000edc00011b7983 */ /* 0x000ea20000300800 */
[C---:B----4-:R-:W-:Y:S03]  /*c0370*/  HMMA.16816.F32 R8, R12.reuse, R16, R8 ;  /* 0x000000100c08723c */ /* 0x050fe60000001808 */
        /* <DEDUP_REMOVED lines=14> */
[----:B0-----:R-:W2:Y:S04]  /*c0460*/  LDL.LU.64 R6, [R1+0x8198] ;  /* 0x0081980001067983 */ /* 0x001ea80000300a00 */
[----:B------:R-:W2:Y:S04]  /*c0470*/  LDL.LU.64 R4, [R1+0x8190] ;  /* 0x0081900001047983 */ /* 0x000ea80000300a00 */
[----:B------:R-:W-:Y:S04]  /*c0480*/  STL [R1+0x7f3c], R18 ;  /* 0x007f3c1201007387 */ /* 0x000fe80000100800 */
[----:B------:R0:W-:Y:S04]  /*c0490*/  STL [R1+0x7f38], R19 ;  /* 0x007f381301007387 */ /* 0x0001e80000100800 */
[----:B0-----:R-:W2:Y:S04]  /*c04a0*/  LDL.LU.64 R18, [R1+0x98] ;  /* 0x0000980001127983 */ /* 0x001ea80000300a00 */
[----:B------:R-:W-:Y:S04]  /*c04b0*/  STL.64 [R1+0xb80], R8 ;  /* 0x000b800801007387 */ /* 0x000fe80000100a00 */
[----:B------:R0:W-:Y:S04]  /*c04c0*/  STL.64 [R1+0xb88], R10 ;  /* 0x000b880a01007387 */ /* 0x0001e80000100a00 */
[----:B0-----:R-:W2:Y:S04]  /*c04d0*/  LDL.LU.64 R10, [R1+0x8188] ;  /* 0x00818800010a7983 */ /* 0x001ea80000300a00 */
[----:B------:R-:W3:Y:S04]  /*c04e0*/  LDL.LU.64 R8, [R1+0x8180] ;  /* 0x0081800001087983 */ /* 0x000ee80000300a00 */
        /* <DEDUP_REMOVED lines=25> */
[----:B------:R-:W3:Y:S01]  /*c0680*/  LDL.LU.64 R24, [R1+0x8150] ;  /* 0x0081500001187983 */ /* 0x000ee20000300a00 */
[----:B------:R-:W-:Y:S01]  /*c0690*/  IMAD R29, R29, 0x100, R28 ;  /* 0x000001001d1d7824 */ /* 0x000fe200078e021c */
[----:B---3--:R-:W-:-:S15]  /*c06a0*/  HMMA.16816.F32 R24, R12, R4, R24 ;  /* 0x000000040c18723c */ /* 0x008fde0000001818 */
[----:B------:R-:W-:-:S04]  /*c06b0*/  NOP ;  /* 0x0000000000007918 */ /* 0x000fc80000000000 */
[----:B------:R-:W-:Y:S04]  /*c06c0*/  STL.64 [R1+0xb20], R24 ;  /* 0x000b201801007387 */ /* 0x000fe80000100a00 */
[----:B------:R0:W-:Y:S04]  /*c06d0*/  STL.64 [R1+0xb28], R26 ;  /* 0x000b281a01007387 */ /* 0x0001e80000100a00 */
[----:B0-----:R-:W2:Y:S04]  /*c06e0*/  LDL.LU.64 R26, [R1+0x8148] ;  /* 0x00814800011a7983 */ /* 0x001ea80000300a00 */
[----:B------:R-:W2:Y:S04]  /*c06f0*/  LDL.LU.64 R24, [R1+0x8140] ;  /* 0x0081400001187983 */ /* 0x000ea80000300a00 */
[----:B------:R0:W-:Y:S04]  /*c0700*/  STL [R1+0x7f10], R5 ;  /* 0x007f100501007387 */ /* 0x0001e80000100800 */
[----:B0-----:R-:W3:Y:S04]  /*c0710*/  LDL.LU R5, [R1+0x4ac8] ;  /* 0x004ac80001057983 */ /* 0x001ee80000300800 */
[----:B------:R-:W2:Y:S01]  /*c0720*/  LDL.LU R28, [R1+0x813c] ;  /* 0x00813c00011c7983 */ /* 0x000ea20000300800 */
[----:B------:R-:W-:-:S02]  /*c0730*/  IMAD R0, R0, 0x100, R3 ;  /* 0x0000010000007824 */ /* 0x000fc400078e0203 */
[----:B---3--:R-:W-:Y:S02]  /*c0740*/  IMAD R5, R5, 0x100, R2 ;  /* 0x0000010005057824 */ /* 0x008fe400078e0202 */
[----:B--2---:R-:W-:Y:S02]  /*c0750*/  IMAD R17, R17, 0x100, R28 ;  /* 0x0000010011117824 */ /* 0x004fe400078e021c */
[----:B------:R-:W2:Y:S04]  /*c0760*/  LDL.LU R28, [R1+0x8138] ;  /* 0x00813800011c7983 */ /* 0x000ea80000300800 */
[----:B------:R-:W3:Y:S04]  /*c0770*/  LDL.LU R2, [R1+0x8134] ;  /* 0x0081340001027983 */ /* 0x000ee80000300800 */
[----:B------:R-:W3:Y:S02]  /*c0780*/  LDL.LU R3, [R1+0x8130] ;  /* 0x0081300001037983 */ /* 0x000ee40000300800 */
[----:B---3--:R-:W-:Y:S02]  /*c0790*/  HMMA.16816.F32 R12, R12, R2, R24 ;  /* 0x000000020c0c723c */ /* 0x008fe40000001818 */
[----:B------:R-:W3:Y:S04]  /*c07a0*/  LDL.LU.64 R26, [R1+0x8128] ;  /* 0x00812800011a7983 */ /* 0x000ee80000300a00 */
[----:B------:R-:W3:Y:S04]  /*c07b0*/  LDL.LU.64 R24, [R1+0x8120] ;  /* 0x0081200001187983 */ /* 0x000ee80000300a00 */
        /* <DEDUP_REMOVED lines=8> */
[----:B------:R-:W2:Y:S06]  /*c0840*/  LDL.LU R29, [R1+0x8118] ;  /* 0x00811800011d7983 */ /* 0x000eac0000300800 */
[----:B---3--:R-:W-:-:S15]  /*c0850*/  HMMA.16816.F32 R24, R12, R18, R24 ;  /* 0x000000120c18723c */ /* 0x008fde0000001818 */
[----:B------:R-:W-:-:S04]  /*c0860*/  NOP ;  /* 0x0000000000007918 */ /* 0x000fc80000000000 */
[----:B------:R-:W-:Y:S04]  /*c0870*/  STL.64 [R1+0xb10], R24 ;  /* 0x000b101801007387 */ /* 0x000fe80000100a00 */
[----:B------:R0:W-:Y:S04]  /*c0880*/  STL.64 [R1+0xb18], R26 ;  /* 0x000b181a01007387 */ /* 0x0001e80000100a00 */
[----:B0-----:R-:W4:Y:S04]  /*c0890*/  LDL.LU.64 R26, [R1+0x8110] ;  /* 0x00811000011a7983 */ /* 0x001f280000300a00 */
[----:B------:R-:W3:Y:S04]  /*c08a0*/  LDL.LU.64 R24, [R1+0x8108] ;  /* 0x0081080001187983 */ /* 0x000ee80000300a00 */
[----:B------:R-:W-:Y:S01]  /*c08b0*/  STL.64 [R1+0x7f20], R6 ;  /* 0x007f200601007387 */ /* 0x000fe20000100a00 */
[----:B------:R-:W-:Y:S01]  /*c08c0*/  IMAD.MOV.U32 R0, RZ, RZ, R19 ;  /* 0x000000ffff007224 */ /* 0x000fe200078e0013 */
[----:B---3--:R-:W-:Y:S01]  /*c08d0*/  HMMA.16816.F32 R8, R12, R24, R8 ;  /* 0x000000180c08723c */ /* 0x008fe20000001808 */
[----:B------:R-:W-:-:S15]  /*c08e0*/  IMAD.MOV.U32 R5, RZ, RZ, R24 ;  /* 0x000000ffff057224 */ /* 0x000fde00078e0018 */
[----:B------:R-:W-:-:S03]  /*c08f0*/  NOP ;  /* 0x0000000000007918 */ /* 0x000fc60000000000 */
[----:B------:R-:W-:Y:S04]  /*c0900*/  STL.64 [R1+0xb00], R8 ;  /* 0x000b000801007387 */ /* 0x000fe80000100a00 */
[----:B------:R-:W-:Y:S04]  /*c0910*/  STL.64 [R1+0xb08], R10 ;  /* 0x000b080a01007387 */ /* 0x000fe80000100a00 */
[----:B------:R4:W-:Y:S02]  /*c0920*/  STL.64 [R1+0x7f18], R4 ;  /* 0x007f180401007387 */ /* 0x0009e40000100a00 */
[----:B----4-:R-:W-:Y:S01]  /*c0930*/  HMMA.16816.F32 R4, R12, R26, R20 ;  /* 0x0000001a0c04723c */ /* 0x010fe20000001814 */
[----:B------:R-:W-:-:S02]  /*c0940*/  IMAD.MOV.U32 R19, RZ, RZ, R26 ;  /* 0x000000ffff137224 */ /* 0x000fc400078e001a */
[----:B------:R-:W-:-:S15]  /*c0950*/  IMAD.MOV.U32 R3, RZ, RZ, R27 ;  /* 0x000000ffff037224 */ /* 0x000fde00078e001b */
[----:B------:R-:W-:Y:S01]  /*c0960*/  NOP ;  /* 0x0000000000007918 */ /* 0x000fe20000000000 */
[----:B------:R-:W-:Y:S04]  /*c0970*/  STL.64 [R1+0xaf0], R4 ;  /* 0x000af00401007387 */ /* 0x000fe80000100a00 */
[----:B------:R-:W-:Y:S04]  /*c0980*/  STL.64 [R1+0xaf8], R6 ;  /* 0x000af80601007387 */ /* 0x000fe80000100a00 */
[----:B------:R-:W-:Y:S04]  /*c0990*/  STL [R1+0x8104], R19 ;  /* 0x0081041301007387 */ /* 0x000fe80000100800 */
[----:B------:R-:W-:Y:S04]  /*c09a0*/  STL [R1+0x8100], R16 ;  /* 0x0081001001007387 */ /* 0x000fe80000100800 */
        /* <DEDUP_REMOVED lines=13> */
[----:B----4-:R-:W-:Y:S04]  /*c0a80*/  STL.64 [R1+0x7f70], R22 ;  /* 0x007f701601007387 */ /* 0x010fe80000100a00 */
[----:B---3--:R0:W-:Y:S04]  /*c0a90*/  STL.64 [R1+0x7f68], R20 ;  /* 0x007f681401007387 */ /* 0x0081e80000100a00 */
        /* <DEDUP_REMOVED lines=45> */
[----:B----4-:R0:W-:Y:S04]  /*c0d70*/  STL.64 [R1+0x8038], R26 ;  /* 0x0080381a01007387 */ /* 0x0101e80000100a00 */
[----:B------:R-:W4:Y:S04]  /*c0d80*/  LDL R6, [R1+0x38] ;  /* 0x0000380001067983 */ /* 0x000f280000100800 */
[----:B------:R-:W4:Y:S04]  /*c0d90*/  LDL R7, [R1+0x3c] ;  /* 0x00003c0001077983 */ /* 0x000f280000100800 */
[----:B----4-:R-:W-:Y:S04]  /*c0da0*/  STL.64 [R1+0x8040], R6 ;  /* 0x0080400601007387 */ /* 0x010fe80000100a00 */
[----:B------:R-:W4:Y:S04]  /*c0db0*/  LDL.LU R24, [R1+0x1b60] ;  /* 0x001b600001187983 */ /* 0x000f280000300800 */
[----:B------:R-:W4:Y:S04]  /*c0dc0*/  LDL.LU R25, [R1+0x1b64] ;  /* 0x001b640001197983 */ /* 0x000f280000300800 */
[----:B0-----:R-:W2:Y:S04]  /*c0dd0*/  LDL.LU R26, [R1+0x1b68] ;  /* 0x001b6800011a7983 */ /* 0x001ea80000300800 */
[----:B------:R-:W2:Y:S04]  /*c0de0*/  LDL.LU R27, [R1+0x1b6c] ;  /* 0x001b6c00011b7983 */ /* 0x000ea80000300800 */
[----:B--2---:R-:W-:Y:S04]  /*c0df0*/  STL.64 [R1+0x8050], R26 ;  /* 0x0080501a01007387 */ /* 0x004fe80000100a00 */
[----:B----4-:R0:W-:Y:S04]  /*c0e00*/  STL.64 [R1+0x8048], R24 ;  /* 0x0080481801007387 */ /* 0x0101e80000100a00 */
[----:B------:R-:W2:Y:S04]  /*c0e10*/  LDL R4, [R1+0x40] ;  /* 0x0000400001047983 */ /* 0x000ea80000100800 */
[----:B------:R-:W2:Y:S04]  /*c0e20*/  LDL R5, [R1+0x44] ;  /* 0x0000440001057983 */ /* 0x000ea80000100800 */
[----:B--2---:R-:W-:Y:S04]  /*c0e30*/  STL.64 [R1+0x8058], R4 ;  /* 0x0080580401007387 */ /* 0x004fe80000100a00 */
[----:B0-----:R-:W2:Y:S04]  /*c0e40*/  LDL.LU R24, [R1+0x1b70] ;  /* 0x001b700001187983 */ /* 0x001ea80000300800 */
[----:B------:R-:W2:Y:S04]  /*c0e50*/  LDL.LU R25, [R1+0x1b74] ;  /* 0x001b740001197983 */ /* 0x000ea80000300800 */
[----:B------:R-:W4:Y:S04]  /*c0e60*/  LDL.LU R26, [R1+0x1b78] ;  /* 0x001b7800011a7983 */ /* 0x000f280000300800 */
[----:B------:R-:W4:Y:S04]  /*c0e70*/  LDL.LU R27, [R1+0x1b7c] ;  /* 0x001b7c00011b7983 */ /* 0x000f280000300800 */
[----:B----4-:R-:W-:Y:S04]  /*c0e80*/  STL.64 [R1+0x8068], R26 ;  /* 0x0080681a01007387 */ /* 0x010fe80000100a00 */
[----:B--2---:R0:W-:Y:S04]  /*c0e90*/  STL.64 [R1+0x8060], R24 ;  /* 0x0080601801007387 */ /* 0x0041e80000100a00 */
[----:B------:R-:W2:Y:S04]  /*c0ea0*/  LDL R6, [R1+0x48] ;  /* 0x0000480001067983 */ /* 0x000ea80000100800 */
[----:B------:R-:W2:Y:S04]  /*c0eb0*/  LDL R7, [R1+0x4c] ;  /* 0x00004c0001077983 */ /* 0x000ea80000100800 */
[----:B--2---:R1:W-:Y:S04]  /*c0ec0*/  STL.64 [R1+0x8070], R6 ;  /* 0x0080700601007387 */ /* 0x0043e80000100a00 */
        /* <DEDUP_REMOVED lines=8> */
[----:B-1----:R-:W4:Y:S04]  /*c0f50*/  LDL R6, [R1+0x58] ;  /* 0x0000580001067983 */ /* 0x002f280000100800 */
[----:B------:R-:W4:Y:S04]  /*c0f60*/  LDL R7, [R1+0x5c] ;  /* 0x00005c0001077983 */ /* 0x000f280000100800 */
[----:B--2---:R1:W-:Y:S04]  /*c0f70*/  STL.64 [R1+0x8088], R4 ;  /* 0x0080880401007387 */ /* 0x0043e80000100a00 */
[----:B----4-:R-:W-:Y:S04]  /*c0f80*/  STL.64 [R1+0x80a0], R6 ;  /* 0x0080a00601007387 */ /* 0x010fe80000100a00 */
[----:B0-----:R-:W2:Y:S04]  /*c0f90*/  LDL.LU R24, [R1+0x1b90] ;  /* 0x001b900001187983 */ /* 0x001ea80000300800 */
[----:B------:R-:W2:Y:S04]  /*c0fa0*/  LDL.LU R25, [R1+0x1b94] ;  /* 0x001b940001197983 */ /* 0x000ea80000300800 */
[----:B------:R-:W4:Y:S04]  /*c0fb0*/  LDL.LU R26, [R1+0x1b98] ;  /* 0x001b9800011a7983 */ /* 0x000f280000300800 */
[----:B------:R-:W4:Y:S04]  /*c0fc0*/  LDL.LU R27, [R1+0x1b9c] ;  /* 0x001b9c00011b7983 */ /* 0x000f280000300800 */
[----:B-1----:R-:W2:Y:S04]  /*c0fd0*/  LDL R4, [R1+0x60] ;  /* 0x0000600001047983 */ /* 0x002ea80000100800 */
[----:B------:R-:W2:Y:S04]  /*c0fe0*/  LDL R5, [R1+0x64] ;  /* 0x0000640001057983 */ /* 0x000ea80000100800 */
[----:B--2---:R-:W-:Y:S04]  /*c0ff0*/  STL.64 [R1+0x80b8], R4 ;  /* 0x0080b80401007387 */ /* 0x004fe80000100a00 */
[----:B----4-:R-:W-:Y:S04]  /*c1000*/  STL.64 [R1+0x8098], R26 ;  /* 0x0080981a01007387 */ /* 0x010fe80000100a00 */
[----:B------:R0:W-:Y:S04]  /*c1010*/  STL.64 [R1+0x8090], R24 ;  /* 0x0080901801007387 */ /* 0x0001e80000100a00 */
[----:B0-----:R-:W2:Y:S04]  /*c1020*/  LDL.LU R24, [R1+0x1ba0] ;  /* 0x001ba00001187983 */ /* 0x001ea80000300800 */
[----:B------:R-:W2:Y:S04]  /*c1030*/  LDL.LU R25, [R1+0x1ba4] ;  /* 0x001ba40001197983 */ /* 0x000ea80000300800 */
[----:B------:R-:W4:Y:S04]  /*c1040*/  LDL.LU R26, [R1+0x1ba8] ;  /* 0x001ba800011a7983 */ /* 0x000f280000300800 */
[----:B------:R-:W4:Y:S04]  /*c1050*/  LDL.LU R27, [R1+0x1bac] ;  /* 0x001bac00011b7983 */ /* 0x000f280000300800 */
[----:B------:R-:W2:Y:S04]  /*c1060*/  LDL R6, [R1+0x68] ;  /* 0x0000680001067983 */ /* 0x000ea80000100800 */
        /* <DEDUP_REMOVED lines=18> */
[----:B------:R-:W3:Y:S04]  /*c1190*/  LDL R7, [R1+0x7c] ;  /* 0x00007c0001077983 */ /* 0x000ee80000100800 */
[----:B------:R-:W3:Y:S01]  /*c11a0*/  LDL.LU R16, [R1+0x1bf0] ;  /* 0x001bf00001107983 */ /* 0x000ee20000300800 */
[----:B------:R-:W-:-:S03]  /*c11b0*/  IMAD.MOV.U32 R2, RZ, RZ, R18 ;  /* 0x000000ffff027224 */ /* 0x000fc600078e0012 */
[----:B------:R-:W3:Y:S04]  /*c11c0*/  LDL.LU R17, [R1+0x1bf4] ;  /* 0x001bf40001117983 */ /* 0x000ee80000300800 */
[----:B------:R-:W3:Y:S04]  /*c11d0*/  LDL.LU R18, [R1+0x1bf8] ;  /* 0x001bf80001127983 */ /* 0x000ee80000300800 */
[----:B------:R-:W3:Y:S04]  /*c11e0*/  LDL.LU R19, [R1+0x1bfc] ;  /* 0x001bfc0001137983 */ /* 0x000ee80000300800 */
[----:B------:R-:W3:Y:S04]  /*c11f0*/  LDL.LU.64 R10, [R1+0x80] ;  /* 0x00008000010a7983 */ /* 0x000ee80000300a00 */
        /* <DEDUP_REMOVED lines=18> */
[C---:B------:R-:W-:Y:S03]  /*c1320*/  HMMA.16816.F32 R16, R12.reuse, R10, R16 ;  /* 0x0000000a0c10723c */ /* 0x040fe60000001810 */
[----:B----4-:R-:W-:Y:S04]  /*c1330*/  STL.64 [R1+0x8018], R22 ;  /* 0x0080181601007387 */ /* 0x010fe80000100a00 */
[----:B---3--:R0:W-:Y:S04]  /*c1340*/  STL.64 [R1+0x8010], R20 ;  /* 0x0080101401007387 */ /* 0x0081e80000100a00 */
[----:B0-----:R-:W3:Y:S04]  /*c1350*/  LDL.LU R20, [R1+0x1b40] ;  /* 0x001b400001147983 */ /* 0x001ee80000300800 */
[----:B------:R-:W3:Y:S04]  /*c1360*/  LDL.LU R21, [R1+0x1b44] ;  /* 0x001b440001157983 */ /* 0x000ee80000300800 */
[----:B------:R-:W4:Y:S04]  /*c1370*/  LDL.LU R22, [R1+0x1b48] ;  /* 0x001b480001167983 */ /* 0x000f280000300800 */
[----:B------:R-:W4:Y:S01]  /*c1380*/  LDL.LU R23, [R1+0x1b4c] ;  /* 0x001b4c0001177983 */ /* 0x000f220000300800 */
[----:B--2---:R-:W-:Y:S03]  /*c1390*/  HMMA.16816.F32 R4, R12, R6, R24 ;  /* 0x000000060c04723c */ /* 0x004fe60000001818 */
[----:B----4-:R-:W-:Y:S04]  /*c13a0*/  STL.64 [R1+0x8030], R22 ;  /* 0x0080301601007387 */ /* 0x010fe80000100a00 */
[----:B---3--:R0:W-:Y:S04]  /*c13b0*/  STL.64 [R1+0x8028], R20 ;  /* 0x0080281401007387 */ /* 0x0081e80000100a00 */
[----:B0-----:R-:W2:Y:S04]  /*c13c0*/  LDL.LU R20, [R1+0x1b50] ;  /* 0x001b500001147983 */ /* 0x001ea80000300800 */
[----:B------:R-:W2:Y:S04]  /*c13d0*/  LDL.LU R21, [R1+0x1b54] ;  /* 0x001b540001157983 */ /* 0x000ea80000300800 */
[----:B------:R-:W2:Y:S04]  /*c13e0*/  LDL.LU R22, [R1+0x1b58] ;  /* 0x001b580001167983 */ /* 0x000ea80000300800 */
[----:B------:R-:W2:Y:S04]  /*c13f0*/  LDL.LU R23, [R1+0x1b5c] ;  /* 0x001b5c0001177983 */ /* 0x000ea80000300800 */
[----:B------:R-:W-:Y:S04]  /*c1400*/  STL.64 [R1+0xae0], R16 ;  /* 0x000ae01001007387 */ /* 0x000fe80000100a00 */
[----:B------:R0:W-:Y:S04]  /*c1410*/  STL.64 [R1+0xae8], R18 ;  /* 0x000ae81201007387 */ /* 0x0001e80000100a00 */
[----:B0-----:R-:W3:Y:S04]  /*c1420*/  LDL.LU R19, [R1+0x8104] ;  /* 0x0081040001137983 */ /* 0x001ee80000300800 */
[----:B------:R-:W4:Y:S04]  /*c1430*/  LDL.LU R16, [R1+0x8100] ;  /* 0x0081000001107983 */ /* 0x000f280000300800 */
[----:B------:R-:W2:Y:S01]  /*c1440*/  LDL.LU R8, [R1+0x1ab0] ;  /* 0x001ab00001087983 */ /* 0x000ea20000300800 */
[----:B------:R-:W-:-:S03]  /*c1450*/  IMAD.MOV.U32 R17, RZ, RZ, R10 ;  /* 0x000000ffff117224 */ /* 0x000fc600078e000a */
[----:B------:R-:W2:Y:S01]  /*c1460*/  LDL.LU R9, [R1+0x1ab4] ;  /* 0x001ab40001097983 */ /* 0x000ea20000300800 */
[----:B------:R-:W-:-:S03]  /*c1470*/  IMAD.MOV.U32 R18, RZ, RZ, R11 ;  /* 0x000000ffff127224 */ /* 0x000fc600078e000b */
[----:B------:R-:W2:Y:S04]  /*c1480*/  LDL.LU R10, [R1+0x1ab8] ;  /* 0x001ab800010a7983 */ /* 0x000ea80000300800 */
[----:B------:R-:W2:Y:S04]  /*c1490*/  LDL.LU R11, [R1+0x1abc] ;  /* 0x001abc00010b7983 */ /* 0x000ea80000300800 */
        /* <DEDUP_REMOVED lines=52> */
[----:B0-----:R-:W4:Y:S04]  /*c17e0*/  LDL.LU R4, [R1+0x1a80] ;  /* 0x001a800001047983 */ /* 0x001f280000300800 */
[----:B------:R-:W4:Y:S04]  /*c17f0*/  LDL.LU R5, [R1+0x1a84] ;  /* 0x001a840001057983 */ /* 0x000f280000300800 */
[----:B-1----:R-:W4:Y:S04]  /*c1800*/  LDL.LU R6, [R1+0x1a88] ;  /* 0x001a880001067983 */ /* 0x002f280000300800 */
[----:B------:R-:W4:Y:S01]  /*c1810*/  LDL.LU R7, [R1+0x1a8c] ;  /* 0x001a8c0001077983 */ /* 0x000f220000300800 */
        /* <DEDUP_REMOVED lines=68> */
[C---:B--2---:R-:W-:Y:S08]  /*c1c60*/  HMMA.16816.F32 R8, R12.reuse, R22, R8 ;  /* 0x000000160c08723c */ /* 0x044ff00000001808 */
[----:B---3--:R-:W-:Y:S11]  /*c1c70*/  HMMA.16816.F32 R24, R12, R20, R24 ;  /* 0x000000140c18723c */ /* 0x008ff60000001818 */
[----:B------:R-:W-:Y:S04]  /*c1c80*/  STL.64 [R1+0x9a0], R8 ;  /* 0x0009a00801007387 */ /* 0x000fe80000100a00 */
[----:B------:R0:W-:Y:S04]  /*c1c90*/  STL.64 [R1+0x9a8], R10 ;  /* 0x0009a80a01007387 */ /* 0x0001e80000100a00 */
[----:B0-----:R-:W2:Y:S04]  /*c1ca0*/  LDL.LU.64 R10, [R1+0x7f50] ;  /* 0x007f5000010a7983 */ /* 0x001ea80000300a00 */
[----:B------:R-:W3:Y:S04]  /*c1cb0*/  LDL.LU.64 R8, [R1+0x7f48] ;  /* 0x007f480001087983 */ /* 0x000ee80000300a00 */
[----:B------:R0:W-:Y:S04]  /*c1cc0*/  STL.64 [R1+0x990], R24 ;  /* 0x0009901801007387 */ /* 0x0001e80000100a00 */
[----:B------:R1:W-:Y:S01]  /*c1cd0*/  STL.64 [R1+0x998], R26 ;  /* 0x0009981a01007387 */ /* 0x0003e20000100a00 */
[----:B0-----:R-:W-:-:S02]  /*c1ce0*/  IMAD.MOV.U32 R24, RZ, RZ, R19 ;  /* 0x000000ffff187224 */ /* 0x001fc400078e0013 */
[----:B-1----:R-:W-:Y:S02]  /*c1cf0*/  IMAD.MOV.U32 R26, RZ, RZ, R17 ;  /* 0x000000ffff1a7224 */ /* 0x002fe400078e0011 */
[----:B------:R-:W-:Y:S02]  /*c1d00*/  IMAD.MOV.U32 R27, RZ, RZ, R18 ;  /* 0x000000ffff1b7224 */ /* 0x000fe400078e0012 */
[----:B------:R-:W-:Y:S01]  /*c1d10*/  IMAD.MOV.U32 R25, RZ, RZ, R3 ;  /* 0x000000ffff197224 */ /* 0x000fe200078e0003 */
[----:B------:R-:W4:Y:S04]  /*c1d20*/  LDL.LU R17, [R1+0x7f40] ;  /* 0x007f400001117983 */ /* 0x000f280000300800 */
        /* <DEDUP_REMOVED lines=14> */
[C---:B----4-:R-:W-:Y:S03]  /*c1e10*/  HMMA.16816.F32 R4, R12.reuse, R16, R4 ;  /* 0x000000100c04723c */ /* 0x050fe60000001804 */
[----:B--2---:R-:W-:Y:S04]  /*c1e20*/  STL.64 [R1+0x7ec8], R22 ;  /* 0x007ec81601007387 */ /* 0x004fe80000100a00 */
[----:B------:R0:W-:Y:S02]  /*c1e30*/  STL.64 [R1+0x7ec0], R20 ;  /* 0x007ec01401007387 */ /* 0x0001e40000100a00 */
[----:B0-----:R-:W-:Y:S01]  /*c1e40*/  HMMA.16816.F32 R20, R12, R18, R24 ;  /* 0x000000120c14723c */ /* 0x001fe20000001818 */
[----:B------:R-:W-:-:S15]  /*c1e50*/  IMAD.MOV.U32 R27, RZ, RZ, R0 ;  /* 0x000000ffff1b7224 */ /* 0x000fde00078e0000 */
[----:B------:R-:W-:-:S03]  /*c1e60*/  NOP ;  /* 0x0000000000007918 */ /* 0x000fc60000000000 */
[----:B------:R0:W-:Y:S04]  /*c1e70*/  STL.64 [R1+0x980], R20 ;  /* 0x0009801401007387 */ /* 0x0001e80000100a00 */
[----:B------:R1:W-:Y:S04]  /*c1e80*/  STL.64 [R1+0x988], R22 ;  /* 0x0009881601007387 */ /* 0x0003e80000100a00 */
[----:B------:R2:W-:Y:S04]  /*c1e90*/  STL.64 [R1+0x970], R4 ;  /* 0x0009700401007387 */ /* 0x0005e80000100a00 */
[----:B------:R4:W-:Y:S04]  /*c1ea0*/  STL.64 [R1+0x978], R6 ;  /* 0x0009780601007387 */ /* 0x0009e80000100a00 */
[----:B------:R-:W3:Y:S04]  /*c1eb0*/  LDL.LU R0, [R1+0x4af0] ;  /* 0x004af00001007983 */ /* 0x000ee80000300800 */
[----:B0-----:R-:W3:Y:S04]  /*c1ec0*/  LDL.LU R20, [R1+0x1a10] ;  /* 0x001a100001147983 */ /* 0x001ee80000300800 */
[----:B------:R-:W3:Y:S04]  /*c1ed0*/  LDL.LU R21, [R1+0x1a14] ;  /* 0x001a140001157983 */ /* 0x000ee80000300800 */
[----:B-1----:R-:W3:Y:S04]  /*c1ee0*/  LDL.LU R22, [R1+0x1a18] ;  /* 0x001a180001167983 */ /* 0x002ee80000300800 */
[----:B------:R-:W3:Y:S04]  /*c1ef0*/  LDL.LU R23, [R1+0x1a1c] ;  /* 0x001a1c0001177983 */ /* 0x000ee80000300800 */
[----:B--2---:R-:W2:Y:S04]  /*c1f00*/  LDL.LU R4, [R1+0x1a60] ;  /* 0x001a600001047983 */ /* 0x004ea80000300800 */
[----:B------:R-:W2:Y:S04]  /*c1f10*/  LDL.LU R5, [R1+0x1a64] ;  /* 0x001a640001057983 */ /* 0x000ea80000300800 */
[----:B----4-:R-:W4:Y:S04]  /*c1f20*/  LDL.LU R6, [R1+0x1a68] ;  /* 0x001a680001067983 */ /* 0x010f280000300800 */
[----:B------:R-:W4:Y:S01]  /*c1f30*/  LDL.LU R7, [R1+0x1a6c] ;  /* 0x001a6c0001077983 */ /* 0x000f220000300800 */
[----:B------:R-:W-:-:S03]  /*c1f40*/  IMAD.MOV.U32 R26, RZ, RZ, R2 ;  /* 0x000000ffff1a7224 */ /* 0x000fc600078e0002 */
[----:B----4-:R-:W-:Y:S04]  /*c1f50*/  STL.64 [R1+0x7f30], R6 ;  /* 0x007f300601007387 */ /* 0x010fe80000100a00 */
[----:B--2---:R0:W-:Y:S04]  /*c1f60*/  STL.64 [R1+0x7f28], R4 ;  /* 0x007f280401007387 */ /* 0x0041e80000100a00 */
[----:B0-----:R-:W2:Y:S04]  /*c1f70*/  LDL.LU R4, [R1+0x1a70] ;  /* 0x001a700001047983 */ /* 0x001ea80000300800 */
[----:B------:R-:W2:Y:S04]  /*c1f80*/  LDL.LU R5, [R1+0x1a74] ;  /* 0x001a740001057983 */ /* 0x000ea80000300800 */
[----:B------:R-:W2:Y:S04]  /*c1f90*/  LDL.LU R6, [R1+0x1a78] ;  /* 0x001a780001067983 */ /* 0x000ea80000300800 */
[----:B------:R-:W2:Y:S04]  /*c1fa0*/  LDL.LU R7, [R1+0x1a7c] ;  /* 0x001a7c0001077983 */ /* 0x000ea80000300800 */
[----:B------:R-:W4:Y:S04]  /*c1fb0*/  LDL.LU R29, [R1+0x4adc] ;  /* 0x004adc00011d7983 */ /* 0x000f280000300800 */
[----:B------:R-:W2:Y:S04]  /*c1fc0*/  LDL.LU R25, [R1+0x4ad8] ;  /* 0x004ad80001197983 */ /* 0x000ea80000300800 */
[----:B------:R-:W2:Y:S04]  /*c1fd0*/  LDL.LU R2, [R1+0x4ae4] ;  /* 0x004ae40001027983 */ /* 0x000ea80000300800 */
[----:B------:R-:W2:Y:S04]  /*c1fe0*/  LDL.LU R24, [R1+0x4ae0] ;  /* 0x004ae00001187983 */ /* 0x000ea80000300800 */
        /* <DEDUP_REMOVED lines=55> */
[----:B------:R0:W-:Y:S01]  /*c2360*/  STL.64 [R1+0x7cd0], R4 ;  /* 0x007cd00401007387 */ /* 0x0001e20000100a00 */
[----:B------:R-:W-:-:S03]  /*c2370*/  IMAD R9, R9, 0x100, R3 ;  /* 0x0000010009097824 */ /* 0x000fc600078e0203 */
[----:B0-----:R-:W3:Y:S04]  /*c2380*/  LDL.LU R4, [R1+0x1a00] ;  /* 0x001a000001047983 */ /* 0x001ee80000300800 */
[----:B------:R-:W3:Y:S04]  /*c2390*/  LDL.LU R5, [R1+0x1a04] ;  /* 0x001a040001057983 */ /* 0x000ee80000300800 */
[----:B------:R-:W3:Y:S04]  /*c23a0*/  LDL.LU R6, [R1+0x1a08] ;  /* 0x001a080001067983 */ /* 0x000ee80000300800 */
[----:B------:R-:W3:Y:S01]  /*c23b0*/  LDL.LU R7, [R1+0x1a0c] ;  /* 0x001a0c0001077983 */ /* 0x000ee20000300800 */
[----:B----4-:R-:W-:-:S02]  /*c23c0*/  IMAD R25, R25, 0x100, R29 ;  /* 0x0000010019197824 */ /* 0x010fc400078e021d */
[----:B------:R-:W-:Y:S01]  /*c23d0*/  IMAD R24, R24, 0x100, R2 ;  /* 0x0000010018187824 */ /* 0x000fe200078e0202 */
[----:B------:R-:W4:Y:S04]  /*c23e0*/  LDL.LU R29, [R1+0x7ee8] ;  /* 0x007ee800011d7983 */ /* 0x000f280000300800 */
[----:B------:R-:W2:Y:S04]  /*c23f0*/  LDL.LU R2, [R1+0x7ee4] ;  /* 0x007ee40001027983 */ /* 0x000ea80000300800 */
[----:B------:R-:W2:Y:S01]  /*c2400*/  LDL.LU R3, [R1+0x7ee0] ;  /* 0x007ee00001037983 */ /* 0x000ea20000300800 */
[----:B------:R-:W-:Y:S01]  /*c2410*/  IMAD R8, R0, 0x100, R8 ;  /* 0x0000010000087824 */ /* 0x000fe200078e0208 */
[----:B--2---:R-:W-:Y:S02]  /*c2420*/  HMMA.16816.F32 R12, R12, R2, R20 ;  /* 0x000000020c0c723c */ /* 0x004fe40000001814 */
[----:B------:R-:W2:Y:S04]  /*c2430*/  LDL.LU.64 R22, [R1+0x7ed8] ;  /* 0x007ed80001167983 */ /* 0x000ea80000300a00 */
[----:B------:R-:W2:-:S13]  /*c2440*/  LDL.LU.64 R20, [R1+0x7ed0] ;  /* 0x007ed00001147983 */ /* 0x000e9a0000300a00 */
[----:B------:R-:W-:Y:S04]  /*c2450*/  STL.64 [R1+0x910], R12 ;  /* 0x0009100c01007387 */ /* 0x000fe80000100a00 */
[----:B------:R0:W-:Y:S01]  /*c2460*/  STL [R1+0x918], R14 ;  /* 0x0009180e01007387 */ /* 0x0001e20000100800 */
[----:B------:R-:W-:Y:S01]  /*c2470*/  IMAD.MOV.U32 R0, RZ, RZ, R15 ;  /* 0x000000ffff007224 */ /* 0x000fe200078e000f */
[----:B------:R-:W-:Y:S02]  /*c2480*/  F2FP.F16.E4M3.UNPACK_B R15, R8 ;  /* 0x00000008ff0f723e */ /* 0x000fe400020006ff */
[----:B0-----:R-:W-:Y:S02]  /*c2490*/  F2FP.F16.E4M3.UNPACK_B R14, R9 ;  /* 0x00000009ff0e723e */ /* 0x001fe400020006ff */
[----:B------:R-:W-:-:S02]  /*c24a0*/  F2FP.F16.E4M3.UNPACK_B R12, R25 ;  /* 0x00000019ff0c723e */ /* 0x000fc400020006ff */
[----:B------:R-:W-:Y:S01]  /*c24b0*/  F2FP.F16.E4M3.UNPACK_B R13, R24 ;  /* 0x00000018ff0d723e */ /* 0x000fe200020006ff */
[----:B------:R-:W-:Y:S04]  /*c24c0*/  STL [R1+0x7c94], R2 ;  /* 0x007c940201007387 */ /* 0x000fe80000100800 */
        /* <DEDUP_REMOVED lines=13> */
[C---:B--2---:R-:W-:Y:S08]  /*c25a0*/  HMMA.16816.F32 R8, R12.reuse, R24, R16 ;  /* 0x000000180c08723c */ /* 0x044ff00000001810 */
[C---:B0-----:R-:W-:Y:S01]  /*c25b0*/  HMMA.16816.F32 R4, R12.reuse, R26, R20 ;  /* 0x0000001a0c04723c */ /* 0x041fe20000001814 */
        /* <DEDUP_REMOVED lines=18> */
[----:B------:R-:W3:Y:S04]  /*c26e0*/  LDL.LU R2, [R1] ;  /* 0x0000000001027983 */ /* 0x000ee80000300800 */
[----:B------:R-:W3:Y:S04]  /*c26f0*/  LDL.LU R3, [R1+0x4] ;  /* 0x0000040001037983 */ /* 0x000ee80000300800 */
[----:B--2---:R-:W-:Y:S04]  /*c2700*/  STL.64 [R1+0x7d38], R22 ;  /* 0x007d381601007387 */ /* 0x004fe80000100a00 */
[----:B------:R0:W-:Y:S04]  /*c2710*/  STL.64 [R1+0x7d30], R20 ;  /* 0x007d301401007387 */ /* 0x0001e80000100a00 */
[----:B0-----:R-:W2:Y:S04]  /*c2720*/  LDL.LU R20, [R1+0x1840] ;  /* 0x0018400001147983 */ /* 0x001ea80000300800 */
[----:B------:R-:W2:Y:S04]  /*c2730*/  LDL.LU R21, [R1+0x1844] ;  /* 0x0018440001157983 */ /* 0x000ea80000300800 */
[----:B------:R-:W2:Y:S04]  /*c2740*/  LDL.LU R22, [R1+0x1848] ;  /* 0x0018480001167983 */ /* 0x000ea80000300800 */
[----:B------:R-:W2:Y:S04]  /*c2750*/  LDL.LU R23, [R1+0x184c] ;  /* 0x00184c0001177983 */ /* 0x000ea80000300800 */
[----:B--2---:R0:W-:Y:S04]  /*c2760*/  STL.64 [R1+0x7d48], R22 ;  /* 0x007d481601007387 */ /* 0x0041e80000100a00 */
[----:B0-----:R-:W2:Y:S04]  /*c2770*/  LDL.LU R22, [R1+0x8] ;  /* 0x0000080001167983 */ /* 0x001ea80000300800 */
[----:B------:R-:W2:Y:S04]  /*c2780*/  LDL.LU R23, [R1+0xc] ;  /* 0x00000c0001177983 */ /* 0x000ea80000300800 */
[----:B------:R0:W-:Y:S04]  /*c2790*/  STL.64 [R1+0x7d40], R20 ;  /* 0x007d401401007387 */ /* 0x0001e80000100a00 */
[----:B--2---:R-:W-:Y:S04]  /*c27a0*/  STL.64 [R1+0x7d60], R22 ;  /* 0x007d601601007387 */ /* 0x004fe80000100a00 */
[----:B------:R-:W2:Y:S04]  /*c27b0*/  LDL.LU R24, [R1+0x1820] ;  /* 0x0018200001187983 */ /* 0x000ea80000300800 */
[----:B------:R-:W2:Y:S04]  /*c27c0*/  LDL.LU R25, [R1+0x1824] ;  /* 0x0018240001197983 */ /* 0x000ea80000300800 */
[----:B------:R-:W2:Y:S04]  /*c27d0*/  LDL.LU R26, [R1+0x1828] ;  /* 0x00182800011a7983 */ /* 0x000ea80000300800 */
[----:B------:R-:W2:Y:S04]  /*c27e0*/  LDL.LU R27, [R1+0x182c] ;  /* 0x00182c00011b7983 */ /* 0x000ea80000300800 */
[----:B0-----:R-:W2:Y:S04]  /*c27f0*/  LDL.LU R20, [R1+0x10] ;  /* 0x0000100001147983 */ /* 0x001ea80000300800 */
[----:B------:R-:W2:Y:S04]  /*c2800*/  LDL.LU R21, [R1+0x14] ;  /* 0x0000140001157983 */ /* 0x000ea80000300800 */
[----:B--2---:R-:W-:Y:S04]  /*c2810*/  STL.64 [R1+0x7d78], R20 ;  /* 0x007d781401007387 */ /* 0x004fe80000100a00 */
        /* <DEDUP_REMOVED lines=26> */
[----:B------:R-:W3:Y:S04]  /*c29c0*/  LDL.LU R20, [R1+0x30] ;  /* 0x0000300001147983 */ /* 0x000ee80000300800 */
[----:B------:R-:W3:Y:S04]  /*c29d0*/  LDL.LU R21, [R1+0x34] ;  /* 0x0000340001157983 */ /* 0x000ee80000300800 */
        /* <DEDUP_REMOVED lines=10> */
[----:B--2---:R-:W-:Y:S04]  /*c2a80*/  STL.64 [R1+0x7df0], R22 ;  /* 0x007df01601007387 */ /* 0x004fe80000100a00 */
[----:B---3--:R-:W-:Y:S04]  /*c2a90*/  STL.64 [R1+0x7db8], R26 ;  /* 0x007db81a01007387 */ /* 0x008fe80000100a00 */
        /* <DEDUP_REMOVED lines=255> */
[----:B--2---:R2:W-:Y:S04]  /*c3a90*/  STL.64 [R1+0x7c38], R20 ;  /* 0x007c381401007387 */ /* 0x0045e80000100a00 */
[----:B0-----:R-:W4:Y:S04]  /*c3aa0*/  LDL.LU R8, [R1+0x1750] ;  /* 0x0017500001087983 */ /* 0x001f280000300800 */
[----:B------:R-:W4:Y:S04]  /*c3ab0*/  LDL.LU R9, [R1+0x1754] ;  /* 0x0017540001097983 */ /* 0x000f280000300800 */
[----:B-1----:R-:W2:Y:S04]  /*c3ac0*/  LDL.LU R10, [R1+0x1758] ;  /* 0x00175800010a7983 */ /* 0x002ea80000300800 */
[----:B------:R-:W2:Y:S04]  /*c3ad0*/  LDL.LU R11, [R1+0x175c] ;  /* 0x00175c00010b7983 */ /* 0x000ea80000300800 */
[----:B--2---:R0:W-:Y:S04]  /*c3ae0*/  STL.64 [R1+0x7c50], R10 ;  /* 0x007c500a01007387 */ /* 0x0041e80000100a00 */
[----:B----4-:R-:W-:Y:S04]  /*c3af0*/  STL.64 [R1+0x7c48], R8 ;  /* 0x007c480801007387 */ /* 0x010fe80000100a00 */
[----:B------:R-:W2:Y:S04]  /*c3b00*/  LDL.LU R16, [R1+0x2e78] ;  /* 0x002e780001107983 */ /* 0x000ea80000300800 */
[----:B--2---:R-:W-:Y:S04]  /*c3b10*/  STL [R1+0x7c78], R16 ;  /* 0x007c781001007387 */ /* 0x004fe80000100800 */
[----:B------:R-:W2:Y:S04]  /*c3b20*/  LDL.LU R20, [R1+0x1730] ;  /* 0x0017300001147983 */ /* 0x000ea80000300800 */
[----:B------:R-:W2:Y:S04]  /*c3b30*/  LDL.LU R21, [R1+0x1734] ;  /* 0x0017340001157983 */ /* 0x000ea80000300800 */
[----:B------:R-:W4:Y:S04]  /*c3b40*/  LDL.LU R22, [R1+0x1738] ;  /* 0x0017380001167983 */ /* 0x000f280000300800 */
[----:B------:R-:W4:Y:S04]  /*c3b50*/  LDL.LU R23, [R1+0x173c] ;  /* 0x00173c0001177983 */ /* 0x000f280000300800 */
[----:B0-----:R-:W2:Y:S04]  /*c3b60*/  LDL.LU R10, [R1+0x2e5c] ;  /* 0x002e5c00010a7983 */ /* 0x001ea80000300800 */
[----:B--2---:R-:W-:Y:S04]  /*c3b70*/  STL [R1+0x7c98], R10 ;  /* 0x007c980a01007387 */ /* 0x004fe80000100800 */
[----:B------:R-:W2:Y:S04]  /*c3b80*/  LDL.LU R11, [R1+0x2e68] ;  /* 0x002e6800010b7983 */ /* 0x000ea80000300800 */
[----:B--2---:R-:W-:Y:S04]  /*c3b90*/  STL [R1+0x7c9c], R11 ;  /* 0x007c9c0b01007387 */ /* 0x004fe80000100800 */
[----:B----4-:R-:W-:Y:S04]  /*c3ba0*/  STL.64 [R1+0x7c60], R22 ;  /* 0x007c601601007387 */ /* 0x010fe80000100a00 */
[----:B------:R0:W-:Y:S04]  /*c3bb0*/  STL.64 [R1+0x7c58], R20 ;  /* 0x007c581401007387 */ /* 0x0001e80000100a00 */
[----:B0-----:R-:W2:Y:S04]  /*c3bc0*/  LDL.LU R20, [R1+0x1710] ;  /* 0x0017100001147983 */ /* 0x001ea80000300800 */
[----:B------:R-:W2:Y:S04]  /*c3bd0*/  LDL.LU R21, [R1+0x1714] ;  /* 0x0017140001157983 */ /* 0x000ea80000300800 */
[----:B------:R-:W4:Y:S04]  /*c3be0*/  LDL.LU R22, [R1+0x1718] ;  /* 0x0017180001167983 */ /* 0x000f280000300800 */
[----:B------:R-:W4:Y:S04]  /*c3bf0*/  LDL.LU R23, [R1+0x171c] ;  /* 0x00171c0001177983 */ /* 0x000f280000300800 */
[----:B------:R-:W2:Y:S04]  /*c3c00*/  LDL.LU R11, [R1+0x4afc] ;  /* 0x004afc00010b7983 */ /* 0x000ea80000300800 */
[----:B------:R-:W2:Y:S04]  /*c3c10*/  LDL.LU R10, [R1+0x4b04] ;  /* 0x004b0400010a7983 */ /* 0x000ea80000300800 */
[----:B------:R-:W3:Y:S04]  /*c3c20*/  LDL.LU R2, [R1+0x4b0c] ;  /* 0x004b0c0001027983 */ /* 0x000ee80000300800 */
[----:B------:R-:W3:Y:S04]  /*c3c30*/  LDL.LU R3, [R1+0x4b14] ;  /* 0x004b140001037983 */ /* 0x000ee80000300800 */
[----:B------:R-:W3:Y:S04]  /*c3c40*/  LDL.LU R16, [R1+0x2e48] ;  /* 0x002e480001107983 */ /* 0x000ee80000300800 */
[----:B------:R-:W3:Y:S04]  /*c3c50*/  LDL.LU R8, [R1+0x2e4c] ;  /* 0x002e4c0001087983 */ /* 0x000ee80000300800 */
[----:B------:R-:W3:Y:S04]  /*c3c60*/  LDL.LU R9, [R1+0x2e58] ;  /* 0x002e580001097983 */ /* 0x000ee80000300800 */
[----:B--2---:R-:W-:Y:S04]  /*c3c70*/  STL.64 [R1+0x7ca8], R10 ;  /* 0x007ca80a01007387 */ /* 0x004fe80000100a00 */
[----:B---3--:R0:W-:Y:S04]  /*c3c80*/  STL.64 [R1+0x7ca0], R8 ;  /* 0x007ca00801007387 */ /* 0x0081e80000100a00 */
        /* <DEDUP_REMOVED lines=14> */
[----:B------:R-:W4:Y:S04]  /*c3d70*/  LDL.LU R22, [R1+0x1658] ;  /* 0x0016580001167983 */ /* 0x000f280000300800 */
[----:B------:R-:W4:Y:S01]  /*c3d80*/  LDL.LU R23, [R1+0x165c] ;  /* 0x00165c0001177983 */ /* 0x000f220000300800 */
[C---:B--2---:R-:W-:Y:S03]  /*c3d90*/  HMMA.16816.F32 R8, R12.reuse, R6, R8 ;  /* 0x000000060c08723c */ /* 0x044fe60000001808 */
[----:B----4-:R-:W-:Y:S04]  /*c3da0*/  STL.64 [R1+0x7c88], R22 ;  /* 0x007c881601007387 */ /* 0x010fe80000100a00 */
[----:B---3--:R0:W-:Y:S04]  /*c3db0*/  STL.64 [R1+0x7c80], R20 ;  /* 0x007c801401007387 */ /* 0x0081e80000100a00 */
[----:B0-----:R-:W2:Y:S04]  /*c3dc0*/  LDL.LU R20, [R1+0x14e0] ;  /* 0x0014e00001147983 */ /* 0x001ea80000300800 */
[----:B------:R-:W2:Y:S04]  /*c3dd0*/  LDL.LU R21, [R1+0x14e4] ;  /* 0x0014e40001157983 */ /* 0x000ea80000300800 */
[----:B------:R-:W2:Y:S04]  /*c3de0*/  LDL.LU R22, [R1+0x14e8] ;  /* 0x0014e80001167983 */ /* 0x000ea80000300800 */
[----:B------:R-:W2:Y:S04]  /*c3df0*/  LDL.LU R23, [R1+0x14ec] ;  /* 0x0014ec0001177983 */ /* 0x000ea80000300800 */
[----:B------:R-:W3:Y:S04]  /*c3e00*/  LDL.LU R17, [R1+0x2e7c] ;  /* 0x002e7c0001117983 */ /* 0x000ee80000300800 */
        /* <DEDUP_REMOVED lines=22> */
[----:B------:R-:W4:Y:S01]  /*c3f70*/  LDL.LU R5, [R1+0x4b00] ;  /* 0x004b000001057983 */ /* 0x000f220000300800 */
[----:B---3--:R-:W-:-:S02]  /*c3f80*/  IMAD R6, R6, 0x100, R2 ;  /* 0x0000010006067824 */ /* 0x008fc400078e0202 */
[----:B------:R-:W-:Y:S02]  /*c3f90*/  IMAD R7, R7, 0x100, R3 ;  /* 0x0000010007077824 */ /* 0x000fe400078e0203 */
[----:B--2---:R-:W-:Y:S02]  /*c3fa0*/  IMAD R4, R4, 0x100, R11 ;  /* 0x0000010004047824 */ /* 0x004fe400078e020b */
[----:B----4-:R-:W-:Y:S01]  /*c3fb0*/  IMAD R5, R5, 0x100, R10 ;  /* 0x0000010005057824 */ /* 0x010fe200078e020a */
[----:B------:R-:W2:Y:S04]  /*c3fc0*/  LDL.LU R11, [R1+0x7c9c] ;  /* 0x007c9c00010b7983 */ /* 0x000ea80000300800 */
[----:B------:R-:W3:Y:S04]  /*c3fd0*/  LDL.LU R10, [R1+0x7c98] ;  /* 0x007c9800010a7983 */ /* 0x000ee80000300800 */
[----:B------:R-:W4:Y:S04]  /*c3fe0*/  LDL.LU R2, [R1+0x7c94] ;  /* 0x007c940001027983 */ /* 0x000f280000300800 */
[----:B------:R-:W4:Y:S01]  /*c3ff0*/  LDL.LU R3, [R1+0x7c90] ;  /* 0x007c900001037983 */ /* 0x000f220000300800 */
[----:B------:R-:W-:-:S02]  /*c4000*/  F2FP.F16.E4M3.UNPACK_B R16, R16.H1 ;  /* 0x00000010ff10723e */ /* 0x000fc400030006ff */
[----:B------:R-:W-:Y:S01]  /*c4010*/  F2FP.F16.E4M3.UNPACK_B R8, R8.H1 ;  /* 0x00000008ff08723e */ /* 0x000fe200030006ff */
[----:B----4-:R-:W-:Y:S01]  /*c4020*/  HMMA.16816.F32 R12, R12, R2, R20 ;  /* 0x000000020c0c723c */ /* 0x010fe20000001814 */
[----:B------:R-:W4:Y:S04]  /*c4030*/  LDL.LU.64 R22, [R1+0x7c88] ;  /* 0x007c880001167983 */ /* 0x000f280000300a00 */
[----:B------:R-:W4:Y:S04]  /*c4040*/  LDL.LU.64 R20, [R1+0x7c80] ;  /* 0x007c800001147983 */ /* 0x000f280000300a00 */
[----:B------:R-:W2:Y:S04]  /*c4050*/  LDL.LU R3, [R1+0x2e6c] ;  /* 0x002e6c0001037983 */ /* 0x000ea80000300800 */
[----:B------:R-:W-:Y:S06]  /*c4060*/  STL [R1+0x98], R16 ;  /* 0x0000981001007387 */ /* 0x000fec0000100800 */
[----:B------:R0:W-:Y:S04]  /*c4070*/  STL.64 [R1+0xc0], R12 ;  /* 0x0000c00c01007387 */ /* 0x0001e80000100a00 */
[----:B------:R1:W-:Y:S04]  /*c4080*/  STL.64 [R1+0xc8], R14 ;  /* 0x0000c80e01007387 */ /* 0x0003e80000100a00 */
[----:B------:R1:W-:Y:S01]  /*c4090*/  STL [R1+0x9c], R8 ;  /* 0x00009c0801007387 */ /* 0x0003e20000100800 */
[----:B0-----:R-:W-:-:S02]  /*c40a0*/  F2FP.F16.E4M3.UNPACK_B R12, R4 ;  /* 0x00000004ff0c723e */ /* 0x001fc400020006ff */
[----:B------:R-:W-:Y:S01]  /*c40b0*/  F2FP.F16.E4M3.UNPACK_B R13, R5 ;  /* 0x00000005ff0d723e */ /* 0x000fe200020006ff */
[----:B------:R-:W-:Y:S02]  /*c40c0*/  IMAD.MOV.U32 R4, RZ, RZ, R16 ;  /* 0x000000ffff047224 */ /* 0x000fe400078e0010 */
[----:B------:R-:W-:Y:S01]  /*c40d0*/  IMAD.MOV.U32 R5, RZ, RZ, R8 ;  /* 0x000000ffff057224 */ /* 0x000fe200078e0008 */
[----:B-1----:R-:W-:Y:S02]  /*c40e0*/  F2FP.F16.E4M3.UNPACK_B R14, R6 ;  /* 0x00000006ff0e723e */ /* 0x002fe400020006ff */
[----:B------:R-:W-:Y:S01]  /*c40f0*/  F2FP.F16.E4M3.UNPACK_B R15, R7 ;  /* 0x00000007ff0f723e */ /* 0x000fe200020006ff */
[----:B------:R-:W2:Y:S06]  /*c4100*/  LDL.LU R16, [R1+0x7c78] ;  /* 0x007c780001107983 */ /* 0x000eac0000300800 */
[----:B----4-:R-:W-:Y:S01]  /*c4110*/  HMMA.16816.F32 R4, R12, R4, R20 ;  /* 0x000000040c04723c */ /* 0x010fe20000001814 */
[----:B------:R-:W4:Y:S04]  /*c4120*/  LDL.LU.64 R22, [R1+0x7c70] ;  /* 0x007c700001167983 */ /* 0x000f280000300a00 */
[----:B------:R-:W4:Y:S01]  /*c4130*/  LDL.LU.64 R20, [R1+0x7c68] ;  /* 0x007c680001147983 */ /* 0x000f220000300a00 */
[----:B------:R-:W-:-:S02]  /*c4140*/  F2FP.F16.E4M3.UNPACK_B R8, R9.H1 ;  /* 0x00000009ff08723e */ /* 0x000fc400030006ff */
[----:B---3--:R-:W-:-:S11]  /*c4150*/  F2FP.F16.E4M3.UNPACK_B R9, R10.H1 ;  /* 0x0000000aff09723e */ /* 0x008fd600030006ff */
[----:B------:R2:W-:Y:S04]  /*c4160*/  STL.64 [R1+0xb0], R4 ;  /* 0x0000b00401007387 */ /* 0x0005e80000100a00 */
[----:B------:R-:W-:Y:S04]  /*c4170*/  STL.64 [R1+0xb8], R6 ;  /* 0x0000b80601007387 */ /* 0x000fe80000100a00 */
[----:B------:R4:W-:Y:S01]  /*c4180*/  STL.64 [R1+0x90], R8 ;  /* 0x0000900801007387 */ /* 0x0009e20000100a00 */
[----:B--2---:R-:W-:Y:S02]  /*c4190*/  F2FP.F16.E4M3.UNPACK_B R4, R11.H1 ;  /* 0x0000000bff04723e */ /* 0x004fe400030006ff */
[----:B----4-:R-:W-:Y:S01]  /*c41a0*/  HMMA.16816.F32 R8, R12, R8, R20 ;  /* 0x000000080c08723c */ /* 0x010fe20000001814 */
[----:B------:R-:W2:Y:S04]  /*c41b0*/  LDL.LU.64 R22, [R1+0x7c60] ;  /* 0x007c600001167983 */ /* 0x000ea80000300a00 */
[----:B------:R-:W2:Y:S01]  /*c41c0*/  LDL.LU.64 R20, [R1+0x7c58] ;  /* 0x007c580001147983 */ /* 0x000ea20000300a00 */
[----:B------:R-:W-:-:S13]  /*c41d0*/  F2FP.F16.E4M3.UNPACK_B R5, R3.H1 ;  /* 0x00000003ff05723e */ /* 0x000fda00030006ff */
        /* <DEDUP_REMOVED lines=9> */
[----:B------:R-:W-:-:S07]  /*c4270*/  F2FP.F16.E4M3.UNPACK_B R3, R17.H1 ;  /* 0x00000011ff03723e */ /* 0x000fce00030006ff */
[----:B---3--:R-:W-:Y:S03]  /*c4280*/  HMMA.16816.F32 R8, R12, R2, R8 ;  /* 0x000000020c08723c */ /* 0x008fe60000001808 */
[----:B------:R0:W-:Y:S04]  /*c4290*/  STL.64 [R1+0xe0], R4 ;  /* 0x0000e00401007387 */ /* 0x0001e80000100a00 */
[----:B------:R-:W-:Y:S04]  /*c42a0*/  STL.64 [R1+0xe8], R6 ;  /* 0x0000e80601007387 */ /* 0x000fe80000100a00 */
[----:B------:R1:W-:Y:S01]  /*c42b0*/  STL.64 [R1+0x80], R2 ;  /* 0x0000800201007387 */ /* 0x0003e20000100a00 */
[----:B0-----:R-:W-:-:S02]  /*c42c0*/  F2FP.F16.E4M3.UNPACK_B R4, R18.H1 ;  /* 0x00000012ff04723e */ /* 0x001fc400030006ff */
[----:B------:R-:W-:-:S05]  /*c42d0*/  F2FP.F16.E4M3.UNPACK_B R5, R19.H1 ;  /* 0x00000013ff05723e */ /* 0x000fca00030006ff */
[----:B------:R-:W-:Y:S04]  /*c42e0*/  STL.64 [R1+0x150], R8 ;  /* 0x0001500801007387 */ /* 0x000fe80000100a00 */
[----:B------:R-:W-:Y:S04]  /*c42f0*/  STL.64 [R1+0x158], R10 ;  /* 0x0001580a01007387 */ /* 0x000fe80000100a00 */
[----:B------:R2:W-:Y:S01]  /*c4300*/  STL.64 [R1+0x78], R4 ;  /* 0x0000780401007387 */ /* 0x0005e20000100a00 */
[----:B-1----:R-:W-:Y:S02]  /*c4310*/  F2FP.F16.E4M3.UNPACK_B R2, R28.H1 ;  /* 0x0000001cff02723e */ /* 0x002fe400030006ff */
[----:B------:R-:W-:-:S02]  /*c4320*/  F2FP.F16.E4M3.UNPACK_B R3, R29.H1 ;  /* 0x0000001dff03723e */ /* 0x000fc400030006ff */
[----:B------:R-:W-:Y:S01]  /*c4330*/  F2FP.F16.E4M3.UNPACK_B R0, R0.H1 ;  /* 0x00000000ff00723e */ /* 0x000fe200030006ff */
        /* <DEDUP_REMOVED lines=6282> */
[----:B0-----:R-:W2:Y:S04]  /*dcbe0*/  LDL.LU.64 R22, [R1+0x98] ;  /* 0x0000980001167983 */ /* 0x001ea80000300a00 */
        /* <DEDUP_REMOVED lines=74> */
[----:B------:R-:W-:Y:S01]  /*dd090*/  STL [R1+0x5b2c], R0 ;  /* 0x005b2c0001007387 */ /* 0x000fe20000100800 */
[----:B--2---:R-:W-:Y:S03]  /*dd0a0*/  HMMA.16816.F32 R4, R12, R28, R24 ;  /* 0x0000001c0c04723c */ /* 0x004fe60000001818 */
[----:B------:R-:W2:-:S15]  /*dd0b0*/  LDL.LU R24, [R1+0xa70] ;  /* 0x000a700001187983 */ /* 0x000e9e0000300800 */
[----:B------:R-:W-:Y:S01]  /*dd0c0*/  NOP ;  /* 0x0000000000007918 */ /* 0x000fe20000000000 */
[----:B------:R0:W-:Y:S04]  /*dd0d0*/  STL.64 [R1+0x10d0], R4 ;  /* 0x0010d00401007387 */ /* 0x0001e80000100a00 */
[----:B------:R-:W-:Y:S04]  /*dd0e0*/  STL.64 [R1+0x10d8], R6 ;  /* 0x0010d80601007387 */ /* 0x000fe80000100a00 */
[----:B------:R-:W2:Y:S04]  /*dd0f0*/  LDL.LU R25, [R1+0xa74] ;  /* 0x000a740001197983 */ /* 0x000ea80000300800 */
[----:B------:R-:W3:Y:S04]  /*dd100*/  LDL.LU R26, [R1+0xa78] ;  /* 0x000a7800011a7983 */ /* 0x000ee80000300800 */
[----:B------:R-:W3:Y:S04]  /*dd110*/  LDL.LU R27, [R1+0xa7c] ;  /* 0x000a7c00011b7983 */ /* 0x000ee80000300800 */
[----:B0-----:R-:W4:Y:S04]  /*dd120*/  LDL.LU.64 R4, [R1+0x68] ;  /* 0x0000680001047983 */ /* 0x001f280000300a00 */
[----:B----4-:R-:W-:Y:S04]  /*dd130*/  STL.64 [R1+0x5ce0], R4 ;  /* 0x005ce00401007387 */ /* 0x010fe80000100a00 */
        /* <DEDUP_REMOVED lines=12> */
[----:B------:R-:W4:Y:S04]  /*dd200*/  LDL.LU.64 R4, [R1+0x88] ;  /* 0x0000880001047983 */ /* 0x000f280000300a00 */
        /* <DEDUP_REMOVED lines=25> */
[----:B------:R-:W3:Y:S04]  /*dd3a0*/  LDL.LU R8, [R1+0xa90] ;  /* 0x000a900001087983 */ /* 0x000ee80000300800 */
[----:B------:R-:W3:Y:S04]  /*dd3b0*/  LDL.LU R9, [R1+0xa94] ;  /* 0x000a940001097983 */ /* 0x000ee80000300800 */
[----:B------:R-:W3:Y:S04]  /*dd3c0*/  LDL.LU R10, [R1+0xa98] ;  /* 0x000a9800010a7983 */ /* 0x000ee80000300800 */
[----:B------:R-:W3:Y:S04]  /*dd3d0*/  LDL.LU R11, [R1+0xa9c] ;  /* 0x000a9c00010b7983 */ /* 0x000ee80000300800 */
[----:B------:R-:W3:Y:S04]  /*dd3e0*/  LDL.LU.64 R20, [R1+0x58] ;  /* 0x0000580001147983 */ /* 0x000ee80000300a00 */
[----:B------:R-:W3:Y:S01]  /*dd3f0*/  LDL.LU R16, [R1+0xa80] ;  /* 0x000a800001107983 */ /* 0x000ee20000300800 */
[----:B------:R-:W-:-:S03]  /*dd400*/  IMAD.MOV.U32 R2, RZ, RZ, R29 ;  /* 0x000000ffff027224 */ /* 0x000fc600078e001d */
[----:B------:R-:W3:Y:S04]  /*dd410*/  LDL.LU R17, [R1+0xa84] ;  /* 0x000a840001117983 */ /* 0x000ee80000300800 */
[----:B------:R-:W3:Y:S04]  /*dd420*/  LDL.LU R18, [R1+0xa88] ;  /* 0x000a880001127983 */ /* 0x000ee80000300800 */
[----:B------:R-:W3:Y:S04]  /*dd430*/  LDL.LU R19, [R1+0xa8c] ;  /* 0x000a8c0001137983 */ /* 0x000ee80000300800 */
[----:B------:R-:W3:Y:S04]  /*dd440*/  LDL.64 R22, [R1+0x50] ;  /* 0x0000500001167983 */ /* 0x000ee80000100a00 */
[----:B------:R-:W3:Y:S04]  /*dd450*/  LDL.LU.64 R28, [R1+0x48] ;  /* 0x00004800011c7983 */ /* 0x000ee80000300a00 */
[----:B------:R-:W-:Y:S01]  /*dd460*/  STL [R1+0x5b34], R2 ;  /* 0x005b340201007387 */ /* 0x000fe20000100800 */
[----:B----4-:R-:W-:-:S02]  /*dd470*/  IMAD.MOV.U32 R0, RZ, RZ, R5 ;  /* 0x000000ffff007224 */ /* 0x010fc400078e0005 */
[----:B------:R-:W-:Y:S01]  /*dd480*/  IMAD.MOV.U32 R3, RZ, RZ, R4 ;  /* 0x000000ffff037224 */ /* 0x000fe200078e0004 */
        /* <DEDUP_REMOVED lines=10> */
[----:B--2---:R-:W-:Y:S01]  /*dd530*/  HMMA.16816.F32 R24, R12, R2, R24 ;  /* 0x000000020c18723c */ /* 0x004fe20000001818 */
[----:B------:R-:W-:-:S15]  /*dd540*/  IMAD.MOV.U32 R2, RZ, RZ, R3 ;  /* 0x000000ffff027224 */ /* 0x000fde00078e0003 */
[----:B------:R-:W-:-:S03]  /*dd550*/  NOP ;  /* 0x0000000000007918 */ /* 0x000fc60000000000 */
[----:B------:R-:W-:Y:S04]  /*dd560*/  STL.64 [R1+0x1090], R24 ;  /* 0x0010901801007387 */ /* 0x000fe80000100a00 */
[----:B------:R0:W-:Y:S04]  /*dd570*/  STL.64 [R1+0x1098], R26 ;  /* 0x0010981a01007387 */ /* 0x0001e80000100a00 */
[----:B0-----:R-:W2:Y:S04]  /*dd580*/  LDL.LU.64 R26, [R1+0x5cd8] ;  /* 0x005cd800011a7983 */ /* 0x001ea80000300a00 */
[----:B------:R-:W2:Y:S04]  /*dd590*/  LDL.LU.64 R24, [R1+0x5cd0] ;  /* 0x005cd00001187983 */ /* 0x000ea80000300a00 */
[----:B------:R0:W-:Y:S04]  /*dd5a0*/  STL [R1+0x5b40], R2 ;  /* 0x005b400201007387 */ /* 0x0001e80000100800 */
[----:B0-----:R-:W2:Y:S02]  /*dd5b0*/  LDL.LU.64 R2, [R1+0x78] ;  /* 0x0000780001027983 */ /* 0x001ea40000300a00 */
        /* <DEDUP_REMOVED lines=14> */
[----:B0-----:R-:W4:Y:S04]  /*dd6a0*/  LDL.LU.64 R26, [R1+0x5cb8] ;  /* 0x005cb800011a7983 */ /* 0x001f280000300a00 */
[----:B------:R-:W4:Y:S01]  /*dd6b0*/  LDL.LU.64 R24, [R1+0x5cb0] ;  /* 0x005cb00001187983 */ /* 0x000f220000300a00 */
[----:B------:R-:W-:-:S05]  /*dd6c0*/  IMAD.MOV.U32 R2, RZ, RZ, R3 ;  /* 0x000000ffff027224 */ /* 0x000fca00078e0003 */
[----:B------:R-:W-:Y:S01]  /*dd6d0*/  STL [R1+0x5b4c], R2 ;  /* 0x005b4c0201007387 */ /* 0x000fe20000100800 */
[----:B----4-:R-:W-:-:S15]  /*dd6e0*/  HMMA.16816.F32 R24, R12, R4, R24 ;  /* 0x000000040c18723c */ /* 0x010fde0000001818 */
[----:B------:R-:W-:-:S04]  /*dd6f0*/  NOP ;  /* 0x0000000000007918 */ /* 0x000fc80000000000 */
[----:B------:R-:W-:Y:S04]  /*dd700*/  STL.64 [R1+0x1040], R24 ;  /* 0x0010401801007387 */ /* 0x000fe80000100a00 */
[----:B------:R0:W-:Y:S04]  /*dd710*/  STL.64 [R1+0x1048], R26 ;  /* 0x0010481a01007387 */ /* 0x0001e80000100a00 */
[----:B0-----:R-:W2:Y:S04]  /*dd720*/  LDL.LU.64 R26, [R1+0x5ca8] ;  /* 0x005ca800011a7983 */ /* 0x001ea80000300a00 */
[----:B------:R-:W2:Y:S01]  /*dd730*/  LDL.LU.64 R24, [R1+0x5ca0] ;  /* 0x005ca00001187983 */ /* 0x000ea20000300a00 */
[----:B------:R-:W-:-:S02]  /*dd740*/  IMAD.MOV.U32 R0, RZ, RZ, R5 ;  /* 0x000000ffff007224 */ /* 0x000fc400078e0005 */
[----:B------:R-:W-:-:S03]  /*dd750*/  IMAD.MOV.U32 R3, RZ, RZ, R4 ;  /* 0x000000ffff037224 */ /* 0x000fc600078e0004 */
[----:B------:R-:W-:Y:S04]  /*dd760*/  STL [R1+0x5b54], R0 ;  /* 0x005b540001007387 */ /* 0x000fe80000100800 */
[----:B------:R-:W-:Y:S01]  /*dd770*/  STL [R1+0x5b50], R3 ;  /* 0x005b500301007387 */ /* 0x000fe20000100800 */
[----:B---3--:R-:W-:Y:S01]  /*dd780*/  IMAD.MOV.U32 R2, RZ, RZ, R7 ;  /* 0x000000ffff027224 */ /* 0x008fe200078e0007 */
[----:B--2---:R-:W-:-:S15]  /*dd790*/  HMMA.16816.F32 R24, R12, R6, R24 ;  /* 0x000000060c18723c */ /* 0x004fde0000001818 */
[----:B------:R-:W-:-:S04]  /*dd7a0*/  NOP ;  /* 0x0000000000007918 */ /* 0x000fc80000000000 */
[----:B------:R-:W-:Y:S04]  /*dd7b0*/  STL.64 [R1+0x1030], R24 ;  /* 0x0010301801007387 */ /* 0x000fe80000100a00 */
[----:B------:R0:W-:Y:S04]  /*dd7c0*/  STL.64 [R1+0x1038], R26 ;  /* 0x0010381a01007387 */ /* 0x0001e80000100a00 */
[----:B0-----:R-:W2:Y:S04]  /*dd7d0*/  LDL.LU.64 R26, [R1+0x5c98] ;  /* 0x005c9800011a7983 */ /* 0x001ea80000300a00 */
[----:B------:R-:W2:Y:S01]  /*dd7e0*/  LDL.LU.64 R24, [R1+0x5c90] ;  /* 0x005c900001187983 */ /* 0x000ea20000300a00 */
[----:B------:R-:W-:Y:S03]  /*dd7f0*/  HMMA.16816.F32 R4, R12, R20, R8 ;  /* 0x000000140c04723c */ /* 0x000fe60000001808 */
[----:B------:R-:W-:Y:S01]  /*dd800*/  STL [R1+0x5b58], R2 ;  /* 0x005b580201007387 */ /* 0x000fe20000100800 */
[----:B------:R-:W-:-:S02]  /*dd810*/  IMAD.MOV.U32 R3, RZ, RZ, R21 ;  /* 0x000000ffff037224 */ /* 0x000fc400078e0015 */
[----:B------:R-:W-:-:S13]  /*dd820*/  IMAD.MOV.U32 R0, RZ, RZ, R20 ;  /* 0x000000ffff007224 */ /* 0x000fda00078e0014 */
[----:B------:R-:W-:Y:S04]  /*dd830*/  STL.64 [R1+0x1020], R4 ;  /* 0x0010200401007387 */ /* 0x000fe80000100a00 */
[----:B------:R0:W-:Y:S02]  /*dd840*/  STL.64 [R1+0x1028], R6 ;  /* 0x0010280601007387 */ /* 0x0001e40000100a00 */
[C---:B0-----:R-:W-:Y:S01]  /*dd850*/  HMMA.16816.F32 R4, R12.reuse, R22, R16 ;  /* 0x000000160c04723c */ /* 0x041fe20000001810 */
[----:B------:R-:W-:Y:S01]  /*dd860*/  IMAD.MOV.U32 R2, RZ, RZ, R23 ;  /* 0x000000ffff027224 */ /* 0x000fe200078e0017 */
[----:B------:R-:W-:Y:S04]  /*dd870*/  STL [R1+0x5b60], R3 ;  /* 0x005b600301007387 */ /* 0x000fe80000100800 */
[----:B------:R-:W-:Y:S04]  /*dd880*/  STL [R1+0x5b5c], R0 ;  /* 0x005b5c0001007387 */ /* 0x000fe80000100800 */
[----:B------:R-:W-:Y:S09]  /*dd890*/  STL [R1+0x5b64], R2 ;  /* 0x005b640201007387 */ /* 0x000ff20000100800 */
[----:B------:R-:W-:Y:S04]  /*dd8a0*/  STL.64 [R1+0x1010], R4 ;  /* 0x0010100401007387 */ /* 0x000fe80000100a00 */
[----:B------:R2:W-:Y:S02]  /*dd8b0*/  STL.64 [R1+0x1018], R6 ;  /* 0x0010180601007387 */ /* 0x0005e40000100a00 */
[----:B--2---:R-:W-:-:S15]  /*dd8c0*/  HMMA.16816.F32 R4, R12, R28, R24 ;  /* 0x0000001c0c04723c */ /* 0x004fde0000001818 */
[----:B------:R-:W-:-:S04]  /*dd8d0*/  NOP ;  /* 0x0000000000007918 */ /* 0x000fc80000000000 */
[----:B------:R-:W-:Y:S04]  /*dd8e0*/  STL.64 [R1+0xff0], R4 ;  /* 0x000ff00401007387 */ /* 0x000fe80000100a00 */
[----:B------:R-:W-:Y:S04]  /*dd8f0*/  STL.64 [R1+0xff8], R6 ;  /* 0x000ff80601007387 */ /* 0x000fe80000100a00 */
        /* <DEDUP_REMOVED lines=11> */
[----:B------:R-:W-:Y:S02]  /*dd9b0*/  IMAD.MOV.U32 R0, RZ, RZ, R29 ;  /* 0x000000ffff007224 */ /* 0x000fe400078e001d */
        /* <DEDUP_REMOVED lines=31> */
[----:B------:R-:W3:Y:S04]  /*ddbb0*/  LDL.LU.64 R8, [R1+0x18] ;  /* 0x0000180001087983 */ /* 0x000ee80000300a00 */
        /* <DEDUP_REMOVED lines=9> */
[----:B------:R-:W2:Y:S04]  /*ddc50*/  LDL.LU.64 R24, [R1+0x8] ;  /* 0x0000080001187983 */ /* 0x000ea80000300a00 */
[----:B------:R-:W2:Y:S04]  /*ddc60*/  LDL.64 R26, [R1] ;  /* 0x00000000011a7983 */ /* 0x000ea80000100a00 */
        /* <DEDUP_REMOVED lines=50> */
[----:B------:R-:W-:Y:S01]  /*ddf90*/  HMMA.16816.F32 R4, R12, R10, R4 ;  /* 0x0000000a0c04723c */ /* 0x000fe20000001804 */
[----:B---3--:R-:W-:-:S07]  /*ddfa0*/  IMAD.MOV.U32 R3, RZ, RZ, R9 ;  /* 0x000000ffff037224 */ /* 0x008fce00078e0009 */
[----:B--2---:R-:W-:-:S15]  /*ddfb0*/  HMMA.16816.F32 R20, R12, R8, R20 ;  /* 0x000000080c14723c */ /* 0x004fde0000001814 */
[----:B------:R-:W-:-:S04]  /*ddfc0*/  NOP ;  /* 0x0000000000007918 */ /* 0x000fc80000000000 */
[----:B------:R-:W-:Y:S04]  /*ddfd0*/  STL.64 [R1+0xf50], R20 ;  /* 0x000f501401007387 */ /* 0x000fe80000100a00 */
[----:B------:R0:W-:Y:S04]  /*ddfe0*/  STL.64 [R1+0xf58], R22 ;  /* 0x000f581601007387 */ /* 0x0001e80000100a00 */
[----:B0-----:R-:W2:Y:S04]  /*ddff0*/  LDL.LU.64 R22, [R1+0x5c30] ;  /* 0x005c300001167983 */ /* 0x001ea80000300a00 */
[----:B------:R-:W2:Y:S01]  /*de000*/  LDL.LU.64 R20, [R1+0x5c28] ;  /* 0x005c280001147983 */ /* 0x000ea20000300a00 */
[----:B------:R-:W-:-:S02]  /*de010*/  IMAD.MOV.U32 R0, RZ, RZ, R8 ;  /* 0x000000ffff007224 */ /* 0x000fc400078e0008 */
[----:B------:R-:W-:Y:S01]  /*de020*/  IMAD.MOV.U32 R2, RZ, RZ, R11 ;  /* 0x000000ffff027224 */ /* 0x000fe200078e000b */
[----:B------:R-:W-:Y:S04]  /*de030*/  STL [R1+0x5b90], R3 ;  /* 0x005b900301007387 */ /* 0x000fe80000100800 */
[----:B------:R-:W-:Y:S04]  /*de040*/  STL [R1+0x5b8c], R0 ;  /* 0x005b8c0001007387 */ /* 0x000fe80000100800 */
[----:B------:R-:W-:Y:S04]  /*de050*/  STL [R1+0x5b94], R2 ;  /* 0x005b940201007387 */ /* 0x000fe80000100800 */
[----:B------:R-:W-:Y:S04]  /*de060*/  STL.64 [R1+0xf20], R4 ;  /* 0x000f200401007387 */ /* 0x000fe80000100a00 */
[----:B------:R0:W-:Y:S02]  /*de070*/  STL.64 [R1+0xf28], R6 ;  /* 0x000f280601007387 */ /* 0x0001e40000100a00 */
[----:B0-----:R-:W-:-:S15]  /*de080*/  HMMA.16816.F32 R4, R12, R24, R16 ;  /* 0x000000180c04723c */ /* 0x001fde0000001810 */
[----:B------:R-:W-:-:S04]  /*de090*/  NOP ;  /* 0x0000000000007918 */ /* 0x000fc80000000000 */
[----:B------:R-:W-:Y:S04]  /*de0a0*/  STL.64 [R1+0xf10], R4 ;  /* 0x000f100401007387 */ /* 0x000fe80000100a00 */
[----:B------:R2:W-:Y:S04]  /*de0b0*/  STL.64 [R1+0xf18], R6 ;  /* 0x000f180601007387 */ /* 0x0005e80000100a00 */
[----:B------:R-:W3:Y:S01]  /*de0c0*/  LDL.LU R8, [R1+0x970] ;  /* 0x0009700001087983 */ /* 0x000ee20000300800 */
[----:B--2---:R-:W-:-:S15]  /*de0d0*/  HMMA.16816.F32 R4, R12, R26, R20 ;  /* 0x0000001a0c04723c */ /* 0x004fde0000001814 */
[----:B------:R-:W-:-:S04]  /*de0e0*/  NOP ;  /* 0x0000000000007918 */ /* 0x000fc80000000000 */
[----:B------:R-:W-:Y:S04]  /*de0f0*/  STL.64 [R1+0xf00], R4 ;  /* 0x000f000401007387 */ /* 0x000fe80000100a00 */
[----:B------:R-:W-:Y:S04]  /*de100*/  STL.64 [R1+0xf08], R6 ;  /* 0x000f080601007387 */ /* 0x000fe80000100a00 */
[----:B------:R-:W3:Y:S04]  /*de110*/  LDL.LU R9, [R1+0x974] ;  /* 0x0009740001097983 */ /* 0x000ee80000300800 */
[----:B------:R-:W2:Y:S04]  /*de120*/  LDL.LU R10, [R1+0x978] ;  /* 0x00097800010a7983 */ /* 0x000ea80000300800 */
[----:B------:R-:W2:Y:S04]  /*de130*/  LDL.LU R11, [R1+0x97c] ;  /* 0x00097c00010b7983 */ /* 0x000ea80000300800 */
[----:B------:R-:W2:Y:S04]  /*de140*/  LDL.LU R20, [R1+0x9b0] ;  /* 0x0009b00001147983 */ /* 0x000ea80000300800 */
[----:B------:R-:W2:Y:S04]  /*de150*/  LDL.LU R21, [R1+0x9b4] ;  /* 0x0009b40001157983 */ /* 0x000ea80000300800 */
[----:B------:R-:W2:Y:S04]  /*de160*/  LDL.LU R22, [R1+0x9b8] ;  /* 0x0009b80001167983 */ /* 0x000ea80000300800 */
[----:B------:R-:W2:Y:S01]  /*de170*/  LDL.LU R23, [R1+0x9bc] ;  /* 0x0009bc0001177983 */ /* 0x000ea20000300800 */
[----:B------:R-:W-:-:S02]  /*de180*/  IMAD.MOV.U32 R3, RZ, RZ, R24 ;  /* 0x000000ffff037224 */ /* 0x000fc400078e0018 */
[----:B------:R-:W-:Y:S01]  /*de190*/  IMAD.MOV.U32 R0, RZ, RZ, R25 ;  /* 0x000000ffff007224 */ /* 0x000fe200078e0019 */
[----:B------:R-:W4:Y:S04]  /*de1a0*/  LDL.LU R24, [R1+0x9d0] ;  /* 0x0009d00001187983 */ /* 0x000f280000300800 */
[----:B------:R-:W4:Y:S01]  /*de1b0*/  LDL.LU R25, [R1+0x9d4] ;  /* 0x0009d40001197983 */ /* 0x000f220000300800 */
[----:B------:R-:W-:-:S03]  /*de1c0*/  IMAD.MOV.U32 R2, RZ, RZ, R27 ;  /* 0x000000ffff027224 */ /* 0x000fc600078e001b */
        /* <DEDUP_REMOVED lines=19> */
[----:B---3--:R0:W-:Y:S04]  /*de300*/  STL.64 [R1+0x5bc8], R8 ;  /* 0x005bc80801007387 */ /* 0x0081e80000100a00 */
[----:B0-----:R-:W3:Y:S04]  /*de310*/  LDL.LU R8, [R1+0x980] ;  /* 0x0009800001087983 */ /* 0x001ee80000300800 */
[----:B------:R-:W3:Y:S04]  /*de320*/  LDL.LU R9, [R1+0x984] ;  /* 0x0009840001097983 */ /* 0x000ee80000300800 */
[----:B------:R-:W3:Y:S04]  /*de330*/  LDL.LU R10, [R1+0x988] ;  /* 0x00098800010a7983 */ /* 0x000ee80000300800 */
[----:B------:R-:W3:Y:S04]  /*de340*/  LDL.LU R11, [R1+0x98c] ;  /* 0x00098c00010b7983 */ /* 0x000ee80000300800 */
[----:B------:R-:W2:Y:S04]  /*de350*/  LDL.LU R4, [R1+0x950] ;  /* 0x0009500001047983 */ /* 0x000ea80000300800 */
        /* <DEDUP_REMOVED lines=12> */
[----:B0-----:R-:W4:Y:S04]  /*de420*/  LDL.LU.64 R26, [R1+0x5c20] ;  /* 0x005c2000011a7983 */ /* 0x001f280000300a00 */
[----:B------:R-:W2:Y:S04]  /*de430*/  LDL.LU.64 R24, [R1+0x5c18] ;  /* 0x005c180001187983 */ /* 0x000ea80000300a00 */
[----:B------:R0:W-:Y:S04]  /*de440*/  STL [R1+0x5b0c], R28 ;  /* 0x005b0c1c01007387 */ /* 0x0001e80000100800 */
[----:B0-----:R-:W2:Y:S04]  /*de450*/  LDL.LU R28, [R1+0x4ce0] ;  /* 0x004ce000011c7983 */ /* 0x001ea80000300800 */
[----:B------:R0:W-:Y:S04]  /*de460*/  STL [R1+0x5b08], R29 ;  /* 0x005b081d01007387 */ /* 0x0001e80000100800 */
[----:B0-----:R-:W2:Y:S01]  /*de470*/  LDL.LU R29, [R1+0x4ce8] ;  /* 0x004ce800011d7983 */ /* 0x001ea20000300800 */
        /* <DEDUP_REMOVED lines=67> */
[----:B------:R4:W-:Y:S01]  /*de8b0*/  STL.64 [R1+0x58f0], R8 ;  /* 0x0058f00801007387 */ /* 0x0009e20000100a00 */
[C---:B--2---:R-:W-:Y:S08]  /*de8c0*/  HMMA.16816.F32 R16, R12.reuse, R6, R16 ;  /* 0x000000060c10723c */ /* 0x044ff00000001810 */
[----:B----4-:R-:W-:Y:S01]  /*de8d0*/  HMMA.16816.F32 R8, R12, R4, R20 ;  /* 0x000000040c08723c */ /* 0x010fe20000001814 */
[----:B------:R-:W-:Y:S10]  /*de8e0*/  STL.64 [R1+0x58d8], R6 ;  /* 0x0058d80601007387 */ /* 0x000ff40000100a00 */
[----:B------:R-:W-:Y:S04]  /*de8f0*/  STL.64 [R1+0xd70], R16 ;  /* 0x000d701001007387 */ /* 0x000fe80000100a00 */
[----:B------:R-:W-:Y:S04]  /*de900*/  STL.64 [R1+0xd78], R18 ;  /* 0x000d781201007387 */ /* 0x000fe80000100a00 */
[----:B------:R0:W-:Y:S04]  /*de910*/  STL.64 [R1+0x58d0], R4 ;  /* 0x0058d00401007387 */ /* 0x0001e80000100a00 */
[----:B------:R-:W-:Y:S04]  /*de920*/  STL.64 [R1+0xd20], R8 ;  /* 0x000d200801007387 */ /* 0x000fe80000100a00 */
[----:B------:R1:W-:Y:S01]  /*de930*/  STL.64 [R1+0xd28], R10 ;  /* 0x000d280a01007387 */ /* 0x0003e20000100a00 */
[----:B0-----:R-:W-:-:S05]  /*de940*/  IMAD R4, R25, 0x100, R24 ;  /* 0x0000010019047824 */ /* 0x001fca00078e0218 */
[----:B------:R0:W-:Y:S04]  /*de950*/  STL [R1+0x920], R4 ;  /* 0x0009200401007387 */ /* 0x0001e80000100800 */
[----:B-1----:R-:W2:Y:S01]  /*de960*/  LDL.LU R10, [R1] ;  /* 0x00000000010a7983 */ /* 0x002ea20000300800 */
[----:B------:R-:W-:-:S03]  /*de970*/  IMAD.MOV.U32 R11, RZ, RZ, R2 ;  /* 0x000000ffff0b7224 */ /* 0x000fc600078e0002 */
[----:B------:R-:W3:Y:S04]  /*de980*/  LDL.LU R2, [R1+0x5b94] ;  /* 0x005b940001027983 */ /* 0x000ee80000300800 */
[----:B--2---:R1:W-:Y:S04]  /*de990*/  STL.64 [R1+0x5950], R10 ;  /* 0x0059500a01007387 */ /* 0x0043e80000100a00 */
[----:B0-----:R-:W2:Y:S04]  /*de9a0*/  LDL.LU R4, [R1+0x1f0] ;  /* 0x0001f00001047983 */ /* 0x001ea80000300800 */
[----:B------:R-:W2:Y:S04]  /*de9b0*/  LDL.LU R5, [R1+0x1f4] ;  /* 0x0001f40001057983 */ /* 0x000ea80000300800 */
[----:B------:R-:W4:Y:S04]  /*de9c0*/  LDL.LU R6, [R1+0x1f8] ;  /* 0x0001f80001067983 */ /* 0x000f280000300800 */
[----:B------:R-:W4:Y:S01]  /*de9d0*/  LDL.LU R7, [R1+0x1fc] ;  /* 0x0001fc0001077983 */ /* 0x000f220000300800 */
[----:B------:R-:W-:-:S02]  /*de9e0*/  IMAD R28, R28, 0x100, R26 ;  /* 0x000001001c1c7824 */ /* 0x000fc400078e021a */
[----:B------:R-:W-:Y:S02]  /*de9f0*/  IMAD R29, R29, 0x100, R27 ;  /* 0x000001001d1d7824 */ /* 0x000fe400078e021b */
[----:B------:R-:W-:Y:S02]  /*dea00*/  IMAD.MOV.U32 R26, RZ, RZ, R3 ;  /* 0x000000ffff1a7224 */ /* 0x000fe400078e0003 */
[----:B------:R-:W-:Y:S01]  /*dea10*/  IMAD.MOV.U32 R27, RZ, RZ, R0 ;  /* 0x000000ffff1b7224 */ /* 0x000fe200078e0000 */
[----:B----4-:R-:W-:Y:S04]  /*dea20*/  STL.64 [R1+0x5960], R6 ;  /* 0x0059600601007387 */ /* 0x010fe80000100a00 */
[----:B--2---:R0:W-:Y:S04]  /*dea30*/  STL.64 [R1+0x5958], R4 ;  /* 0x0059580401007387 */ /* 0x0041e80000100a00 */
[----:B------:R-:W2:Y:S04]  /*dea40*/  LDL.LU R3, [R1+0x5b90] ;  /* 0x005b900001037983 */ /* 0x000ea80000300800 */
[----:B------:R-:W4:Y:S04]  /*dea50*/  LDL.LU R0, [R1+0x5b8c] ;  /* 0x005b8c0001007983 */ /* 0x000f280000300800 */
[----:B------:R-:W2:Y:S04]  /*dea60*/  LDL.LU R8, [R1+0x220] ;  /* 0x0002200001087983 */ /* 0x000ea80000300800 */
[----:B------:R-:W2:Y:S04]  /*dea70*/  LDL.LU R9, [R1+0x224] ;  /* 0x0002240001097983 */ /* 0x000ea80000300800 */
[----:B-1----:R-:W2:Y:S04]  /*dea80*/  LDL.LU R10, [R1+0x228] ;  /* 0x00022800010a7983 */ /* 0x002ea80000300800 */
[----:B------:R-:W2:Y:S01]  /*dea90*/  LDL.LU R11, [R1+0x22c] ;  /* 0x00022c00010b7983 */ /* 0x000ea20000300800 */
[----:B---3--:R-:W-:-:S03]  /*deaa0*/  IMAD.MOV.U32 R25, RZ, RZ, R2 ;  /* 0x000000ffff197224 */ /* 0x008fc600078e0002 */
[----:B--2---:R4:W-:Y:S04]  /*deab0*/  STL.64 [R1+0x5970], R10 ;  /* 0x0059700a01007387 */ /* 0x0049e80000100a00 */
[----:B------:R1:W-:Y:S04]  /*deac0*/  STL.64 [R1+0x5968], R8 ;  /* 0x0059680801007387 */ /* 0x0003e80000100a00 */
[----:B------:R-:W2:Y:S04]  /*dead0*/  LDL.LU R24, [R1+0x10] ;  /* 0x0000100001187983 */ /* 0x000ea80000300800 */
[----:B------:R-:W3:Y:S04]  /*deae0*/  LDL.LU R2, [R1+0x5b88] ;  /* 0x005b880001027983 */ /* 0x000ee80000300800 */
[----:B------:R-:W-:Y:S04]  /*deaf0*/  STL.64 [R1+0x5980], R26 ;  /* 0x0059801a01007387 */ /* 0x000fe80000100a00 */
[----:B--2---:R-:W-:Y:S04]  /*deb00*/  STL.64 [R1+0x5978], R24 ;  /* 0x0059781801007387 */ /* 0x004fe80000100a00 */
[----:B0-----:R-:W2:Y:S04]  /*deb10*/  LDL.LU R4, [R1+0x250] ;  /* 0x0002500001047983 */ /* 0x001ea80000300800 */
[----:B------:R-:W2:Y:S04]  /*deb20*/  LDL.LU R5, [R1+0x254] ;  /* 0x0002540001057983 */ /* 0x000ea80000300800 */
[----:B------:R-:W2:Y:S04]  /*deb30*/  LDL.LU R6, [R1+0x258] ;  /* 0x0002580001067983 */ /* 0x000ea80000300800 */
[----:B------:R-:W2:Y:S01]  /*deb40*/  LDL.LU R7, [R1+0x25c] ;  /* 0x00025c0001077983 */ /* 0x000ea20000300800 */
[----:B----4-:R-:W-:-:S02]  /*deb50*/  IMAD.MOV.U32 R10, RZ, RZ, R0 ;  /* 0x000000ffff0a7224 */ /* 0x010fc400078e0000 */
[----:B------:R-:W-:Y:S01]  /*deb60*/  IMAD.MOV.U32 R11, RZ, RZ, R3 ;  /* 0x000000ffff0b7224 */ /* 0x000fe200078e0003 */
[----:B--2---:R-:W-:Y:S04]  /*deb70*/  STL.64 [R1+0x5990], R6 ;  /* 0x0059900601007387 */ /* 0x004fe80000100a00 */
[----:B------:R0:W-:Y:S04]  /*deb80*/  STL.64 [R1+0x5988], R4 ;  /* 0x0059880401007387 */ /* 0x0001e80000100a00 */
[----:B------:R-:W2:Y:S04]  /*deb90*/  LDL.LU R0, [R1+0x5b84] ;  /* 0x005b840001007983 */ /* 0x000ea80000300800 */
[----:B------:R-:W4:Y:S04]  /*deba0*/  LDL.LU R3, [R1+0x5b80] ;  /* 0x005b800001037983 */ /* 0x000f280000300800 */
[----:B-1----:R-:W2:Y:S01]  /*debb0*/  LDL.LU R8, [R1+0x20] ;  /* 0x0000200001087983 */ /* 0x002ea20000300800 */
[----:B---3--:R-:W-:-:S03]  /*debc0*/  IMAD.MOV.U32 R9, RZ, RZ, R2 ;  /* 0x000000ffff097224 */ /* 0x008fc600078e0002 */
[----:B------:R-:W3:Y:S04]  /*debd0*/  LDL.LU R2, [R1+0x5b7c] ;  /* 0x005b7c0001027983 */ /* 0x000ee80000300800 */
[----:B------:R4:W-:Y:S04]  /*debe0*/  STL.64 [R1+0x59a0], R10 ;  /* 0x0059a00a01007387 */ /* 0x0009e80000100a00 */
        /* <DEDUP_REMOVED lines=11> */
[----:B------:R-:W-:Y:S04]  /*deca0*/  STL.64 [R1+0x59b8], R10 ;  /* 0x0059b80a01007387 */ /* 0x000fe80000100a00 */
[----:B0-----:R-:W2:Y:S04]  /*decb0*/  LDL.LU R4, [R1+0x290] ;  /* 0x0002900001047983 */ /* 0x001ea80000300800 */
[----:B------:R-:W2:Y:S04]  /*decc0*/  LDL.LU R5, [R1+0x294] ;  /* 0x0002940001057983 */ /* 0x000ea80000300800 */
[----:B------:R-:W2:Y:S04]  /*decd0*/  LDL.LU R6, [R1+0x298] ;  /* 0x0002980001067983 */ /* 0x000ea80000300800 */
[----:B------:R-:W2:Y:S01]  /*dece0*/  LDL.LU R7, [R1+0x29c] ;  /* 0x00029c0001077983 */ /* 0x000ea20000300800 */
[----:B---3--:R-:W-:-:S03]  /*decf0*/  IMAD.MOV.U32 R9, RZ, RZ, R2 ;  /* 0x000000ffff097224 */ /* 0x008fc600078e0002 */
[----:B--2---:R-:W-:Y:S04]  /*ded00*/  STL.64 [R1+0x59c8], R6 ;  /* 0x0059c80601007387 */ /* 0x004fe80000100a00 */
[----:B------:R0:W-:Y:S04]  /*ded10*/  STL.64 [R1+0x59c0], R4 ;  /* 0x0059c00401007387 */ /* 0x0001e80000100a00 */
[----:B------:R-:W2:Y:S04]  /*ded20*/  LDL.LU R8, [R1+0x30] ;  /* 0x0000300001087983 */ /* 0x000ea80000300800 */
[----:B------:R-:W3:Y:S04]  /*ded30*/  LDL.LU R2, [R1+0x5b70] ;  /* 0x005b700001027983 */ /* 0x000ee80000300800 */
[----:B--2---:R1:W-:Y:S04]  /*ded40*/  STL.64 [R1+0x59d0], R8 ;  /* 0x0059d00801007387 */ /* 0x0043e80000100a00 */
        /* <DEDUP_REMOVED lines=30> */
[----:B------:R-:W2:Y:S01]  /*def30*/  LDL.LU R8, [R1+0x50] ;  /* 0x0000500001087983 */ /* 0x000ea20000300800 */
        /* <DEDUP_REMOVED lines=22> */
[----:B------:R-:W3:Y:S01]  /*df0a0*/  LDL.LU R2, [R1+0x5b4c] ;  /* 0x005b4c0001027983 */ /* 0x000ee20000300800 */
[----:B------:R-:W-:Y:S02]  /*df0b0*/  IMAD.MOV.U32 R10, RZ, RZ, R3 ;  /* 0x000000ffff0a7224 */ /* 0x000fe400078e0003 */
[----:B----4-:R-:W-:Y:S01]  /*df0c0*/  IMAD.MOV.U32 R11, RZ, RZ, R0 ;  /* 0x000000ffff0b7224 */ /* 0x010fe200078e0000 */
[----:B--2---:R-:W-:Y:S04]  /*df0d0*/  STL.64 [R1+0x5a60], R8 ;  /* 0x005a600801007387 */ /* 0x004fe80000100a00 */
[----:B------:R-:W-:Y:S04]  /*df0e0*/  STL.64 [R1+0x5a40], R6 ;  /* 0x005a400601007387 */ /* 0x000fe80000100a00 */
[----:B------:R0:W-:Y:S04]  /*df0f0*/  STL.64 [R1+0x5a38], R4 ;  /* 0x005a380401007387 */ /* 0x0001e80000100a00 */
[----:B0-----:R-:W2:Y:S04]  /*df100*/  LDL.LU R4, [R1+0x320] ;  /* 0x0003200001047983 */ /* 0x001ea80000300800 */
[----:B------:R-:W2:Y:S04]  /*df110*/  LDL.LU R5, [R1+0x324] ;  /* 0x0003240001057983 */ /* 0x000ea80000300800 */
[----:B------:R-:W4:Y:S04]  /*df120*/  LDL.LU R6, [R1+0x328] ;  /* 0x0003280001067983 */ /* 0x000f280000300800 */
[----:B------:R-:W4:Y:S04]  /*df130*/  LDL.LU R7, [R1+0x32c] ;  /* 0x00032c0001077983 */ /* 0x000f280000300800 */
[----:B------:R-:W2:Y:S04]  /*df140*/  LDL.LU R3, [R1+0x5b48] ;  /* 0x005b480001037983 */ /* 0x000ea80000300800 */
[----:B------:R-:W2:Y:S04]  /*df150*/  LDL.LU R0, [R1+0x5b44] ;  /* 0x005b440001007983 */ /* 0x000ea80000300800 */
[----:B------:R-:W2:Y:S01]  /*df160*/  LDL.LU R8, [R1+0x70] ;  /* 0x0000700001087983 */ /* 0x000ea20000300800 */
[----:B---3--:R-:W-:-:S03]  /*df170*/  IMAD.MOV.U32 R9, RZ, RZ, R2 ;  /* 0x000000ffff097224 */ /* 0x008fc600078e0002 */
[----:B------:R-:W3:Y:S04]  /*df180*/  LDL.LU R2, [R1+0x5b40] ;  /* 0x005b400001027983 */ /* 0x000ee80000300800 */
[----:B------:R-:W-:Y:S04]  /*df190*/  STL.64 [R1+0x5a78], R10 ;  /* 0x005a780a01007387 */ /* 0x000fe80000100a00 */
[----:B--2---:R-:W-:Y:S04]  /*df1a0*/  STL.64 [R1+0x5a90], R8 ;  /* 0x005a900801007387 */ /* 0x004fe80000100a00 */
[----:B----4-:R-:W-:Y:S04]  /*df1b0*/  STL.64 [R1+0x5a58], R6 ;  /* 0x005a580601007387 */ /* 0x010fe80000100a00 */
[----:B------:R0:W-:Y:S04]  /*df1c0*/  STL.64 [R1+0x5a50], R4 ;  /* 0x005a500401007387 */ /* 0x0001e80000100a00 */
[----:B0-----:R-:W2:Y:S04]  /*df1d0*/  LDL.LU R4, [R1+0x350] ;  /* 0x0003500001047983 */ /* 0x001ea80000300800 */
[----:B------:R-:W2:Y:S04]  /*df1e0*/  LDL.LU R5, [R1+0x354] ;  /* 0x0003540001057983 */ /* 0x000ea80000300800 */
[----:B------:R-:W4:Y:S04]  /*df1f0*/  LDL.LU R6, [R1+0x358] ;  /* 0x0003580001067983 */ /* 0x000f280000300800 */
[----:B------:R-:W4:Y:S01]  /*df200*/  LDL.LU R7, [R1+0x35c] ;  /* 0x00035c0001077983 */ /* 0x000f220000300800 */
[----:B------:R-:W-:-:S02]  /*df210*/  IMAD.MOV.U32 R10, RZ, RZ, R0 ;  /* 0x000000ffff0a7224 */ /* 0x000fc400078e0000 */
[----:B------:R-:W-:Y:S01]  /*df220*/  IMAD.MOV.U32 R11, RZ, RZ, R3 ;  /* 0x000000ffff0b7224 */ /* 0x000fe200078e0003 */
[----:B------:R-:W2:Y:S04]  /*df230*/  LDL.LU R0, [R1+0x5b3c] ;  /* 0x005b3c0001007983 */ /* 0x000ea80000300800 */
[----:B------:R-:W3:Y:S04]  /*df240*/  LDL.LU R3, [R1+0x5b38] ;  /* 0x005b380001037983 */ /* 0x000ee80000300800 */
[----:B------:R-:W-:Y:S04]  /*df250*/  STL.64 [R1+0x5aa8], R10 ;  /* 0x005aa80a01007387 */ /* 0x000fe80000100a00 */
[----:B----4-:R-:W-:Y:S04]  /*df260*/  STL.64 [R1+0x5a70], R6 ;  /* 0x005a700601007387 */ /* 0x010fe80000100a00 */
[----:B--2---:R0:W-:Y:S04]  /*df270*/  STL.64 [R1+0x5a68], R4 ;  /* 0x005a680401007387 */ /* 0x0041e80000100a00 */
        /* <DEDUP_REMOVED lines=27> */
[----:B------:R-:W3:Y:S01]  /*df430*/  LDL.LU R2, [R1+0x5b28] ;  /* 0x005b280001027983 */ /* 0x000ee20000300800 */
[----:B------:R-:W-:-:S03]  /*df440*/  IMAD.MOV.U32 R10, RZ, RZ, R0 ;  /* 0x000000ffff0a7224 */ /* 0x000fc600078e0000 */
        /* <DEDUP_REMOVED lines=9> */
[----:B------:R-:W-:-:S05]  /*df4e0*/  IMAD.MOV.U32 R11, RZ, RZ, R3 ;  /* 0x000000ffff0b7224 */ /* 0x000fca00078e0003 */
[----:B------:R0:W-:Y:S04]  /*df4f0*/  STL.64 [R1+0x5b18], R10 ;  /* 0x005b180a01007387 */ /* 0x0001e80000100a00 */
[----:B--2---:R1:W-:Y:S04]  /*df500*/  STL [R1+0x5b10], R9 ;  /* 0x005b100901007387 */ /* 0x0043e80000100800 */
[----:B------:R-:W3:Y:S01]  /*df510*/  LDL.LU R8, [R1+0x910] ;  /* 0x0009100001087983 */ /* 0x000ee20000300800 */
[----:B0-----:R-:W-:-:S03]  /*df520*/  IMAD.MOV.U32 R11, RZ, RZ, R0 ;  /* 0x000000ffff0b7224 */ /* 0x001fc600078e0000 */
[----:B-1----:R-:W3:Y:S04]  /*df530*/  LDL.LU R9, [R1+0x914] ;  /* 0x0009140001097983 */ /* 0x002ee80000300800 */
[----:B------:R-:W3:Y:S04]  /*df540*/  LDL.LU R10, [R1+0x918] ;  /* 0x00091800010a7983 */ /* 0x000ee80000300800 */
[----:B------:R-:W2:Y:S04]  /*df550*/  LDL.LU R3, [R1+0x4cf4] ;  /* 0x004cf40001037983 */ /* 0x000ea80000300800 */
[----:B------:R-:W2:Y:S04]  /*df560*/  LDL.LU R0, [R1+0x4cf0] ;  /* 0x004cf00001007983 */ /* 0x000ea80000300800 */
[----:B----4-:R-:W-:Y:S04]  /*df570*/  STL.64 [R1+0x5ad0], R6 ;  /* 0x005ad00601007387 */ /* 0x010fe80000100a00 */
[----:B------:R0:W-:Y:S04]  /*df580*/  STL.64 [R1+0x5ac8], R4 ;  /* 0x005ac80401007387 */ /* 0x0001e80000100a00 */
        /* <DEDUP_REMOVED lines=10> */
[----:B------:R-:W-:-:S03]  /*df630*/  IMAD R0, R0, 0x100, R3 ;  /* 0x0000010000007824 */ /* 0x000fc600078e0203 */
[----:B----4-:R-:W-:Y:S04]  /*df640*/  STL.64 [R1+0x5b00], R6 ;  /* 0x005b000601007387 */ /* 0x010fe80000100a00 */
[----:B--2---:R0:W-:Y:S04]  /*df650*/  STL.64 [R1+0x5af8], R4 ;  /* 0x005af80401007387 */ /* 0x0041e80000100a00 */
[----:B0-----:R-:W2:Y:S04]  /*df660*/  LDL.LU R4, [R1+0x900] ;  /* 0x0009000001047983 */ /* 0x001ea80000300800 */
[----:B------:R-:W2:Y:S04]  /*df670*/  LDL.LU R5, [R1+0x904] ;  /* 0x0009040001057983 */ /* 0x000ea80000300800 */
[----:B------:R-:W2:Y:S04]  /*df680*/  LDL.LU R6, [R1+0x908] ;  /* 0x0009080001067983 */ /* 0x000ea80000300800 */
[----:B------:R-:W2:Y:S04]  /*df690*/  LDL.LU R7, [R1+0x90c] ;  /* 0x00090c0001077983 */ /* 0x000ea80000300800 */
        /* <DEDUP_REMOVED lines=12> */
[----:B------:R-:W3:Y:S02]  /*df760*/  LDL.LU R3, [R1+0x5b20] ;  /* 0x005b200001037983 */ /* 0x000ee40000300800 */
[----:B---3--:R-:W-:Y:S02]  /*df770*/  HMMA.16816.F32 R12, R12, R2, R8 ;  /* 0x000000020c0c723c */ /* 0x008fe40000001808 */
[----:B------:R-:W2:Y:S04]  /*df780*/  LDL.LU.64 R10, [R1+0x5b18] ;  /* 0x005b1800010a7983 */ /* 0x000ea80000300a00 */
[----:B------:R-:W3:-:S13]  /*df790*/  LDL.LU R9, [R1+0x5b10] ;  /* 0x005b100001097983 */ /* 0x000eda0000300800 */
[----:B------:R0:W-:Y:S04]  /*df7a0*/  STL.64 [R1+0xcd0], R12 ;  /* 0x000cd00c01007387 */ /* 0x0001e80000100a00 */
[----:B------:R1:W-:Y:S01]  /*df7b0*/  STL.64 [R1+0xcd8], R14 ;  /* 0x000cd80e01007387 */ /* 0x0003e20000100a00 */
[----:B0-----:R-:W-:Y:S02]  /*df7c0*/  F2FP.F16.E4M3.UNPACK_B R13, R28 ;  /* 0x0000001cff0d723e */ /* 0x001fe400020006ff */
[----:B-1----:R-:W-:Y:S02]  /*df7d0*/  F2FP.F16.E4M3.UNPACK_B R14, R29 ;  /* 0x0000001dff0e723e */ /* 0x002fe400020006ff */
[----:B------:R-:W-:Y:S01]  /*df7e0*/  F2FP.F16.E4M3.UNPACK_B R15, R0 ;  /* 0x00000000ff0f723e */ /* 0x000fe200020006ff */
[----:B------:R-:W4:Y:S04]  /*df7f0*/  LDL.LU R28, [R1+0x5b0c] ;  /* 0x005b0c00011c7983 */ /* 0x000f280000300800 */
[----:B------:R-:W4:Y:S01]  /*df800*/  LDL.LU R29, [R1+0x5b08] ;  /* 0x005b0800011d7983 */ /* 0x000f220000300800 */
[----:B---3--:R-:W-:-:S07]  /*df810*/  F2FP.F16.E4M3.UNPACK_B R12, R9 ;  /* 0x00000009ff0c723e */ /* 0x008fce00020006ff */
        /* <DEDUP_REMOVED lines=90> */
[----:B------:R-:W2:Y:S02]  /*dfdc0*/  LDL.LU.64 R8, [R1+0x5998] ;  /* 0x0059980001087983 */ /* 0x000ea40000300a00 */
[C---:B--2---:R-:W-:Y:S08]  /*dfdd0*/  HMMA.16816.F32 R4, R12.reuse, R8, R4 ;  /* 0x000000080c04723c */ /* 0x044ff00000001804 */
[C---:B----4-:R-:W-:Y:S11]  /*dfde0*/  HMMA.16816.F32 R8, R12.reuse, R10, R24 ;  /* 0x0000000a0c08723c */ /* 0x050ff60000001818 */
        /* <DEDUP_REMOVED lines=16> */
[----:B------:R-:W2:Y:S04]  /*dfef0*/  LDL.LU.64 R10, [R1+0x5950] ;  /* 0x00595000010a7983 */ /* 0x000ea80000300a00 */
[----:B------:R-:W-:Y:S04]  /*dff00*/  STL.64 [R1+0xb00], R24 ;  /* 0x000b001801007387 */ /* 0x000fe80000100a00 */
[----:B------:R0:W-:Y:S04]  /*dff10*/  STL.64 [R1+0xb08], R26 ;  /* 0x000b081a01007387 */ /* 0x0001e80000100a00 */
[----:B0-----:R-:W3:Y:S04]  /*dff20*/  LDL.LU.64 R26, [R1+0x5948] ;  /* 0x00594800011a7983 */ /* 0x001ee80000300a00 */
[----:B------:R-:W4:Y:S04]  /*dff30*/  LDL.LU.64 R24, [R1+0x5940] ;  /* 0x0059400001187983 */ /* 0x000f280000300a00 */
[----:B------:R-:W3:Y:S01]  /*dff40*/  LDL.LU R0, [R1+0x388c] ;  /* 0x00388c0001007983 */ /* 0x000ee20000300800 */
[C---:B--2---:R-:W-:Y:S08]  /*dff50*/  HMMA.16816.F32 R8, R12.reuse, R10, R4 ;  /* 0x0000000a0c08723c */ /* 0x044ff00000001804 */
[C---:B------:R-:W-:Y:S11]  /*dff60*/  HMMA.16816.F32 R4, R12.reuse, R28, R16 ;  /* 0x0000001c0c04723c */ /* 0x040ff60000001810 */
[----:B------:R-:W-:Y:S04]  /*dff70*/  STL.64 [R1+0xaf0], R8 ;  /* 0x000af00801007387 */ /* 0x000fe80000100a00 */
[----:B------:R-:W-:Y:S04]  /*dff80*/  STL.64 [R1+0xaf8], R10 ;  /* 0x000af80a01007387 */ /* 0x000fe80000100a00 */
[----:B------:R-:W2:Y:S04]  /*dff90*/  LDL.LU R28, [R1+0x3894] ;  /* 0x00389400011c7983 */ /* 0x000ea80000300800 */
[----:B------:R-:W2:Y:S04]  /*dffa0*/  LDL.LU R29, [R1+0x3868] ;  /* 0x00386800011d7983 */ /* 0x000ea80000300800 */
[----:B------:R-:W-:Y:S04]  /*dffb0*/  STL.64 [R1+0xae0], R4 ;  /* 0x000ae00401007387 */ /* 0x000fe80000100a00 */
[----:B------:R3:W-:Y:S02]  /*dffc0*/  STL.64 [R1+0xae8], R6 ;  /* 0x000ae80601007387 */ /* 0x0007e40000100a00 */
[----:B---3--:R-:W-:Y:S02]  /*dffd0*/  HMMA.16816.F32 R4, R12, R26, R20 ;  /* 0x0000001a0c04723c */ /* 0x008fe40000001814 */
[----:B------:R-:W4:-:S15]  /*dffe0*/  LDL.LU R20, [R1+0x1a0] ;  /* 0x0001a00001147983 */ /* 0x000f1e0000300800 */
[----:B------:R-:W-:Y:S02]  /*dfff0*/  NOP ;  /* 0x0000000000007918 */ /* 0x000fe40000000000 */
[----:B------:R0:W-:Y:S04]  /*e0000*/  STL.64 [R1+0xad0], R4 ;  /* 0x000ad00401007387 */ /* 0x0001e80000100a00 */
[----:B------:R1:W-:Y:S04]  /*e0010*/  STL.64 [R1+0xad8], R6 ;  /* 0x000ad80601007387 */ /* 0x0003e80000100a00 */
[----:B------:R-:W4:Y:S04]  /*e0020*/  LDL.LU R21, [R1+0x1a4] ;  /* 0x0001a40001157983 */ /* 0x000f280000300800 */
[----:B------:R-:W4:Y:S04]  /*e0030*/  LDL.LU R22, [R1+0x1a8] ;  /* 0x0001a80001167983 */ /* 0x000f280000300800 */
[----:B------:R-:W4:Y:S04]  /*e0040*/  LDL.LU R23, [R1+0x1ac] ;  /* 0x0001ac0001177983 */ /* 0x000f280000300800 */
[----:B0-----:R-:W3:Y:S04]  /*e0050*/  LDL.LU R4, [R1+0x110] ;  /* 0x0001100001047983 */ /* 0x001ee80000300800 */
[----:B------:R-:W3:Y:S04]  /*e0060*/  LDL.LU R5, [R1+0x114] ;  /* 0x0001140001057983 */ /* 0x000ee80000300800 */
[----:B-1----:R-:W2:Y:S04]  /*e0070*/  LDL.LU R6, [R1+0x118] ;  /* 0x0001180001067983 */ /* 0x002ea80000300800 */
        /* <DEDUP_REMOVED lines=30> */
[----:B------:R-:W-:Y:S04]  /*e0260*/  STL.64 [R1+0xac0], R20 ;  /* 0x000ac01401007387 */ /* 0x000fe80000100a00 */
[----:B------:R0:W-:Y:S04]  /*e0270*/  STL.64 [R1+0xac8], R22 ;  /* 0x000ac81601007387 */ /* 0x0001e80000100a00 */
[----:B0-----:R-:W3:Y:S04]  /*e0280*/  LDL.LU.64 R22, [R1+0x5938] ;  /* 0x0059380001167983 */ /* 0x001ee80000300a00 */
[----:B------:R-:W3:Y:S04]  /*e0290*/  LDL.LU.64 R20, [R1+0x5930] ;  /* 0x0059300001147983 */ /* 0x000ee80000300a00 */
[----:B------:R-:W3:Y:S04]  /*e02a0*/  LDL.LU R24, [R1+0x3058] ;  /* 0x0030580001187983 */ /* 0x000ee80000300800 */
[----:B------:R-:W3:Y:S04]  /*e02b0*/  LDL.LU R25, [R1+0x3878] ;  /* 0x0038780001197983 */ /* 0x000ee80000300800 */
[----:B--2---:R-:W-:Y:S04]  /*e02c0*/  STL.64 [R1+0x58b8], R26 ;  /* 0x0058b81a01007387 */ /* 0x004fe80000100a00 */
[----:B---3--:R0:W-:Y:S04]  /*e02d0*/  STL.64 [R1+0x58b0], R24 ;  /* 0x0058b01801007387 */ /* 0x0081e80000100a00 */
[----:B0-----:R-:W2:Y:S04]  /*e02e0*/  LDL.LU R24, [R1+0xf0] ;  /* 0x0000f00001187983 */ /* 0x001ea80000300800 */
[----:B------:R-:W2:Y:S04]  /*e02f0*/  LDL.LU R25, [R1+0xf4] ;  /* 0x0000f40001197983 */ /* 0x000ea80000300800 */
[----:B------:R-:W3:Y:S04]  /*e0300*/  LDL.LU R26, [R1+0xf8] ;  /* 0x0000f800011a7983 */ /* 0x000ee80000300800 */
[----:B------:R-:W3:Y:S01]  /*e0310*/  LDL.LU R27, [R1+0xfc] ;  /* 0x0000fc00011b7983 */ /* 0x000ee20000300800 */
[C---:B------:R-:W-:Y:S03]  /*e0320*/  HMMA.16816.F32 R16, R12.reuse, R22, R16 ;  /* 0x000000160c10723c */ /* 0x040fe60000001810 */
[----:B---3--:R-:W-:Y:S04]  /*e0330*/  STL.64 [R1+0x58c8], R26 ;  /* 0x0058c81a01007387 */ /* 0x008fe80000100a00 */
[----:B--2---:R0:W-:Y:S04]  /*e0340*/  STL.64 [R1+0x58c0], R24 ;  /* 0x0058c01801007387 */ /* 0x0041e80000100a00 */
[----:B0-----:R-:W2:Y:S04]  /*e0350*/  LDL.LU R24, [R1+0x100] ;  /* 0x0001000001187983 */ /* 0x001ea80000300800 */
[----:B------:R-:W2:Y:S04]  /*e0360*/  LDL.LU R25, [R1+0x104] ;  /* 0x0001040001197983 */ /* 0x000ea80000300800 */
[----:B------:R-:W2:Y:S04]  /*e0370*/  LDL.LU R26, [R1+0x108] ;  /* 0x00010800011a7983 */ /* 0x000ea80000300800 */
[----:B------:R-:W2:Y:S04]  /*e0380*/  LDL.LU R27, [R1+0x10c] ;  /* 0x00010c00011b7983 */ /* 0x000ea80000300800 */
        /* <DEDUP_REMOVED lines=10> */
[----:B0-----:R-:W4:Y:S04]  /*e0430*/  LDL.LU.64 R18, [R1+0x5918] ;  /* 0x0059180001127983 */ /* 0x001f280000300a00 */
[----:B------:R-:W3:Y:S04]  /*e0440*/  LDL.LU.64 R16, [R1+0x5910] ;  /* 0x0059100001107983 */ /* 0x000ee80000300a00 */
[----:B------:R-:W2:Y:S04]  /*e0450*/  LDL.LU R20, [R1+0x3048] ;  /* 0x0030480001147983 */ /* 0x000ea80000300800 */
[----:B------:R-:W2:Y:S01]  /*e0460*/  LDL.LU R21, [R1+0x3888] ;  /* 0x0038880001157983 */ /* 0x000ea20000300800 */
[----:B----4-:R-:W-:-:S15]  /*e0470*/  HMMA.16816.F32 R8, R12, R18, R8 ;  /* 0x000000120c08723c */ /* 0x010fde0000001808 */
[----:B------:R-:W-:-:S04]  /*e0480*/  NOP ;  /* 0x0000000000007918 */ /* 0x000fc80000000000 */
[----:B------:R-:W-:Y:S04]  /*e0490*/  STL.64 [R1+0xa90], R8 ;  /* 0x000a900801007387 */ /* 0x000fe80000100a00 */
[----:B------:R0:W-:Y:S04]  /*e04a0*/  STL.64 [R1+0xa98], R10 ;  /* 0x000a980a01007387 */ /* 0x0001e80000100a00 */
[----:B0-----:R-:W3:Y:S04]  /*e04b0*/  LDL.LU.64 R10, [R1+0x5908] ;  /* 0x00590800010a7983 */ /* 0x001ee80000300a00 */
[----:B------:R-:W3:Y:S04]  /*e04c0*/  LDL.LU.64 R8, [R1+0x5900] ;  /* 0x0059000001087983 */ /* 0x000ee80000300a00 */
[----:B------:R-:W4:Y:S04]  /*e04d0*/  LDL.LU R18, [R1+0x3898] ;  /* 0x0038980001127983 */ /* 0x000f280000300800 */
[----:B------:R-:W2:Y:S01]  /*e04e0*/  LDL.LU R19, [R1+0x3890] ;  /* 0x0038900001137983 */ /* 0x000ea20000300800 */
[----:B---3--:R-:W-:-:S15]  /*e04f0*/  HMMA.16816.F32 R8, R12, R16, R8 ;  /* 0x000000100c08723c */ /* 0x008fde0000001808 */
[----:B------:R-:W-:-:S04]  /*e0500*/  NOP ;  /* 0x0000000000007918 */ /* 0x000fc80000000000 */
[----:B------:R-:W-:Y:S04]  /*e0510*/  STL.64 [R1+0xa80], R8 ;  /* 0x000a800801007387 */ /* 0x000fe80000100a00 */
[----:B------:R0:W-:Y:S04]  /*e0520*/  STL.64 [R1+0xa88], R10 ;  /* 0x000a880a01007387 */ /* 0x0001e80000100a00 */
[----:B0-----:R-:W3:Y:S04]  /*e0530*/  LDL.LU.64 R10, [R1+0x58f8] ;  /* 0x0058f800010a7983 */ /* 0x001ee80000300a00 */
[----:B------:R-:W2:Y:S04]  /*e0540*/  LDL.LU.64 R8, [R1+0x58f0] ;  /* 0x0058f00001087983 */ /* 0x000ea80000300a00 */
[----:B------:R-:W2:Y:S04]  /*e0550*/  LDL.LU R16, [R1+0x305c] ;  /* 0x00305c0001107983 */ /* 0x000ea80000300800 */
[----:B------:R-:W2:Y:S01]  /*e0560*/  LDL.LU R17, [R1+0x3064] ;  /* 0x0030640001117983 */ /* 0x000ea20000300800 */
[----:B---3--:R-:W-:-:S15]  /*e0570*/  HMMA.16816.F32 R4, R12, R10, R4 ;  /* 0x0000000a0c04723c */ /* 0x008fde0000001804 */
        /* <DEDUP_REMOVED lines=12> */
[----:B------:R-:W3:Y:S04]  /*e0640*/  LDL.LU.64 R4, [R1+0x58d0] ;  /* 0x0058d00001047983 */ /* 0x000ee80000300a00 */
[----:B------:R-:W3:Y:S01]  /*e0650*/  LDL.LU R9, [R1+0x3074] ;  /* 0x0030740001097983 */ /* 0x000ee20000300800 */
[----:B--2---:R-:W-:-:S15]  /*e0660*/  HMMA.16816.F32 R24, R12, R6, R24 ;  /* 0x000000060c18723c */ /* 0x004fde0000001818 */
[----:B------:R-:W-:-:S04]  /*e0670*/  NOP ;  /* 0x0000000000007918 */ /* 0x000fc80000000000 */
[----:B------:R-:W-:Y:S04]  /*e0680*/  STL.64 [R1+0xa50], R24 ;  /* 0x000a501801007387 */ /* 0x000fe80000100a00 */
[----:B------:R0:W-:Y:S04]  /*e0690*/  STL.64 [R1+0xa58], R26 ;  /* 0x000a581a01007387 */ /* 0x0001e80000100a00 */
[----:B0-----:R-:W3:Y:S04]  /*e06a0*/  LDL.LU.64 R26, [R1+0x58c8] ;  /* 0x0058c800011a7983 */ /* 0x001ee80000300a00 */
[----:B------:R-:W3:Y:S02]  /*e06b0*/  LDL.LU.64 R24, [R1+0x58c0] ;  /* 0x0058c00001187983 */ /* 0x000ee40000300a00 */
[----:B---3--:R-:W-:Y:S02]  /*e06c0*/  HMMA.16816.F32 R4, R12, R4, R24 ;  /* 0x000000040c04723c */ /* 0x008fe40000001818 */
[----:B------:R-:W2:Y:S04]  /*e06d0*/  LDL.LU.64 R26, [R1+0x58b8] ;  /* 0x0058b800011a7983 */ /* 0x000ea80000300a00 */
[----:B------:R-:W3:-:S13]  /*e06e0*/  LDL.LU.64 R24, [R1+0x58b0] ;  /* 0x0058b00001187983 */ /* 0x000eda0000300a00 */
[----:B------:R0:W-:Y:S04]  /*e06f0*/  STL.64 [R1+0xa40], R4 ;  /* 0x000a400401007387 */ /* 0x0001e80000100a00 */
[----:B------:R1:W-:Y:S04]  /*e0700*/  STL.64 [R1+0xa48], R6 ;  /* 0x000a480601007387 */ /* 0x0003e80000100a00 */
[----:B0-----:R-:W2:Y:S04]  /*e0710*/  LDL.LU R4, [R1+0xc0] ;  /* 0x0000c00001047983 */ /* 0x001ea80000300800 */
[----:B------:R-:W2:Y:S04]  /*e0720*/  LDL.LU R5, [R1+0xc4] ;  /* 0x0000c40001057983 */ /* 0x000ea80000300800 */
[----:B-1----:R-:W2:Y:S04]  /*e0730*/  LDL.LU R6, [R1+0xc8] ;  /* 0x0000c80001067983 */ /* 0x002ea80000300800 */
[----:B------:R-:W2:Y:S01]  /*e0740*/  LDL.LU R7, [R1+0xcc] ;  /* 0x0000cc0001077983 */ /* 0x000ea20000300800 */
[----:B------:R-:W-:Y:S01]  /*e0750*/  VIADD R9, R9, 0x1 ;  /* 0x0000000109097836 */ /* 0x000fe20000000000 */
[----:B------:R-:W-:-:S02]  /*e0760*/  IADD3 R10, P4, PT, R10, UR45, RZ ;  /* 0x0000002d0a0a7c10 */ /* 0x000fc4000ff9e0ff */
[----:B------:R-:W-:Y:S02]  /*e0770*/  IADD3 R11, P5, PT, R11, UR45, RZ ;  /* 0x0000002d0b0b7c10 */ /* 0x000fe4000ffbe0ff */
[----:B------:R-:W-:Y:S02]  /*e0780*/  IADD3 R16, P6, PT, R16, UR45, RZ ;  /* 0x0000002d10107c10 */ /* 0x000fe4000ffde0ff */
[----:B------:R-:W-:Y:S01]  /*e0790*/  IADD3 R17, P1, PT, R17, UR45, RZ ;  /* 0x0000002d11117c10 */ /* 0x000fe2000ff3e0ff */
[----:B------:R-:W-:Y:S01]  /*e07a0*/  STL [R1+0x3074], R9 ;  /* 0x0030740901007387 */ /* 0x000fe20000100800 */
[----:B----4-:R-:W-:Y:S02]  /*e07b0*/  IADD3 R18, P2, PT, R18, UR45, RZ ;  /* 0x0000002d12127c10 */ /* 0x010fe4000ff5e0ff */
[----:B------:R-:W-:Y:S02]  /*e07c0*/  IADD3 R19, P3, PT, R19, UR45, RZ ;  /* 0x0000002d13137c10 */ /* 0x000fe4000ff7e0ff */
[----:B------:R-:W-:-:S02]  /*e07d0*/  IADD3.X R20, PT, PT, R20, UR26, RZ, P4, !PT ;  /* 0x0000001a14147c10 */ /* 0x000fc4000a7fe4ff */
[----:B------:R-:W-:Y:S02]  /*e07e0*/  IADD3 R21, P4, PT, R21, UR45, RZ ;  /* 0x0000002d15157c10 */ /* 0x000fe4000ff9e0ff */
[----:B------:R-:W-:Y:S02]  /*e07f0*/  IADD3.X R22, PT, PT, R22, UR26, RZ, P5, !PT ;  /* 0x0000001a16167c10 */ /* 0x000fe4000affe4ff */
[----:B------:R-:W-:Y:S02]  /*e0800*/  IADD3 R23, P5, PT, R23, UR45, RZ ;  /* 0x0000002d17177c10 */ /* 0x000fe4000ffbe0ff */
[----:B---3--:R-:W-:Y:S02]  /*e0810*/  IADD3.X R24, PT, PT, R24, UR26, RZ, P6, !PT ;  /* 0x0000001a18187c10 */ /* 0x008fe4000b7fe4ff */
[----:B------:R-:W-:Y:S02]  /*e0820*/  IADD3 R25, P6, PT, R25, UR45, RZ ;  /* 0x0000002d19197c10 */ /* 0x000fe4000ffde0ff */
[----:B--2---:R-:W-:-:S02]  /*e0830*/  IADD3.X R26, PT, PT, R26, UR26, RZ, P1, !PT ;  /* 0x0000001a1a1a7c10 */ /* 0x004fc40008ffe4ff */
[----:B------:R-:W-:Y:S01]  /*e0840*/  IADD3 R27, P1, PT, R27, UR45, RZ ;  /* 0x0000002d1b1b7c10 */ /* 0x000fe2000ff3e0ff */
[----:B------:R-:W-:-:S15]  /*e0850*/  HMMA.16816.F32 R4, R12, R2, R4 ;  /* 0x000000020c04723c */ /* 0x000fde0000001804 */
[----:B------:R-:W-:-:S04]  /*e0860*/  NOP ;  /* 0x0000000000007918 */ /* 0x000fc80000000000 */
[----:B------:R-:W-:Y:S04]  /*e0870*/  STL.64 [R1+0xa30], R4 ;  /* 0x000a300401007387 */ /* 0x000fe80000100a00 */
[----:B------:R-:W-:Y:S04]  /*e0880*/  STL.64 [R1+0xa38], R6 ;  /* 0x000a380601007387 */ /* 0x000fe80000100a00 */
        /* <DEDUP_REMOVED lines=14> */
[----:B------:R-:W2:Y:S01]  /*e0970*/  LDL.LU R12, [R1+0x3858] ;  /* 0x00385800010c7983 */ /* 0x000ea20000300800 */
[----:B------:R-:W-:-:S02]  /*e0980*/  IADD3.X R28, PT, PT, R28, UR26, RZ, P2, !PT ;  /* 0x0000001a1c1c7c10 */ /* 0x000fc400097fe4ff */
[----:B------:R-:W-:-:S03]  /*e0990*/  IADD3 R29, P2, PT, R29, UR45, RZ ;  /* 0x0000002d1d1d7c10 */ /* 0x000fc6000ff5e0ff */
[----:B------:R-:W-:Y:S04]  /*e09a0*/  STL [R1+0x3894], R28 ;  /* 0x0038941c01007387 */ /* 0x000fe80000100800 */
[----:B--2---:R0:W-:Y:S04]  /*e09b0*/  STL [R1+0x58a4], R12 ;  /* 0x0058a40c01007387 */ /* 0x0041e80000100800 */
[----:B------:R-:W-:Y:S04]  /*e09c0*/  STL [R1+0x3868], R29 ;  /* 0x0038681d01007387 */ /* 0x000fe80000100800 */
[----:B0-----:R-:W2:Y:S01]  /*e09d0*/  LDL.LU R12, [R1+0x3884] ;  /* 0x00388400010c7983 */ /* 0x001ea20000300800 */
[----:B------:R-:W-:-:S05]  /*e09e0*/  IADD3.X R0, PT, PT, R0, UR26, RZ, P3, !PT ;  /* 0x0000001a00007c10 */ /* 0x000fca0009ffe4ff */
[----:B------:R-:W-:Y:S01]  /*e09f0*/  STL [R1+0x388c], R0 ;  /* 0x00388c0001007387 */ /* 0x000fe20000100800 */
[----:B------:R-:W-:-:S03]  /*e0a00*/  ISETP.NE.U32.AND P0, PT, R9, UR25, PT ;  /* 0x0000001909007c0c */ /* 0x000fc6000bf05070 */
        /* <DEDUP_REMOVED lines=30> */
[----:B--2---:R-:W-:-:S05]  /*e0bf0*/  IADD3 R12, P3, PT, R12, UR45, RZ ;  /* 0x0000002d0c0c7c10 */ /* 0x004fca000ff7e0ff */
[----:B------:R0:W-:Y:S04]  /*e0c00*/  STL [R1+0x3860], R12 ;  /* 0x0038600c01007387 */ /* 0x0001e80000100800 */
[----:B0-----:R-:W2:Y:S02]  /*e0c10*/  LDL.LU R12, [R1+0x58a8] ;  /* 0x0058a800010c7983 */ /* 0x001ea40000300800 */
[----:B--2---:R-:W-:-:S05]  /*e0c20*/  IADD3.X R12, PT, PT, R12, UR26, RZ, P4, !PT ;  /* 0x0000001a0c0c7c10 */ /* 0x004fca000a7fe4ff */
[----:B------:R0:W-:Y:S04]  /*e0c30*/  STL [R1+0x3884], R12 ;  /* 0x0038840c01007387 */ /* 0x0001e80000100800 */
[----:B0-----:R-:W2:Y:S01]  /*e0c40*/  LDL.LU R12, [R1+0x58a4] ;  /* 0x0058a400010c7983 */ /* 0x001ea20000300800 */
[----:B---3--:R-:W-:Y:S02]  /*e0c50*/  IADD3.X R13, PT, PT, R13, UR26, RZ, P5, !PT ;  /* 0x0000001a0d0d7c10 */ /* 0x008fe4000affe4ff */
[----:B----4-:R-:W-:Y:S02]  /*e0c60*/  IADD3 R14, P5, PT, R14, UR45, RZ ;  /* 0x0000002d0e0e7c10 */ /* 0x010fe4000ffbe0ff */
[----:B------:R-:W-:Y:S02]  /*e0c70*/  IADD3.X R15, PT, PT, R15, UR26, RZ, P6, !PT ;  /* 0x0000001a0f0f7c10 */ /* 0x000fe4000b7fe4ff */
[----:B------:R-:W-:-:S02]  /*e0c80*/  IADD3 R2, P6, PT, R2, UR45, RZ ;  /* 0x0000002d02027c10 */ /* 0x000fc4000ffde0ff */
[----:B------:R-:W-:Y:S02]  /*e0c90*/  IADD3.X R3, PT, PT, R3, UR26, RZ, P1, !PT ;  /* 0x0000001a03037c10 */ /* 0x000fe40008ffe4ff */
[----:B------:R-:W-:Y:S02]  /*e0ca0*/  IADD3 R4, P1, PT, R4, UR45, RZ ;  /* 0x0000002d04047c10 */ /* 0x000fe4000ff3e0ff */
[----:B------:R-:W-:Y:S02]  /*e0cb0*/  IADD3.X R5, PT, PT, R5, UR26, RZ, P2, !PT ;  /* 0x0000001a05057c10 */ /* 0x000fe400097fe4ff */
[----:B------:R-:W-:Y:S02]  /*e0cc0*/  IADD3 R6, P2, PT, R6, UR45, RZ ;  /* 0x0000002d06067c10 */ /* 0x000fe4000ff5e0ff */
        /* <DEDUP_REMOVED lines=13> */
[----:B--2---:R-:W-:-:S05]  /*e0da0*/  IADD3 R12, P4, PT, R12, UR45, RZ ;  /* 0x0000002d0c0c7c10 */ /* 0x004fca000ff9e0ff */
[----:B------:R0:W-:Y:S04]  /*e0db0*/  STL [R1+0x3858], R12 ;  /* 0x0038580c01007387 */ /* 0x0001e80000100800 */
[----:B------:R-:W-:Y:S04]  /*e0dc0*/  STL [R1+0x387c], R13 ;  /* 0x00387c0d01007387 */ /* 0x000fe80000100800 */
[----:B------:R-:W-:Y:S04]  /*e0dd0*/  STL [R1+0x3850], R14 ;  /* 0x0038500e01007387 */ /* 0x000fe80000100800 */
[----:B------:R-:W-:Y:S04]  /*e0de0*/  STL [R1+0x3874], R15 ;  /* 0x0038740f01007387 */ /* 0x000fe80000100800 */
[----:B------:R-:W-:Y:S04]  /*e0df0*/  STL [R1+0x3848], R2 ;  /* 0x0038480201007387 */ /* 0x000fe80000100800 */
[----:B------:R-:W-:Y:S04]  /*e0e00*/  STL [R1+0x386c], R3 ;  /* 0x00386c0301007387 */ /* 0x000fe80000100800 */
[----:B------:R-:W-:Y:S01]  /*e0e10*/  STL [R1+0x3840], R4 ;  /* 0x0038400401007387 */ /* 0x000fe20000100800 */
[----:B------:R-:W-:-:S03]  /*e0e20*/  IADD3.X R9, PT, PT, R9, UR26, RZ, P4, !PT ;  /* 0x0000001a09097c10 */ /* 0x000fc6000a7fe4ff */
[----:B------:R-:W-:Y:S01]  /*e0e30*/  STL [R1+0x3864], R5 ;  /* 0x0038640501007387 */ /* 0x000fe20000100800 */
[----:B------:R-:W-:-:S03]  /*e0e40*/  IADD3 R10, P4, PT, R10, UR45, RZ ;  /* 0x0000002d0a0a7c10 */ /* 0x000fc6000ff9e0ff */
        /* <DEDUP_REMOVED lines=20> */
[----:B0-----:R-:W2:Y:S01]  /*e0f90*/  LDL.LU R12, [R1+0x3804] ;  /* 0x00380400010c7983 */ /* 0x001ea20000300800 */
[----:B------:R-:W-:-:S02]  /*e0fa0*/  IADD3 R28, P5, PT, R28, UR45, RZ ;  /* 0x0000002d1c1c7c10 */ /* 0x000fc4000ffbe0ff */
[----:B------:R-:W-:-:S03]  /*e0fb0*/  IADD3.X R29, PT, PT, R29, UR26, RZ, P6, !PT ;  /* 0x0000001a1d1d7c10 */ /* 0x000fc6000b7fe4ff */
[----:B------:R-:W-:Y:S04]  /*e0fc0*/  STL [R1+0x37f0], R28 ;  /* 0x0037f01c01007387 */ /* 0x000fe80000100800 */
[----:B--2---:R0:W-:Y:S04]  /*e0fd0*/  STL [R1+0x589c], R12 ;  /* 0x00589c0c01007387 */ /* 0x0041e80000100800 */
[----:B------:R-:W-:Y:S04]  /*e0fe0*/  STL [R1+0x3814], R29 ;  /* 0x0038141d01007387 */ /* 0x000fe80000100800 */
[----:B0-----:R-:W2:Y:S01]  /*e0ff0*/  LDL.LU R12, [R1+0x37e0] ;  /* 0x0037e000010c7983 */ /* 0x001ea20000300800 */
[----:B------:R-:W-:-:S05]  /*e1000*/  IADD3 R0, P6, PT, R0, UR45, RZ ;  /* 0x0000002d00007c10 */ /* 0x000fca000ffde0ff */
[----:B------:R-:W-:Y:S04]  /*e1010*/  STL [R1+0x37e8], R0 ;  /* 0x0037e80001007387 */ /* 0x000fe80000100800 */
        /* <DEDUP_REMOVED lines=30> */
[----:B--2---:R-:W-:-:S05]  /*e1200*/  IADD3.X R12, PT, PT, R12, UR26, RZ, P1, !PT ;  /* 0x0000001a0c0c7c10 */ /* 0x004fca0008ffe4ff */
[----:B------:R0:W-:Y:S04]  /*e1210*/  STL [R1+0x380c], R12 ;  /* 0x00380c0c01007387 */ /* 0x0001e80000100800 */
[----:B0-----:R-:W2:Y:S02]  /*e1220*/  LDL.LU R12, [R1+0x58a0] ;  /* 0x0058a000010c7983 */ /* 0x001ea40000300800 */
[----:B--2---:R-:W-:-:S05]  /*e1230*/  IADD3 R12, P1, PT, R12, UR45, RZ ;  /* 0x0000002d0c0c7c10 */ /* 0x004fca000ff3e0ff */
[----:B------:R0:W-:Y:S04]  /*e1240*/  STL [R1+0x37e0], R12 ;  /* 0x0037e00c01007387 */ /* 0x0001e80000100800 */
[----:B0-----:R-:W2:Y:S01]  /*e1250*/  LDL.LU R12, [R1+0x589c] ;  /* 0x00589c00010c7983 */ /* 0x001ea20000300800 */
[----:B----4-:R-:W-:Y:S02]  /*e1260*/  IADD3.X R14, PT, PT, R14, UR26, RZ, P3, !PT ;  /* 0x0000001a0e0e7c10 */ /* 0x010fe40009ffe4ff */
[----:B---3--:R-:W-:Y:S02]  /*e1270*/  IADD3 R15, P3, PT, R15, UR45, RZ ;  /* 0x0000002d0f0f7c10 */ /* 0x008fe4000ff7e0ff */
        /* <DEDUP_REMOVED lines=18> */
[----:B--2---:R-:W-:Y:S02]  /*e13a0*/  IADD3.X R12, PT, PT, R12, UR26, RZ, P2, !PT ;  /* 0x0000001a0c0c7c10 */ /* 0x004fe400097fe4ff */
[----:B------:R-:W-:-:S03]  /*e13b0*/  IADD3 R13, P2, PT, R13, UR45, RZ ;  /* 0x0000002d0d0d7c10 */ /* 0x000fc6000ff5e0ff */
[----:B------:R0:W-:Y:S04]  /*e13c0*/  STL [R1+0x3804], R12 ;  /* 0x0038040c01007387 */ /* 0x0001e80000100800 */
        /* <DEDUP_REMOVED lines=29> */
[----:B0-----:R-:W2:Y:S01]  /*e15a0*/  LDL.LU R12, [R1+0x3760] ;  /* 0x00376000010c7983 */ /* 0x001ea20000300800 */
[----:B------:R-:W-:-:S02]  /*e15b0*/  IADD3.X R28, PT, PT, R28, UR26, RZ, P3, !PT ;  /* 0x0000001a1c1c7c10 */ /* 0x000fc40009ffe4ff */
[----:B------:R-:W-:-:S03]  /*e15c0*/  IADD3 R29, P3, PT, R29, UR45, RZ ;  /* 0x0000002d1d1d7c10 */ /* 0x000fc6000ff7e0ff */
[----:B------:R-:W-:Y:S04]  /*e15d0*/  STL [R1+0x379c], R28 ;  /* 0x00379c1c01007387 */ /* 0x000fe80000100800 */
[----:B--2---:R0:W-:Y:S04]  /*e15e0*/  STL [R1+0x5894], R12 ;  /* 0x0058940c01007387 */ /* 0x0041e80000100800 */
[----:B------:R-:W-:Y:S04]  /*e15f0*/  STL [R1+0x3770], R29 ;  /* 0x0037701d01007387 */ /* 0x000fe80000100800 */
[----:B0-----:R-:W2:Y:S01]  /*e1600*/  LDL.LU R12, [R1+0x378c] ;  /* 0x00378c00010c7983 */ /* 0x001ea20000300800 */
[----:B------:R-:W-:-:S05]  /*e1610*/  IADD3.X R0, PT, PT, R0, UR26, RZ, P4, !PT ;  /* 0x0000001a00007c10 */ /* 0x000fca000a7fe4ff */
        /* <DEDUP_REMOVED lines=4423> */
[----:B------:R-:W-:-:S02]  /*f2a90*/  IADD3.X R28, PT, PT, R28, UR48, RZ, P2, !PT ;  /* 0x000000301c1c7c10 */ /* 0x000fc400097fe4ff */
[----:B--2---:R-:W-:Y:S02]  /*f2aa0*/  IADD3.X R12, PT, PT, R12, UR48, RZ, P1, !PT ;  /* 0x000000300c0c7c10 */ /* 0x004fe40008ffe4ff */
        /* <DEDUP_REMOVED lines=31> */
[----:B------:R0:W-:Y:S04]  /*f2ca0*/  STL [R1+0x47e4], R0 ;  /* 0x0047e40001007387 */ /* 0x0001e80000100800 */
[----:B------:R-:W-:Y:S04]  /*f2cb0*/  STL [R1+0x47dc], R28 ;  /* 0x0047dc1c01007387 */ /* 0x000fe80000100800 */
[----:B0-----:R-:W2:Y:S01]  /*f2cc0*/  LDL.LU R0, [R1+0x4858] ;  /* 0x0048580001007983 */ /* 0x001ea20000300800 */
[----:B------:R-:W-:-:S05]  /*f2cd0*/  IADD3 R29, P2, PT, R29, UR24, RZ ;  /* 0x000000181d1d7c10 */ /* 0x000fca000ff5e0ff */
[----:B------:R-:W-:Y:S04]  /*f2ce0*/  STL [R1+0x4848], R29 ;  /* 0x0048481d01007387 */ /* 0x000fe80000100800 */
[----:B--2---:R0:W-:Y:S04]  /*f2cf0*/  STL [R1+0x5724], R0 ;  /* 0x0057240001007387 */ /* 0x0041e80000100800 */
[----:B0-----:R-:W2:Y:S04]  /*f2d00*/  LDL.LU R0, [R1+0x47ec] ;  /* 0x0047ec0001007983 */ /* 0x001ea80000300800 */
        /* <DEDUP_REMOVED lines=58> */
[----:B------:R-:W-:Y:S02]  /*f30b0*/  IADD3.X R27, PT, PT, R27, UR48, RZ, P1, !PT ;  /* 0x000000301b1b7c10 */ /* 0x000fe40008ffe4ff */
[----:B------:R-:W-:Y:S02]  /*f30c0*/  IADD3.X R29, PT, PT, R29, UR48, RZ, P3, !PT ;  /* 0x000000301d1d7c10 */ /* 0x000fe40009ffe4ff */
[----:B------:R-:W-:Y:S02]  /*f30d0*/  IADD3.X R28, PT, PT, R28, UR48, RZ, P2, !PT ;  /* 0x000000301c1c7c10 */ /* 0x000fe400097fe4ff */
[----:B--2---:R-:W-:-:S05]  /*f30e0*/  IADD3 R0, P4, PT, R0, UR24, RZ ;  /* 0x0000001800007c10 */ /* 0x004fca000ff9e0ff */
[----:B------:R0:W-:Y:S01]  /*f30f0*/  STL [R1+0x4858], R0 ;  /* 0x0048580001007387 */ /* 0x0001e20000100800 */
[----:B------:R-:W-:Y:S02]  /*f3100*/  IADD3.X R8, PT, PT, R8, UR48, RZ, P4, !PT ;  /* 0x0000003008087c10 */ /* 0x000fe4000a7fe4ff */
[----:B------:R-:W-:Y:S01]  /*f3110*/  IADD3 R9, P4, PT, R9, UR24, RZ ;  /* 0x0000001809097c10 */ /* 0x000fe2000ff9e0ff */
[----:B0-----:R1:W5:Y:S04]  /*f3120*/  LDL.LU R0, [R1+0x5720] ;  /* 0x0057200001007983 */ /* 0x0013680000300800 */
[----:B------:R1:W-:Y:S04]  /*f3130*/  STL [R1+0x47f4], R12 ;  /* 0x0047f40c01007387 */ /* 0x0003e80000100800 */
        /* <DEDUP_REMOVED lines=16> */
[----:B------:R1:W-:Y:S01]  /*f3240*/  STL [R1+0x4884], R19 ;  /* 0x0048841301007387 */ /* 0x0003e20000100800 */
[----:B------:R-:W-:-:S03]  /*f3250*/  IADD3.X R24, PT, PT, R24, UR48, RZ, P4, !PT ;  /* 0x0000003018187c10 */ /* 0x000fc6000a7fe4ff */
        /* <DEDUP_REMOVED lines=10> */
[----:B------:R-:W-:Y:S05]  /*f3300*/  @P0 BRA `(.L_x_2) ;  /* 0xfffff58c00900947 */ /* 0x000fea000383ffff */
.L_x_1:
[----:B01----:R-:W3:Y:S01]  /*f3310*/  LDL.LU R3, [R1+0x4cf8] ;  /* 0x004cf80001037983 */ /* 0x003ee20000300800 */
[----:B------:R-:W3:Y:S03]  /*f3320*/  LDCU.64 UR44, c[0x0][0x398] ;  /* 0x00007300ff2c77ac */ /* 0x000ee60008000a00 */
[----:B------:R-:W4:Y:S01]  /*f3330*/  LDL.LU R2, [R1+0x4cfc] ;  /* 0x004cfc0001027983 */ /* 0x000f220000300800 */
[----:B------:R-:W0:Y:S03]  /*f3340*/  LDCU.64 UR16, c[0x0][0x398] ;  /* 0x00007300ff1077ac */ /* 0x000e260008000a00 */
[----:B--2---:R-:W2:Y:S01]  /*f3350*/  LDL.LU R4, [R1+0x954] ;  /* 0x0009540001047983 */ /* 0x004ea20000300800 */
[----:B------:R-:W1:Y:S03]  /*f3360*/  LDCU.64 UR14, c[0x0][0x398] ;  /* 0x00007300ff0e77ac */ /* 0x000e660008000a00 */
[----:B------:R-:W2:Y:S01]  /*f3370*/  LDL R5, [R1+0x2e30] ;  /* 0x002e300001057983 */ /* 0x000ea20000100800 */
[----:B------:R-:W4:Y:S03]  /*f3380*/  LDCU.64 UR42, c[0x0][0x398] ;  /* 0x00007300ff2a77ac */ /* 0x000f260008000a00 */
[----:B-----5:R-:W1:Y:S01]  /*f3390*/  LDL R0, [R1+0x2e38] ;  /* 0x002e380001007983 */ /* 0x020e620000100800 */
[----:B------:R-:W0:Y:S03]  /*f33a0*/  LDCU UR30, c[0x0][0x398] ;  /* 0x00007300ff1e77ac */ /* 0x000e260008000800 */
[----:B------:R-:W-:Y:S01]  /*f33b0*/  STL [R1+0x572c], R8 ;  /* 0x00572c0801007387 */ /* 0x000fe20000100800 */
[----:B------:R-:W0:Y:S03]  /*f33c0*/  LDCU.64 UR12, c[0x0][0x398] ;  /* 0x00007300ff0c77ac */ /* 0x000e260008000a00 */
[----:B------:R-:W0:Y:S01]  /*f33d0*/  LDL R6, [R1+0x2e34] ;  /* 0x002e340001067983 */ /* 0x000e220000100800 */
[----:B------:R-:W3:Y:S01]  /*f33e0*/  S2UR UR9, SR_CgaCtaId ;  /* 0x00000000000979c3 */ /* 0x000ee20000008800 */
[----:B------:R-:W0:Y:S02]  /*f33f0*/  LDCU UR6, c[0x0][0x398] ;  /* 0x00007300ff0677ac */ /* 0x000e240008000800 */
[----:B------:R-:W2:Y:S01]  /*f3400*/  LDL R13, [R1+0x2e3c] ;  /* 0x002e3c00010d7983 */ /* 0x000ea20000100800 */
[----:B------:R-:W0:Y:S01]  /*f3410*/  LDCU UR7, c[0x0][0x398] ;  /* 0x00007300ff0777ac */ /* 0x000e220008000800 */
[----:B------:R-:W-:Y:S01]  /*f3420*/  UMOV UR8, 0x400 ;  /* 0x0000040000087882 */ /* 0x000fe20000000000 */
[----:B------:R-:W0:Y:S01]  /*f3430*/  LDCU UR76, c[0x0][0x398] ;  /* 0x00007300ff4c77ac */ /* 0x000e220008000800 */
[----:B------:R-:W0:Y:S01]  /*f3440*/  LDCU UR73, c[0x0][0x398] ;  /* 0x00007300ff4977ac */ /* 0x000e220008000800 */
[----:B------:R-:W0:Y:S01]  /*f3450*/  LDCU UR74, c[0x0][0x398] ;  /* 0x00007300ff4a77ac */ /* 0x000e220008000800 */
[----:B------:R-:W0:Y:S01]  /*f3460*/  LDCU UR75, c[0x0][0x398] ;  /* 0x00007300ff4b77ac */ /* 0x000e220008000800 */
[----:B---3--:R-:W-:Y:S01]  /*f3470*/  ULEA UR35, UR9, UR8, 0x18 ;  /* 0x0000000809237291 */ /* 0x008fe2000f8ec0ff */
[----:B------:R-:W3:Y:S01]  /*f3480*/  LDCU.64 UR8, c[0x0][0x398] ;  /* 0x00007300ff0877ac */ /* 0x000ee20008000a00 */
        /* <DEDUP_REMOVED lines=52> */
[----:B------:R-:W-:-:S02]  /*f37d0*/  ISETP.GE.AND P1, PT, R3, UR45, PT ;  /* 0x0000002d03007c0c */ /* 0x000fc4000bf26270 */
[----:B----4-:R-:W-:Y:S01]  /*f37e0*/  ISETP.GE.AND P0, PT, R2, UR43, PT ;  /* 0x0000002b02007c0c */ /* 0x010fe2000bf06270 */
[----:B------:R-:W4:Y:S01]  /*f37f0*/  LDL.LU R3, [R1+0x4d00] ;  /* 0x004d000001037983 */ /* 0x000f220000300800 */
[----:B------:R-:W-:Y:S01]  /*f3800*/  IMAD.U32 R7, RZ, RZ, UR35 ;  /* 0x00000023ff077e24 */ /* 0x000fe2000f8e00ff */
[----:B------:R-:W2:Y:S02]  /*f3810*/  LDCU UR35, c[0x0][0x398] ;  /* 0x00007300ff2377ac */ /* 0x000ea40008000800 */
[----:B--2---:R-:W-:Y:S01]  /*f3820*/  LOP3.LUT R4, R4, 0xdfffffff, RZ, 0xc0, !PT ;  /* 0xdfffffff04047812 */ /* 0x004fe200078ec0ff */
[----:B------:R-:W2:Y:S01]  /*f3830*/  LDL.LU R2, [R1+0x4d04] ;  /* 0x004d040001027983 */ /* 0x000ea20000300800 */
[----:B------:R-:W2:Y:S03]  /*f3840*/  LDCU UR43, c[0x0][0x398] ;  /* 0x00007300ff2b77ac */ /* 0x000ea60008000800 */
[----:B------:R0:W-:Y:S01]  /*f3850*/  STL [R1+0x571c], R7 ;  /* 0x00571c0701007387 */ /* 0x0001e20000100800 */
[----:B------:R-:W2:Y:S01]  /*f3860*/  LDCU UR45, c[0x0][0x398] ;  /* 0x00007300ff2d77ac */ /* 0x000ea20008000800 */
[----:B-1----:R-:W-:-:S02]  /*f3870*/  ISETP.LT.AND P3, PT, R0, UR14, !P1 ;  /* 0x0000000e00007c0c */ /* 0x002fc4000cf61270 */
[----:B0-----:R-:W-:-:S13]  /*f3880*/  ISETP.LT.AND P2, PT, R6, UR16, !P1 ;  /* 0x0000001006007c0c */ /* 0x001fda000cf41270 */
[----:B------:R-:W-:Y:S02]  /*f3890*/  @P2 LOP3.LUT R4, R4, 0x20000000, RZ, 0xfc, !PT ;  /* 0x2000000004042812 */ /* 0x000fe400078efcff */
[----:B------:R-:W-:Y:S01]  /*f38a0*/  ISETP.LT.AND P2, PT, R13, UR30, !P1 ;  /* 0x0000001e0d007c0c */ /* 0x000fe2000cf41270 */
[----:B------:R-:W0:Y:S01]  /*f38b0*/  LDCU UR30, c[0x0][0x398] ;  /* 0x00007300ff1e77ac */ /* 0x000e220008000800 */
[----:B------:R-:W-:-:S04]  /*f38c0*/  LOP3.LUT R4, R4, 0xefffffff, RZ, 0xc0, !PT ;  /* 0xefffffff04047812 */ /* 0x000fc800078ec0ff */
[----:B------:R-:W-:Y:S02]  /*f38d0*/  @P3 LOP3.LUT R4, R4, 0x10000000, RZ, 0xfc, !PT ;  /* 0x1000000004043812 */ /* 0x000fe400078efcff */
[----:B------:R-:W-:Y:S02]  /*f38e0*/  ISETP.LT.AND P3, PT, R5, UR12, !P1 ;  /* 0x0000000c05007c0c */ /* 0x000fe4000cf61270 */
[----:B------:R-:W-:Y:S02]  /*f38f0*/  LOP3.LUT R4, R4, 0xf7ffffff, RZ, 0xc0, !PT ;  /* 0xf7ffffff04047812 */ /* 0x000fe400078ec0ff */
[----:B------:R-:W-:Y:S02]  /*f3900*/  ISETP.LT.AND P1, PT, R0, UR7, !P0 ;  /* 0x0000000700007c0c */ /* 0x000fe4000c721270 */
[----:B------:R-:W-:Y:S02]  /*f3910*/  @P2 LOP3.LUT R4, R4, 0x8000000, RZ, 0xfc, !PT ;  /* 0x0800000004042812 */ /* 0x000fe400078efcff */
[----:B------:R-:W-:Y:S01]  /*f3920*/  ISETP.LT.AND P2, PT, R6, UR6, !P0 ;  /* 0x0000000606007c0c */ /* 0x000fe2000c741270 */
[----:B------:R-:W1:Y:S01]  /*f3930*/  LDCU.64 UR6, c[0x0][0x398] ;  /* 0x00007300ff0677ac */ /* 0x000e620008000a00 */
[----:B------:R-:W-:-:S04]  /*f3940*/  LOP3.LUT R4, R4, 0xfbffffff, RZ, 0xc0, !PT ;  /* 0xfbffffff04047812 */ /* 0x000fc800078ec0ff */
[----:B------:R-:W-:-:S04]  /*f3950*/  @P3 LOP3.LUT R4, R4, 0x4000000, RZ, 0xfc, !PT ;  /* 0x0400000004043812 */ /* 0x000fc800078efcff */
[----:B------:R-:W-:-:S04]  /*f3960*/  LOP3.LUT R4, R4, 0xfdffffff, RZ, 0xc0, !PT ;  /* 0xfdffffff04047812 */ /* 0x000fc800078ec0ff */
[----:B------:R-:W-:Y:S02]  /*f3970*/  @P2 LOP3.LUT R4, R4, 0x2000000, RZ, 0xfc, !PT ;  /* 0x0200000004042812 */ /* 0x000fe400078efcff */
[----:B------:R-:W-:Y:S01]  /*f3980*/  ISETP.LT.AND P2, PT, R13, UR76, !P0 ;  /* 0x0000004c0d007c0c */ /* 0x000fe2000c741270 */
[----:B------:R-:W0:Y:S01]  /*f3990*/  LDCU UR76, c[0x0][0x398] ;  /* 0x00007300ff4c77ac */ /* 0x000e220008000800 */
[----:B------:R-:W-:-:S04]  /*f39a0*/  LOP3.LUT R4, R4, 0xfeffffff, RZ, 0xc0, !PT ;  /* 0xfeffffff04047812 */ /* 0x000fc800078ec0ff */
[----:B------:R-:W-:Y:S02]  /*f39b0*/  @P1 LOP3.LUT R4, R4, 0x1000000, RZ, 0xfc, !PT ;  /* 0x0100000004041812 */ /* 0x000fe400078efcff */
[----:B---3--:R-:W-:Y:S02]  /*f39c0*/  ISETP.LT.AND P1, PT, R5, UR8, !P0 ;  /* 0x0000000805007c0c */ /* 0x008fe4000c721270 */
[----:B------:R-:W-:-:S04]  /*f39d0*/  LOP3.LUT R4, R4, 0xff7fffff, RZ, 0xc0, !PT ;  /* 0xff7fffff04047812 */ /* 0x000fc800078ec0ff */
[----:B------:R-:W-:Y:S02]  /*f39e0*/  @P2 LOP3.LUT R4, R4, 0x800000, RZ, 0xfc, !PT ;  /* 0x0080000004042812 */ /* 0x000fe400078efcff */
[----:B----4-:R-:W-:Y:S01]  /*f39f0*/  ISETP.GE.AND P0, PT, R3, UR17, PT ;  /* 0x0000001103007c0c */ /* 0x010fe2000bf06270 */
[----:B------:R-:W3:Y:S01]  /*f3a00*/  LDCU.64 UR16, c[0x0][0x398] ;  /* 0x00007300ff1077ac */ /* 0x000ee20008000a00 */
[----:B------:R-:W4:Y:S01]  /*f3a10*/  LDL.LU R3, [R1+0x4d08] ;  /* 0x004d080001037983 */ /* 0x000f220000300800 */
[----:B------:R-:W-:Y:S02]  /*f3a20*/  LOP3.LUT R4, R4, 0xffbfffff, RZ, 0xc0, !PT ;  /* 0xffbfffff04047812 */ /* 0x000fe400078ec0ff */
[----:B------:R-:W-:Y:S01]  /*f3a30*/  ISETP.LT.AND P3, PT, R0, UR74, !P0 ;  /* 0x0000004a00007c0c */ /* 0x000fe2000c761270 */
[----:B------:R-:W0:Y:S01]  /*f3a40*/  LDCU UR74, c[0x0][0x398] ;  /* 0x00007300ff4a77ac */ /* 0x000e220008000800 */
[----:B------:R-:W-:Y:S02]  /*f3a50*/  @P1 LOP3.LUT R4, R4, 0x400000, RZ, 0xfc, !PT ;  /* 0x0040000004041812 */ /* 0x000fe400078efcff */
[----:B------:R-:W-:Y:S01]  /*f3a60*/  ISETP.LT.AND P1, PT, R6, UR73, !P0 ;  /* 0x0000004906007c0c */ /* 0x000fe2000c721270 */
[----:B------:R-:W0:Y:S01]  /*f3a70*/  LDCU UR73, c[0x0][0x398] ;  /* 0x00007300ff4977ac */ /* 0x000e220008000800 */
[----:B------:R-:W-:-:S02]  /*f3a80*/  LOP3.LUT R4, R4, 0xffdfffff, RZ, 0xc0, !PT ;  /* 0xffdfffff04047812 */ /* 0x000fc400078ec0ff */
[----:B------:R-:W-:Y:S01]  /*f3a90*/  ISETP.LT.AND P2, PT, R13, UR75, !P0 ;  /* 0x0000004b0d007c0c */ /* 0x000fe2000c741270 */
[----:B------:R-:W0:Y:S08]  /*f3aa0*/  LDCU UR75, c[0x0][0x398] ;  /* 0x00007300ff4b77ac */ /* 0x000e300008000800 */
[----:B------:R-:W-:Y:S02]  /*f3ab0*/  @P1 LOP3.LUT R4, R4, 0x200000, RZ, 0xfc, !PT ;  /* 0x0020000004041812 */ /* 0x000fe400078efcff */
[----:B-1----:R-:W-:-:S02]  /*f3ac0*/  ISETP.LT.AND P1, PT, R5, UR6, !P0 ;  /* 0x0000000605007c0c */ /* 0x002fc4000c721270 */
[----:B------:R-:W-:Y:S02]  /*f3ad0*/  LOP3.LUT R4, R4, 0xffefffff, RZ, 0xc0, !PT ;  /* 0xffefffff04047812 */ /* 0x000fe400078ec0ff */
[----:B--2---:R-:W-:Y:S01]  /*f3ae0*/  ISETP.GE.AND P0, PT, R2, UR15, PT ;  /* 0x0000000f02007c0c */ /* 0x004fe2000bf06270 */
[----:B------:R-:W1:Y:S01]  /*f3af0*/  LDCU.64 UR14, c[0x0][0x398] ;  /* 0x00007300ff0e77ac */ /* 0x000e620008000a00 */
[----:B------:R-:W-:Y:S01]  /*f3b00*/  @P3 LOP3.LUT R4, R4, 0x100000, RZ, 0xfc, !PT ;  /* 0x0010000004043812 */ /* 0x000fe200078efcff */
[----:B------:R-:W2:Y:S03]  /*f3b10*/  LDL.LU R2, [R1+0x4d0c] ;  /* 0x004d0c0001027983 */ /* 0x000ea60000300800 */
[----:B------:R-:W-:-:S04]  /*f3b20*/  LOP3.LUT R4, R4, 0xfff7ffff, RZ, 0xc0, !PT ;  /* 0xfff7ffff04047812 */ /* 0x000fc800078ec0ff */
[----:B------:R-:W-:Y:S02]  /*f3b30*/  @P2 LOP3.LUT R4, R4, 0x80000, RZ, 0xfc, !PT ;  /* 0x0008000004042812 */ /* 0x000fe400078efcff */
[----:B------:R-:W-:Y:S01]  /*f3b40*/  ISETP.LT.AND P3, PT, R6, UR51, !P0 ;  /* 0x0000003306007c0c */ /* 0x000fe2000c761270 */
[----:B------:R-:W0:Y:S01]  /*f3b50*/  LDCU UR51, c[0x0][0x398] ;  /* 0x00007300ff3377ac */ /* 0x000e220008000800 */
        /* <DEDUP_REMOVED lines=12> */
[----:B------:R-:W-:-:S04]  /*f3c20*/  @P1 LOP3.LUT R4, R4, 0x8000, RZ, 0xfc, !PT ;  /* 0x0000800004041812 */ /* 0x000fc800078efcff */
[----:B------:R-:W-:-:S04]  /*f3c30*/  LOP3.LUT R4, R4, 0xffffbfff, RZ, 0xc0, !PT ;  /* 0xffffbfff04047812 */ /* 0x000fc800078ec0ff */
[----:B------:R-:W-:Y:S02]  /*f3c40*/  @P0 LOP3.LUT R4, R4, 0x4000, RZ, 0xfc, !PT ;  /* 0x0000400004040812 */ /* 0x000fe400078efcff */
[----:B----4-:R-:W-:Y:S01]  /*f3c50*/  ISETP.GE.AND P0, PT, R3, UR13, PT ;  /* 0x0000000d03007c0c */ /* 0x010fe2000bf06270 */
[----:B------:R-:W3:Y:S01]  /*f3c60*/  LDCU.64 UR12, c[0x0][0x398] ;  /* 0x00007300ff0c77ac */ /* 0x000ee20008000a00 */
[----:B------:R-:W4:Y:S02]  /*f3c70*/  LDL.LU R3, [R1+0x4d10] ;  /* 0x004d100001037983 */ /* 0x000f240000300800 */
[----:B------:R-:W-:Y:S01]  /*f3c80*/  ISETP.LT.AND P3, PT, R6, UR63, !P0 ;  /* 0x0000003f06007c0c */ /* 0x000fe2000c761270 */
[----:B------:R-:W0:Y:S01]  /*f3c90*/  LDCU UR63, c[0x0][0x398] ;  /* 0x00007300ff3f77ac */ /* 0x000e220008000800 */
[----:B------:R-:W-:Y:S02]  /*f3ca0*/  ISETP.LT.AND P2, PT, R0, UR69, !P0 ;  /* 0x0000004500007c0c */ /* 0x000fe4000c741270 */
[----:B------:R-:W-:Y:S01]  /*f3cb0*/  LOP3.LUT R4, R4, 0xffffdfff, RZ, 0xc0, !PT ;  /* 0xffffdfff04047812 */ /* 0x000fe200078ec0ff */
[----:B------:R-:W0:Y:S01]  /*f3cc0*/  LDCU UR69, c[0x0][0x398] ;  /* 0x00007300ff4577ac */ /* 0x000e220008000800 */
[----:B------:R-:W-:-:S07]  /*f3cd0*/  ISETP.LT.AND P1, PT, R13, UR70, !P0 ;  /* 0x000000460d007c0c */ /* 0x000fce000c721270 */
[----:B------:R-:W-:Y:S01]  /*f3ce0*/  @P3 LOP3.LUT R4, R4, 0x2000, RZ, 0xfc, !PT ;  /* 0x0000200004043812 */ /* 0x000fe200078efcff */
[----:B------:R-:W0:Y:S03]  /*f3cf0*/  LDCU UR70, c[0x0][0x398] ;  /* 0x00007300ff4677ac */ /* 0x000e260008000800 */
[----:B------:R-:W-:-:S04]  /*f3d00*/  LOP3.LUT R4, R4, 0xffffefff, RZ, 0xc0, !PT ;  /* 0xffffefff04047812 */ /* 0x000fc800078ec0ff */
[----:B------:R-:W-:Y:S02]  /*f3d10*/  @P2 LOP3.LUT R4, R4, 0x1000, RZ, 0xfc, !PT ;  /* 0x0000100004042812 */ /* 0x000fe400078efcff */
[----:B-1----:R-:W-:Y:S02]  /*f3d20*/  ISETP.LT.AND P0, PT, R5, UR14, !P0 ;  /* 0x0000000e05007c0c */ /* 0x002fe4000c701270 */
[----:B------:R-:W-:-:S04]  /*f3d30*/  LOP3.LUT R4, R4, 0xfffff7ff, RZ, 0xc0, !PT ;  /* 0xfffff7ff04047812 */ /* 0x000fc800078ec0ff */
[----:B------:R-:W-:-:S04]  /*f3d40*/  @P1 LOP3.LUT R4, R4, 0x800, RZ, 0xfc, !PT ;  /* 0x0000080004041812 */ /* 0x000fc800078efcff */
[----:B------:R-:W-:-:S04]  /*f3d50*/  LOP3.LUT R4, R4, 0xfffffbff, RZ, 0xc0, !PT ;  /* 0xfffffbff04047812 */ /* 0x000fc800078ec0ff */
[----:B------:R-:W-:Y:S02]  /*f3d60*/  @P0 LOP3.LUT R4, R4, 0x400, RZ, 0xfc, !PT ;  /* 0x0000040004040812 */ /* 0x000fe400078efcff */
[----:B--2---:R-:W-:Y:S01]  /*f3d70*/  ISETP.GE.AND P0, PT, R2, UR9, PT ;  /* 0x0000000902007c0c */ /* 0x004fe2000bf06270 */
[----:B------:R-:W1:Y:S01]  /*f3d80*/  LDCU.64 UR8, c[0x0][0x398] ;  /* 0x00007300ff0877ac */ /* 0x000e620008000a00 */
[----:B------:R-:W2:Y:S02]  /*f3d90*/  LDL.LU R2, [R1+0x4d14] ;  /* 0x004d140001027983 */ /* 0x000ea40000300800 */
[----:B------:R-:W-:Y:S01]  /*f3da0*/  ISETP.LT.AND P3, PT, R6, UR66, !P0 ;  /* 0x0000004206007c0c */ /* 0x000fe2000c761270 */
[----:B------:R-:W0:Y:S01]  /*f3db0*/  LDCU UR66, c[0x0][0x398] ;  /* 0x00007300ff4277ac */ /* 0x000e220008000800 */
[----:B------:R-:W-:Y:S01]  /*f3dc0*/  ISETP.LT.AND P2, PT, R0, UR67, !P0 ;  /* 0x0000004300007c0c */ /* 0x000fe2000c741270 */
[----:B------:R-:W2:Y:S01]  /*f3dd0*/  LDL.LU R7, [R1+0x950] ;  /* 0x0009500001077983 */ /* 0x000ea20000300800 */
[----:B------:R-:W-:Y:S01]  /*f3de0*/  LOP3.LUT R4, R4, 0xfffffdff, RZ, 0xc0, !PT ;  /* 0xfffffdff04047812 */ /* 0x000fe200078ec0ff */
[----:B------:R-:W0:Y:S01]  /*f3df0*/  LDCU UR67, c[0x0][0x398] ;  /* 0x00007300ff4377ac */ /* 0x000e220008000800 */
[----:B------:R-:W-:-:S07]  /*f3e00*/  ISETP.LT.AND P1, PT, R13, UR68, !P0 ;  /* 0x000000440d007c0c */ /* 0x000fce000c721270 */
[----:B------:R-:W-:Y:S01]  /*f3e10*/  @P3 LOP3.LUT R4, R4, 0x200, RZ, 0xfc, !PT ;  /* 0x0000020004043812 */ /* 0x000fe200078efcff */
[----:B------:R-:W0:Y:S03]  /*f3e20*/  LDCU UR68, c[0x0][0x398] ;  /* 0x00007300ff4477ac */ /* 0x000e260008000800 */
        /* <DEDUP_REMOVED lines=30> */
[----:B------:R-:W-:Y:S02]  /*f4010*/  ISETP.LT.AND P1, PT, R13, UR60, !P0 ;  /* 0x0000003c0d007c0c */ /* 0x000fe4000c721270 */
[----:B------:R-:W-:Y:S01]  /*f4020*/  ISETP.LT.AND P2, PT, R0, UR64, !P0 ;  /* 0x0000004000007c0c */ /* 0x000fe2000c741270 */
[----:B------:R-:W0:Y:S01]  /*f4030*/  LDCU UR60, c[0x0][0x398] ;  /* 0x00007300ff3c77ac */ /* 0x000e220008000800 */
[----:B------:R-:W-:-:S02]  /*f4040*/  LOP3.LUT R4, R4, 0xfffffffd, RZ, 0xc0, !PT ;  /* 0xfffffffd04047812 */ /* 0x000fc400078ec0ff */
[----:B---3--:R-:W-:Y:S01]  /*f4050*/  ISETP.LT.AND P0, PT, R5, UR6, !P0 ;  /* 0x0000000605007c0c */ /* 0x008fe2000c701270 */
[----:B------:R-:W3:Y:S01]  /*f4060*/  LDCU UR64, c[0x0][0x398] ;  /* 0x00007300ff4077ac */ /* 0x000ee20008000800 */
[----:B------:R-:W-:-:S03]  /*f4070*/  LOP3.LUT R7, R7, 0x7fffffff, RZ, 0xc0, !PT ;  /* 0x7fffffff07077812 */ /* 0x000fc600078ec0ff */
[----:B------:R-:W-:Y:S02]  /*f4080*/  @P3 LOP3.LUT R4, R4, 0x2, RZ, 0xfc, !PT ;  /* 0x0000000204043812 */ /* 0x000fe400078efcff */
[----:B------:R-:W-:Y:S02]  /*f4090*/  @P1 LOP3.LUT R7, R7, 0x80000000, RZ, 0xfc, !PT ;  /* 0x8000000007071812 */ /* 0x000fe400078efcff */
[----:B------:R-:W-:Y:S02]  /*f40a0*/  LOP3.LUT R4, R4, 0xfffffffe, RZ, 0xc0, !PT ;  /* 0xfffffffe04047812 */ /* 0x000fe400078ec0ff */
[----:B------:R-:W-:Y:S02]  /*f40b0*/  LOP3.LUT R7, R7, 0xbfffffff, RZ, 0xc0, !PT ;  /* 0xbfffffff07077812 */ /* 0x000fe400078ec0ff */
[----:B------:R-:W-:Y:S02]  /*f40c0*/  @P2 LOP3.LUT R4, R4, 0x1, RZ, 0xfc, !PT ;  /* 0x0000000104042812 */ /* 0x000fe400078efcff */
[----:B------:R-:W-:-:S03]  /*f40d0*/  @P0 LOP3.LUT R7, R7, 0x40000000, RZ, 0xfc, !PT ;  /* 0x4000000007070812 */ /* 0x000fc600078efcff */
[----:B------:R0:W-:Y:S01]  /*f40e0*/  STL [R1+0x954], R4 ;  /* 0x0009540401007387 */ /* 0x0001e20000100800 */
[----:B----4-:R-:W-:Y:S01]  /*f40f0*/  ISETP.GE.AND P0, PT, R3, UR15, PT ;  /* 0x0000000f03007c0c */ /* 0x010fe2000bf06270 */
[----:B------:R-:W4:Y:S02]  /*f4100*/  LDCU.64 UR14, c[0x0][0x398] ;  /* 0x00007300ff0e77ac */ /* 0x000f240008000a00 */
[----:B------:R-:W3:Y:S01]  /*f4110*/  LDL.LU R3, [R1+0x4d20] ;  /* 0x004d200001037983 */ /* 0x000ee20000300800 */
        /* <DEDUP_REMOVED lines=28> */
[----:B----4-:R-:W-:Y:S01]  /*f42e0*/  ISETP.LT.AND P0, PT, R5, UR14, !P0 ;  /* 0x0000000e05007c0c */ /* 0x010fe2000c701270 */
[----:B------:R-:W4:Y:S01]  /*f42f0*/  LDCU UR14, c[0x0][0x398] ;  /* 0x00007300ff0e77ac */ /* 0x000f220008000800 */
[----:B------:R-:W-:-:S04]  /*f4300*/  LOP3.LUT R7, R7, 0xff7fffff, RZ, 0xc0, !PT ;  /* 0xff7fffff07077812 */ /* 0x000fc800078ec0ff */
[----:B------:R-:W-:-:S04]  /*f4310*/  @P1 LOP3.LUT R7, R7, 0x800000, RZ, 0xfc, !PT ;  /* 0x0080000007071812 */ /* 0x000fc800078efcff */
[----:B------:R-:W-:-:S04]  /*f4320*/  LOP3.LUT R7, R7, 0xffbfffff, RZ, 0xc0, !PT ;  /* 0xffbfffff07077812 */ /* 0x000fc800078ec0ff */
[----:B------:R-:W-:Y:S02]  /*f4330*/  @P0 LOP3.LUT R7, R7, 0x400000, RZ, 0xfc, !PT ;  /* 0x0040000007070812 */ /* 0x000fe400078efcff */
[----:B---3--:R-:W-:Y:S01]  /*f4340*/  ISETP.GE.AND P0, PT, R3, UR9, PT ;  /* 0x0000000903007c0c */ /* 0x008fe2000bf06270 */
        /* <DEDUP_REMOVED lines=12> */
[----:B-1----:R-:W-:Y:S01]  /*f4410*/  ISETP.LT.AND P0, PT, R5, UR12, !P0 ;  /* 0x0000000c05007c0c */ /* 0x002fe2000c701270 */
[----:B------:R-:W1:Y:S01]  /*f4420*/  LDCU UR12, c[0x0][0x398] ;  /* 0x00007300ff0c77ac */ /* 0x000e620008000800 */
[----:B------:R-:W-:-:S04]  /*f4430*/  LOP3.LUT R7, R7, 0xfff7ffff, RZ, 0xc0, !PT ;  /* 0xfff7ffff07077812 */ /* 0x000fc800078ec0ff */
[----:B------:R-:W-:-:S04]  /*f4440*/  @P1 LOP3.LUT R7, R7, 0x80000, RZ, 0xfc, !PT ;  /* 0x0008000007071812 */ /* 0x000fc800078efcff */
[----:B------:R-:W-:-:S04]  /*f4450*/  LOP3.LUT R7, R7, 0xfffbffff, RZ, 0xc0, !PT ;  /* 0xfffbffff07077812 */ /* 0x000fc800078ec0ff */
[----:B------:R-:W-:Y:S02]  /*f4460*/  @P0 LOP3.LUT R7, R7, 0x40000, RZ, 0xfc, !PT ;  /* 0x0004000007070812 */ /* 0x000fe400078efcff */
[----:B--2---:R-:W-:Y:S01]  /*f4470*/  ISETP.GE.AND P0, PT, R2, UR7, PT ;  /* 0x0000000702007c0c */ /* 0x004fe2000bf06270 */
[----:B------:R-:W2:Y:S01]  /*f4480*/  LDCU.64 UR6, c[0x0][0x398] ;  /* 0x00007300ff0677ac */ /* 0x000ea20008000a00 */
[----:B------:R-:W2:Y:S02]  /*f4490*/  LDL.LU R2, [R1+0x4d2c] ;  /* 0x004d2c0001027983 */ /* 0x000ea40000300800 */
[----:B------:R-:W-:Y:S01]  /*f44a0*/  ISETP.LT.AND P3, PT, R6, UR34, !P0 ;  /* 0x0000002206007c0c */ /* 0x000fe2000c761270 */
[----:B------:R-:W0:Y:S01]  /*f44b0*/  LDCU UR34, c[0x0][0x398] ;  /* 0x00007300ff2277ac */ /* 0x000e220008000800 */
[----:B------:R-:W-:Y:S02]  /*f44c0*/  ISETP.LT.AND P2, PT, R0, UR48, !P0 ;  /* 0x0000003000007c0c */ /* 0x000fe4000c741270 */
[----:B------:R-:W-:Y:S01]  /*f44d0*/  LOP3.LUT R7, R7, 0xfffdffff, RZ, 0xc0, !PT ;  /* 0xfffdffff07077812 */ /* 0x000fe200078ec0ff */
[----:B------:R-:W0:Y:S01]  /*f44e0*/  LDCU UR48, c[0x0][0x398] ;  /* 0x00007300ff3077ac */ /* 0x000e220008000800 */
[----:B------:R-:W-:-:S07]  /*f44f0*/  ISETP.LT.AND P1, PT, R13, UR47, !P0 ;  /* 0x0000002f0d007c0c */ /* 0x000fce000c721270 */
[----:B------:R-:W-:-:S04]  /*f4500*/  @P3 LOP3.LUT R7, R7, 0x20000, RZ, 0xfc, !PT ;  /* 0x0002000007073812 */ /* 0x000fc800078efcff */
[----:B------:R-:W-:-:S04]  /*f4510*/  LOP3.LUT R7, R7, 0xfffeffff, RZ, 0xc0, !PT ;  /* 0xfffeffff07077812 */ /* 0x000fc800078ec0ff */
[----:B------:R-:W-:Y:S02]  /*f4520*/  @P2 LOP3.LUT R7, R7, 0x10000, RZ, 0xfc, !PT ;  /* 0x0001000007072812 */ /* 0x000fe400078efcff */
[----:B---3--:R-:W-:Y:S01]  /*f4530*/  ISETP.LT.AND P0, PT, R5, UR8, !P0 ;  /* 0x0000000805007c0c */ /* 0x008fe2000c701270 */
[----:B------:R-:W3:Y:S01]  /*f4540*/  LDCU UR8, c[0x0][0x398] ;  /* 0x00007300ff0877ac */ /* 0x000ee20008000800 */
[----:B------:R-:W-:-:S04]  /*f4550*/  LOP3.LUT R7, R7, 0xffff7fff, RZ, 0xc0, !PT ;  /* 0xffff7fff07077812 */ /* 0x000fc800078ec0ff */
[----:B------:R-:W-:-:S04]  /*f4560*/  @P1 LOP3.LUT R7, R7, 0x8000, RZ, 0xfc, !PT ;  /* 0x0000800007071812 */ /* 0x000fc800078efcff */
[----:B------:R-:W-:-:S04]  /*f4570*/  LOP3.LUT R7, R7, 0xffffbfff, RZ, 0xc0, !PT ;  /* 0xffffbfff07077812 */ /* 0x000fc800078ec0ff */
[----:B------:R-:W-:Y:S02]  /*f4580*/  @P0 LOP3.LUT R7, R7, 0x4000, RZ, 0xfc, !PT ;  /* 0x0000400007070812 */ /* 0x000fe400078efcff */
[----:B----4-:R-:W-:Y:S01]  /*f4590*/  ISETP.GE.AND P0, PT, R3, UR17, PT ;  /* 0x0000001103007c0c */ /* 0x010fe2000bf06270 */
[----:B------:R-:W4:Y:S01]  /*f45a0*/  LDCU.64 UR16, c[0x0][0x398] ;  /* 0x00007300ff1077ac */ /* 0x000f220008000a00 */
[----:B------:R-:W3:Y:S04]  /*f45b0*/  LDL.LU R3, [R1+0x4d30] ;  /* 0x004d300001037983 */ /* 0x000ee80000300800 */
[----:B0-----:R-:W4:Y:S01]  /*f45c0*/  LDL.LU R4, [R1+0x4d34] ;  /* 0x004d340001047983 */ /* 0x001f220000300800 */
[----:B------:R-:W-:Y:S01]  /*f45d0*/  ISETP.LT.AND P3, PT, R6, UR33, !P0 ;  /* 0x0000002106007c0c */ /* 0x000fe2000c761270 */
[----:B------:R-:W0:Y:S01]  /*f45e0*/  LDCU UR33, c[0x0][0x398] ;  /* 0x00007300ff2177ac */ /* 0x000e220008000800 */
[----:B------:R-:W-:-:S02]  /*f45f0*/  ISETP.LT.AND P2, PT, R0, UR20, !P0 ;  /* 0x0000001400007c0c */ /* 0x000fc4000c741270 */
[----:B------:R-:W-:Y:S02]  /*f4600*/  LOP3.LUT R7, R7, 0xffffdfff, RZ, 0xc0, !PT ;  /* 0xffffdfff07077812 */ /* 0x000fe400078ec0ff */
[----:B------:R-:W-:Y:S01]  /*f4610*/  ISETP.LT.AND P1, PT, R13, UR21, !P0 ;  /* 0x000000150d007c0c */ /* 0x000fe2000c721270 */
[----:B------:R-:W0:Y:S06]  /*f4620*/  LDCU.64 UR20, c[0x0][0x398] ;  /* 0x00007300ff1477ac */ /* 0x000e2c0008000a00 */
[----:B------:R-:W-:-:S04]  /*f4630*/  @P3 LOP3.LUT R7, R7, 0x2000, RZ, 0xfc, !PT ;  /* 0x0000200007073812 */ /* 0x000fc800078efcff */
[----:B------:R-:W-:-:S04]  /*f4640*/  LOP3.LUT R7, R7, 0xffffefff, RZ, 0xc0, !PT ;  /* 0xffffefff07077812 */ /* 0x000fc800078ec0ff */
[----:B------:R-:W-:Y:S02]  /*f4650*/  @P2 LOP3.LUT R7, R7, 0x1000, RZ, 0xfc, !PT ;  /* 0x0000100007072812 */ /* 0x000fe400078efcff */
[----:B--2---:R-:W-:Y:S01]  /*f4660*/  ISETP.LT.AND P0, PT, R5, UR6, !P0 ;  /* 0x0000000605007c0c */ /* 0x004fe2000c701270 */
[----:B------:R-:W2:Y:S01]  /*f4670*/  LDCU UR6, c[0x0][0x398] ;  /* 0x00007300ff0677ac */ /* 0x000ea20008000800 */
[----:B------:R-:W-:-:S04]  /*f4680*/  LOP3.LUT R7, R7, 0xfffff7ff, RZ, 0xc0, !PT ;  /* 0xfffff7ff07077812 */ /* 0x000fc800078ec0ff */
[----:B------:R-:W-:-:S04]  /*f4690*/  @P1 LOP3.LUT R7, R7, 0x800, RZ, 0xfc, !PT ;  /* 0x0000080007071812 */ /* 0x000fc800078efcff */
[----:B------:R-:W-:-:S04]  /*f46a0*/  LOP3.LUT R7, R7, 0xfffffbff, RZ, 0xc0, !PT ;  /* 0xfffffbff07077812 */ /* 0x000fc800078ec0ff */
[----:B------:R-:W-:Y:S02]  /*f46b0*/  @P0 LOP3.LUT R7, R7, 0x400, RZ, 0xfc, !PT ;  /* 0x0000040007070812 */ /* 0x000fe400078efcff */
[----:B------:R-:W-:Y:S01]  /*f46c0*/  ISETP.GE.AND P0, PT, R2, UR15, PT ;  /* 0x0000000f02007c0c */ /* 0x000fe2000bf06270 */
[----:B------:R-:W0:Y:S01]  /*f46d0*/  LDCU UR15, c[0x0][0x398] ;  /* 0x00007300ff0f77ac */ /* 0x000e220008000800 */
[----:B------:R-:W-:Y:S01]  /*f46e0*/  LOP3.LUT R7, R7, 0xfffffdff, RZ, 0xc0, !PT ;  /* 0xfffffdff07077812 */ /* 0x000fe200078ec0ff */
[----:B------:R-:W2:Y:S01]  /*f46f0*/  LDL.LU R2, [R1+0x944] ;  /* 0x0009440001027983 */ /* 0x000ea20000300800 */
[----:B------:R-:W-:Y:S01]  /*f4700*/  ISETP.LT.AND P3, PT, R6, UR32, !P0 ;  /* 0x0000002006007c0c */ /* 0x000fe2000c761270 */
[----:B------:R-:W0:Y:S01]  /*f4710*/  LDCU UR32, c[0x0][0x398] ;  /* 0x00007300ff2077ac */ /* 0x000e220008000800 */
[----:B------:R-:W-:Y:S02]  /*f4720*/  ISETP.LT.AND P2, PT, R0, UR27, !P0 ;  /* 0x0000001b00007c0c */ /* 0x000fe4000c741270 */
[----:B------:R-:W-:Y:S01]  /*f4730*/  ISETP.LT.AND P1, PT, R13, UR31, !P0 ;  /* 0x0000001f0d007c0c */ /* 0x000fe2000c721270 */
[----:B------:R-:W0:Y:S08]  /*f4740*/  LDCU UR31, c[0x0][0x398] ;  /* 0x00007300ff1f77ac */ /* 0x000e300008000800 */
[----:B------:R-:W-:-:S04]  /*f4750*/  @P3 LOP3.LUT R7, R7, 0x200, RZ, 0xfc, !PT ;  /* 0x0000020007073812 */ /* 0x000fc800078efcff */
[----:B------:R-:W-:-:S04]  /*f4760*/  LOP3.LUT R7, R7, 0xfffffeff, RZ, 0xc0, !PT ;  /* 0xfffffeff07077812 */ /* 0x000fc800078ec0ff */
[----:B------:R-:W-:Y:S02]  /*f4770*/  @P2 LOP3.LUT R7, R7, 0x100, RZ, 0xfc, !PT ;  /* 0x0000010007072812 */ /* 0x000fe400078efcff */
[----:B0-----:R-:W-:Y:S01]  /*f4780*/  ISETP.LT.AND P0, PT, R5, UR20, !P0 ;  /* 0x0000001405007c0c */ /* 0x001fe2000c701270 */
[----:B------:R-:W0:Y:S01]  /*f4790*/  LDCU UR20, c[0x0][0x398] ;  /* 0x00007300ff1477ac */ /* 0x000e220008000800 */
[----:B------:R-:W-:-:S04]  /*f47a0*/  LOP3.LUT R7, R7, 0xffffff7f, RZ, 0xc0, !PT ;  /* 0xffffff7f07077812 */ /* 0x000fc800078ec0ff */
[----:B------:R-:W-:-:S04]  /*f47b0*/  @P1 LOP3.LUT R7, R7, 0x80, RZ, 0xfc, !PT ;  /* 0x0000008007071812 */ /* 0x000fc800078efcff */
[----:B------:R-:W-:-:S04]  /*f47c0*/  LOP3.LUT R7, R7, 0xffffffbf, RZ, 0xc0, !PT ;  /* 0xffffffbf07077812 */ /* 0x000fc800078ec0ff */
[----:B------:R-:W-:-:S04]  /*f47d0*/  @P0 LOP3.LUT R7, R7, 0x40, RZ, 0xfc, !PT ;  /* 0x0000004007070812 */ /* 0x000fc800078efcff */
[----:B------:R-:W-:Y:S02]  /*f47e0*/  LOP3.LUT R7, R7, 0xffffffdf, RZ, 0xc0, !PT ;  /* 0xffffffdf07077812 */ /* 0x000fe400078ec0ff */
[----:B---3--:R-:W-:Y:S01]  /*f47f0*/  ISETP.GE.AND P0, PT, R3, UR13, PT ;  /* 0x0000000d03007c0c */ /* 0x008fe2000bf06270 */
[----:B------:R-:W3:Y:S01]  /*f4800*/  LDCU UR13, c[0x0][0x398] ;  /* 0x00007300ff0d77ac */ /* 0x000ee20008000800 */
[----:B------:R-:W3:Y:S02]  /*f4810*/  LDL.LU R3, [R1+0x4d38] ;  /* 0x004d380001037983 */ /* 0x000ee40000300800 */
[----:B------:R-:W-:Y:S01]  /*f4820*/  ISETP.LT.AND P3, PT, R6, UR19, !P0 ;  /* 0x0000001306007c0c */ /* 0x000fe2000c761270 */
[----:B------:R-:W0:Y:S01]  /*f4830*/  LDCU UR19, c[0x0][0x398] ;  /* 0x00007300ff1377ac */ /* 0x000e220008000800 */
[----:B------:R-:W-:Y:S02]  /*f4840*/  ISETP.LT.AND P2, PT, R0, UR22, !P0 ;  /* 0x0000001600007c0c */ /* 0x000fe4000c741270 */
[----:B------:R-:W-:Y:S01]  /*f4850*/  ISETP.LT.AND P1, PT, R13, UR26, !P0 ;  /* 0x0000001a0d007c0c */ /* 0x000fe2000c721270 */
[----:B------:R-:W0:Y:S08]  /*f4860*/  LDCU.64 UR26, c[0x0][0x398] ;  /* 0x00007300ff1a77ac */ /* 0x000e300008000a00 */
        /* <DEDUP_REMOVED lines=10> */
[----:B------:R-:W-:Y:S01]  /*f4910*/  ISETP.GE.AND P0, PT, R4, UR9, PT ;  /* 0x0000000904007c0c */ /* 0x000fe2000bf06270 */
[----:B------:R-:W1:Y:S01]  /*f4920*/  LDCU UR9, c[0x0][0x398] ;  /* 0x00007300ff0977ac */ /* 0x000e620008000800 */
[----:B------:R-:W4:Y:S02]  /*f4930*/  LDL.LU R4, [R1+0x4d3c] ;  /* 0x004d3c0001047983 */ /* 0x000f240000300800 */
[----:B------:R-:W-:Y:S02]  /*f4940*/  ISETP.LT.AND P3, PT, R6, UR24, !P0 ;  /* 0x0000001806007c0c */ /* 0x000fe4000c761270 */
[----:B------:R-:W-:Y:S01]  /*f4950*/  ISETP.LT.AND P1, PT, R13, UR46, !P0 ;  /* 0x0000002e0d007c0c */ /* 0x000fe2000c721270 */
[----:B------:R-:W1:Y:S01]  /*f4960*/  LDCU.64 UR46, c[0x0][0x398] ;  /* 0x00007300ff2e77ac */ /* 0x000e620008000a00 */
[----:B------:R-:W-:-:S02]  /*f4970*/  ISETP.LT.AND P2, PT, R0, UR25, !P0 ;  /* 0x0000001900007c0c */ /* 0x000fc4000c741270 */
[----:B------:R-:W-:Y:S01]  /*f4980*/  LOP3.LUT R7, R7, 0xfffffffd, RZ, 0xc0, !PT ;  /* 0xfffffffd07077812 */ /* 0x000fe200078ec0ff */
[----:B------:R-:W1:Y:S01]  /*f4990*/  LDCU.64 UR24, c[0x0][0x398] ;  /* 0x00007300ff1877ac */ /* 0x000e620008000a00 */
[----:B0-----:R-:W-:Y:S02]  /*f49a0*/  ISETP.LT.AND P0, PT, R5, UR26, !P0 ;  /* 0x0000001a05007c0c */ /* 0x001fe4000c701270 */
[----:B--2---:R-:W-:Y:S01]  /*f49b0*/  LOP3.LUT R2, R2, 0x7fffffff, RZ, 0xc0, !PT ;  /* 0x7fffffff02027812 */ /* 0x004fe200078ec0ff */
[----:B------:R-:W0:Y:S02]  /*f49c0*/  LDCU UR26, c[0x0][0x398] ;  /* 0x00007300ff1a77ac */ /* 0x000e240008000800 */
[----:B------:R-:W-:Y:S02]  /*f49d0*/  @P3 LOP3.LUT R7, R7, 0x2, RZ, 0xfc, !PT ;  /* 0x0000000207073812 */ /* 0x000fe400078efcff */
[----:B------:R-:W-:Y:S02]  /*f49e0*/  @P1 LOP3.LUT R2, R2, 0x80000000, RZ, 0xfc, !PT ;  /* 0x8000000002021812 */ /* 0x000fe400078efcff */
[----:B------:R-:W-:-:S02]  /*f49f0*/  LOP3.LUT R7, R7, 0xfffffffe, RZ, 0xc0, !PT ;  /* 0xfffffffe07077812 */ /* 0x000fc400078ec0ff */
[----:B------:R-:W-:Y:S02]  /*f4a00*/  LOP3.LUT R2, R2, 0xbfffffff, RZ, 0xc0, !PT ;  /* 0xbfffffff02027812 */ /* 0x000fe400078ec0ff */
[----:B------:R-:W-:Y:S02]  /*f4a10*/  @P2 LOP3.LUT R7, R7, 0x1, RZ, 0xfc, !PT ;  /* 0x0000000107072812 */ /* 0x000fe400078efcff */
[----:B------:R-:W-:-:S03]  /*f4a20*/  @P0 LOP3.LUT R2, R2, 0x40000000, RZ, 0xfc, !PT ;  /* 0x4000000002020812 */ /* 0x000fc600078efcff */
[----:B------:R2:W-:Y:S01]  /*f4a30*/  STL [R1+0x950], R7 ;  /* 0x0009500701007387 */ /* 0x0005e20000100800 */
[----:B------:R-:W-:Y:S02]  /*f4a40*/  LOP3.LUT R2, R2, 0xdfffffff, RZ, 0xc0, !PT ;  /* 0xdfffffff02027812 */ /* 0x000fe400078ec0ff */
[----:B---3--:R-:W-:Y:S01]  /*f4a50*/  ISETP.GE.AND P0, PT, R3, UR7, PT ;  /* 0x0000000703007c0c */ /* 0x008fe2000bf06270 */
[----:B------:R-:W3:Y:S01]  /*f4a60*/  LDCU UR7, c[0x0][0x398] ;  /* 0x00007300ff0777ac */ /* 0x000ee20008000800 */
[----:B------:R-:W2:Y:S02]  /*f4a70*/  LDL.LU R3, [R1+0x4d40] ;  /* 0x004d400001037983 */ /* 0x000ea40000300800 */
[----:B------:R-:W-:Y:S02]  /*f4a80*/  ISETP.LT.AND P3, PT, R6, UR29, !P0 ;  /* 0x0000001d06007c0c */ /* 0x000fe4000c761270 */
[----:B------:R-:W-:Y:S01]  /*f4a90*/  ISETP.LT.AND P2, PT, R0, UR28, !P0 ;  /* 0x0000001c00007c0c */ /* 0x000fe2000c741270 */
[----:B------:R-:W0:Y:S01]  /*f4aa0*/  LDCU.64 UR28, c[0x0][0x398] ;  /* 0x00007300ff1c77ac */ /* 0x000e220008000a00 */
[----:B------:R-:W-:-:S09]  /*f4ab0*/  ISETP.LT.AND P1, PT, R13, UR11, !P0 ;  /* 0x0000000b0d007c0c */ /* 0x000fd2000c721270 */
        /* <DEDUP_REMOVED lines=10> */
[----:B----4-:R-:W-:Y:S01]  /*f4b60*/  ISETP.GE.AND P0, PT, R4, UR21, PT ;  /* 0x0000001504007c0c */ /* 0x010fe2000bf06270 */
[----:B------:R-:W4:Y:S01]  /*f4b70*/  LDCU UR21, c[0x0][0x398] ;  /* 0x00007300ff1577ac */ /* 0x000f220008000800 */
[----:B------:R-:W3:Y:S02]  /*f4b80*/  LDL.LU R4, [R1+0x4d44] ;  /* 0x004d440001047983 */ /* 0x000ee40000300800 */
[----:B------:R-:W-:Y:S02]  /*f4b90*/  ISETP.LT.AND P3, PT, R6, UR41, !P0 ;  /* 0x0000002906007c0c */ /* 0x000fe4000c761270 */
[----:B------:R-:W-:Y:S01]  /*f4ba0*/  ISETP.LT.AND P2, PT, R0, UR10, !P0 ;  /* 0x0000000a00007c0c */ /* 0x000fe2000c741270 */
[----:B------:R-:W0:Y:S01]  /*f4bb0*/  LDCU UR10, c[0x0][0x398] ;  /* 0x00007300ff0a77ac */ /* 0x000e220008000800 */
[----:B------:R-:W-:-:S02]  /*f4bc0*/  LOP3.LUT R2, R2, 0xfdffffff, RZ, 0xc0, !PT ;  /* 0xfdffffff02027812 */ /* 0x000fc400078ec0ff */
[----:B------:R-:W-:Y:S01]  /*f4bd0*/  ISETP.LT.AND P1, PT, R13, UR40, !P0 ;  /* 0x000000280d007c0c */ /* 0x000fe2000c721270 */
[----:B------:R-:W1:Y:S06]  /*f4be0*/  LDCU.64 UR40, c[0x0][0x398] ;  /* 0x00007300ff2877ac */ /* 0x000e6c0008000a00 */
        /* <DEDUP_REMOVED lines=10> */
[----:B--2---:R-:W-:Y:S01]  /*f4c90*/  ISETP.GE.AND P0, PT, R3, UR17, PT ;  /* 0x0000001103007c0c */ /* 0x004fe2000bf06270 */
[----:B------:R-:W2:Y:S01]  /*f4ca0*/  LDCU UR17, c[0x0][0x398] ;  /* 0x00007300ff1177ac */ /* 0x000ea20008000800 */
[----:B------:R-:W2:Y:S02]  /*f4cb0*/  LDL.LU R3, [R1+0x4d48] ;  /* 0x004d480001037983 */ /* 0x000ea40000300800 */
[----:B------:R-:W-:Y:S01]  /*f4cc0*/  ISETP.LT.AND P3, PT, R6, UR18, !P0 ;  /* 0x0000001206007c0c */ /* 0x000fe2000c761270 */
[----:B------:R-:W0:Y:S01]  /*f4cd0*/  LDCU UR18, c[0x0][0x398] ;  /* 0x00007300ff1277ac */ /* 0x000e220008000800 */
[----:B------:R-:W-:Y:S02]  /*f4ce0*/  ISETP.LT.AND P2, PT, R0, UR38, !P0 ;  /* 0x0000002600007c0c */ /* 0x000fe4000c741270 */
[----:B------:R-:W-:Y:S01]  /*f4cf0*/  ISETP.LT.AND P1, PT, R13, UR39, !P0 ;  /* 0x000000270d007c0c */ /* 0x000fe2000c721270 */
[----:B------:R-:W0:Y:S08]  /*f4d00*/  LDCU.64 UR38, c[0x0][0x398] ;  /* 0x00007300ff2677ac */ /* 0x000e300008000a00 */
[----:B------:R-:W-:-:S04]  /*f4d10*/  @P3 LOP3.LUT R2, R2, 0x200000, RZ, 0xfc, !PT ;  /* 0x0020000002023812 */ /* 0x000fc800078efcff */
[----:B------:R-:W-:-:S04]  /*f4d20*/  LOP3.LUT R2, R2, 0xffefffff, RZ, 0xc0, !PT ;  /* 0xffefffff02027812 */ /* 0x000fc800078ec0ff */
[----:B------:R-:W-:Y:S02]  /*f4d30*/  @P2 LOP3.LUT R2, R2, 0x100000, RZ, 0xfc, !PT ;  /* 0x0010000002022812 */ /* 0x000fe400078efcff */
[----:B------:R-:W-:Y:S02]  /*f4d40*/  ISETP.LT.AND P0, PT, R5, UR46, !P0 ;  /* 0x0000002e05007c0c */ /* 0x000fe4000c701270 */
[----:B------:R-:W-:-:S04]  /*f4d50*/  LOP3.LUT R2, R2, 0xfff7ffff, RZ, 0xc0, !PT ;  /* 0xfff7ffff02027812 */ /* 0x000fc800078ec0ff */
[----:B------:R-:W-:-:S04]  /*f4d60*/  @P1 LOP3.LUT R2, R2, 0x80000, RZ, 0xfc, !PT ;  /* 0x0008000002021812 */ /* 0x000fc800078efcff */
[----:B------:R-:W-:-:S04]  /*f4d70*/  LOP3.LUT R2, R2, 0xfffbffff, RZ, 0xc0, !PT ;  /* 0xfffbffff02027812 */ /* 0x000fc800078ec0ff */
[----:B------:R-:W-:Y:S02]  /*f4d80*/  @P0 LOP3.LUT R2, R2, 0x40000, RZ, 0xfc, !PT ;  /* 0x0004000002020812 */ /* 0x000fe400078efcff */
[----:B---3--:R-:W-:Y:S01]  /*f4d90*/  ISETP.GE.AND P0, PT, R4, UR27, PT ;  /* 0x0000001b04007c0c */ /* 0x008fe2000bf06270 */
[----:B------:R-:W3:Y:S01]  /*f4da0*/  LDCU UR27, c[0x0][0x398] ;  /* 0x00007300ff1b77ac */ /* 0x000ee20008000800 */
[----:B------:R-:W3:Y:S02]  /*f4db0*/  LDL.LU R4, [R1+0x4d4c] ;  /* 0x004d4c0001047983 */ /* 0x000ee40000300800 */
[----:B------:R-:W-:Y:S01]  /*f4dc0*/  ISETP.LT.AND P3, PT, R6, UR23, !P0 ;  /* 0x0000001706007c0c */ /* 0x000fe2000c761270 */
[----:B------:R-:W0:Y:S01]  /*f4dd0*/  LDCU UR23, c[0x0][0x398] ;  /* 0x00007300ff1777ac */ /* 0x000e220008000800 */
[----:B------:R-:W-:Y:S02]  /*f4de0*/  ISETP.LT.AND P2, PT, R0, UR37, !P0 ;  /* 0x0000002500007c0c */ /* 0x000fe4000c741270 */
[----:B------:R-:W-:-:S02]  /*f4df0*/  LOP3.LUT R2, R2, 0xfffdffff, RZ, 0xc0, !PT ;  /* 0xfffdffff02027812 */ /* 0x000fc400078ec0ff */
[----:B------:R-:W-:Y:S01]  /*f4e00*/  ISETP.LT.AND P1, PT, R13, UR36, !P0 ;  /* 0x000000240d007c0c */ /* 0x000fe2000c721270 */
[----:B------:R-:W0:Y:S06]  /*f4e10*/  LDCU.64 UR36, c[0x0][0x398] ;  /* 0x00007300ff2477ac */ /* 0x000e2c0008000a00 */
[----:B------:R-:W-:-:S04]  /*f4e20*/  @P3 LOP3.LUT R2, R2, 0x20000, RZ, 0xfc, !PT ;  /* 0x0002000002023812 */ /* 0x000fc800078efcff */
[----:B------:R-:W-:-:S04]  /*f4e30*/  LOP3.LUT R2, R2, 0xfffeffff, RZ, 0xc0, !PT ;  /* 0xfffeffff02027812 */ /* 0x000fc800078ec0ff */
[----:B------:R-:W-:Y:S02]  /*f4e40*/  @P2 LOP3.LUT R2, R2, 0x10000, RZ, 0xfc, !PT ;  /* 0x0001000002022812 */ /* 0x000fe400078efcff */
[----:B-1----:R-:W-:Y:S01]  /*f4e50*/  ISETP.LT.AND P0, PT, R5, UR40, !P0 ;  /* 0x0000002805007c0c */ /* 0x002fe2000c701270 */
[----:B------:R-:W1:Y:S01]  /*f4e60*/  LDCU UR40, c[0x0][0x398] ;  /* 0x00007300ff2877ac */ /* 0x000e620008000800 */
        /* <DEDUP_REMOVED lines=12> */
[----:B------:R-:W0:Y:S08]  /*f4f30*/  LDCU UR66, c[0x0][0x398] ;  /* 0x00007300ff4277ac */ /* 0x000e300008000800 */
[----:B------:R-:W-:Y:S01]  /*f4f40*/  @P3 LOP3.LUT R2, R2, 0x2000, RZ, 0xfc, !PT ;  /* 0x0000200002023812 */ /* 0x000fe200078efcff */
[----:B------:R-:W1:Y:S03]  /*f4f50*/  LDCU UR35, c[0x0][0x398] ;  /* 0x00007300ff2377ac */ /* 0x000e660008000800 */
[----:B------:R-:W-:-:S04]  /*f4f60*/  LOP3.LUT R2, R2, 0xffffefff, RZ, 0xc0, !PT ;  /* 0xffffefff02027812 */ /* 0x000fc800078ec0ff */
[----:B------:R-:W-:Y:S02]  /*f4f70*/  @P2 LOP3.LUT R2, R2, 0x1000, RZ, 0xfc, !PT ;  /* 0x0000100002022812 */ /* 0x000fe400078efcff */
[----:B0-----:R-:W-:Y:S02]  /*f4f80*/  ISETP.LT.AND P0, PT, R5, UR38, !P0 ;  /* 0x0000002605007c0c */ /* 0x001fe4000c701270 */
[----:B------:R-:W-:-:S04]  /*f4f90*/  LOP3.LUT R2, R2, 0xfffff7ff, RZ, 0xc0, !PT ;  /* 0xfffff7ff02027812 */ /* 0x000fc800078ec0ff */
[----:B------:R-:W-:-:S04]  /*f4fa0*/  @P1 LOP3.LUT R2, R2, 0x800, RZ, 0xfc, !PT ;  /* 0x0000080002021812 */ /* 0x000fc800078efcff */
[----:B------:R-:W-:-:S04]  /*f4fb0*/  LOP3.LUT R2, R2, 0xfffffbff, RZ, 0xc0, !PT ;  /* 0xfffffbff02027812 */ /* 0x000fc800078ec0ff */
[----:B------:R-:W-:Y:S02]  /*f4fc0*/  @P0 LOP3.LUT R2, R2, 0x400, RZ, 0xfc, !PT ;  /* 0x0000040002020812 */ /* 0x000fe400078efcff */
[----:B---3--:R-:W-:Y:S01]  /*f4fd0*/  ISETP.GE.AND P0, PT, R4, UR29, PT ;  /* 0x0000001d04007c0c */ /* 0x008fe2000bf06270 */
[----:B------:R-:W0:Y:S01]  /*f4fe0*/  LDCU UR29, c[0x0][0x398] ;  /* 0x00007300ff1d77ac */ /* 0x000e220008000800 */
[----:B------:R-:W3:Y:S02]  /*f4ff0*/  LDL.LU R4, [R1+0x4d54] ;  /* 0x004d540001047983 */ /* 0x000ee40000300800 */
        /* <DEDUP_REMOVED lines=10> */
[----:B------:R-:W-:Y:S01]  /*f50a0*/  ISETP.LT.AND P0, PT, R5, UR36, !P0 ;  /* 0x0000002405007c0c */ /* 0x000fe2000c701270 */
[----:B------:R-:W0:Y:S01]  /*f50b0*/  LDCU UR36, c[0x0][0x398] ;  /* 0x00007300ff2477ac */ /* 0x000e220008000800 */
[----:B------:R-:W-:-:S04]  /*f50c0*/  LOP3.LUT R2, R2, 0xffffff7f, RZ, 0xc0, !PT ;  /* 0xffffff7f02027812 */ /* 0x000fc800078ec0ff */
[----:B------:R-:W-:-:S04]  /*f50d0*/  @P1 LOP3.LUT R2, R2, 0x80, RZ, 0xfc, !PT ;  /* 0x0000008002021812 */ /* 0x000fc800078efcff */
[----:B------:R-:W-:-:S04]  /*f50e0*/  LOP3.LUT R2, R2, 0xffffffbf, RZ, 0xc0, !PT ;  /* 0xffffffbf02027812 */ /* 0x000fc800078ec0ff */
[----:B------:R-:W-:-:S04]  /*f50f0*/  @P0 LOP3.LUT R2, R2, 0x40, RZ, 0xfc, !PT ;  /* 0x0000004002020812 */ /* 0x000fc800078efcff */
[----:B------:R-:W-:Y:S02]  /*f5100*/  LOP3.LUT R2, R2, 0xffffffdf, RZ, 0xc0, !PT ;  /* 0xffffffdf02027812 */ /* 0x000fe400078ec0ff */
[----:B--2---:R-:W-:Y:S01]  /*f5110*/  ISETP.GE.AND P0, PT, R3, UR47, PT ;  /* 0x0000002f03007c0c */ /* 0x004fe2000bf06270 */
[----:B------:R-:W2:Y:S01]  /*f5120*/  LDCU.64 UR46, c[0x0][0x398] ;  /* 0x00007300ff2e77ac */ /* 0x000ea20008000a00 */
[----:B------:R-:W4:Y:S04]  /*f5130*/  LDL.LU R3, [R1+0x4d58] ;  /* 0x004d580001037983 */ /* 0x000f280000300800 */
[----:B------:R-:W4:Y:S01]  /*f5140*/  LDL.LU R7, [R1+0x940] ;  /* 0x0009400001077983 */ /* 0x000f220000300800 */
[----:B------:R-:W-:Y:S01]  /*f5150*/  ISETP.LT.AND P3, PT, R6, UR65, !P0 ;  /* 0x0000004106007c0c */ /* 0x000fe2000c761270 */
[----:B------:R-:W1:Y:S01]  /*f5160*/  LDCU UR65, c[0x0][0x398] ;  /* 0x00007300ff4177ac */ /* 0x000e620008000800 */
[----:B------:R-:W-:-:S02]  /*f5170*/  ISETP.LT.AND P2, PT, R0, UR67, !P0 ;  /* 0x0000004300007c0c */ /* 0x000fc4000c741270 */
[----:B0-----:R-:W-:Y:S01]  /*f5180*/  ISETP.LT.AND P1, PT, R13, UR66, !P0 ;  /* 0x000000420d007c0c */ /* 0x001fe2000c721270 */
[----:B------:R-:W0:Y:S08]  /*f5190*/  LDCU UR67, c[0x0][0x398] ;  /* 0x00007300ff4377ac */ /* 0x000e300008000800 */
        /* <DEDUP_REMOVED lines=9> */
[----:B------:R-:W-:Y:S02]  /*f5230*/  @P0 LOP3.LUT R2, R2, 0x4, RZ, 0xfc, !PT ;  /* 0x0000000402020812 */ /* 0x000fe400078efcff */
[----:B---3--:R-:W-:Y:S01]  /*f5240*/  ISETP.GE.AND P0, PT, R4, UR41, PT ;  /* 0x0000002904007c0c */ /* 0x008fe2000bf06270 */
[----:B------:R-:W3:Y:S03]  /*f5250*/  LDCU UR41, c[0x0][0x398] ;  /* 0x00007300ff2977ac */ /* 0x000ee60008000800 */
[----:B--2---:R-:W-:Y:S01]  /*f5260*/  ISETP.LT.AND P3, PT, R6, UR46, !P0 ;  /* 0x0000002e06007c0c */ /* 0x004fe2000c761270 */
[----:B------:R-:W2:Y:S01]  /*f5270*/  LDCU UR46, c[0x0][0x398] ;  /* 0x00007300ff2e77ac */ /* 0x000ea20008000800 */
[----:B-1----:R-:W-:Y:S02]  /*f5280*/  ISETP.LT.AND P2, PT, R0, UR65, !P0 ;  /* 0x0000004100007c0c */ /* 0x002fe4000c741270 */
[----:B------:R-:W-:Y:S01]  /*f5290*/  LOP3.LUT R2, R2, 0xfffffffd, RZ, 0xc0, !PT ;  /* 0xfffffffd02027812 */ /* 0x000fe200078ec0ff */
[----:B------:R-:W1:Y:S08]  /*f52a0*/  LDCU UR65, c[0x0][0x398] ;  /* 0x00007300ff4177ac */ /* 0x000e700008000800 */
[----:B------:R-:W-:-:S04]  /*f52b0*/  @P3 LOP3.LUT R2, R2, 0x2, RZ, 0xfc, !PT ;  /* 0x0000000202023812 */ /* 0x000fc800078efcff */
[----:B------:R-:W-:-:S04]  /*f52c0*/  LOP3.LUT R2, R2, 0xfffffffe, RZ, 0xc0, !PT ;  /* 0xfffffffe02027812 */ /* 0x000fc800078ec0ff */
[----:B------:R-:W-:-:S05]  /*f52d0*/  @P2 LOP3.LUT R2, R2, 0x1, RZ, 0xfc, !PT ;  /* 0x0000000102022812 */ /* 0x000fca00078efcff */
[----:B------:R0:W-:Y:S04]  /*f52e0*/  STL [R1+0x944], R2 ;  /* 0x0009440201007387 */ /* 0x0001e80000100800 */
[----:B0-----:R-:W2:Y:S04]  /*f52f0*/  LDL.LU R2, [R1+0x4d5c] ;  /* 0x004d5c0001027983 */ /* 0x001ea80000300800 */
[----:B------:R-:W3:Y:S01]  /*f5300*/  LDL.LU R4, [R1+0x4d60] ;  /* 0x004d600001047983 */ /* 0x000ee20000300800 */
[----:B------:R-:W-:Y:S01]  /*f5310*/  ISETP.LT.AND P1, PT, R13, UR67, !P0 ;  /* 0x000000430d007c0c */ /* 0x000fe2000c721270 */
[----:B------:R-:W0:Y:S01]  /*f5320*/  LDCU UR67, c[0x0][0x398] ;  /* 0x00007300ff4377ac */ /* 0x000e220008000800 */
[----:B------:R-:W-:Y:S01]  /*f5330*/  ISETP.LT.AND P0, PT, R5, UR66, !P0 ;  /* 0x0000004205007c0c */ /* 0x000fe2000c701270 */
[----:B------:R-:W0:Y:S01]  /*f5340*/  LDCU UR66, c[0x0][0x398] ;  /* 0x00007300ff4277ac */ /* 0x000e220008000800 */
[----:B----4-:R-:W-:-:S09]  /*f5350*/  LOP3.LUT R7, R7, 0x7fffffff, RZ, 0xc0, !PT ;  /* 0x7fffffff07077812 */ /* 0x010fd200078ec0ff */
[----:B------:R-:W-:-:S04]  /*f5360*/  @P1 LOP3.LUT R7, R7, 0x80000000, RZ, 0xfc, !PT ;  /* 0x8000000007071812 */ /* 0x000fc800078efcff */
[----:B------:R-:W-:-:S04]  /*f5370*/  LOP3.LUT R7, R7, 0xbfffffff, RZ, 0xc0, !PT ;  /* 0xbfffffff07077812 */ /* 0x000fc800078ec0ff */
[----:B------:R-:W-:Y:S02]  /*f5380*/  @P0 LOP3.LUT R7, R7, 0x40000000, RZ, 0xfc, !PT ;  /* 0x4000000007070812 */ /* 0x000fe400078efcff */
[----:B------:R-:W-:Y:S01]  /*f5390*/  ISETP.GE.AND P0, PT, R3, UR39, PT ;  /* 0x0000002703007c0c */ /* 0x000fe2000bf06270 */
[----:B------:R-:W4:Y:S01]  /*f53a0*/  LDCU.64 UR38, c[0x0][0x398] ;  /* 0x00007300ff2677ac */ /* 0x000f220008000a00 */
[----:B------:R-:W3:Y:S02]  /*f53b0*/  LDL.LU R3, [R1+0x4d64] ;  /* 0x004d640001037983 */ /* 0x000ee40000300800 */
[----:B------:R-:W-:Y:S01]  /*f53c0*/  ISETP.LT.AND P3, PT, R6, UR40, !P0 ;  /* 0x0000002806007c0c */ /* 0x000fe2000c761270 */
[----:B------:R-:W1:Y:S01]  /*f53d0*/  LDCU UR40, c[0x0][0x398] ;  /* 0x00007300ff2877ac */ /* 0x000e620008000800 */
[----:B0-----:R-:W-:Y:S02]  /*f53e0*/  ISETP.LT.AND P2, PT, R0, UR67, !P0 ;  /* 0x0000004300007c0c */ /* 0x001fe4000c741270 */
        /* <DEDUP_REMOVED lines=17> */
[----:B----4-:R-:W-:Y:S02]  /*f5500*/  ISETP.LT.AND P3, PT, R13, UR38, !P0 ;  /* 0x000000260d007c0c */ /* 0x010fe4000c761270 */
[----:B---3--:R-:W-:Y:S01]  /*f5510*/  ISETP.LT.AND P2, PT, R6, UR41, !P0 ;  /* 0x0000002906007c0c */ /* 0x008fe2000c741270 */
[----:B------:R-:W3:Y:S01]  /*f5520*/  LDCU UR41, c[0x0][0x398] ;  /* 0x00007300ff2977ac */ /* 0x000ee20008000800 */
[----:B-1----:R-:W-:-:S09]  /*f5530*/  ISETP.LT.AND P1, PT, R0, UR40, !P0 ;  /* 0x0000002800007c0c */ /* 0x002fd2000c721270 */
[----:B------:R-:W-:Y:S01]  /*f5540*/  @P3 LOP3.LUT R7, R7, 0x800000, RZ, 0xfc, !PT ;  /* 0x0080000007073812 */ /* 0x000fe200078efcff */
[----:B------:R-:W1:Y:S03]  /*f5550*/  LDCU UR40, c[0x0][0x398] ;  /* 0x00007300ff2877ac */ /* 0x000e660008000800 */
[----:B------:R-:W-:-:S04]  /*f5560*/  LOP3.LUT R7, R7, 0xfdffffff, RZ, 0xc0, !PT ;  /* 0xfdffffff07077812 */ /* 0x000fc800078ec0ff */
[----:B------:R-:W-:Y:S02]  /*f5570*/  @P2 LOP3.LUT R7, R7, 0x2000000, RZ, 0xfc, !PT ;  /* 0x0200000007072812 */ /* 0x000fe400078efcff */
[----:B------:R-:W-:Y:S01]  /*f5580*/  ISETP.LT.AND P0, PT, R5, UR63, !P0 ;  /* 0x0000003f05007c0c */ /* 0x000fe2000c701270 */
[----:B------:R-:W4:Y:S01]  /*f5590*/  LDCU UR63, c[0x0][0x398] ;  /* 0x00007300ff3f77ac */ /* 0x000f220008000800 */
[----:B------:R-:W-:-:S04]  /*f55a0*/  LOP3.LUT R7, R7, 0xfeffffff, RZ, 0xc0, !PT ;  /* 0xfeffffff07077812 */ /* 0x000fc800078ec0ff */
[----:B------:R-:W-:-:S04]  /*f55b0*/  @P1 LOP3.LUT R7, R7, 0x1000000, RZ, 0xfc, !PT ;  /* 0x0100000007071812 */ /* 0x000fc800078efcff */
[----:B------:R-:W-:-:S04]  /*f55c0*/  LOP3.LUT R7, R7, 0xffbfffff, RZ, 0xc0, !PT ;  /* 0xffbfffff07077812 */ /* 0x000fc800078ec0ff */
[----:B------:R-:W-:Y:S02]  /*f55d0*/  @P0 LOP3.LUT R7, R7, 0x400000, RZ, 0xfc, !PT ;  /* 0x0040000007070812 */ /* 0x000fe400078efcff */
[----:B------:R-:W-:Y:S01]  /*f55e0*/  ISETP.GE.AND P0, PT, R4, UR47, PT ;  /* 0x0000002f04007c0c */ /* 0x000fe2000bf06270 */
[----:B------:R-:W0:Y:S03]  /*f55f0*/  LDCU UR47, c[0x0][0x398] ;  /* 0x00007300ff2f77ac */ /* 0x000e260008000800 */
[----:B---3--:R-:W-:Y:S02]  /*f5600*/  ISETP.LT.AND P3, PT, R6, UR41, !P0 ;  /* 0x0000002906007c0c */ /* 0x008fe4000c761270 */
[----:B-1----:R-:W-:Y:S01]  /*f5610*/  ISETP.LT.AND P2, PT, R0, UR40, !P0 ;  /* 0x0000002800007c0c */ /* 0x002fe2000c741270 */
[----:B------:R-:W1:Y:S01]  /*f5620*/  LDCU.64 UR40, c[0x0][0x398] ;  /* 0x00007300ff2877ac */ /* 0x000e620008000a00 */
[----:B------:R-:W-:-:S02]  /*f5630*/  LOP3.LUT R7, R7, 0xffdfffff, RZ, 0xc0, !PT ;  /* 0xffdfffff07077812 */ /* 0x000fc400078ec0ff */
[----:B------:R-:W-:Y:S01]  /*f5640*/  ISETP.LT.AND P1, PT, R13, UR71, !P0 ;  /* 0x000000470d007c0c */ /* 0x000fe2000c721270 */
[----:B------:R-:W3:Y:S06]  /*f5650*/  LDCU UR71, c[0x0][0x398] ;  /* 0x00007300ff4777ac */ /* 0x000eec0008000800 */
[----:B------:R-:W-:-:S04]  /*f5660*/  @P3 LOP3.LUT R7, R7, 0x200000, RZ, 0xfc, !PT ;  /* 0x0020000007073812 */ /* 0x000fc800078efcff */
        /* <DEDUP_REMOVED lines=8> */
[----:B------:R-:W-:Y:S01]  /*f56f0*/  ISETP.GE.AND P0, PT, R3, UR39, PT ;  /* 0x0000002703007c0c */ /* 0x000fe2000bf06270 */
[----:B------:R-:W0:Y:S01]  /*f5700*/  LDCU.64 UR38, c[0x0][0x398] ;  /* 0x00007300ff2677ac */ /* 0x000e220008000a00 */
[----:B------:R-:W3:Y:S02]  /*f5710*/  LDL.LU R3, [R1+0x4d6c] ;  /* 0x004d6c0001037983 */ /* 0x000ee40000300800 */
[----:B-1----:R-:W-:Y:S02]  /*f5720*/  ISETP.LT.AND P1, PT, R6, UR40, !P0 ;  /* 0x0000002806007c0c */ /* 0x002fe4000c721270 */
[----:B------:R-:W-:Y:S02]  /*f5730*/  LOP3.LUT R7, R7, 0xfffdffff, RZ, 0xc0, !PT ;  /* 0xfffdffff07077812 */ /* 0x000fe400078ec0ff */
[----:B--2---:R-:W-:Y:S01]  /*f5740*/  ISETP.LT.AND P3, PT, R0, UR37, !P0 ;  /* 0x0000002500007c0c */ /* 0x004fe2000c761270 */
[----:B------:R-:W1:Y:S01]  /*f5750*/  LDCU UR37, c[0x0][0x398] ;  /* 0x00007300ff2577ac */ /* 0x000e620008000800 */
[----:B------:R-:W-:Y:S01]  /*f5760*/  ISETP.LT.AND P2, PT, R13, UR62, !P0 ;  /* 0x0000003e0d007c0c */ /* 0x000fe2000c741270 */
[----:B------:R-:W2:Y:S06]  /*f5770*/  LDCU UR62, c[0x0][0x398] ;  /* 0x00007300ff3e77ac */ /* 0x000eac0008000800 */
[----:B------:R-:W-:-:S02]  /*f5780*/  @P1 LOP3.LUT R7, R7, 0x20000, RZ, 0xfc, !PT ;  /* 0x0002000007071812 */ /* 0x000fc400078efcff */
[----:B------:R-:W-:Y:S01]  /*f5790*/  ISETP.LT.AND P1, PT, R5, UR61, !P0 ;  /* 0x0000003d05007c0c */ /* 0x000fe2000c721270 */
[----:B------:R-:W0:Y:S01]  /*f57a0*/  LDCU UR61, c[0x0][0x398] ;  /* 0x00007300ff3d77ac */ /* 0x000e220008000800 */
[----:B------:R-:W-:-:S04]  /*f57b0*/  LOP3.LUT R7, R7, 0xfffeffff, RZ, 0xc0, !PT ;  /* 0xfffeffff07077812 */ /* 0x000fc800078ec0ff */
[----:B------:R-:W-:-:S04]  /*f57c0*/  @P3 LOP3.LUT R7, R7, 0x10000, RZ, 0xfc, !PT ;  /* 0x0001000007073812 */ /* 0x000fc800078efcff */
[----:B------:R-:W-:-:S04]  /*f57d0*/  LOP3.LUT R7, R7, 0xffff7fff, RZ, 0xc0, !PT ;  /* 0xffff7fff07077812 */ /* 0x000fc800078ec0ff */
[----:B------:R-:W-:Y:S02]  /*f57e0*/  @P2 LOP3.LUT R7, R7, 0x8000, RZ, 0xfc, !PT ;  /* 0x0000800007072812 */ /* 0x000fe400078efcff */
[----:B------:R-:W-:Y:S01]  /*f57f0*/  ISETP.GE.AND P0, PT, R2, UR41, PT ;  /* 0x0000002902007c0c */ /* 0x000fe2000bf06270 */
[----:B------:R-:W1:Y:S01]  /*f5800*/  LDCU.64 UR40, c[0x0][0x398] ;  /* 0x00007300ff2877ac */ /* 0x000e620008000a00 */
[----:B------:R-:W2:Y:S01]  /*f5810*/  LDL.LU R2, [R1+0x4d70] ;  /* 0x004d700001027983 */ /* 0x000ea20000300800 */
[----:B------:R-:W-:Y:S02]  /*f5820*/  LOP3.LUT R7, R7, 0xffffbfff, RZ, 0xc0, !PT ;  /* 0xffffbfff07077812 */ /* 0x000fe400078ec0ff */
[----:B0-----:R-:W-:Y:S02]  /*f5830*/  ISETP.LT.AND P3, PT, R6, UR38, !P0 ;  /* 0x0000002606007c0c */ /* 0x001fe4000c761270 */
[----:B------:R-:W-:Y:S02]  /*f5840*/  @P1 LOP3.LUT R7, R7, 0x4000, RZ, 0xfc, !PT ;  /* 0x0000400007071812 */ /* 0x000fe400078efcff */
[----:B------:R-:W-:Y:S01]  /*f5850*/  ISETP.LT.AND P2, PT, R0, UR77, !P0 ;  /* 0x0000004d00007c0c */ /* 0x000fe2000c741270 */
[----:B------:R-:W0:Y:S01]  /*f5860*/  LDCU UR77, c[0x0][0x398] ;  /* 0x00007300ff4d77ac */ /* 0x000e220008000800 */
[----:B------:R-:W-:-:S02]  /*f5870*/  LOP3.LUT R7, R7, 0xffffdfff, RZ, 0xc0, !PT ;  /* 0xffffdfff07077812 */ /* 0x000fc400078ec0ff */
[----:B------:R-:W-:Y:S01]  /*f5880*/  ISETP.LT.AND P1, PT, R13, UR59, !P0 ;  /* 0x0000003b0d007c0c */ /* 0x000fe2000c721270 */
[----:B------:R-:W0:Y:S04]  /*f5890*/  LDCU UR59, c[0x0][0x398] ;  /* 0x00007300ff3b77ac */ /* 0x000e280008000800 */
        /* <DEDUP_REMOVED lines=10> */
[----:B------:R-:W3:Y:S01]  /*f5940*/  LDCU.64 UR38, c[0x0][0x398] ;  /* 0x00007300ff2677ac */ /* 0x000ee20008000a00 */
[----:B------:R-:W4:Y:S02]  /*f5950*/  LDL.LU R3, [R1+0x4d74] ;  /* 0x004d740001037983 */ /* 0x000f240000300800 */
[----:B-1----:R-:W-:Y:S02]  /*f5960*/  ISETP.LT.AND P3, PT, R6, UR40, !P0 ;  /* 0x0000002806007c0c */ /* 0x002fe4000c761270 */
[----:B------:R-:W-:Y:S01]  /*f5970*/  ISETP.LT.AND P2, PT, R0, UR76, !P0 ;  /* 0x0000004c00007c0c */ /* 0x000fe2000c741270 */
[----:B------:R-:W4:Y:S01]  /*f5980*/  LDL.LU R4, [R1+0x93c] ;  /* 0x00093c0001047983 */ /* 0x000f220000300800 */
[----:B------:R-:W-:Y:S01]  /*f5990*/  LOP3.LUT R7, R7, 0xfffffdff, RZ, 0xc0, !PT ;  /* 0xfffffdff07077812 */ /* 0x000fe200078ec0ff */
[----:B------:R-:W1:Y:S01]  /*f59a0*/  LDCU UR76, c[0x0][0x398] ;  /* 0x00007300ff4c77ac */ /* 0x000e620008000800 */
        /* <DEDUP_REMOVED lines=11> */
[----:B--2---:R-:W-:Y:S01]  /*f5a60*/  ISETP.GE.AND P0, PT, R2, UR41, PT ;  /* 0x0000002902007c0c */ /* 0x004fe2000bf06270 */
[----:B------:R-:W2:Y:S01]  /*f5a70*/  LDCU.64 UR40, c[0x0][0x398] ;  /* 0x00007300ff2877ac */ /* 0x000ea20008000a00 */
[----:B------:R-:W4:Y:S02]  /*f5a80*/  LDL.LU R2, [R1+0x4d78] ;  /* 0x004d780001027983 */ /* 0x000f240000300800 */
[----:B---3--:R-:W-:Y:S02]  /*f5a90*/  ISETP.LT.AND P3, PT, R6, UR38, !P0 ;  /* 0x0000002606007c0c */ /* 0x008fe4000c761270 */
[----:B------:R-:W-:Y:S01]  /*f5aa0*/  ISETP.LT.AND P2, PT, R0, UR75, !P0 ;  /* 0x0000004b00007c0c */ /* 0x000fe2000c741270 */
[----:B------:R-:W3:Y:S01]  /*f5ab0*/  LDCU UR75, c[0x0][0x398] ;  /* 0x00007300ff4b77ac */ /* 0x000ee20008000800 */
[----:B------:R-:W-:-:S02]  /*f5ac0*/  LOP3.LUT R7, R7, 0xffffffdf, RZ, 0xc0, !PT ;  /* 0xffffffdf07077812 */ /* 0x000fc400078ec0ff */
[----:B------:R-:W-:Y:S01]  /*f5ad0*/  ISETP.LT.AND P1, PT, R13, UR53, !P0 ;  /* 0x000000350d007c0c */ /* 0x000fe2000c721270 */
[----:B------:R-:W0:Y:S06]  /*f5ae0*/  LDCU UR53, c[0x0][0x398] ;  /* 0x00007300ff3577ac */ /* 0x000e2c0008000800 */
        /* <DEDUP_REMOVED lines=9> */
[----:B----4-:R-:W-:Y:S01]  /*f5b80*/  ISETP.GE.AND P0, PT, R3, UR39, PT ;  /* 0x0000002703007c0c */ /* 0x010fe2000bf06270 */
[----:B------:R-:W4:Y:S01]  /*f5b90*/  LDCU.64 UR38, c[0x0][0x398] ;  /* 0x00007300ff2677ac */ /* 0x000f220008000a00 */
[----:B------:R-:W3:Y:S02]  /*f5ba0*/  LDL.LU R3, [R1+0x4d7c] ;  /* 0x004d7c0001037983 */ /* 0x000ee40000300800 */
[----:B--2---:R-:W-:Y:S02]  /*f5bb0*/  ISETP.LT.AND P3, PT, R6, UR40, !P0 ;  /* 0x0000002806007c0c */ /* 0x004fe4000c761270 */
[----:B------:R-:W-:Y:S01]  /*f5bc0*/  ISETP.LT.AND P1, PT, R13, UR68, !P0 ;  /* 0x000000440d007c0c */ /* 0x000fe2000c721270 */
[----:B------:R-:W2:Y:S01]  /*f5bd0*/  LDCU UR68, c[0x0][0x398] ;  /* 0x00007300ff4477ac */ /* 0x000ea20008000800 */
[----:B------:R-:W-:-:S02]  /*f5be0*/  ISETP.LT.AND P2, PT, R0, UR74, !P0 ;  /* 0x0000004a00007c0c */ /* 0x000fc4000c741270 */
[----:B------:R-:W-:Y:S01]  /*f5bf0*/  LOP3.LUT R7, R7, 0xfffffffd, RZ, 0xc0, !PT ;  /* 0xfffffffd07077812 */ /* 0x000fe200078ec0ff */
[----:B------:R-:W0:Y:S01]  /*f5c00*/  LDCU UR74, c[0x0][0x398] ;  /* 0x00007300ff4a77ac */ /* 0x000e220008000800 */
[----:B------:R-:W-:Y:S02]  /*f5c10*/  ISETP.LT.AND P0, PT, R5, UR52, !P0 ;  /* 0x0000003405007c0c */ /* 0x000fe4000c701270 */
[----:B------:R-:W-:Y:S01]  /*f5c20*/  LOP3.LUT R4, R4, 0x7fffffff, RZ, 0xc0, !PT ;  /* 0x7fffffff04047812 */ /* 0x000fe200078ec0ff */
        /* <DEDUP_REMOVED lines=8> */
[----:B------:R-:W-:Y:S01]  /*f5cb0*/  ISETP.GE.AND P0, PT, R2, UR41, PT ;  /* 0x0000002902007c0c */ /* 0x000fe2000bf06270 */
[----:B------:R-:W1:Y:S02]  /*f5cc0*/  LDCU.64 UR40, c[0x0][0x398] ;  /* 0x00007300ff2877ac */ /* 0x000e640008000a00 */
[----:B------:R-:W2:Y:S01]  /*f5cd0*/  LDL.LU R2, [R1+0x4d80] ;  /* 0x004d800001027983 */ /* 0x000ea20000300800 */
[----:B----4-:R-:W-:Y:S02]  /*f5ce0*/  ISETP.LT.AND P3, PT, R6, UR38, !P0 ;  /* 0x0000002606007c0c */ /* 0x010fe4000c761270 */
[----:B------:R-:W-:Y:S01]  /*f5cf0*/  ISETP.LT.AND P2, PT, R0, UR73, !P0 ;  /* 0x0000004900007c0c */ /* 0x000fe2000c741270 */
[----:B0-----:R-:W4:Y:S01]  /*f5d00*/  LDL.LU R7, [R1+0x4d84] ;  /* 0x004d840001077983 */ /* 0x001f220000300800 */
        /* <DEDUP_REMOVED lines=16> */
[----:B-1----:R-:W-:Y:S01]  /*f5e10*/  ISETP.LT.AND P3, PT, R6, UR40, !P0 ;  /* 0x0000002806007c0c */ /* 0x002fe2000c761270 */
[----:B------:R-:W1:Y:S01]  /*f5e20*/  LDCU UR40, c[0x0][0x398] ;  /* 0x00007300ff2877ac */ /* 0x000e620008000800 */
[----:B------:R-:W-:Y:S02]  /*f5e30*/  ISETP.LT.AND P2, PT, R0, UR72, !P0 ;  /* 0x0000004800007c0c */ /* 0x000fe4000c741270 */
[----:B------:R-:W-:Y:S01]  /*f5e40*/  LOP3.LUT R4, R4, 0xfdffffff, RZ, 0xc0, !PT ;  /* 0xfdffffff04047812 */ /* 0x000fe200078ec0ff */
[----:B------:R-:W0:Y:S01]  /*f5e50*/  LDCU UR72, c[0x0][0x398] ;  /* 0x00007300ff4877ac */ /* 0x000e220008000800 */
[----:B------:R-:W-:-:S07]  /*f5e60*/  ISETP.LT.AND P1, PT, R13, UR33, !P0 ;  /* 0x000000210d007c0c */ /* 0x000fce000c721270 */
        /* <DEDUP_REMOVED lines=13> */
[----:B---3--:R-:W-:Y:S02]  /*f5f40*/  ISETP.LT.AND P3, PT, R6, UR38, !P0 ;  /* 0x0000002606007c0c */ /* 0x008fe4000c761270 */
[----:B------:R-:W-:Y:S01]  /*f5f50*/  ISETP.LT.AND P2, PT, R0, UR70, !P0 ;  /* 0x0000004600007c0c */ /* 0x000fe2000c741270 */
[----:B------:R-:W3:Y:S01]  /*f5f60*/  LDL.LU R8, [R1+0x4d90] ;  /* 0x004d900001087983 */ /* 0x000ee20000300800 */
[----:B------:R-:W-:Y:S01]  /*f5f70*/  ISETP.LT.AND P1, PT, R13, UR32, !P0 ;  /* 0x000000200d007c0c */ /* 0x000fe2000c721270 */
[----:B------:R-:W0:Y:S08]  /*f5f80*/  LDCU.64 UR32, c[0x0][0x398] ;  /* 0x00007300ff2077ac */ /* 0x000e300008000a00 */
        /* <DEDUP_REMOVED lines=11> */
[----:B------:R-:W4:Y:S03]  /*f6040*/  LDCU.64 UR38, c[0x0][0x398] ;  /* 0x00007300ff2677ac */ /* 0x000f260008000a00 */
[----:B0-----:R-:W-:Y:S01]  /*f6050*/  ISETP.LT.AND P1, PT, R6, UR32, !P0 ;  /* 0x0000002006007c0c */ /* 0x001fe2000c721270 */
[----:B------:R-:W0:Y:S01]  /*f6060*/  LDCU UR32, c[0x0][0x398] ;  /* 0x00007300ff2077ac */ /* 0x000e220008000800 */
[----:B------:R-:W-:Y:S02]  /*f6070*/  LOP3.LUT R4, R4, 0xfffdffff, RZ, 0xc0, !PT ;  /* 0xfffdffff04047812 */ /* 0x000fe400078ec0ff */
[----:B------:R-:W-:Y:S01]  /*f6080*/  ISETP.LT.AND P3, PT, R0, UR20, !P0 ;  /* 0x0000001400007c0c */ /* 0x000fe2000c761270 */
[----:B------:R-:W0:Y:S01]  /*f6090*/  LDCU UR20, c[0x0][0x398] ;  /* 0x00007300ff1477ac */ /* 0x000e220008000800 */
[----:B------:R-:W-:-:S07]  /*f60a0*/  ISETP.LT.AND P2, PT, R13, UR19, !P0 ;  /* 0x000000130d007c0c */ /* 0x000fce000c741270 */
[----:B------:R-:W-:Y:S02]  /*f60b0*/  @P1 LOP3.LUT R4, R4, 0x20000, RZ, 0xfc, !PT ;  /* 0x0002000004041812 */ /* 0x000fe400078efcff */
[----:B------:R-:W-:Y:S01]  /*f60c0*/  ISETP.LT.AND P1, PT, R5, UR22, !P0 ;  /* 0x0000001605007c0c */ /* 0x000fe2000c721270 */
[----:B------:R-:W0:Y:S01]  /*f60d0*/  LDCU UR22, c[0x0][0x398] ;  /* 0x00007300ff1677ac */ /* 0x000e220008000800 */
[----:B------:R-:W-:Y:S01]  /*f60e0*/  ISETP.GE.AND P0, PT, R3, UR33, PT ;  /* 0x0000002103007c0c */ /* 0x000fe2000bf06270 */
[----:B------:R-:W0:Y:S01]  /*f60f0*/  LDCU UR33, c[0x0][0x398] ;  /* 0x00007300ff2177ac */ /* 0x000e220008000800 */
[----:B------:R-:W3:Y:S01]  /*f6100*/  LDL.LU R3, [R1+0x4d94] ;  /* 0x004d940001037983 */ /* 0x000ee20000300800 */
[----:B------:R-:W-:-:S04]  /*f6110*/  LOP3.LUT R4, R4, 0xfffeffff, RZ, 0xc0, !PT ;  /* 0xfffeffff04047812 */ /* 0x000fc800078ec0ff */
[----:B------:R-:W-:-:S04]  /*f6120*/  @P3 LOP3.LUT R4, R4, 0x10000, RZ, 0xfc, !PT ;  /* 0x0001000004043812 */ /* 0x000fc800078efcff */
[----:B------:R-:W-:-:S04]  /*f6130*/  LOP3.LUT R4, R4, 0xffff7fff, RZ, 0xc0, !PT ;  /* 0xffff7fff04047812 */ /* 0x000fc800078ec0ff */
[----:B------:R-:W-:-:S04]  /*f6140*/  @P2 LOP3.LUT R4, R4, 0x8000, RZ, 0xfc, !PT ;  /* 0x0000800004042812 */ /* 0x000fc800078efcff */
[----:B------:R-:W-:-:S04]  /*f6150*/  LOP3.LUT R4, R4, 0xffffbfff, RZ, 0xc0, !PT ;  /* 0xffffbfff04047812 */ /* 0x000fc800078ec0ff */
[----:B------:R-:W-:Y:S02]  /*f6160*/  @P1 LOP3.LUT R4, R4, 0x4000, RZ, 0xfc, !PT ;  /* 0x0000400004041812 */ /* 0x000fe400078efcff */
[----:B----4-:R-:W-:Y:S01]  /*f6170*/  ISETP.LT.AND P1, PT, R6, UR38, !P0 ;  /* 0x0000002606007c0c */ /* 0x010fe2000c721270 */
[----:B------:R-:W4:Y:S01]  /*f6180*/  LDCU UR38, c[0x0][0x3b8] ;  /* 0x00007700ff2677ac */ /* 0x000f220008000800 */
[----:B------:R-:W-:Y:S02]  /*f6190*/  ISETP.LT.AND P3, PT, R0, UR15, !P0 ;  /* 0x0000000f00007c0c */ /* 0x000fe4000c761270 */
[----:B------:R-:W-:Y:S02]  /*f61a0*/  LOP3.LUT R4, R4, 0xffffdfff, RZ, 0xc0, !PT ;  /* 0xffffdfff04047812 */ /* 0x000fe400078ec0ff */
[----:B------:R-:W-:Y:S01]  /*f61b0*/  ISETP.LT.AND P2, PT, R13, UR14, !P0 ;  /* 0x0000000e0d007c0c */ /* 0x000fe2000c741270 */
[----:B------:R-:W0:Y:S06]  /*f61c0*/  LDCU.64 UR14, c[0x0][0x398] ;  /* 0x00007300ff0e77ac */ /* 0x000e2c0008000a00 */
[----:B------:R-:W-:-:S04]  /*f61d0*/  @P1 LOP3.LUT R4, R4, 0x2000, RZ, 0xfc, !PT ;  /* 0x0000200004041812 */ /* 0x000fc800078efcff */
[----:B------:R-:W-:Y:S02]  /*f61e0*/  LOP3.LUT R4, R4, 0xffffefff, RZ, 0xc0, !PT ;  /* 0xffffefff04047812 */ /* 0x000fe400078ec0ff */
[----:B------:R-:W-:Y:S02]  /*f61f0*/  ISETP.LT.AND P1, PT, R5, UR13, !P0 ;  /* 0x0000000d05007c0c */ /* 0x000fe4000c721270 */
[----:B------:R-:W-:-:S04]  /*f6200*/  @P3 LOP3.LUT R4, R4, 0x1000, RZ, 0xfc, !PT ;  /* 0x0000100004043812 */ /* 0x000fc800078efcff */
[----:B------:R-:W-:-:S04]  /*f6210*/  LOP3.LUT R4, R4, 0xfffff7ff, RZ, 0xc0, !PT ;  /* 0xfffff7ff04047812 */ /* 0x000fc800078ec0ff */
[----:B------:R-:W-:Y:S02]  /*f6220*/  @P2 LOP3.LUT R4, R4, 0x800, RZ, 0xfc, !PT ;  /* 0x0000080004042812 */ /* 0x000fe400078efcff */
[----:B--2---:R-:W-:Y:S01]  /*f6230*/  ISETP.GE.AND P0, PT, R2, UR39, PT ;  /* 0x0000002702007c0c */ /* 0x004fe2000bf06270 */
[----:B------:R-:W2:Y:S01]  /*f6240*/  LDCU UR39, c[0x0][0x3b8] ;  /* 0x00007700ff2777ac */ /* 0x000ea20008000800 */
[----:B------:R-:W2:Y:S01]  /*f6250*/  LDL.LU R2, [R1+0x4d98] ;  /* 0x004d980001027983 */ /* 0x000ea20000300800 */
[----:B------:R-:W-:Y:S02]  /*f6260*/  LOP3.LUT R4, R4, 0xfffffbff, RZ, 0xc0, !PT ;  /* 0xfffffbff04047812 */ /* 0x000fe400078ec0ff */
[----:B------:R-:W-:Y:S01]  /*f6270*/  ISETP.LT.AND P3, PT, R0, UR9, !P0 ;  /* 0x0000000900007c0c */ /* 0x000fe2000c761270 */
[----:B------:R-:W4:Y:S01]  /*f6280*/  LDL.LU R7, [R1+0x938] ;  /* 0x0009380001077983 */ /* 0x000f220000300800 */
[----:B------:R-:W-:Y:S02]  /*f6290*/  @P1 LOP3.LUT R4, R4, 0x400, RZ, 0xfc, !PT ;  /* 0x0000040004041812 */ /* 0x000fe400078efcff */
[----:B0-----:R-:W-:Y:S01]  /*f62a0*/  ISETP.LT.AND P1, PT, R6, UR14, !P0 ;  /* 0x0000000e06007c0c */ /* 0x001fe2000c721270 */
[----:B------:R-:W0:Y:S01]  /*f62b0*/  LDCU UR14, c[0x0][0x398] ;  /* 0x00007300ff0e77ac */ /* 0x000e220008000800 */
[----:B------:R-:W-:-:S02]  /*f62c0*/  LOP3.LUT R4, R4, 0xfffffdff, RZ, 0xc0, !PT ;  /* 0xfffffdff04047812 */ /* 0x000fc400078ec0ff */
[----:B------:R-:W-:Y:S01]  /*f62d0*/  ISETP.LT.AND P2, PT, R13, UR12, !P0 ;  /* 0x0000000c0d007c0c */ /* 0x000fe2000c741270 */
[----:B------:R-:W0:Y:S08]  /*f62e0*/  LDCU.64 UR12, c[0x0][0x398] ;  /* 0x00007300ff0c77ac */ /* 0x000e300008000a00 */
[----:B------:R-:W-:-:S04]  /*f62f0*/  @P1 LOP3.LUT R4, R4, 0x200, RZ, 0xfc, !PT ;  /* 0x0000020004041812 */ /* 0x000fc800078efcff */
[----:B------:R-:W-:-:S04]  /*f6300*/  LOP3.LUT R4, R4, 0xfffffeff, RZ, 0xc0, !PT ;  /* 0xfffffeff04047812 */ /* 0x000fc800078ec0ff */
[----:B------:R-:W-:Y:S02]  /*f6310*/  @P3 LOP3.LUT R4, R4, 0x100, RZ, 0xfc, !PT ;  /* 0x0000010004043812 */ /* 0x000fe400078efcff */
[----:B------:R-:W-:Y:S02]  /*f6320*/  ISETP.LT.AND P1, PT, R5, UR11, !P0 ;  /* 0x0000000b05007c0c */ /* 0x000fe4000c721270 */
[----:B------:R-:W-:-:S04]  /*f6330*/  LOP3.LUT R4, R4, 0xffffff7f, RZ, 0xc0, !PT ;  /* 0xffffff7f04047812 */ /* 0x000fc800078ec0ff */
[----:B------:R-:W-:Y:S02]  /*f6340*/  @P2 LOP3.LUT R4, R4, 0x80, RZ, 0xfc, !PT ;  /* 0x0000008004042812 */ /* 0x000fe400078efcff */
[----:B---3--:R-:W-:Y:S01]  /*f6350*/  ISETP.GE.AND P0, PT, R8, UR15, PT ;  /* 0x0000000f08007c0c */ /* 0x008fe2000bf06270 */
[----:B------:R-:W3:Y:S01]  /*f6360*/  LDCU UR15, c[0x0][0x398] ;  /* 0x00007300ff0f77ac */ /* 0x000ee20008000800 */
[----:B------:R-:W-:-:S04]  /*f6370*/  LOP3.LUT R4, R4, 0xffffffbf, RZ, 0xc0, !PT ;  /* 0xffffffbf04047812 */ /* 0x000fc800078ec0ff */
[----:B------:R-:W-:Y:S02]  /*f6380*/  @P1 LOP3.LUT R4, R4, 0x40, RZ, 0xfc, !PT ;  /* 0x0000004004041812 */ /* 0x000fe400078efcff */
[----:B0-----:R-:W-:Y:S02]  /*f6390*/  ISETP.LT.AND P1, PT, R6, UR12, !P0 ;  /* 0x0000000c06007c0c */ /* 0x001fe4000c721270 */
[----:B------:R-:W-:Y:S02]  /*f63a0*/  LOP3.LUT R4, R4, 0xffffffdf, RZ, 0xc0, !PT ;  /* 0xffffffdf04047812 */ /* 0x000fe400078ec0ff */
[----:B------:R-:W-:Y:S02]  /*f63b0*/  ISETP.LT.AND P3, PT, R0, UR7, !P0 ;  /* 0x0000000700007c0c */ /* 0x000fe4000c761270 */
[----:B------:R-:W-:Y:S01]  /*f63c0*/  ISETP.LT.AND P2, PT, R13, UR10, !P0 ;  /* 0x0000000a0d007c0c */ /* 0x000fe2000c741270 */
[----:B------:R-:W0:Y:S06]  /*f63d0*/  LDCU.64 UR10, c[0x0][0x398] ;  /* 0x00007300ff0a77ac */ /* 0x000e2c0008000a00 */
[----:B------:R-:W-:-:S02]  /*f63e0*/  @P1 LOP3.LUT R4, R4, 0x20, RZ, 0xfc, !PT ;  /* 0x0000002004041812 */ /* 0x000fc400078efcff */
[----:B------:R-:W-:Y:S01]  /*f63f0*/  ISETP.LT.AND P1, PT, R5, UR8, !P0 ;  /* 0x0000000805007c0c */ /* 0x000fe2000c721270 */
[----:B------:R-:W0:Y:S01]  /*f6400*/  LDCU.64 UR8, c[0x0][0x398] ;  /* 0x00007300ff0877ac */ /* 0x000e220008000a00 */
[----:B------:R-:W-:Y:S01]  /*f6410*/  ISETP.GE.AND P0, PT, R3, UR13, PT ;  /* 0x0000000d03007c0c */ /* 0x000fe2000bf06270 */
[----:B------:R-:W0:Y:S01]  /*f6420*/  LDCU.64 UR12, c[0x0][0x398] ;  /* 0x00007300ff0c77ac */ /* 0x000e220008000a00 */
[----:B------:R-:W3:Y:S01]  /*f6430*/  LDL.LU R3, [R1+0x4d9c] ;  /* 0x004d9c0001037983 */ /* 0x000ee20000300800 */
[----:B------:R-:W-:-:S04]  /*f6440*/  LOP3.LUT R4, R4, 0xffffffef, RZ, 0xc0, !PT ;  /* 0xffffffef04047812 */ /* 0x000fc800078ec0ff */
[----:B------:R-:W-:-:S04]  /*f6450*/  @P3 LOP3.LUT R4, R4, 0x10, RZ, 0xfc, !PT ;  /* 0x0000001004043812 */ /* 0x000fc800078efcff */
[----:B------:R-:W-:-:S04]  /*f6460*/  LOP3.LUT R4, R4, 0xfffffff7, RZ, 0xc0, !PT ;  /* 0xfffffff704047812 */ /* 0x000fc800078ec0ff */
[----:B------:R-:W-:-:S04]  /*f6470*/  @P2 LOP3.LUT R4, R4, 0x8, RZ, 0xfc, !PT ;  /* 0x0000000804042812 */ /* 0x000fc800078efcff */
[----:B------:R-:W-:-:S04]  /*f6480*/  LOP3.LUT R4, R4, 0xfffffffb, RZ, 0xc0, !PT ;  /* 0xfffffffb04047812 */ /* 0x000fc800078ec0ff */
[----:B------:R-:W-:Y:S02]  /*f6490*/  @P1 LOP3.LUT R4, R4, 0x4, RZ, 0xfc, !PT ;  /* 0x0000000404041812 */ /* 0x000fe400078efcff */
[----:B0-----:R-:W-:Y:S02]  /*f64a0*/  ISETP.LT.AND P1, PT, R6, UR8, !P0 ;  /* 0x0000000806007c0c */ /* 0x001fe4000c721270 */
[----:B------:R-:W-:Y:S01]  /*f64b0*/  ISETP.LT.AND P3, PT, R0, UR6, !P0 ;  /* 0x0000000600007c0c */ /* 0x000fe2000c761270 */
[----:B------:R-:W0:Y:S01]  /*f64c0*/  LDCU.64 UR6, c[0x0][0x398] ;  /* 0x00007300ff0677ac */ /* 0x000e220008000a00 */
[----:B------:R-:W-:-:S09]  /*f64d0*/  LOP3.LUT R4, R4, 0xfffffffd, RZ, 0xc0, !PT ;  /* 0xfffffffd04047812 */ /* 0x000fd200078ec0ff */
[----:B------:R-:W-:-:S04]  /*f64e0*/  @P1 LOP3.LUT R4, R4, 0x2, RZ, 0xfc, !PT ;  /* 0x0000000204041812 */ /* 0x000fc800078efcff */
[----:B------:R-:W-:-:S04]  /*f64f0*/  LOP3.LUT R4, R4, 0xfffffffe, RZ, 0xc0, !PT ;  /* 0xfffffffe04047812 */ /* 0x000fc800078ec0ff */
[----:B------:R-:W-:Y:S02]  /*f6500*/  @P3 LOP3.LUT R4, R4, 0x1, RZ, 0xfc, !PT ;  /* 0x0000000104043812 */ /* 0x000fe400078efcff */
[----:B------:R-:W-:Y:S02]  /*f6510*/  ISETP.LT.AND P2, PT, R13, UR17, !P0 ;  /* 0x000000110d007c0c */ /* 0x000fe4000c741270 */
[----:B------:R-:W-:Y:S01]  /*f6520*/  ISETP.LT.AND P1, PT, R5, UR16, !P0 ;  /* 0x0000001005007c0c */ /* 0x000fe2000c721270 */
[----:B------:R0:W-:Y:S01]  /*f6530*/  STL [R1+0x93c], R4 ;  /* 0x00093c0401007387 */ /* 0x0001e20000100800 */
[----:B------:R-:W0:Y:S01]  /*f6540*/  LDCU.64 UR16, c[0x0][0x398] ;  /* 0x00007300ff1077ac */ /* 0x000e220008000a00 */
[----:B--2---:R-:W-:Y:S01]  /*f6550*/  ISETP.GE.AND P0, PT, R2, UR9, PT ;  /* 0x0000000902007c0c */ /* 0x004fe2000bf06270 */
[----:B------:R-:W2:Y:S01]  /*f6560*/  LDCU.64 UR8, c[0x0][0x398] ;  /* 0x00007300ff0877ac */ /* 0x000ea20008000a00 */
[----:B------:R-:W2:Y:S01]  /*f6570*/  LDL.LU R2, [R1+0x4da0] ;  /* 0x004da00001027983 */ /* 0x000ea20000300800 */
[----:B----4-:R-:W-:-:S05]  /*f6580*/  LOP3.LUT R7, R7, 0x7fffffff, RZ, 0xc0, !PT ;  /* 0x7fffffff07077812 */ /* 0x010fca00078ec0ff */
[----:B------:R-:W-:Y:S02]  /*f6590*/  @P2 LOP3.LUT R7, R7, 0x80000000, RZ, 0xfc, !PT ;  /* 0x8000000007072812 */ /* 0x000fe400078efcff */
[----:B0-----:R-:W-:Y:S02]  /*f65a0*/  ISETP.LT.AND P3, PT, R6, UR6, !P0 ;  /* 0x0000000606007c0c */ /* 0x001fe4000c761270 */
[----:B------:R-:W-:-:S04]  /*f65b0*/  LOP3.LUT R7, R7, 0xbfffffff, RZ, 0xc0, !PT ;  /* 0xbfffffff07077812 */ /* 0x000fc800078ec0ff */
[----:B------:R-:W-:Y:S02]  /*f65c0*/  @P1 LOP3.LUT R7, R7, 0x40000000, RZ, 0xfc, !PT ;  /* 0x4000000007071812 */ /* 0x000fe400078efcff */
[----:B------:R-:W-:Y:S01]  /*f65d0*/  ISETP.LT.AND P2, PT, R0, UR18, !P0 ;  /* 0x0000001200007c0c */ /* 0x000fe2000c741270 */
[----:B------:R-:W0:Y:S01]  /*f65e0*/  LDCU.64 UR18, c[0x0][0x398] ;  /* 0x00007300ff1277ac */ /* 0x000e220008000a00 */
[----:B------:R-:W-:-:S04]  /*f65f0*/  LOP3.LUT R7, R7, 0xdfffffff, RZ, 0xc0, !PT ;  /* 0xdfffffff07077812 */ /* 0x000fc800078ec0ff */
[----:B------:R-:W-:Y:S02]  /*f6600*/  @P3 LOP3.LUT R7, R7, 0x20000000, RZ, 0xfc, !PT ;  /* 0x2000000007073812 */ /* 0x000fe400078efcff */
[----:B------:R-:W-:Y:S01]  /*f6610*/  ISETP.LT.AND P1, PT, R13, UR23, !P0 ;  /* 0x000000170d007c0c */ /* 0x000fe2000c721270 */
[----:B------:R-:W4:Y:S01]  /*f6620*/  LDCU UR23, c[0x0][0x398] ;  /* 0x00007300ff1777ac */ /* 0x000f220008000800 */
        /* <DEDUP_REMOVED lines=11> */
[----:B--2---:R-:W-:Y:S01]  /*f66e0*/  ISETP.LT.AND P3, PT, R6, UR8, !P0 ;  /* 0x0000000806007c0c */ /* 0x004fe2000c761270 */
[----:B------:R-:W2:Y:S01]  /*f66f0*/  LDCU UR8, c[0x0][0x398] ;  /* 0x00007300ff0877ac */ /* 0x000ea20008000800 */
        /* <DEDUP_REMOVED lines=8> */
[----:B------:R-:W0:Y:S01]  /*f6780*/  LDCU.64 UR26, c[0x0][0x398] ;  /* 0x00007300ff1a77ac */ /* 0x000e220008000a00 */
[----:B------:R-:W-:-:S04]  /*f6790*/  LOP3.LUT R7, R7, 0xff7fffff, RZ, 0xc0, !PT ;  /* 0xff7fffff07077812 */ /* 0x000fc800078ec0ff */
[----:B------:R-:W-:-:S04]  /*f67a0*/  @P1 LOP3.LUT R7, R7, 0x800000, RZ, 0xfc, !PT ;  /* 0x0080000007071812 */ /* 0x000fc800078efcff */
[----:B------:R-:W-:-:S04]  /*f67b0*/  LOP3.LUT R7, R7, 0xffbfffff, RZ, 0xc0, !PT ;  /* 0xffbfffff07077812 */ /* 0x000fc800078ec0ff */
[----:B------:R-:W-:Y:S02]  /*f67c0*/  @P0 LOP3.LUT R7, R7, 0x400000, RZ, 0xfc, !PT ;  /* 0x0040000007070812 */ /* 0x000fe400078efcff */
[----:B------:R-:W-:Y:S01]  /*f67d0*/  ISETP.GE.AND P0, PT, R2, UR9, PT ;  /* 0x0000000902007c0c */ /* 0x000fe2000bf06270 */
[----:B------:R-:W0:Y:S01]  /*f67e0*/  LDCU UR9, c[0x0][0x398] ;  /* 0x00007300ff0977ac */ /* 0x000e220008000800 */
[----:B------:R-:W2:Y:S02]  /*f67f0*/  LDL.LU R2, [R1+0x4da8] ;  /* 0x004da80001027983 */ /* 0x000ea40000300800 */
[----:B---3--:R-:W-:Y:S01]  /*f6800*/  ISETP.LT.AND P3, PT, R6, UR6, !P0 ;  /* 0x0000000606007c0c */ /* 0x008fe2000c761270 */
[----:B------:R-:W3:Y:S01]  /*f6810*/  LDCU UR6, c[0x0][0x398] ;  /* 0x00007300ff0677ac */ /* 0x000ee20008000800 */
        /* <DEDUP_REMOVED lines=15> */
[----:B------:R-:W4:Y:S01]  /*f6910*/  LDCU UR7, c[0x0][0x398] ;  /* 0x00007300ff0777ac */ /* 0x000f220008000800 */
        /* <DEDUP_REMOVED lines=15> */
[----:B--2---:R-:W-:Y:S01]  /*f6a10*/  ISETP.GE.AND P0, PT, R2, UR11, PT ;  /* 0x0000000b02007c0c */ /* 0x004fe2000bf06270 */
[----:B------:R-:W2:Y:S01]  /*f6a20*/  LDCU UR11, c[0x0][0x398] ;  /* 0x00007300ff0b77ac */ /* 0x000ea20008000800 */
        /* <DEDUP_REMOVED lines=18> */
[----:B------:R-:W3:Y:S01]  /*f6b50*/  LDCU UR13, c[0x0][0x398] ;  /* 0x00007300ff0d77ac */ /* 0x000ee20008000800 */
[----:B------:R-:W3:Y:S02]  /*f6b60*/  LDL.LU R3, [R1+0x4db4] ;  /* 0x004db40001037983 */ /* 0x000ee40000300800 */
[----:B------:R-:W-:Y:S02]  /*f6b70*/  ISETP.LT.AND P3, PT, R6, UR16, !P0 ;  /* 0x0000001006007c0c */ /* 0x000fe4000c761270 */
[----:B------:R-:W-:Y:S01]  /*f6b80*/  ISETP.LT.AND P2, PT, R0, UR46, !P0 ;  /* 0x0000002e00007c0c */ /* 0x000fe2000c741270 */
[----:B------:R-:W4:Y:S01]  /*f6b90*/  LDL.LU R4, [R1+0x934] ;  /* 0x0009340001047983 */ /* 0x000f220000300800 */
        /* <DEDUP_REMOVED lines=16> */
[----:B0-----:R-:W-:Y:S01]  /*f6ca0*/  ISETP.LT.AND P3, PT, R6, UR18, !P0 ;  /* 0x0000001206007c0c */ /* 0x001fe2000c761270 */
        /* <DEDUP_REMOVED lines=18> */
[----:B--2---:R-:W-:Y:S01]  /*f6dd0*/  ISETP.LT.AND P3, PT, R6, UR16, !P0 ;  /* 0x0000001006007c0c */ /* 0x004fe2000c761270 */
[----:B------:R-:W2:Y:S01]  /*f6de0*/  LDCU UR16, c[0x0][0x398] ;  /* 0x00007300ff1077ac */ /* 0x000ea20008000800 */
[----:B------:R-:W-:Y:S02]  /*f6df0*/  ISETP.LT.AND P1, PT, R13, UR66, !P0 ;  /* 0x000000420d007c0c */ /* 0x000fe4000c721270 */
[----:B------:R-:W-:Y:S01]  /*f6e00*/  ISETP.LT.AND P2, PT, R0, UR67, !P0 ;  /* 0x0000004300007c0c */ /* 0x000fe2000c741270 */
[----:B------:R-:W0:Y:S01]  /*f6e10*/  LDCU UR67, c[0x0][0x398] ;  /* 0x00007300ff4377ac */ /* 0x000e220008000800 */
[----:B------:R-:W-:-:S02]  /*f6e20*/  LOP3.LUT R7, R7, 0xfffffffd, RZ, 0xc0, !PT ;  /* 0xfffffffd07077812 */ /* 0x000fc400078ec0ff */
[----:B------:R-:W-:Y:S01]  /*f6e30*/  ISETP.LT.AND P0, PT, R5, UR63, !P0 ;  /* 0x0000003f05007c0c */ /* 0x000fe2000c701270 */
[----:B------:R-:W0:Y:S01]  /*f6e40*/  LDCU UR63, c[0x0][0x3b8] ;  /* 0x00007700ff3f77ac */ /* 0x000e220008000800 */
[----:B----4-:R-:W-:-:S03]  /*f6e50*/  LOP3.LUT R4, R4, 0x7fffffff, RZ, 0xc0, !PT ;  /* 0x7fffffff04047812 */ /* 0x010fc600078ec0ff */
[----:B------:R-:W-:Y:S01]  /*f6e60*/  @P3 LOP3.LUT R7, R7, 0x2, RZ, 0xfc, !PT ;  /* 0x0000000207073812 */ /* 0x000fe200078efcff */
[----:B------:R-:W4:Y:S01]  /*f6e70*/  LDCU UR66, c[0x0][0x3b8] ;  /* 0x00007700ff4277ac */ /* 0x000f220008000800 */
[----:B------:R-:W-:Y:S02]  /*f6e80*/  @P1 LOP3.LUT R4, R4, 0x80000000, RZ, 0xfc, !PT ;  /* 0x8000000004041812 */ /* 0x000fe400078efcff */
[----:B------:R-:W-:Y:S02]  /*f6e90*/  LOP3.LUT R7, R7, 0xfffffffe, RZ, 0xc0, !PT ;  /* 0xfffffffe07077812 */ /* 0x000fe400078ec0ff */
[----:B------:R-:W-:Y:S02]  /*f6ea0*/  LOP3.LUT R4, R4, 0xbfffffff, RZ, 0xc0, !PT ;  /* 0xbfffffff04047812 */ /* 0x000fe400078ec0ff */
[----:B------:R-:W-:Y:S02]  /*f6eb0*/  @P2 LOP3.LUT R7, R7, 0x1, RZ, 0xfc, !PT ;  /* 0x0000000107072812 */ /* 0x000fe400078efcff */
[----:B------:R-:W-:-:S03]  /*f6ec0*/  @P0 LOP3.LUT R4, R4, 0x40000000, RZ, 0xfc, !PT ;  /* 0x4000000004040812 */ /* 0x000fc600078efcff */
[----:B------:R0:W-:Y:S01]  /*f6ed0*/  STL [R1+0x938], R7 ;  /* 0x0009380701007387 */ /* 0x0001e20000100800 */
[----:B------:R-:W-:Y:S01]  /*f6ee0*/  ISETP.GE.AND P0, PT, R2, UR17, PT ;  /* 0x0000001102007c0c */ /* 0x000fe2000bf06270 */
[----:B------:R-:W0:Y:S02]  /*f6ef0*/  LDCU UR17, c[0x0][0x398] ;  /* 0x00007300ff1177ac */ /* 0x000e240008000800 */
[----:B------:R-:W2:Y:S01]  /*f6f00*/  LDL.LU R2, [R1+0x4dc0] ;  /* 0x004dc00001027983 */ /* 0x000ea20000300800 */
[----:B------:R-:W-:Y:S02]  /*f6f10*/  ISETP.LT.AND P3, PT, R6, UR28, !P0 ;  /* 0x0000001c06007c0c */ /* 0x000fe4000c761270 */
[----:B------:R-:W-:Y:S01]  /*f6f20*/  ISETP.LT.AND P2, PT, R0, UR32, !P0 ;  /* 0x0000002000007c0c */ /* 0x000fe2000c741270 */
[----:B------:R-:W0:Y:S01]  /*f6f30*/  LDCU UR32, c[0x0][0x398] ;  /* 0x00007300ff2077ac */ /* 0x000e220008000800 */
[----:B------:R-:W-:Y:S02]  /*f6f40*/  LOP3.LUT R4, R4, 0xdfffffff, RZ, 0xc0, !PT ;  /* 0xdfffffff04047812 */ /* 0x000fe400078ec0ff */
        /* <DEDUP_REMOVED lines=14> */
[----:B------:R-:W-:Y:S02]  /*f7030*/  ISETP.LT.AND P3, PT, R6, UR26, !P0 ;  /* 0x0000001a06007c0c */ /* 0x000fe4000c761270 */
[----:B0-----:R-:W-:Y:S01]  /*f7040*/  ISETP.LT.AND P2, PT, R0, UR32, !P0 ;  /* 0x0000002000007c0c */ /* 0x001fe2000c741270 */
[----:B------:R-:W0:Y:S01]  /*f7050*/  LDCU UR32, c[0x0][0x3b8] ;  /* 0x00007700ff2077ac */ /* 0x000e220008000800 */
        /* <DEDUP_REMOVED lines=14> */
[----:B------:R-:W2:Y:S02]  /*f7140*/  LDL.LU R2, [R1+0x4dc8] ;  /* 0x004dc80001027983 */ /* 0x000ea40000300800 */
[----:B---3--:R-:W-:Y:S02]  /*f7150*/  ISETP.LT.AND P3, PT, R6, UR28, !P0 ;  /* 0x0000001c06007c0c */ /* 0x008fe4000c761270 */
[----:B------:R-:W-:Y:S01]  /*f7160*/  ISETP.LT.AND P2, PT, R0, UR33, !P0 ;  /* 0x0000002100007c0c */ /* 0x000fe2000c741270 */
[----:B------:R-:W3:Y:S01]  /*f7170*/  LDCU UR33, c[0x0][0x3b8] ;  /* 0x00007700ff2177ac */ /* 0x000ee20008000800 */
[----:B------:R-:W-:-:S02]  /*f7180*/  LOP3.LUT R4, R4, 0xffdfffff, RZ, 0xc0, !PT ;  /* 0xffdfffff04047812 */ /* 0x000fc400078ec0ff */
[----:B0-----:R-:W-:Y:S01]  /*f7190*/  ISETP.LT.AND P1, PT, R13, UR31, !P0 ;  /* 0x0000001f0d007c0c */ /* 0x001fe2000c721270 */
        /* <DEDUP_REMOVED lines=14> */
[----:B0-----:R-:W-:Y:S01]  /*f7280*/  ISETP.LT.AND P2, PT, R0, UR41, !P0 ;  /* 0x0000002900007c0c */ /* 0x001fe2000c741270 */
[----:B------:R-:W0:Y:S01]  /*f7290*/  LDCU UR41, c[0x0][0x3b8] ;  /* 0x00007700ff2977ac */ /* 0x000e220008000800 */
[----:B------:R-:W-:-:S02]  /*f72a0*/  LOP3.LUT R4, R4, 0xfffdffff, RZ, 0xc0, !PT ;  /* 0xfffdffff04047812 */ /* 0x000fc400078ec0ff */
[----:B------:R-:W-:Y:S01]  /*f72b0*/  ISETP.LT.AND P1, PT, R13, UR62, !P0 ;  /* 0x0000003e0d007c0c */ /* 0x000fe2000c721270 */
[----:B------:R-:W2:Y:S06]  /*f72c0*/  LDCU UR62, c[0x0][0x3b8] ;  /* 0x00007700ff3e77ac */ /* 0x000eac0008000800 */
        /* <DEDUP_REMOVED lines=11> */
[----:B------:R-:W2:Y:S02]  /*f7380*/  LDL.LU R2, [R1+0x4dd0] ;  /* 0x004dd00001027983 */ /* 0x000ea40000300800 */
[----:B----4-:R-:W-:Y:S02]  /*f7390*/  ISETP.LT.AND P3, PT, R6, UR28, !P0 ;  /* 0x0000001c06007c0c */ /* 0x010fe4000c761270 */
[----:B------:R-:W-:Y:S01]  /*f73a0*/  ISETP.LT.AND P2, PT, R0, UR31, !P0 ;  /* 0x0000001f00007c0c */ /* 0x000fe2000c741270 */
[----:B------:R-:W4:Y:S01]  /*f73b0*/  LDL.LU R7, [R1+0x4dd4] ;  /* 0x004dd40001077983 */ /* 0x000f220000300800 */
[----:B------:R-:W-:Y:S01]  /*f73c0*/  LOP3.LUT R4, R4, 0xffffdfff, RZ, 0xc0, !PT ;  /* 0xffffdfff04047812 */ /* 0x000fe200078ec0ff */
[----:B------:R-:W0:Y:S01]  /*f73d0*/  LDCU.64 UR30, c[0x0][0x398] ;  /* 0x00007300ff1e77ac */ /* 0x000e220008000a00 */
        /* <DEDUP_REMOVED lines=13> */
[----:B------:R-:W3:Y:S02]  /*f74b0*/  LDL R3, [R1+0xa0] ;  /* 0x0000a00001037983 */ /* 0x000ee40000100800 */
        /* <DEDUP_REMOVED lines=36> */
[----:B------:R-:W4:Y:S03]  /*f7700*/  LDCU UR31, c[0x0][0x3b8] ;  /* 0x00007700ff1f77ac */ /* 0x000f260008000800 */
[----:B---3--:R-:W-:Y:S01]  /*f7710*/  ISETP.LT.AND P3, PT, R6, UR28, !P0 ;  /* 0x0000001c06007c0c */ /* 0x008fe2000c761270 */
[----:B------:R-:W3:Y:S01]  /*f7720*/  LDCU UR28, c[0x0][0x3b8] ;  /* 0x00007700ff1c77ac */ /* 0x000ee20008000800 */
[----:B------:R-:W-:Y:S02]  /*f7730*/  ISETP.LT.AND P2, PT, R0, UR54, !P0 ;  /* 0x0000003600007c0c */ /* 0x000fe4000c741270 */
[----:B------:R-:W-:Y:S01]  /*f7740*/  LOP3.LUT R4, R4, 0xfffffffd, RZ, 0xc0, !PT ;  /* 0xfffffffd04047812 */ /* 0x000fe200078ec0ff */
[----:B------:R-:W0:Y:S08]  /*f7750*/  LDCU UR54, c[0x0][0x3b8] ;  /* 0x00007700ff3677ac */ /* 0x000e300008000800 */
[----:B------:R-:W-:-:S04]  /*f7760*/  @P3 LOP3.LUT R4, R4, 0x2, RZ, 0xfc, !PT ;  /* 0x0000000204043812 */ /* 0x000fc800078efcff */
[----:B------:R-:W-:-:S04]  /*f7770*/  LOP3.LUT R4, R4, 0xfffffffe, RZ, 0xc0, !PT ;  /* 0xfffffffe04047812 */ /* 0x000fc800078ec0ff */
[----:B------:R-:W-:-:S05]  /*f7780*/  @P2 LOP3.LUT R4, R4, 0x1, RZ, 0xfc, !PT ;  /* 0x0000000104042812 */ /* 0x000fca00078efcff */
[----:B------:R-:W-:Y:S01]  /*f7790*/  STL [R1+0x934], R4 ;  /* 0x0009340401007387 */ /* 0x000fe20000100800 */
[----:B------:R-:W-:Y:S01]  /*f77a0*/  IMAD R3, R3, UR32, RZ ;  /* 0x0000002003037c24 */ /* 0x000fe2000f8e02ff */
[----:B------:R-:W0:Y:S04]  /*f77b0*/  LDCU UR32, c[0x0][0x3b8] ;  /* 0x00007700ff2077ac */ /* 0x000e280008000800 */
[----:B------:R1:W-:Y:S02]  /*f77c0*/  STL [R1+0x3750], R3 ;  /* 0x0037500301007387 */ /* 0x0003e40000100800 */
[----:B-1----:R-:W-:Y:S01]  /*f77d0*/  VIADD R3, R3, UR36 ;  /* 0x0000002403037c36 */ /* 0x002fe20008000000 */
[----:B------:R-:W1:Y:S04]  /*f77e0*/  LDCU UR36, c[0x0][0x3b8] ;  /* 0x00007700ff2477ac */ /* 0x000e680008000800 */
[----:B------:R0:W-:Y:S02]  /*f77f0*/  STL [R1+0x28ac], R3 ;  /* 0x0028ac0301007387 */ /* 0x0001e40000100800 */
[----:B0-----:R-:W-:Y:S01]  /*f7800*/  VIADD R3, R3, UR35 ;  /* 0x0000002303037c36 */ /* 0x001fe20008000000 */
        /* <DEDUP_REMOVED lines=18> */
[----:B------:R-:W0:Y:S03]  /*f7930*/  LDCU UR48, c[0x0][0x3b8] ;  /* 0x00007700ff3077ac */ /* 0x000e260008000800 */
[----:B------:R-:W-:Y:S01]  /*f7940*/  VIADD R14, R3, UR46 ;  /* 0x0000002e030e7c36 */ /* 0x000fe20008000000 */
[----:B------:R1:W-:Y:S01]  /*f7950*/  STL [R1+0x2418], R3 ;  /* 0x0024180301007387 */ /* 0x0003e20000100800 */
[----:B------:R-:W0:Y:S02]  /*f7960*/  LDCU UR46, c[0x0][0x3b8] ;  /* 0x00007700ff2e77ac */ /* 0x000e240008000800 */
[----:B------:R-:W-:Y:S01]  /*f7970*/  VIADD R9, R14, UR47 ;  /* 0x0000002f0e097c36 */ /* 0x000fe20008000000 */
[----:B------:R-:W-:Y:S01]  /*f7980*/  STL [R1+0x2414], R14 ;  /* 0x0024140e01007387 */ /* 0x000fe20000100800 */
[----:B------:R-:W0:Y:S03]  /*f7990*/  LDCU UR47, c[0x0][0x3b8] ;  /* 0x00007700ff2f77ac */ /* 0x000e260008000800 */
[----:B------:R-:W-:Y:S01]  /*f79a0*/  STL [R1+0x5720], R14 ;  /* 0x0057200e01007387 */ /* 0x000fe20000100800 */
[----:B-1----:R-:W-:Y:S01]  /*f79b0*/  VIADD R3, R9, UR37 ;  /* 0x0000002509037c36 */ /* 0x002fe20008000000 */
[----:B------:R-:W1:Y:S02]  /*f79c0*/  LDCU UR37, c[0x0][0x3b8] ;  /* 0x00007700ff2577ac */ /* 0x000e640008000800 */
[----:B------:R-:W-:Y:S04]  /*f79d0*/  STL [R1+0x2410], R9 ;  /* 0x0024100901007387 */ /* 0x000fe80000100800 */
[----:B------:R-:W-:Y:S04]  /*f79e0*/  STL [R1+0x5724], R9 ;  /* 0x0057240901007387 */ /* 0x000fe80000100800 */
[----:B------:R0:W-:Y:S02]  /*f79f0*/  STL [R1+0x240c], R3 ;  /* 0x00240c0301007387 */ /* 0x0001e40000100800 */
[----:B0-----:R-:W-:Y:S01]  /*f7a00*/  VIADD R3, R3, UR26 ;  /* 0x0000001a03037c36 */ /* 0x001fe20008000000 */
[----:B------:R-:W0:Y:S03]  /*f7a10*/  LDCU UR26, c[0x0][0x3b8] ;  /* 0x00007700ff1a77ac */ /* 0x000e260008000800 */
[----:B------:R-:W-:Y:S01]  /*f7a20*/  VIADD R10, R3, UR49 ;  /* 0x00000031030a7c36 */ /* 0x000fe20008000000 */
[----:B------:R1:W-:Y:S01]  /*f7a30*/  STL [R1+0x2408], R3 ;  /* 0x0024080301007387 */ /* 0x0003e20000100800 */
[----:B------:R-:W0:Y:S03]  /*f7a40*/  LDCU UR49, c[0x0][0x3b8] ;  /* 0x00007700ff3177ac */ /* 0x000e260008000800 */
[----:B------:R-:W-:Y:S01]  /*f7a50*/  STL [R1+0x2404], R10 ;  /* 0x0024040a01007387 */ /* 0x000fe20000100800 */
[----:B-1----:R-:W-:-:S03]  /*f7a60*/  VIADD R3, R10, UR30 ;  /* 0x0000001e0a037c36 */ /* 0x002fc60008000000 */
[----:B------:R-:W-:Y:S01]  /*f7a70*/  STL [R1+0x5728], R10 ;  /* 0x0057280a01007387 */ /* 0x000fe20000100800 */
[----:B------:R-:W1:Y:S03]  /*f7a80*/  LDCU UR30, c[0x0][0x3b8] ;  /* 0x00007700ff1e77ac */ /* 0x000e660008000800 */
[----:B------:R2:W-:Y:S02]  /*f7a90*/  STL [R1+0x2400], R3 ;  /* 0x0024000301007387 */ /* 0x0005e40000100800 */
[----:B--2---:R-:W-:Y:S01]  /*f7aa0*/  VIADD R3, R3, UR27 ;  /* 0x0000001b03037c36 */ /* 0x004fe20008000000 */
[----:B------:R-:W2:Y:S03]  /*f7ab0*/  LDCU UR27, c[0x0][0x3b8] ;  /* 0x00007700ff1b77ac */ /* 0x000ea60008000800 */
[----:B---3--:R-:W-:Y:S01]  /*f7ac0*/  VIADD R12, R3, UR28 ;  /* 0x0000001c030c7c36 */ /* 0x008fe20008000000 */
[----:B------:R3:W-:Y:S01]  /*f7ad0*/  STL [R1+0x23fc], R3 ;  /* 0x0023fc0301007387 */ /* 0x0007e20000100800 */
[----:B------:R-:W0:Y:S02]  /*f7ae0*/  LDCU UR28, c[0x0][0x3b8] ;  /* 0x00007700ff1c77ac */ /* 0x000e240008000800 */
[----:B----4-:R-:W-:Y:S01]  /*f7af0*/  VIADD R15, R12, UR31 ;  /* 0x0000001f0c0f7c36 */ /* 0x010fe20008000000 */
[----:B------:R-:W-:Y:S01]  /*f7b00*/  STL [R1+0x23f8], R12 ;  /* 0x0023f80c01007387 */ /* 0x000fe20000100800 */
[----:B------:R-:W4:Y:S02]  /*f7b10*/  LDCU UR31, c[0x0][0x3b8] ;  /* 0x00007700ff1f77ac */ /* 0x000f240008000800 */
[----:B---3--:R-:W-:Y:S01]  /*f7b20*/  VIADD R3, R15, UR32 ;  /* 0x000000200f037c36 */ /* 0x008fe20008000000 */
[----:B------:R-:W-:Y:S01]  /*f7b30*/  STL [R1+0x5730], R12 ;  /* 0x0057300c01007387 */ /* 0x000fe20000100800 */
[----:B------:R-:W3:Y:S03]  /*f7b40*/  LDCU UR32, c[0x0][0x3b8] ;  /* 0x00007700ff2077ac */ /* 0x000ee60008000800 */
[----:B------:R-:W-:Y:S04]  /*f7b50*/  STL [R1+0x23f4], R15 ;  /* 0x0023f40f01007387 */ /* 0x000fe80000100800 */
        /* <DEDUP_REMOVED lines=11> */
[----:B------:R-:W0:Y:S03]  /*f7c10*/  LDCU UR38, c[0x0][0x3b8] ;  /* 0x00007700ff2677ac */ /* 0x000e260008000800 */
[----:B------:R-:W-:Y:S01]  /*f7c20*/  STL [R1+0x23e0], R11 ;  /* 0x0023e00b01007387 */ /* 0x000fe20000100800 */
        /* <DEDUP_REMOVED lines=27> */
[----:B--2---:R-:W-:Y:S01]  /*f7de0*/  VIADD R3, R3, UR27 ;  /* 0x0000001b03037c36 */ /* 0x004fe20008000000 */
[----:B------:R-:W2:Y:S04]  /*f7df0*/  LDCU UR27, c[0x0][0x3b8] ;  /* 0x00007700ff1b77ac */ /* 0x000ea80008000800 */
[----:B------:R0:W-:Y:S02]  /*f7e00*/  STL [R1+0xa18], R3 ;  /* 0x000a180301007387 */ /* 0x0001e40000100800 */
[----:B0-----:R-:W-:Y:S01]  /*f7e10*/  VIADD R3, R3, UR28 ;  /* 0x0000001c03037c36 */ /* 0x001fe20008000000 */
[----:B------:R-:W0:Y:S04]  /*f7e20*/  LDCU UR28, c[0x0][0x3b8] ;  /* 0x00007700ff1c77ac */ /* 0x000e280008000800 */
[----:B------:R4:W-:Y:S02]  /*f7e30*/  STL [R1+0xa14], R3 ;  /* 0x000a140301007387 */ /* 0x0009e40000100800 */
[----:B----4-:R-:W-:Y:S01]  /*f7e40*/  VIADD R3, R3, UR31 ;  /* 0x0000001f03037c36 */ /* 0x010fe20008000000 */
[----:B------:R-:W4:Y:S04]  /*f7e50*/  LDCU UR31, c[0x0][0x3b8] ;  /* 0x00007700ff1f77ac */ /* 0x000f280008000800 */
[----:B------:R3:W-:Y:S02]  /*f7e60*/  STL [R1+0xa10], R3 ;  /* 0x000a100301007387 */ /* 0x0007e40000100800 */
[----:B---3--:R-:W-:Y:S01]  /*f7e70*/  VIADD R3, R3, UR32 ;  /* 0x0000002003037c36 */ /* 0x008fe20008000000 */
[----:B------:R-:W3:Y:S04]  /*f7e80*/  LDCU UR32, c[0x0][0x3b8] ;  /* 0x00007700ff2077ac */ /* 0x000ee80008000800 */
        /* <DEDUP_REMOVED lines=590> */
[----:B------:R-:W-:Y:S01]  /*fa370*/  ISETP.LT.AND P1, PT, R13, UR55, !P0 ;  /* 0x000000370d007c0c */ /* 0x000fe2000c721270 */
[----:B------:R-:W1:Y:S03]  /*fa380*/  LDCU UR55, c[0x0][0x3b8] ;  /* 0x00007700ff3777ac */ /* 0x000e660008000800 */
[----:B------:R0:W-:Y:S01]  /*fa390*/  STL [R1+0x6c], R3 ;  /* 0x00006c0301007387 */ /* 0x0001e20000100800 */
[----:B------:R-:W-:Y:S01]  /*fa3a0*/  LOP3.LUT R2, R2, 0x7fffffff, RZ, 0xc0, !PT ;  /* 0x7fffffff02027812 */ /* 0x000fe200078ec0ff */
[----:B------:R-:W1:Y:S01]  /*fa3b0*/  LDCU UR37, c[0x0][0x3b8] ;  /* 0x00007700ff2577ac */ /* 0x000e620008000800 */
[----:B0-----:R-:W-:Y:S01]  /*fa3c0*/  VIADD R3, R3, UR26 ;  /* 0x0000001a03037c36 */ /* 0x001fe20008000000 */
[----:B------:R-:W0:Y:S04]  /*fa3d0*/  LDCU UR26, c[0x0][0x3b8] ;  /* 0x00007700ff1a77ac */ /* 0x000e280008000800 */
[----:B------:R1:W-:Y:S02]  /*fa3e0*/  STL [R1+0x68], R3 ;  /* 0x0000680301007387 */ /* 0x0003e40000100800 */
[----:B-1----:R-:W-:Y:S01]  /*fa3f0*/  VIADD R3, R3, UR48 ;  /* 0x0000003003037c36 */ /* 0x002fe20008000000 */
[----:B------:R-:W1:Y:S04]  /*fa400*/  LDCU UR48, c[0x0][0x3b8] ;  /* 0x00007700ff3077ac */ /* 0x000e680008000800 */
[----:B------:R0:W-:Y:S02]  /*fa410*/  STL [R1+0x64], R3 ;  /* 0x0000640301007387 */ /* 0x0001e40000100800 */
[----:B0-----:R-:W-:Y:S01]  /*fa420*/  VIADD R3, R3, UR30 ;  /* 0x0000001e03037c36 */ /* 0x001fe20008000000 */
[----:B------:R-:W-:Y:S01]  /*fa430*/  ISETP.LT.AND P0, PT, R5, UR56, !P0 ;  /* 0x0000003805007c0c */ /* 0x000fe2000c701270 */
[----:B------:R-:W0:Y:S03]  /*fa440*/  LDCU UR30, c[0x0][0x3b8] ;  /* 0x00007700ff1e77ac */ /* 0x000e260008000800 */
[----:B------:R2:W-:Y:S01]  /*fa450*/  STL [R1+0x60], R3 ;  /* 0x0000600301007387 */ /* 0x0005e20000100800 */
[----:B------:R-:W-:Y:S01]  /*fa460*/  @P1 LOP3.LUT R2, R2, 0x80000000, RZ, 0xfc, !PT ;  /* 0x8000000002021812 */ /* 0x000fe200078efcff */
[----:B------:R-:W0:Y:S01]  /*fa470*/  LDCU UR56, c[0x0][0x3b8] ;  /* 0x00007700ff3877ac */ /* 0x000e220008000800 */
[----:B--2---:R-:W-:Y:S01]  /*fa480*/  VIADD R3, R3, UR27 ;  /* 0x0000001b03037c36 */ /* 0x004fe20008000000 */
[----:B------:R-:W2:Y:S04]  /*fa490*/  LDCU UR27, c[0x0][0x3b8] ;  /* 0x00007700ff1b77ac */ /* 0x000ea80008000800 */
[----:B------:R0:W-:Y:S02]  /*fa4a0*/  STL [R1+0x5c], R3 ;  /* 0x00005c0301007387 */ /* 0x0001e40000100800 */
[----:B0-----:R-:W-:Y:S01]  /*fa4b0*/  VIADD R3, R3, UR28 ;  /* 0x0000001c03037c36 */ /* 0x001fe20008000000 */
[----:B------:R-:W-:Y:S01]  /*fa4c0*/  LOP3.LUT R2, R2, 0xbfffffff, RZ, 0xc0, !PT ;  /* 0xbfffffff02027812 */ /* 0x000fe200078ec0ff */
[----:B------:R-:W0:Y:S03]  /*fa4d0*/  LDCU UR28, c[0x0][0x3b8] ;  /* 0x00007700ff1c77ac */ /* 0x000e260008000800 */
[----:B------:R4:W-:Y:S02]  /*fa4e0*/  STL [R1+0x58], R3 ;  /* 0x0000580301007387 */ /* 0x0009e40000100800 */
[----:B----4-:R-:W-:Y:S01]  /*fa4f0*/  VIADD R3, R3, UR31 ;  /* 0x0000001f03037c36 */ /* 0x010fe20008000000 */
[----:B------:R-:W-:Y:S01]  /*fa500*/  @P0 LOP3.LUT R2, R2, 0x40000000, RZ, 0xfc, !PT ;  /* 0x4000000002020812 */ /* 0x000fe200078efcff */
[----:B------:R-:W4:Y:S03]  /*fa510*/  LDCU UR31, c[0x0][0x3b8] ;  /* 0x00007700ff1f77ac */ /* 0x000f260008000800 */
[----:B------:R3:W-:Y:S02]  /*fa520*/  STL [R1+0x54], R3 ;  /* 0x0000540301007387 */ /* 0x0007e40000100800 */
[----:B---3--:R-:W-:Y:S01]  /*fa530*/  VIADD R3, R3, UR32 ;  /* 0x0000002003037c36 */ /* 0x008fe20008000000 */
[----:B------:R-:W3:Y:S04]  /*fa540*/  LDCU UR32, c[0x0][0x3b8] ;  /* 0x00007700ff2077ac */ /* 0x000ee80008000800 */
[----:B------:R0:W-:Y:S02]  /*fa550*/  STL [R1+0x50], R3 ;  /* 0x0000500301007387 */ /* 0x0001e40000100800 */
[----:B0-----:R-:W-:Y:S01]  /*fa560*/  VIADD R3, R3, UR35 ;  /* 0x0000002303037c36 */ /* 0x001fe20008000000 */
[----:B------:R-:W-:Y:S01]  /*fa570*/  LOP3.LUT R2, R2, 0xdfffffff, RZ, 0xc0, !PT ;  /* 0xdfffffff02027812 */ /* 0x000fe200078ec0ff */
[----:B------:R-:W0:Y:S03]  /*fa580*/  LDCU UR35, c[0x0][0x3b8] ;  /* 0x00007700ff2377ac */ /* 0x000e260008000800 */
[----:B------:R1:W-:Y:S02]  /*fa590*/  STL [R1+0x4c], R3 ;  /* 0x00004c0301007387 */ /* 0x0003e40000100800 */
[----:B-1----:R-:W-:Y:S01]  /*fa5a0*/  VIADD R3, R3, UR33 ;  /* 0x0000002103037c36 */ /* 0x002fe20008000000 */
[----:B------:R-:W1:Y:S04]  /*fa5b0*/  LDCU UR33, c[0x0][0x3b8] ;  /* 0x00007700ff2177ac */ /* 0x000e680008000800 */
[----:B------:R0:W-:Y:S02]  /*fa5c0*/  STL [R1+0x48], R3 ;  /* 0x0000480301007387 */ /* 0x0001e40000100800 */
[----:B0-----:R-:W-:Y:S01]  /*fa5d0*/  VIADD R3, R3, UR36 ;  /* 0x0000002403037c36 */ /* 0x001fe20008000000 */
[----:B------:R-:W0:Y:S04]  /*fa5e0*/  LDCU UR36, c[0x0][0x3b8] ;  /* 0x00007700ff2477ac */ /* 0x000e280008000800 */
[----:B------:R1:W-:Y:S02]  /*fa5f0*/  STL [R1+0x44], R3 ;  /* 0x0000440301007387 */ /* 0x0003e40000100800 */
[----:B-1----:R-:W-:-:S05]  /*fa600*/  VIADD R3, R3, UR38 ;  /* 0x0000002603037c36 */ /* 0x002fca0008000000 */
[----:B------:R1:W-:Y:S02]  /*fa610*/  STL [R1+0x40], R3 ;  /* 0x0000400301007387 */ /* 0x0003e40000100800 */
[----:B-1----:R-:W-:Y:S01]  /*fa620*/  VIADD R3, R3, UR39 ;  /* 0x0000002703037c36 */ /* 0x002fe20008000000 */
[----:B------:R-:W1:Y:S04]  /*fa630*/  LDCU.64 UR38, c[0x0][0x398] ;  /* 0x00007300ff2677ac */ /* 0x000e680008000a00 */
[----:B------:R0:W-:Y:S02]  /*fa640*/  STL [R1+0x3c], R3 ;  /* 0x00003c0301007387 */ /* 0x0001e40000100800 */
[----:B0-----:R-:W-:Y:S01]  /*fa650*/  VIADD R3, R3, UR41 ;  /* 0x0000002903037c36 */ /* 0x001fe20008000000 */
[----:B------:R-:W0:Y:S04]  /*fa660*/  LDCU UR41, c[0x0][0x3b8] ;  /* 0x00007700ff2977ac */ /* 0x000e280008000800 */
[----:B------:R1:W-:Y:S02]  /*fa670*/  STL [R1+0x38], R3 ;  /* 0x0000380301007387 */ /* 0x0003e40000100800 */
[----:B-1----:R-:W-:Y:S01]  /*fa680*/  VIADD R3, R3, UR45 ;  /* 0x0000002d03037c36 */ /* 0x002fe20008000000 */
[----:B------:R-:W1:Y:S03]  /*fa690*/  LDCU UR45, c[0x0][0x3b8] ;  /* 0x00007700ff2d77ac */ /* 0x000e660008000800 */
[----:B------:R-:W-:Y:S01]  /*fa6a0*/  VIADD R4, R3, UR46 ;  /* 0x0000002e03047c36 */ /* 0x000fe20008000000 */
[----:B------:R0:W-:Y:S01]  /*fa6b0*/  STL [R1+0x34], R3 ;  /* 0x0000340301007387 */ /* 0x0001e20000100800 */
[----:B------:R-:W1:Y:S03]  /*fa6c0*/  LDCU UR46, c[0x0][0x398] ;  /* 0x00007300ff2e77ac */ /* 0x000e660008000800 */
[----:B0-----:R-:W4:Y:S04]  /*fa6d0*/  LDL.LU R3, [R1+0x4dd8] ;  /* 0x004dd80001037983 */ /* 0x001f280000300800 */
[----:B------:R0:W-:Y:S02]  /*fa6e0*/  STL [R1+0x30], R4 ;  /* 0x0000300401007387 */ /* 0x0001e40000100800 */
[----:B0-----:R-:W-:Y:S01]  /*fa6f0*/  VIADD R4, R4, UR47 ;  /* 0x0000002f04047c36 */ /* 0x001fe20008000000 */
[----:B------:R-:W0:Y:S04]  /*fa700*/  LDCU UR47, c[0x0][0x398] ;  /* 0x00007300ff2f77ac */ /* 0x000e280008000800 */
[----:B------:R1:W-:Y:S04]  /*fa710*/  STL [R1+0x2c], R4 ;  /* 0x00002c0401007387 */ /* 0x0003e80000100800 */
[----:B------:R-:W4:Y:S01]  /*fa720*/  LDL R10, [R1+0x2e30] ;  /* 0x002e3000010a7983 */ /* 0x000f220000100800 */
[----:B-1----:R-:W-:-:S05]  /*fa730*/  VIADD R4, R4, UR49 ;  /* 0x0000003104047c36 */ /* 0x002fca0008000000 */
        /* <DEDUP_REMOVED lines=9> */
[----:B--2---:R-:W-:Y:S01]  /*fa7d0*/  VIADD R4, R4, UR27 ;  /* 0x0000001b04047c36 */ /* 0x004fe20008000000 */
[----:B------:R-:W2:Y:S04]  /*fa7e0*/  LDCU.64 UR26, c[0x0][0x398] ;  /* 0x00007300ff1a77ac */ /* 0x000ea80008000a00 */
[----:B------:R0:W-:Y:S02]  /*fa7f0*/  STL [R1+0x18], R4 ;  /* 0x0000180401007387 */ /* 0x0001e40000100800 */
[----:B0-----:R-:W-:Y:S01]  /*fa800*/  VIADD R4, R4, UR52 ;  /* 0x0000003404047c36 */ /* 0x001fe20008000000 */
[----:B------:R-:W0:Y:S04]  /*fa810*/  LDCU UR52, c[0x0][0x398] ;  /* 0x00007300ff3477ac */ /* 0x000e280008000800 */
[----:B------:R1:W-:Y:S02]  /*fa820*/  STL [R1+0x14], R4 ;  /* 0x0000140401007387 */ /* 0x0003e40000100800 */
[----:B-1----:R-:W-:Y:S01]  /*fa830*/  VIADD R4, R4, UR53 ;  /* 0x0000003504047c36 */ /* 0x002fe20008000000 */
[----:B------:R-:W1:Y:S04]  /*fa840*/  LDCU UR53, c[0x0][0x398] ;  /* 0x00007300ff3577ac */ /* 0x000e680008000800 */
[----:B------:R3:W-:Y:S02]  /*fa850*/  STL [R1+0x10], R4 ;  /* 0x0000100401007387 */ /* 0x0007e40000100800 */
[----:B---3--:R-:W-:-:S05]  /*fa860*/  VIADD R4, R4, UR32 ;  /* 0x0000002004047c36 */ /* 0x008fca0008000000 */
[----:B------:R3:W-:Y:S02]  /*fa870*/  STL [R1+0xc], R4 ;  /* 0x00000c0401007387 */ /* 0x0007e40000100800 */
[----:B---3--:R-:W-:Y:S01]  /*fa880*/  VIADD R4, R4, UR54 ;  /* 0x0000003604047c36 */ /* 0x008fe20008000000 */
[----:B------:R-:W3:Y:S03]  /*fa890*/  LDCU UR54, c[0x0][0x398] ;  /* 0x00007300ff3677ac */ /* 0x000ee60008000800 */
[----:B------:R-:W-:Y:S01]  /*fa8a0*/  VIADD R5, R4, UR33 ;  /* 0x0000002104057c36 */ /* 0x000fe20008000000 */
[----:B------:R0:W-:Y:S01]  /*fa8b0*/  STL [R1+0x8], R4 ;  /* 0x0000080401007387 */ /* 0x0001e20000100800 */
[----:B------:R-:W1:Y:S03]  /*fa8c0*/  LDCU.64 UR32, c[0x0][0x398] ;  /* 0x00007300ff2077ac */ /* 0x000e660008000a00 */
[----:B0-----:R-:W3:Y:S04]  /*fa8d0*/  LDL.LU R4, [R1+0x4ddc] ;  /* 0x004ddc0001047983 */ /* 0x001ee80000300800 */
[----:B------:R0:W-:Y:S02]  /*fa8e0*/  STL [R1+0x4], R5 ;  /* 0x0000040501007387 */ /* 0x0001e40000100800 */
[----:B0-----:R-:W-:Y:S01]  /*fa8f0*/  VIADD R5, R5, UR55 ;  /* 0x0000003705057c36 */ /* 0x001fe20008000000 */
[----:B------:R-:W0:Y:S04]  /*fa900*/  LDCU UR55, c[0x0][0x398] ;  /* 0x00007300ff3777ac */ /* 0x000e280008000800 */
[----:B------:R0:W-:Y:S01]  /*fa910*/  STL [R1], R5 ;  /* 0x0000000501007387 */ /* 0x0001e20000100800 */
[----:B----4-:R-:W-:-:S03]  /*fa920*/  ISETP.GE.AND P0, PT, R3, UR29, PT ;  /* 0x0000001d03007c0c */ /* 0x010fc6000bf06270 */
[----:B------:R-:W4:Y:S01]  /*fa930*/  LDL.LU R3, [R1+0x4de0] ;  /* 0x004de00001037983 */ /* 0x000f220000300800 */
[----:B--2---:R-:W-:Y:S02]  /*fa940*/  ISETP.LT.AND P3, PT, R6, UR26, !P0 ;  /* 0x0000001a06007c0c */ /* 0x004fe4000c761270 */
[----:B------:R-:W-:Y:S01]  /*fa950*/  ISETP.LT.AND P2, PT, R0, UR67, !P0 ;  /* 0x0000004300007c0c */ /* 0x000fe2000c741270 */
[----:B------:R-:W-:Y:S01]  /*fa960*/  VIADD R29, R5, UR37 ;  /* 0x00000025051d7c36 */ /* 0x000fe20008000000 */
[----:B------:R-:W-:Y:S01]  /*fa970*/  ISETP.LT.AND P1, PT, R13, UR40, !P0 ;  /* 0x000000280d007c0c */ /* 0x000fe2000c721270 */
[----:B------:R-:W2:Y:S08]  /*fa980*/  LDCU UR67, c[0x0][0x3b8] ;  /* 0x00007700ff4377ac */ /* 0x000eb00008000800 */
[----:B------:R-:W-:-:S04]  /*fa990*/  @P3 LOP3.LUT R2, R2, 0x20000000, RZ, 0xfc, !PT ;  /* 0x2000000002023812 */ /* 0x000fc800078efcff */
[----:B------:R-:W-:-:S04]  /*fa9a0*/  LOP3.LUT R2, R2, 0xefffffff, RZ, 0xc0, !PT ;  /* 0xefffffff02027812 */ /* 0x000fc800078ec0ff */
[----:B------:R-:W-:Y:S02]  /*fa9b0*/  @P2 LOP3.LUT R2, R2, 0x10000000, RZ, 0xfc, !PT ;  /* 0x1000000002022812 */ /* 0x000fe400078efcff */
[----:B------:R-:W-:Y:S02]  /*fa9c0*/  ISETP.LT.AND P0, PT, R10, UR34, !P0 ;  /* 0x000000220a007c0c */ /* 0x000fe4000c701270 */
[----:B------:R-:W-:-:S04]  /*fa9d0*/  LOP3.LUT R2, R2, 0xf7ffffff, RZ, 0xc0, !PT ;  /* 0xf7ffffff02027812 */ /* 0x000fc800078ec0ff */
[----:B------:R-:W-:-:S04]  /*fa9e0*/  @P1 LOP3.LUT R2, R2, 0x8000000, RZ, 0xfc, !PT ;  /* 0x0800000002021812 */ /* 0x000fc800078efcff */
[----:B------:R-:W-:-:S04]  /*fa9f0*/  LOP3.LUT R2, R2, 0xfbffffff, RZ, 0xc0, !PT ;  /* 0xfbffffff02027812 */ /* 0x000fc800078ec0ff */
[----:B------:R-:W-:-:S04]  /*faa00*/  @P0 LOP3.LUT R2, R2, 0x4000000, RZ, 0xfc, !PT ;  /* 0x0400000002020812 */ /* 0x000fc800078efcff */
[----:B------:R-:W-:Y:S02]  /*faa10*/  LOP3.LUT R2, R2, 0xfdffffff, RZ, 0xc0, !PT ;  /* 0xfdffffff02027812 */ /* 0x000fe400078ec0ff */
[----:B---3--:R-:W-:Y:S01]  /*faa20*/  ISETP.GE.AND P0, PT, R4, UR27, PT ;  /* 0x0000001b04007c0c */ /* 0x008fe2000bf06270 */
[----:B------:R-:W3:Y:S01]  /*faa30*/  LDCU.64 UR26, c[0x0][0x398] ;  /* 0x00007300ff1a77ac */ /* 0x000ee20008000a00 */
[----:B------:R-:W2:Y:S02]  /*faa40*/  LDL.LU R4, [R1+0x4de4] ;  /* 0x004de40001047983 */ /* 0x000ea40000300800 */
[----:B-1----:R-:W-:Y:S02]  /*faa50*/  ISETP.LT.AND P3, PT, R6, UR32, !P0 ;  /* 0x0000002006007c0c */ /* 0x002fe4000c761270 */
[----:B------:R-:W-:Y:S01]  /*faa60*/  ISETP.LT.AND P2, PT, R0, UR46, !P0 ;  /* 0x0000002e00007c0c */ /* 0x000fe2000c741270 */
[----:B------:R-:W1:Y:S01]  /*faa70*/  LDCU UR46, c[0x0][0x398] ;  /* 0x00007300ff2e77ac */ /* 0x000e620008000800 */
[----:B------:R-:W-:-:S09]  /*faa80*/  ISETP.LT.AND P1, PT, R13, UR77, !P0 ;  /* 0x0000004d0d007c0c */ /* 0x000fd2000c721270 */
[----:B------:R-:W-:Y:S01]  /*faa90*/  @P3 LOP3.LUT R2, R2, 0x2000000, RZ, 0xfc, !PT ;  /* 0x0200000002023812 */ /* 0x000fe200078efcff */
[----:B------:R-:W-:Y:S01]  /*faaa0*/  VIADD R28, R29, UR36 ;  /* 0x000000241d1c7c36 */ /* 0x000fe20008000000 */
[----:B------:R-:W-:Y:S01]  /*faab0*/  ISETP.LT.AND P0, PT, R10, UR76, !P0 ;  /* 0x0000004c0a007c0c */ /* 0x000fe2000c701270 */
[----:B------:R-:W0:Y:S01]  /*faac0*/  LDCU UR77, c[0x0][0x398] ;  /* 0x00007300ff4d77ac */ /* 0x000e220008000800 */
[----:B------:R-:W-:Y:S01]  /*faad0*/  LOP3.LUT R2, R2, 0xfeffffff, RZ, 0xc0, !PT ;  /* 0xfeffffff02027812 */ /* 0x000fe200078ec0ff */
[----:B------:R-:W-:Y:S01]  /*faae0*/  VIADD R27, R28, UR31 ;  /* 0x0000001f1c1b7c36 */ /* 0x000fe20008000000 */
[----:B------:R-:W0:Y:S02]  /*faaf0*/  LDCU UR76, c[0x0][0x398] ;  /* 0x00007300ff4c77ac */ /* 0x000e240008000800 */
[----:B------:R-:W-:Y:S01]  /*fab00*/  @P2 LOP3.LUT R2, R2, 0x1000000, RZ, 0xfc, !PT ;  /* 0x0100000002022812 */ /* 0x000fe200078efcff */
[----:B------:R-:W0:Y:S03]  /*fab10*/  LDCU.64 UR36, c[0x0][0x398] ;  /* 0x00007300ff2477ac */ /* 0x000e260008000a00 */
[----:B------:R-:W-:-:S04]  /*fab20*/  LOP3.LUT R2, R2, 0xff7fffff, RZ, 0xc0, !PT ;  /* 0xff7fffff02027812 */ /* 0x000fc800078ec0ff */
[----:B------:R-:W-:-:S04]  /*fab30*/  @P1 LOP3.LUT R2, R2, 0x800000, RZ, 0xfc, !PT ;  /* 0x0080000002021812 */ /* 0x000fc800078efcff */
[----:B------:R-:W-:-:S04]  /*fab40*/  LOP3.LUT R2, R2, 0xffbfffff, RZ, 0xc0, !PT ;  /* 0xffbfffff02027812 */ /* 0x000fc800078ec0ff */
[----:B------:R-:W-:Y:S02]  /*fab50*/  @P0 LOP3.LUT R2, R2, 0x400000, RZ, 0xfc, !PT ;  /* 0x0040000002020812 */ /* 0x000fe400078efcff */
[----:B----4-:R-:W-:Y:S01]  /*fab60*/  ISETP.GE.AND P0, PT, R3, UR33, PT ;  /* 0x0000002103007c0c */ /* 0x010fe2000bf06270 */
[----:B------:R-:W-:Y:S01]  /*fab70*/  VIADD R26, R27, UR28 ;  /* 0x0000001c1b1a7c36 */ /* 0x000fe20008000000 */
[----:B------:R-:W4:Y:S01]  /*fab80*/  LDL.LU R3, [R1+0x4de8] ;  /* 0x004de80001037983 */ /* 0x000f220000300800 */
[----:B------:R-:W-:Y:S01]  /*fab90*/  LOP3.LUT R2, R2, 0xffdfffff, RZ, 0xc0, !PT ;  /* 0xffdfffff02027812 */ /* 0x000fe200078ec0ff */
[----:B------:R-:W0:Y:S01]  /*faba0*/  LDCU.64 UR32, c[0x0][0x398] ;  /* 0x00007300ff2077ac */ /* 0x000e220008000a00 */
[----:B------:R-:W-:Y:S02]  /*fabb0*/  ISETP.LT.AND P3, PT, R6, UR38, !P0 ;  /* 0x0000002606007c0c */ /* 0x000fe4000c761270 */
[----:B------:R-:W-:Y:S01]  /*fabc0*/  ISETP.LT.AND P2, PT, R0, UR51, !P0 ;  /* 0x0000003300007c0c */ /* 0x000fe2000c741270 */
[----:B------:R-:W0:Y:S01]  /*fabd0*/  LDCU UR51, c[0x0][0x398] ;  /* 0x00007300ff3377ac */ /* 0x000e220008000800 */
[----:B------:R-:W-:Y:S01]  /*fabe0*/  ISETP.LT.AND P1, PT, R13, UR47, !P0 ;  /* 0x0000002f0d007c0c */ /* 0x000fe2000c721270 */
[----:B------:R-:W0:Y:S08]  /*fabf0*/  LDCU.64 UR28, c[0x0][0x398] ;  /* 0x00007300ff1c77ac */ /* 0x000e300008000a00 */
        /* <DEDUP_REMOVED lines=12> */
[----:B------:R-:W-:Y:S01]  /*facc0*/  VIADD R25, R26, UR30 ;  /* 0x0000001e1a197c36 */ /* 0x000fe20008000000 */
[----:B------:R-:W2:Y:S01]  /*facd0*/  LDL.LU R4, [R1+0x4dec] ;  /* 0x004dec0001047983 */ /* 0x000ea20000300800 */
[----:B------:R-:W1:Y:S01]  /*face0*/  LDCU.64 UR30, c[0x0][0x398] ;  /* 0x00007300ff1e77ac */ /* 0x000e620008000a00 */
[----:B------:R-:W-:Y:S02]  /*facf0*/  ISETP.LT.AND P3, PT, R6, UR48, !P0 ;  /* 0x0000003006007c0c */ /* 0x000fe4000c761270 */
[----:B0-----:R-:W-:Y:S01]  /*fad00*/  ISETP.LT.AND P2, PT, R0, UR51, !P0 ;  /* 0x0000003300007c0c */ /* 0x001fe2000c741270 */
[----:B------:R-:W0:Y:S01]  /*fad10*/  LDCU UR51, c[0x0][0x398] ;  /* 0x00007300ff3377ac */ /* 0x000e220008000800 */
[----:B------:R-:W-:Y:S01]  /*fad20*/  ISETP.LT.AND P1, PT, R13, UR47, !P0 ;  /* 0x0000002f0d007c0c */ /* 0x000fe2000c721270 */
[----:B------:R-:W0:Y:S08]  /*fad30*/  LDCU.64 UR38, c[0x0][0x398] ;  /* 0x00007300ff2677ac */ /* 0x000e300008000a00 */
[----:B------:R-:W-:-:S04]  /*fad40*/  @P3 LOP3.LUT R2, R2, 0x20000, RZ, 0xfc, !PT ;  /* 0x0002000002023812 */ /* 0x000fc800078efcff */
[----:B------:R-:W-:-:S04]  /*fad50*/  LOP3.LUT R2, R2, 0xfffeffff, RZ, 0xc0, !PT ;  /* 0xfffeffff02027812 */ /* 0x000fc800078ec0ff */
[----:B------:R-:W-:Y:S02]  /*fad60*/  @P2 LOP3.LUT R2, R2, 0x10000, RZ, 0xfc, !PT ;  /* 0x0001000002022812 */ /* 0x000fe400078efcff */
[----:B-1----:R-:W-:Y:S01]  /*fad70*/  ISETP.LT.AND P0, PT, R10, UR46, !P0 ;  /* 0x0000002e0a007c0c */ /* 0x002fe2000c701270 */
[----:B------:R-:W-:Y:S01]  /*fad80*/  VIADD R24, R25, UR35 ;  /* 0x0000002319187c36 */ /* 0x000fe20008000000 */
[----:B------:R-:W-:Y:S01]  /*fad90*/  LOP3.LUT R2, R2, 0xffff7fff, RZ, 0xc0, !PT ;  /* 0xffff7fff02027812 */ /* 0x000fe200078ec0ff */
[----:B------:R-:W1:Y:S03]  /*fada0*/  LDCU.64 UR34, c[0x0][0x398] ;  /* 0x00007300ff2277ac */ /* 0x000e660008000a00 */
[----:B------:R-:W-:Y:S01]  /*fadb0*/  @P1 LOP3.LUT R2, R2, 0x8000, RZ, 0xfc, !PT ;  /* 0x0000800002021812 */ /* 0x000fe200078efcff */
[----:B------:R-:W0:Y:S03]  /*fadc0*/  LDCU.64 UR46, c[0x0][0x398] ;  /* 0x00007300ff2e77ac */ /* 0x000e260008000a00 */
[----:B------:R-:W-:-:S04]  /*fadd0*/  LOP3.LUT R2, R2, 0xffffbfff, RZ, 0xc0, !PT ;  /* 0xffffbfff02027812 */ /* 0x000fc800078ec0ff */
[----:B------:R-:W-:Y:S02]  /*fade0*/  @P0 LOP3.LUT R2, R2, 0x4000, RZ, 0xfc, !PT ;  /* 0x0000400002020812 */ /* 0x000fe400078efcff */
[----:B----4-:R-:W-:Y:S01]  /*fadf0*/  ISETP.GE.AND P0, PT, R3, UR49, PT ;  /* 0x0000003103007c0c */ /* 0x010fe2000bf06270 */
[----:B------:R-:W-:Y:S01]  /*fae00*/  VIADD R23, R24, UR41 ;  /* 0x0000002918177c36 */ /* 0x000fe20008000000 */
[----:B------:R-:W4:Y:S01]  /*fae10*/  LDL.LU R3, [R1+0x4df0] ;  /* 0x004df00001037983 */ /* 0x000f220000300800 */
[----:B------:R-:W-:Y:S01]  /*fae20*/  LOP3.LUT R2, R2, 0xffffdfff, RZ, 0xc0, !PT ;  /* 0xffffdfff02027812 */ /* 0x000fe200078ec0ff */
[----:B------:R-:W0:Y:S02]  /*fae30*/  LDCU.64 UR40, c[0x0][0x398] ;  /* 0x00007300ff2877ac */ /* 0x000e240008000a00 */
[----:B------:R-:W4:Y:S01]  /*fae40*/  LDL.LU R5, [R1+0x4df4] ;  /* 0x004df40001057983 */ /* 0x000f220000300800 */
[----:B---3--:R-:W-:Y:S01]  /*fae50*/  ISETP.LT.AND P3, PT, R6, UR26, !P0 ;  /* 0x0000001a06007c0c */ /* 0x008fe2000c761270 */
[----:B------:R-:W3:Y:S01]  /*fae60*/  LDCU.64 UR48, c[0x0][0x398] ;  /* 0x00007300ff3077ac */ /* 0x000ee20008000a00 */
[----:B------:R-:W-:-:S02]  /*fae70*/  ISETP.LT.AND P2, PT, R0, UR53, !P0 ;  /* 0x0000003500007c0c */ /* 0x000fc4000c741270 */
[----:B------:R-:W-:Y:S01]  /*fae80*/  ISETP.LT.AND P1, PT, R13, UR52, !P0 ;  /* 0x000000340d007c0c */ /* 0x000fe2000c721270 */
[----:B------:R-:W-:-:S08]  /*fae90*/  VIADD R22, R23, UR50 ;  /* 0x0000003217167c36 */ /* 0x000fd00008000000 */
[----:B------:R-:W-:Y:S01]  /*faea0*/  @P3 LOP3.LUT R2, R2, 0x2000, RZ, 0xfc, !PT ;  /* 0x0000200002023812 */ /* 0x000fe200078efcff */
[----:B------:R-:W1:Y:S03]  /*faeb0*/  LDCU.64 UR52, c[0x0][0x398] ;  /* 0x00007300ff3477ac */ /* 0x000e660008000a00 */
[----:B------:R-:W-:-:S04]  /*faec0*/  LOP3.LUT R2, R2, 0xffffefff, RZ, 0xc0, !PT ;  /* 0xffffefff02027812 */ /* 0x000fc800078ec0ff */
[----:B------:R-:W-:Y:S02]  /*faed0*/  @P2 LOP3.LUT R2, R2, 0x1000, RZ, 0xfc, !PT ;  /* 0x0000100002022812 */ /* 0x000fe400078efcff */
[----:B0-----:R-:W-:Y:S01]  /*faee0*/  ISETP.LT.AND P0, PT, R10, UR51, !P0 ;  /* 0x000000330a007c0c */ /* 0x001fe2000c701270 */
[----:B------:R-:W0:Y:S01]  /*faef0*/  LDCU.64 UR50, c[0x0][0x398] ;  /* 0x00007300ff3277ac */ /* 0x000e220008000a00 */
[----:B------:R-:W-:-:S04]  /*faf00*/  LOP3.LUT R2, R2, 0xfffff7ff, RZ, 0xc0, !PT ;  /* 0xfffff7ff02027812 */ /* 0x000fc800078ec0ff */
[----:B------:R-:W-:-:S04]  /*faf10*/  @P1 LOP3.LUT R2, R2, 0x800, RZ, 0xfc, !PT ;  /* 0x0000080002021812 */ /* 0x000fc800078efcff */
[----:B------:R-:W-:-:S04]  /*faf20*/  LOP3.LUT R2, R2, 0xfffffbff, RZ, 0xc0, !PT ;  /* 0xfffffbff02027812 */ /* 0x000fc800078ec0ff */
[----:B------:R-:W-:-:S04]  /*faf30*/  @P0 LOP3.LUT R2, R2, 0x400, RZ, 0xfc, !PT ;  /* 0x0000040002020812 */ /* 0x000fc800078efcff */
[----:B------:R-:W-:Y:S02]  /*faf40*/  LOP3.LUT R2, R2, 0xfffffdff, RZ, 0xc0, !PT ;  /* 0xfffffdff02027812 */ /* 0x000fe400078ec0ff */
[----:B--2---:R-:W-:Y:S01]  /*faf50*/  ISETP.GE.AND P0, PT, R4, UR27, PT ;  /* 0x0000001b04007c0c */ /* 0x004fe2000bf06270 */
[----:B------:R-:W2:Y:S03]  /*faf60*/  LDCU.64 UR26, c[0x0][0x398] ;  /* 0x00007300ff1a77ac */ /* 0x000ea60008000a00 */
        /* <DEDUP_REMOVED lines=13> */
[----:B------:R-:W-:-:S04]  /*fb040*/  @P0 LOP3.LUT R2, R2, 0x40, RZ, 0xfc, !PT ;  /* 0x0000004002020812 */ /* 0x000fc800078efcff */
[----:B------:R-:W-:Y:S02]  /*fb050*/  LOP3.LUT R2, R2, 0xffffffdf, RZ, 0xc0, !PT ;  /* 0xffffffdf02027812 */ /* 0x000fe400078ec0ff */
[----:B----4-:R-:W-:Y:S02]  /*fb060*/  ISETP.GE.AND P0, PT, R3, UR31, PT ;  /* 0x0000001f03007c0c */ /* 0x010fe4000bf06270 */
[----:B------:R-:W4:Y:S02]  /*fb070*/  LDL.LU R3, [R1+0x4df8] ;  /* 0x004df80001037983 */ /* 0x000f240000300800 */
[----:B------:R-:W-:Y:S02]  /*fb080*/  ISETP.LT.AND P3, PT, R6, UR32, !P0 ;  /* 0x0000002006007c0c */ /* 0x000fe4000c761270 */
[----:B------:R-:W2:Y:S04]  /*fb090*/  LDL.LU R4, [R1+0x4dfc] ;  /* 0x004dfc0001047983 */ /* 0x000ea80000300800 */
[----:B------:R-:W2:Y:S01]  /*fb0a0*/  LDL.LU R9, [R1+0x94c] ;  /* 0x00094c0001097983 */ /* 0x000ea20000300800 */
[----:B0-----:R-:W-:-:S02]  /*fb0b0*/  ISETP.LT.AND P2, PT, R0, UR30, !P0 ;  /* 0x0000001e00007c0c */ /* 0x001fc4000c741270 */
[----:B------:R-:W-:-:S04]  /*fb0c0*/  ISETP.LT.AND P1, PT, R13, UR76, !P0 ;  /* 0x0000004c0d007c0c */ /* 0x000fc8000c721270 */
        /* <DEDUP_REMOVED lines=9> */
[----:B------:R-:W-:-:S04]  /*fb160*/  ISETP.GE.AND P0, PT, R5, UR33, PT ;  /* 0x0000002105007c0c */ /* 0x000fc8000bf06270 */
[----:B-1----:R-:W-:Y:S02]  /*fb170*/  ISETP.LT.AND P1, PT, R6, UR34, !P0 ;  /* 0x0000002206007c0c */ /* 0x002fe4000c721270 */
[----:B0-----:R-:W-:Y:S02]  /*fb180*/  ISETP.LT.AND P3, PT, R0, UR77, !P0 ;  /* 0x0000004d00007c0c */ /* 0x001fe4000c761270 */
[----:B------:R-:W-:-:S09]  /*fb190*/  LOP3.LUT R2, R2, 0xfffffffd, RZ, 0xc0, !PT ;  /* 0xfffffffd02027812 */ /* 0x000fd200078ec0ff */
[----:B------:R-:W-:-:S04]  /*fb1a0*/  @P1 LOP3.LUT R2, R2, 0x2, RZ, 0xfc, !PT ;  /* 0x0000000202021812 */ /* 0x000fc800078efcff */
[----:B------:R-:W-:-:S04]  /*fb1b0*/  LOP3.LUT R2, R2, 0xfffffffe, RZ, 0xc0, !PT ;  /* 0xfffffffe02027812 */ /* 0x000fc800078ec0ff */
[----:B------:R-:W-:-:S05]  /*fb1c0*/  @P3 LOP3.LUT R2, R2, 0x1, RZ, 0xfc, !PT ;  /* 0x0000000102023812 */ /* 0x000fca00078efcff */
[----:B------:R0:W-:Y:S04]  /*fb1d0*/  STL [R1+0x930], R2 ;  /* 0x0009300201007387 */ /* 0x0001e80000100800 */
[----:B0-----:R-:W3:Y:S01]  /*fb1e0*/  LDL.LU R2, [R1+0x4e00] ;  /* 0x004e000001027983 */ /* 0x001ee20000300800 */
[----:B------:R-:W-:Y:S02]  /*fb1f0*/  ISETP.LT.AND P2, PT, R13, UR75, !P0 ;  /* 0x0000004b0d007c0c */ /* 0x000fe4000c741270 */
[----:B------:R-:W-:Y:S02]  /*fb200*/  ISETP.LT.AND P1, PT, R10, UR74, !P0 ;  /* 0x0000004a0a007c0c */ /* 0x000fe4000c721270 */
[----:B--2---:R-:W-:-:S09]  /*fb210*/  LOP3.LUT R9, R9, 0x7fffffff, RZ, 0xc0, !PT ;  /* 0x7fffffff09097812 */ /* 0x004fd200078ec0ff */
[----:B------:R-:W-:Y:S02]  /*fb220*/  @P2 LOP3.LUT R9, R9, 0x80000000, RZ, 0xfc, !PT ;  /* 0x8000000009092812 */ /* 0x000fe400078efcff */
[----:B----4-:R-:W-:Y:S02]  /*fb230*/  ISETP.GE.AND P0, PT, R3, UR35, PT ;  /* 0x0000002303007c0c */ /* 0x010fe4000bf06270 */
[----:B------:R-:W-:Y:S01]  /*fb240*/  LOP3.LUT R9, R9, 0xbfffffff, RZ, 0xc0, !PT ;  /* 0xbfffffff09097812 */ /* 0x000fe200078ec0ff */
[----:B------:R-:W2:Y:S03]  /*fb250*/  LDL.LU R3, [R1+0x4e04] ;  /* 0x004e040001037983 */ /* 0x000ea60000300800 */
[----:B------:R-:W-:Y:S02]  /*fb260*/  @P1 LOP3.LUT R9, R9, 0x40000000, RZ, 0xfc, !PT ;  /* 0x4000000009091812 */ /* 0x000fe400078efcff */
[----:B------:R-:W-:-:S02]  /*fb270*/  ISETP.LT.AND P1, PT, R6, UR36, !P0 ;  /* 0x0000002406007c0c */ /* 0x000fc4000c721270 */
[----:B------:R-:W-:Y:S02]  /*fb280*/  ISETP.LT.AND P3, PT, R0, UR73, !P0 ;  /* 0x0000004900007c0c */ /* 0x000fe4000c761270 */
[----:B------:R-:W-:Y:S02]  /*fb290*/  LOP3.LUT R9, R9, 0xdfffffff, RZ, 0xc0, !PT ;  /* 0xdfffffff09097812 */ /* 0x000fe400078ec0ff */
[----:B------:R-:W-:-:S07]  /*fb2a0*/  ISETP.LT.AND P2, PT, R13, UR72, !P0 ;  /* 0x000000480d007c0c */ /* 0x000fce000c741270 */
[----:B------:R-:W-:-:S04]  /*fb2b0*/  @P1 LOP3.LUT R9, R9, 0x20000000, RZ, 0xfc, !PT ;  /* 0x2000000009091812 */ /* 0x000fc800078efcff */
[----:B------:R-:W-:-:S04]  /*fb2c0*/  LOP3.LUT R9, R9, 0xefffffff, RZ, 0xc0, !PT ;  /* 0xefffffff09097812 */ /* 0x000fc800078ec0ff */
[----:B------:R-:W-:Y:S02]  /*fb2d0*/  @P3 LOP3.LUT R9, R9, 0x10000000, RZ, 0xfc, !PT ;  /* 0x1000000009093812 */ /* 0x000fe400078efcff */
[----:B------:R-:W-:Y:S02]  /*fb2e0*/  ISETP.LT.AND P1, PT, R10, UR71, !P0 ;  /* 0x000000470a007c0c */ /* 0x000fe4000c721270 */
[----:B------:R-:W-:-:S04]  /*fb2f0*/  LOP3.LUT R9, R9, 0xf7ffffff, RZ, 0xc0, !PT ;  /* 0xf7ffffff09097812 */ /* 0x000fc800078ec0ff */
[----:B------:R-:W-:Y:S02]  /*fb300*/  @P2 LOP3.LUT R9, R9, 0x8000000, RZ, 0xfc, !PT ;  /* 0x0800000009092812 */ /* 0x000fe400078efcff */
[----:B------:R-:W-:Y:S02]  /*fb310*/  ISETP.GE.AND P0, PT, R4, UR37, PT ;  /* 0x0000002504007c0c */ /* 0x000fe4000bf06270 */
[----:B------:R-:W-:Y:S01]  /*fb320*/  LOP3.LUT R9, R9, 0xfbffffff, RZ, 0xc0, !PT ;  /* 0xfbffffff09097812 */ /* 0x000fe200078ec0ff */
[----:B------:R-:W4:Y:S03]  /*fb330*/  LDL.LU R4, [R1+0x4e08] ;  /* 0x004e080001047983 */ /* 0x000f260000300800 */
[----:B------:R-:W-:Y:S02]  /*fb340*/  @P1 LOP3.LUT R9, R9, 0x4000000, RZ, 0xfc, !PT ;  /* 0x0400000009091812 */ /* 0x000fe400078efcff */
[----:B------:R-:W-:-:S02]  /*fb350*/  ISETP.LT.AND P1, PT, R6, UR38, !P0 ;  /* 0x0000002606007c0c */ /* 0x000fc4000c721270 */
[----:B------:R-:W-:Y:S02]  /*fb360*/  LOP3.LUT R9, R9, 0xfdffffff, RZ, 0xc0, !PT ;  /* 0xfdffffff09097812 */ /* 0x000fe400078ec0ff */
[----:B------:R-:W-:Y:S02]  /*fb370*/  ISETP.LT.AND P3, PT, R0, UR70, !P0 ;  /* 0x0000004600007c0c */ /* 0x000fe4000c761270 */
[----:B------:R-:W-:-:S07]  /*fb380*/  ISETP.LT.AND P2, PT, R13, UR69, !P0 ;  /* 0x000000450d007c0c */ /* 0x000fce000c741270 */
[----:B------:R-:W-:Y:S02]  /*fb390*/  @P1 LOP3.LUT R9, R9, 0x2000000, RZ, 0xfc, !PT ;  /* 0x0200000009091812 */ /* 0x000fe400078efcff */
[----:B------:R-:W-:Y:S02]  /*fb3a0*/  ISETP.LT.AND P1, PT, R10, UR68, !P0 ;  /* 0x000000440a007c0c */ /* 0x000fe4000c721270 */
[----:B---3--:R-:W-:Y:S02]  /*fb3b0*/  ISETP.GE.AND P0, PT, R2, UR39, PT ;  /* 0x0000002702007c0c */ /* 0x008fe4000bf06270 */
[----:B------:R-:W3:Y:S01]  /*fb3c0*/  LDL.LU R2, [R1+0x4e0c] ;  /* 0x004e0c0001027983 */ /* 0x000ee20000300800 */
[----:B------:R-:W-:-:S04]  /*fb3d0*/  LOP3.LUT R9, R9, 0xfeffffff, RZ, 0xc0, !PT ;  /* 0xfeffffff09097812 */ /* 0x000fc800078ec0ff */
[----:B------:R-:W-:-:S04]  /*fb3e0*/  @P3 LOP3.LUT R9, R9, 0x1000000, RZ, 0xfc, !PT ;  /* 0x0100000009093812 */ /* 0x000fc800078efcff */
[----:B------:R-:W-:-:S04]  /*fb3f0*/  LOP3.LUT R9, R9, 0xff7fffff, RZ, 0xc0, !PT ;  /* 0xff7fffff09097812 */ /* 0x000fc800078ec0ff */
[----:B------:R-:W-:-:S04]  /*fb400*/  @P2 LOP3.LUT R9, R9, 0x800000, RZ, 0xfc, !PT ;  /* 0x0080000009092812 */ /* 0x000fc800078efcff */
[----:B------:R-:W-:-:S04]  /*fb410*/  LOP3.LUT R9, R9, 0xffbfffff, RZ, 0xc0, !PT ;  /* 0xffbfffff09097812 */ /* 0x000fc800078ec0ff */
[----:B------:R-:W-:Y:S02]  /*fb420*/  @P1 LOP3.LUT R9, R9, 0x400000, RZ, 0xfc, !PT ;  /* 0x0040000009091812 */ /* 0x000fe400078efcff */
[----:B------:R-:W-:Y:S02]  /*fb430*/  ISETP.LT.AND P1, PT, R6, UR40, !P0 ;  /* 0x0000002806007c0c */ /* 0x000fe4000c721270 */
        /* <DEDUP_REMOVED lines=12> */
[----:B--2---:R-:W-:Y:S02]  /*fb500*/  ISETP.GE.AND P0, PT, R3, UR41, PT ;  /* 0x0000002903007c0c */ /* 0x004fe4000bf06270 */
[----:B------:R-:W2:Y:S02]  /*fb510*/  LDL.LU R3, [R1+0x4e10] ;  /* 0x004e100001037983 */ /* 0x000ea40000300800 */
[----:B------:R-:W-:Y:S02]  /*fb520*/  ISETP.LT.AND P1, PT, R6, UR46, !P0 ;  /* 0x0000002e06007c0c */ /* 0x000fe4000c721270 */
[----:B------:R-:W-:Y:S02]  /*fb530*/  ISETP.LT.AND P3, PT, R0, UR7, !P0 ;  /* 0x0000000700007c0c */ /* 0x000fe4000c761270 */
[----:B------:R-:W-:-:S09]  /*fb540*/  ISETP.LT.AND P2, PT, R13, UR12, !P0 ;  /* 0x0000000c0d007c0c */ /* 0x000fd2000c741270 */
[----:B------:R-:W-:-:S04]  /*fb550*/  @P1 LOP3.LUT R9, R9, 0x20000, RZ, 0xfc, !PT ;  /* 0x0002000009091812 */ /* 0x000fc800078efcff */
[----:B------:R-:W-:-:S04]  /*fb560*/  LOP3.LUT R9, R9, 0xfffeffff, RZ, 0xc0, !PT ;  /* 0xfffeffff09097812 */ /* 0x000fc800078ec0ff */
[----:B------:R-:W-:Y:S02]  /*fb570*/  @P3 LOP3.LUT R9, R9, 0x10000, RZ, 0xfc, !PT ;  /* 0x0001000009093812 */ /* 0x000fe400078efcff */
[----:B------:R-:W-:Y:S02]  /*fb580*/  ISETP.LT.AND P1, PT, R10, UR11, !P0 ;  /* 0x0000000b0a007c0c */ /* 0x000fe4000c721270 */
[----:B------:R-:W-:-:S04]  /*fb590*/  LOP3.LUT R9, R9, 0xffff7fff, RZ, 0xc0, !PT ;  /* 0xffff7fff09097812 */ /* 0x000fc800078ec0ff */
[----:B------:R-:W-:-:S04]  /*fb5a0*/  @P2 LOP3.LUT R9, R9, 0x8000, RZ, 0xfc, !PT ;  /* 0x0000800009092812 */ /* 0x000fc800078efcff */
[----:B------:R-:W-:Y:S02]  /*fb5b0*/  LOP3.LUT R9, R9, 0xffffbfff, RZ, 0xc0, !PT ;  /* 0xffffbfff09097812 */ /* 0x000fe400078ec0ff */
[----:B----4-:R-:W-:Y:S02]  /*fb5c0*/  ISETP.GE.AND P0, PT, R4, UR47, PT ;  /* 0x0000002f04007c0c */ /* 0x010fe4000bf06270 */
[----:B------:R-:W-:Y:S02]  /*fb5d0*/  @P1 LOP3.LUT R9, R9, 0x4000, RZ, 0xfc, !PT ;  /* 0x0000400009091812 */ /* 0x000fe400078efcff */
[----:B------:R-:W-:Y:S02]  /*fb5e0*/  ISETP.LT.AND P1, PT, R6, UR48, !P0 ;  /* 0x0000003006007c0c */ /* 0x000fe4000c721270 */
[----:B------:R-:W-:Y:S02]  /*fb5f0*/  LOP3.LUT R9, R9, 0xffffdfff, RZ, 0xc0, !PT ;  /* 0xffffdfff09097812 */ /* 0x000fe400078ec0ff */
[----:B------:R-:W-:-:S02]  /*fb600*/  ISETP.LT.AND P3, PT, R0, UR10, !P0 ;  /* 0x0000000a00007c0c */ /* 0x000fc4000c761270 */
[----:B------:R-:W-:-:S07]  /*fb610*/  ISETP.LT.AND P2, PT, R13, UR15, !P0 ;  /* 0x0000000f0d007c0c */ /* 0x000fce000c741270 */
[----:B------:R-:W-:Y:S02]  /*fb620*/  @P1 LOP3.LUT R9, R9, 0x2000, RZ, 0xfc, !PT ;  /* 0x0000200009091812 */ /* 0x000fe400078efcff */
[----:B------:R-:W-:Y:S02]  /*fb630*/  ISETP.LT.AND P1, PT, R10, UR14, !P0 ;  /* 0x0000000e0a007c0c */ /* 0x000fe4000c721270 */
[----:B---3--:R-:W-:Y:S02]  /*fb640*/  ISETP.GE.AND P0, PT, R2, UR49, PT ;  /* 0x0000003102007c0c */ /* 0x008fe4000bf06270 */
[----:B------:R-:W3:Y:S04]  /*fb650*/  LDL.LU R2, [R1+0x4e14] ;  /* 0x004e140001027983 */ /* 0x000ee80000300800 */
[----:B------:R-:W4:Y:S04]  /*fb660*/  LDL.LU R12, [R1+0x4e18] ;  /* 0x004e1800010c7983 */ /* 0x000f280000300800 */
[----:B------:R-:W4:Y:S04]  /*fb670*/  LDL.LU R14, [R1+0x948] ;  /* 0x00094800010e7983 */ /* 0x000f280000300800 */
[----:B------:R-:W4:Y:S01]  /*fb680*/  LDL.LU R8, [R1+0x4e1c] ;  /* 0x004e1c0001087983 */ /* 0x000f220000300800 */
        /* <DEDUP_REMOVED lines=19> */
[----:B--2---:R-:W-:-:S04]  /*fb7c0*/  ISETP.GE.AND P0, PT, R3, UR51, PT ;  /* 0x0000003303007c0c */ /* 0x004fc8000bf06270 */
        /* <DEDUP_REMOVED lines=12> */
[----:B---3--:R-:W-:-:S04]  /*fb890*/  ISETP.GE.AND P0, PT, R2, UR53, PT ;  /* 0x0000003502007c0c */ /* 0x008fc8000bf06270 */
[----:B------:R-:W-:Y:S02]  /*fb8a0*/  ISETP.LT.AND P3, PT, R0, UR21, !P0 ;  /* 0x0000001500007c0c */ /* 0x000fe4000c761270 */
[----:B------:R-:W-:Y:S02]  /*fb8b0*/  ISETP.LT.AND P1, PT, R6, UR54, !P0 ;  /* 0x0000003606007c0c */ /* 0x000fe4000c721270 */
[----:B------:R-:W-:Y:S02]  /*fb8c0*/  ISETP.LT.AND P2, PT, R13, UR20, !P0 ;  /* 0x000000140d007c0c */ /* 0x000fe4000c741270 */
[----:B----4-:R-:W-:-:S07]  /*fb8d0*/  LOP3.LUT R14, R14, 0xbfffffff, RZ, 0xc0, !PT ;  /* 0xbfffffff0e0e7812 */ /* 0x010fce00078ec0ff */
[----:B------:R-:W-:Y:S02]  /*fb8e0*/  @P3 LOP3.LUT R14, R14, 0x40000000, RZ, 0xfc, !PT ;  /* 0x400000000e0e3812 */ /* 0x000fe400078efcff */
[----:B------:R-:W-:Y:S02]  /*fb8f0*/  @P1 LOP3.LUT R9, R9, 0x2, RZ, 0xfc, !PT ;  /* 0x0000000209091812 */ /* 0x000fe400078efcff */
[----:B------:R-:W-:Y:S02]  /*fb900*/  ISETP.LT.AND P1, PT, R10, UR19, !P0 ;  /* 0x000000130a007c0c */ /* 0x000fe4000c721270 */
[----:B------:R-:W-:Y:S02]  /*fb910*/  LOP3.LUT R14, R14, 0xdfffffff, RZ, 0xc0, !PT ;  /* 0xdfffffff0e0e7812 */ /* 0x000fe400078ec0ff */
[----:B------:R-:W-:Y:S02]  /*fb920*/  ISETP.GE.AND P0, PT, R12, UR55, PT ;  /* 0x000000370c007c0c */ /* 0x000fe4000bf06270 */
[----:B------:R-:W-:Y:S01]  /*fb930*/  @P2 LOP3.LUT R14, R14, 0x20000000, RZ, 0xfc, !PT ;  /* 0x200000000e0e2812 */ /* 0x000fe200078efcff */
[----:B------:R-:W2:Y:S01]  /*fb940*/  LDL.LU R12, [R1+0x5730] ;  /* 0x00573000010c7983 */ /* 0x000ea20000300800 */
[----:B------:R-:W-:-:S02]  /*fb950*/  ISETP.LT.AND P3, PT, R6, UR26, !P0 ;  /* 0x0000001a06007c0c */ /* 0x000fc4000c761270 */
[----:B------:R-:W-:-:S04]  /*fb960*/  LOP3.LUT R14, R14, 0xefffffff, RZ, 0xc0, !PT ;  /* 0xefffffff0e0e7812 */ /* 0x000fc800078ec0ff */
[----:B------:R-:W-:Y:S02]  /*fb970*/  @P1 LOP3.LUT R14, R14, 0x10000000, RZ, 0xfc, !PT ;  /* 0x100000000e0e1812 */ /* 0x000fe400078efcff */
[----:B------:R-:W-:Y:S02]  /*fb980*/  ISETP.LT.AND P2, PT, R0, UR18, !P0 ;  /* 0x0000001200007c0c */ /* 0x000fe4000c741270 */
[----:B------:R-:W-:-:S04]  /*fb990*/  LOP3.LUT R14, R14, 0xf7ffffff, RZ, 0xc0, !PT ;  /* 0xf7ffffff0e0e7812 */ /* 0x000fc800078ec0ff */
[----:B------:R-:W-:Y:S02]  /*fb9a0*/  @P3 LOP3.LUT R14, R14, 0x8000000, RZ, 0xfc, !PT ;  /* 0x080000000e0e3812 */ /* 0x000fe400078efcff */
[----:B------:R-:W-:Y:S02]  /*fb9b0*/  ISETP.LT.AND P1, PT, R13, UR17, !P0 ;  /* 0x000000110d007c0c */ /* 0x000fe4000c721270 */
[----:B------:R-:W-:-:S04]  /*fb9c0*/  LOP3.LUT R14, R14, 0xfbffffff, RZ, 0xc0, !PT ;  /* 0xfbffffff0e0e7812 */ /* 0x000fc800078ec0ff */
[----:B------:R-:W-:-:S04]  /*fb9d0*/  @P2 LOP3.LUT R14, R14, 0x4000000, RZ, 0xfc, !PT ;  /* 0x040000000e0e2812 */ /* 0x000fc800078efcff */
[----:B------:R-:W-:-:S04]  /*fb9e0*/  LOP3.LUT R14, R14, 0xfdffffff, RZ, 0xc0, !PT ;  /* 0xfdffffff0e0e7812 */ /* 0x000fc800078ec0ff */
[----:B------:R-:W-:Y:S02]  /*fb9f0*/  @P1 LOP3.LUT R14, R14, 0x2000000, RZ, 0xfc, !PT ;  /* 0x020000000e0e1812 */ /* 0x000fe400078efcff */
[----:B------:R-:W-:Y:S02]  /*fba00*/  ISETP.GE.AND P1, PT, R8, UR29, PT ;  /* 0x0000001d08007c0c */ /* 0x000fe4000bf26270 */
[----:B------:R-:W3:Y:S01]  /*fba10*/  LDL.LU R8, [R1+0x572c] ;  /* 0x00572c0001087983 */ /* 0x000ee20000300800 */
[----:B------:R-:W-:Y:S02]  /*fba20*/  ISETP.LT.AND P0, PT, R10, UR16, !P0 ;  /* 0x000000100a007c0c */ /* 0x000fe4000c701270 */
[----:B------:R-:W-:-:S11]  /*fba30*/  LOP3.LUT R14, R14, 0xfeffffff, RZ, 0xc0, !PT ;  /* 0xfeffffff0e0e7812 */ /* 0x000fd600078ec0ff */
[----:B------:R-:W-:Y:S02]  /*fba40*/  @P0 LOP3.LUT R14, R14, 0x1000000, RZ, 0xfc, !PT ;  /* 0x010000000e0e0812 */ /* 0x000fe400078efcff */
[----:B------:R-:W-:Y:S02]  /*fba50*/  ISETP.GE.AND P0, PT, R10, UR44, PT ;  /* 0x0000002c0a007c0c */ /* 0x000fe4000bf06270 */
[----:B------:R-:W-:Y:S02]  /*fba60*/  ISETP.LT.AND P2, PT, R13, UR28, !P1 ;  /* 0x0000001c0d007c0c */ /* 0x000fe4000cf41270 */
[----:B------:R-:W-:Y:S02]  /*fba70*/  LOP3.LUT R9, R9, 0xfffffffe, RZ, 0xc0, !PT ;  /* 0xfffffffe09097812 */ /* 0x000fe400078ec0ff */
[----:B------:R-:W-:-:S09]  /*fba80*/  LOP3.LUT R14, R14, 0x7fffffff, RZ, 0xc0, !PT ;  /* 0x7fffffff0e0e7812 */ /* 0x000fd200078ec0ff */
[----:B------:R-:W-:Y:S02]  /*fba90*/  @P2 LOP3.LUT R9, R9, 0x1, RZ, 0xfc, !PT ;  /* 0x0000000109092812 */ /* 0x000fe400078efcff */
[----:B---3--:R-:W-:-:S04]  /*fbaa0*/  LOP3.LUT R8, R8, 0xfffeffff, RZ, 0xc0, !PT ;  /* 0xfffeffff08087812 */ /* 0x008fc800078ec0ff */
[----:B------:R-:W-:-:S04]  /*fbab0*/  @P1 LOP3.LUT R8, R8, 0x10000, RZ, 0xfc, !PT ;  /* 0x0001000008081812 */ /* 0x000fc800078efcff */
[----:B------:R-:W-:-:S04]  /*fbac0*/  LOP3.LUT R8, R8, 0xfffbffff, RZ, 0xc0, !PT ;  /* 0xfffbffff08087812 */ /* 0x000fc800078ec0ff */
[----:B------:R-:W-:Y:S02]  /*fbad0*/  @P0 LOP3.LUT R8, R8, 0x40000, RZ, 0xfc, !PT ;  /* 0x0004000008080812 */ /* 0x000fe400078efcff */
[----:B------:R-:W-:Y:S02]  /*fbae0*/  ISETP.LT.AND P0, PT, R10, UR42, !P1 ;  /* 0x0000002a0a007c0c */ /* 0x000fe4000cf01270 */
[----:B------:R-:W3:Y:S04]  /*fbaf0*/  LDL.LU R10, [R1+0x5728] ;  /* 0x00572800010a7983 */ /* 0x000ee80000300800 */
[----:B------:R0:W-:Y:S07]  /*fbb00*/  STL [R1+0x94c], R9 ;  /* 0x00094c0901007387 */ /* 0x0001ee0000100800 */
[----:B------:R-:W-:Y:S01]  /*fbb10*/  @P0 LOP3.LUT R14, R14, 0x80000000, RZ, 0xfc, !PT ;  /* 0x800000000e0e0812 */ /* 0x000fe200078efcff */
[----:B0-----:R-:W4:Y:S04]  /*fbb20*/  LDL.LU R9, [R1+0x5724] ;  /* 0x0057240001097983 */ /* 0x001f280000300800 */
[----:B------:R0:W-:Y:S04]  /*fbb30*/  STL [R1+0x948], R14 ;  /* 0x0009480e01007387 */ /* 0x0001e80000100800 */
[----:B0-----:R-:W2:Y:S01]  /*fbb40*/  LDL.LU R14, [R1+0x5720] ;  /* 0x00572000010e7983 */ /* 0x001ea20000300800 */
[----:B------:R-:W-:-:S04]  /*fbb50*/  VIADD R21, R22, UR65 ;  /* 0x0000004116157c36 */ /* 0x000fc80008000000 */
        /* <DEDUP_REMOVED lines=10> */
[----:B------:R-:W-:Y:S01]  /*fbc00*/  VIADD R0, R2, UR67 ;  /* 0x0000004302007c36 */ /* 0x000fe20008000000 */
[----:B------:R0:W-:Y:S01]  /*fbc10*/  STL [R1+0x5dcc], R4 ;  /* 0x005dcc0401007387 */ /* 0x0001e20000100800 */
[----:B------:R-:W1:Y:S01]  /*fbc20*/  LDCU.128 UR12, c[0x0][0x390] ;  /* 0x00007200ff0c77ac */ /* 0x000e620008000c00 */
[----:B------:R-:W1:Y:S01]  /*fbc30*/  LDCU UR6, c[0x0][0x3b4] ;  /* 0x00007680ff0677ac */ /* 0x000e620008000800 */
[----:B------:R-:W1:Y:S01]  /*fbc40*/  LDCU.128 UR8, c[0x0][0x390] ;  /* 0x00007200ff0877ac */ /* 0x000e620008000c00 */
[----:B0-----:R-:W2:Y:S01]  /*fbc50*/  LDL R4, [R1+0x2418] ;  /* 0x0024180001047983 */ /* 0x001ea20000100800 */
[----:B------:R-:W0:Y:S03]  /*fbc60*/  LDCU.64 UR16, c[0x0][0x398] ;  /* 0x00007300ff1077ac */ /* 0x000e260008000a00 */
[----:B------:R1:W-:Y:S01]  /*fbc70*/  STL [R1+0x5dc8], R5 ;  /* 0x005dc80501007387 */ /* 0x0003e20000100800 */
[----:B------:R-:W0:Y:S01]  /*fbc80*/  LDCU.64 UR22, c[0x0][0x398] ;  /* 0x00007300ff1677ac */ /* 0x000e220008000a00 */
[----:B------:R-:W0:Y:S02]  /*fbc90*/  LDCU.64 UR24, c[0x0][0x398] ;  /* 0x00007300ff1877ac */ /* 0x000e240008000a00 */
[----:B-1----:R-:W2:Y:S01]  /*fbca0*/  LDL R5, [R1+0x23e4] ;  /* 0x0023e40001057983 */ /* 0x002ea20000100800 */
[----:B------:R-:W1:Y:S03]  /*fbcb0*/  LDCU.64 UR28, c[0x0][0x398] ;  /* 0x00007300ff1c77ac */ /* 0x000e660008000a00 */
[----:B------:R0:W-:Y:S01]  /*fbcc0*/  STL [R1+0x5dc4], R7 ;  /* 0x005dc40701007387 */ /* 0x0001e20000100800 */
[----:B------:R-:W1:Y:S01]  /*fbcd0*/  LDCU.64 UR30, c[0x0][0x398] ;  /* 0x00007300ff1e77ac */ /* 0x000e620008000a00 */
[----:B------:R-:W1:Y:S01]  /*fbce0*/  LDCU.64 UR32, c[0x0][0x398] ;  /* 0x00007300ff2077ac */ /* 0x000e620008000a00 */
[----:B------:R-:W1:Y:S01]  /*fbcf0*/  LDCU.64 UR34, c[0x0][0x398] ;  /* 0x00007300ff2277ac */ /* 0x000e620008000a00 */
[----:B0-----:R-:W2:Y:S01]  /*fbd00*/  LDL R7, [R1+0x23e8] ;  /* 0x0023e80001077983 */ /* 0x001ea20000100800 */
[----:B------:R-:W0:Y:S03]  /*fbd10*/  LDCU.64 UR36, c[0x0][0x398] ;  /* 0x00007300ff2477ac */ /* 0x000e260008000a00 */
[----:B------:R1:W-:Y:S01]  /*fbd20*/  STL [R1+0x5dc0], R18 ;  /* 0x005dc01201007387 */ /* 0x0003e20000100800 */
[----:B------:R-:W0:Y:S01]  /*fbd30*/  LDCU.64 UR38, c[0x0][0x398] ;  /* 0x00007300ff2677ac */ /* 0x000e220008000a00 */
[----:B------:R-:W0:Y:S02]  /*fbd40*/  LDCU.64 UR40, c[0x0][0x398] ;  /* 0x00007300ff2877ac */ /* 0x000e240008000a00 */
[----:B-1----:R-:W2:Y:S01]  /*fbd50*/  LDL R18, [R1+0x2400] ;  /* 0x0024000001127983 */ /* 0x002ea20000100800 */
[----:B------:R-:W1:Y:S03]  /*fbd60*/  LDCU.64 UR42, c[0x0][0x398] ;  /* 0x00007300ff2a77ac */ /* 0x000e660008000a00 */
[----:B------:R0:W-:Y:S01]  /*fbd70*/  STL.64 [R1+0x5db8], R16 ;  /* 0x005db81001007387 */ /* 0x0001e20000100a00 */
[----:B------:R-:W1:Y:S01]  /*fbd80*/  LDCU.64 UR48, c[0x0][0x398] ;  /* 0x00007300ff3077ac */ /* 0x000e620008000a00 */
[----:B------:R-:W1:Y:S01]  /*fbd90*/  LDCU.64 UR50, c[0x0][0x398] ;  /* 0x00007300ff3277ac */ /* 0x000e620008000a00 */
[----:B------:R-:W1:Y:S01]  /*fbda0*/  LDCU.64 UR54, c[0x0][0x398] ;  /* 0x00007300ff3677ac */ /* 0x000e620008000a00 */
[----:B0-----:R-:W2:Y:S04]  /*fbdb0*/  LDL R16, [R1+0x23ec] ;  /* 0x0023ec0001107983 */ /* 0x001ea80000100800 */
[----:B------:R-:W3:Y:S04]  /*fbdc0*/  LDL R17, [R1+0x2408] ;  /* 0x0024080001117983 */ /* 0x000ee80000100800 */
[----:B------:R0:W-:Y:S04]  /*fbdd0*/  STL [R1+0x5db0], R19 ;  /* 0x005db01301007387 */ /* 0x0001e80000100800 */
[----:B0-----:R-:W4:Y:S04]  /*fbde0*/  LDL R19, [R1+0x2e38] ;  /* 0x002e380001137983 */ /* 0x001f280000100800 */
[----:B------:R0:W-:Y:S04]  /*fbdf0*/  STL.64 [R1+0x5da8], R20 ;  /* 0x005da81401007387 */ /* 0x0001e80000100a00 */
[----:B0-----:R-:W4:Y:S04]  /*fbe00*/  LDL R20, [R1+0x23fc] ;  /* 0x0023fc0001147983 */ /* 0x001f280000100800 */
[----:B------:R-:W4:Y:S04]  /*fbe10*/  LDL R21, [R1+0x23f0] ;  /* 0x0023f00001157983 */ /* 0x000f280000100800 */
[----:B------:R-:W-:Y:S04]  /*fbe20*/  STL [R1+0x5da0], R24 ;  /* 0x005da01801007387 */ /* 0x000fe80000100800 */
[----:B------:R-:W-:Y:S04]  /*fbe30*/  STL.64 [R1+0x5d98], R22 ;  /* 0x005d981601007387 */ /* 0x000fe80000100a00 */
[----:B------:R-:W-:Y:S04]  /*fbe40*/  STL [R1+0x5d90], R25 ;  /* 0x005d901901007387 */ /* 0x000fe80000100800 */
[----:B------:R-:W-:Y:S04]  /*fbe50*/  STL.64 [R1+0x5d88], R26 ;  /* 0x005d881a01007387 */ /* 0x000fe80000100a00 */
[----:B------:R-:W-:Y:S04]  /*fbe60*/  STL.64 [R1+0x5d80], R28 ;  /* 0x005d801c01007387 */ /* 0x000fe80000100a00 */
[----:B------:R0:W-:Y:S04]  /*fbe70*/  STL [R1+0x5784], R8 ;  /* 0x0057840801007387 */ /* 0x0001e80000100800 */
[----:B0-----:R-:W4:Y:S01]  /*fbe80*/  LDL R8, [R1+0x2e30] ;  /* 0x002e300001087983 */ /* 0x001f220000100800 */
[----:B------:R-:W-:Y:S01]  /*fbe90*/  MOV.SPILL R23, UR5 ;  /* 0x0000000500177c02 */ /* 0x000fe20009000f00 */
[----:B------:R-:W-:Y:S01]  /*fbea0*/  IMAD.MOV.U32 R25, RZ, RZ, R11 ;  /* 0x000000ffff197224 */ /* 0x000fe200078e000b */
[----:B------:R-:W-:-:S03]  /*fbeb0*/  MOV.SPILL R22, UR4 ;  /* 0x0000000400167c02 */ /* 0x000fc60009000f00 */
[----:B------:R-:W-:Y:S04]  /*fbec0*/  STL [R1+0x4124], R23 ;  /* 0x0041241701007387 */ /* 0x000fe80000100800 */
[----:B------:R0:W-:Y:S02]  /*fbed0*/  STL [R1+0x4120], R22 ;  /* 0x0041201601007387 */ /* 0x0001e40000100800 */
[----:B0-----:R-:W-:-:S05]  /*fbee0*/  MOV.SPILL R22, UR14 ;  /* 0x0000000e00167c02 */ /* 0x001fca0009000f00 */
[----:B------:R0:W-:Y:S02]  /*fbef0*/  STL [R1+0x4140], R22 ;  /* 0x0041401601007387 */ /* 0x0001e40000100800 */
[----:B0-----:R-:W-:Y:S02]  /*fbf00*/  IMAD.MOV.U32 R22, RZ, RZ, R15 ;  /* 0x000000ffff167224 */ /* 0x001fe400078e000f */
[----:B--2---:R-:W-:Y:S02]  /*fbf10*/  IMAD.MOV.U32 R23, RZ, RZ, R16 ;  /* 0x000000ffff177224 */ /* 0x004fe400078e0010 */
[----:B------:R-:W-:Y:S02]  /*fbf20*/  IMAD.MOV.U32 R16, RZ, RZ, R5 ;  /* 0x000000ffff107224 */ /* 0x000fe400078e0005 */
[----:B------:R-:W-:Y:S02]  /*fbf30*/  VIADD R5, R0, UR45 ;  /* 0x0000002d00057c36 */ /* 0x000fe40008000000 */
[----:B---3--:R-:W-:-:S02]  /*fbf40*/  IMAD.MOV.U32 R24, RZ, RZ, R17 ;  /* 0x000000ffff187224 */ /* 0x008fc400078e0011 */
[----:B----4-:R-:W-:Y:S02]  /*fbf50*/  IMAD.MOV.U32 R29, RZ, RZ, R19 ;  /* 0x000000ffff1d7224 */ /* 0x010fe400078e0013 */
[----:B------:R-:W-:Y:S02]  /*fbf60*/  IMAD.MOV.U32 R27, RZ, RZ, R20 ;  /* 0x000000ffff1b7224 */ /* 0x000fe400078e0014 */
[----:B------:R-:W-:Y:S01]  /*fbf70*/  IMAD.MOV.U32 R26, RZ, RZ, R21 ;  /* 0x000000ffff1a7224 */ /* 0x000fe200078e0015 */
[----:B------:R-:W-:Y:S01]  /*fbf80*/  UMOV UR5, UR17 ;  /* 0x0000001100057c82 */ /* 0x000fe20008000000 */
[----:B------:R-:W-:Y:S01]  /*fbf90*/  IMAD.MOV.U32 R19, RZ, RZ, R10 ;  /* 0x000000ffff137224 */ /* 0x000fe200078e000a */
[----:B------:R-:W-:Y:S01]  /*fbfa0*/  UMOV UR76, UR16 ;  /* 0x00000010004c7c82 */ /* 0x000fe20008000000 */
[----:B------:R-:W0:Y:S01]  /*fbfb0*/  LDC R10, c[0x0][0x3b4] ;  /* 0x0000ed00ff0a7b82 */ /* 0x000e220000000800 */
[----:B------:R-:W-:Y:S01]  /*fbfc0*/  IMAD.MOV.U32 R21, RZ, RZ, R9 ;  /* 0x000000ffff157224 */ /* 0x000fe200078e0009 */
[----:B------:R-:W2:Y:S01]  /*fbfd0*/  LDCU.64 UR44, c[0x0][0x398] ;  /* 0x00007300ff2c77ac */ /* 0x000ea20008000a00 */
[----:B------:R-:W-:-:S02]  /*fbfe0*/  IMAD.MOV.U32 R20, RZ, RZ, R4 ;  /* 0x000000ffff147224 */ /* 0x000fc400078e0004 */
[----:B------:R-:W-:Y:S02]  /*fbff0*/  IMAD.MOV.U32 R17, RZ, RZ, R7 ;  /* 0x000000ffff117224 */ /* 0x000fe400078e0007 */
[----:B------:R-:W-:Y:S01]  /*fc000*/  IMAD R15, R8, UR6, RZ ;  /* 0x00000006080f7c24 */ /* 0x000fe2000f8e02ff */
[----:B------:R-:W3:Y:S01]  /*fc010*/  LDCU.64 UR6, c[0x0][0x390] ;  /* 0x00007200ff0677ac */ /* 0x000ee20008000a00 */
[----:B------:R4:W-:Y:S02]  /*fc020*/  STL [R1+0x57d8], R8 ;  /* 0x0057d80801007387 */ /* 0x0009e40000100800 */
[----:B----4-:R-:W-:Y:S01]  /*fc030*/  IMAD.MOV.U32 R8, RZ, RZ, R6 ;  /* 0x000000ffff087224 */ /* 0x010fe200078e0006 */
[----:B------:R-:W-:-:S04]  /*fc040*/  IADD3 R6, P0, PT, R15, UR12, RZ ;  /* 0x0000000c0f067c10 */ /* 0x000fc8000ff1e0ff */
[----:B------:R-:W-:Y:S01]  /*fc050*/  LEA.HI.X.SX32 R9, R15, UR13, 0x1, P0 ;  /* 0x0000000d0f097c11 */ /* 0x000fe200080f0eff */
[----:B0-----:R-:W-:Y:S01]  /*fc060*/  IMAD R15, R10, 0x40, R15 ;  /* 0x000000400a0f7824 */ /* 0x001fe200078e020f */
[----:B------:R-:W0:Y:S04]  /*fc070*/  LDCU.64 UR12, c[0x0][0x398] ;  /* 0x00007300ff0c77ac */ /* 0x000e280008000a00 */
[C---:B---3--:R-:W-:Y:S01]  /*fc080*/  IADD3 R10, P0, PT, R15.reuse, UR6, RZ ;  /* 0x000000060f0a7c10 */ /* 0x048fe2000ff1e0ff */
[----:B------:R-:W3:Y:S03]  /*fc090*/  LDCU UR6, c[0x0][0x3b8] ;  /* 0x00007700ff0677ac */ /* 0x000ee60008000800 */
[----:B------:R-:W-:Y:S01]  /*fc0a0*/  LEA.HI.X.SX32 R11, R15, UR7, 0x1, P0 ;  /* 0x000000070f0b7c11 */ /* 0x000fe200080f0eff */
[----:B------:R-:W4:Y:S04]  /*fc0b0*/  LDCU UR7, c[0x0][0x3b8] ;  /* 0x00007700ff0777ac */ /* 0x000f280008000800 */
[----:B------:R0:W-:Y:S04]  /*fc0c0*/  STL.64 [R1+0x5b10], R10 ;  /* 0x005b100a01007387 */ /* 0x0001e80000100a00 */
[----:B------:R-:W-:Y:S01]  /*fc0d0*/  STL [R1+0x243c], R5 ;  /* 0x00243c0501007387 */ /* 0x000fe20000100800 */
[----:B---3--:R-:W-:-:S04]  /*fc0e0*/  VIADD R4, R5, UR6 ;  /* 0x0000000605047c36 */ /* 0x008fc80008000000 */
[----:B----4-:R-:W-:Y:S01]  /*fc0f0*/  VIADD R7, R4, UR7 ;  /* 0x0000000704077c36 */ /* 0x010fe20008000000 */
[----:B------:R-:W-:Y:S01]  /*fc100*/  STL [R1+0x2438], R4 ;  /* 0x0024380401007387 */ /* 0x000fe20000100800 */
[----:B------:R-:W3:Y:S03]  /*fc110*/  LDCU.64 UR6, c[0x0][0x390] ;  /* 0x00007200ff0677ac */ /* 0x000ee60008000a00 */
[----:B------:R-:W-:Y:S01]  /*fc120*/  SHF.R.S32.HI R28, RZ, 0x1f, R7 ;  /* 0x0000001fff1c7819 */ /* 0x000fe20000011407 */
[----:B------:R-:W-:Y:S01]  /*fc130*/  STL [R1+0x2434], R7 ;  /* 0x0024340701007387 */ /* 0x000fe20000100800 */
[----:B0-----:R-:W-:-:S03]  /*fc140*/  IADD3 R10, P0, PT, R7, R6, RZ ;  /* 0x00000006070a7210 */ /* 0x001fc60007f1e0ff */
[----:B------:R-:W-:Y:S02]  /*fc150*/  STL [R1+0x2898], R28 ;  /* 0x0028981c01007387 */ /* 0x000fe40000100800 */
[----:B------:R-:W-:-:S05]  /*fc160*/  IMAD.X R11, R28, 0x1, R9, P0 ;  /* 0x000000011c0b7824 */ /* 0x000fca00000e0609 */
[----:B------:R0:W-:Y:S02]  /*fc170*/  STL.64 [R1+0x53d8], R10 ;  /* 0x0053d80a01007387 */ /* 0x0001e40000100a00 */
[----:B0-----:R-:W-:Y:S02]  /*fc180*/  IMAD.MOV.U32 R11, RZ, RZ, R29 ;  /* 0x000000ffff0b7224 */ /* 0x001fe400078e001d */
[----:B------:R-:W-:Y:S02]  /*fc190*/  IMAD.MOV.U32 R29, RZ, RZ, R27 ;  /* 0x000000ffff1d7224 */ /* 0x000fe400078e001b */
[----:B------:R-:W-:Y:S02]  /*fc1a0*/  IMAD.MOV.U32 R27, RZ, RZ, R12 ;  /* 0x000000ffff1b7224 */ /* 0x000fe400078e000c */
[----:B------:R-:W0:Y:S01]  /*fc1b0*/  LDC R12, c[0x0][0x3b4] ;  /* 0x0000ed00ff0c7b82 */ /* 0x000e220000000800 */
[----:B------:R-:W-:Y:S02]  /*fc1c0*/  IMAD.MOV.U32 R10, RZ, RZ, R8 ;  /* 0x000000ffff0a7224 */ /* 0x000fe400078e0008 */
[----:B------:R-:W-:-:S02]  /*fc1d0*/  IMAD.MOV.U32 R8, RZ, RZ, R26 ;  /* 0x000000ffff087224 */ /* 0x000fc400078e001a */
[----:B------:R-:W-:-:S03]  /*fc1e0*/  IMAD.MOV.U32 R26, RZ, RZ, R14 ;  /* 0x000000ffff1a7224 */ /* 0x000fc600078e000e */
[----:B------:R-:W4:Y:S01]  /*fc1f0*/  LDC R14, c[0x0][0x3b4] ;  /* 0x0000ed00ff0e7b82 */ /* 0x000f220000000800 */
[----:B0-----:R-:W-:Y:S02]  /*fc200*/  IMAD R15, R12, 0x40, R15 ;  /* 0x000000400c0f7824 */ /* 0x001fe400078e020f */
[----:B------:R-:W-:-:S03]  /*fc210*/  IMAD.MOV.U32 R12, RZ, RZ, R13 ;  /* 0x000000ffff0c7224 */ /* 0x000fc600078e000d */
[----:B------:R0:W-:Y:S01]  /*fc220*/  STL [R1+0x5b70], R15 ;  /* 0x005b700f01007387 */ /* 0x0001e20000100800 */
[----:B----4-:R-:W-:Y:S02]  /*fc230*/  IMAD R13, R14, 0x40, R15 ;  /* 0x000000400e0d7824 */ /* 0x010fe400078e020f */
[----:B------:R-:W-:-:S03]  /*fc240*/  IMAD.MOV.U32 R14, RZ, RZ, R12 ;  /* 0x000000ffff0e7224 */ /* 0x000fc600078e000c */
[C---:B---3--:R-:W-:Y:S01]  /*fc250*/  IADD3 R12, P0, PT, R13.reuse, UR6, RZ ;  /* 0x000000060d0c7c10 */ /* 0x048fe2000ff1e0ff */
[----:B------:R-:W3:Y:S01]  /*fc260*/  LDCU UR6, c[0x0][0x3b8] ;  /* 0x00007700ff0677ac */ /* 0x000ee20008000800 */
[----:B0-----:R-:W-:Y:S01]  /*fc270*/  IMAD.MOV.U32 R15, RZ, RZ, R7 ;  /* 0x000000ffff0f7224 */ /* 0x001fe200078e0007 */
[----:B------:R-:W-:Y:S02]  /*fc280*/  SHF.R.S32.HI R7, RZ, 0x1f, R4 ;  /* 0x0000001fff077819 */ /* 0x000fe40000011404 */
[----:B------:R-:W-:-:S05]  /*fc290*/  LEA.HI.X.SX32 R13, R13, UR7, 0x1, P0 ;  /* 0x000000070d0d7c11 */ /* 0x000fca00080f0eff */
[----:B------:R0:W-:Y:S02]  /*fc2a0*/  STL.64 [R1+0x58b8], R12 ;  /* 0x0058b80c01007387 */ /* 0x0001e40000100a00 */
[----:B0-----:R-:W-:Y:S02]  /*fc2b0*/  IADD3 R12, P0, PT, R4, R6, RZ ;  /* 0x00000006040c7210 */ /* 0x001fe40007f1e0ff */
[----:B------:R-:W4:Y:S03]  /*fc2c0*/  LDL.LU R4, [R1+0x5dcc] ;  /* 0x005dcc0001047983 */ /* 0x000f260000300800 */
[----:B------:R-:W-:Y:S01]  /*fc2d0*/  IMAD.X R13, R7, 0x1, R9, P0 ;  /* 0x00000001070d7824 */ /* 0x000fe200000e0609 */
[----:B------:R0:W-:Y:S04]  /*fc2e0*/  STL [R1+0x2894], R7 ;  /* 0x0028940701007387 */ /* 0x0001e80000100800 */
[----:B------:R1:W-:Y:S01]  /*fc2f0*/  STL.64 [R1+0x53b0], R12 ;  /* 0x0053b00c01007387 */ /* 0x0003e20000100a00 */
[----:B0-----:R-:W-:-:S02]  /*fc300*/  SHF.R.S32.HI R7, RZ, 0x1f, R5 ;  /* 0x0000001fff077819 */ /* 0x001fc40000011405 */
[----:B-1----:R-:W-:Y:S02]  /*fc310*/  IADD3 R12, P0, PT, R5, R6, RZ ;  /* 0x00000006050c7210 */ /* 0x002fe40007f1e0ff */
[----:B------:R-:W2:Y:S03]  /*fc320*/  LDL.LU R5, [R1+0x5dc8] ;  /* 0x005dc80001057983 */ /* 0x000ea60000300800 */
[----:B------:R-:W-:Y:S01]  /*fc330*/  IMAD.X R13, R7, 0x1, R9, P0 ;  /* 0x00000001070d7824 */ /* 0x000fe200000e0609 */
[----:B------:R0:W-:Y:S04]  /*fc340*/  STL [R1+0x2890], R7 ;  /* 0x0028900701007387 */ /* 0x0001e80000100800 */
[----:B------:R1:W-:Y:S04]  /*fc350*/  STL.64 [R1+0x5390], R12 ;  /* 0x0053900c01007387 */ /* 0x0003e80000100a00 */
[----:B------:R-:W-:Y:S01]  /*fc360*/  STL [R1+0x5b88], R0 ;  /* 0x005b880001007387 */ /* 0x000fe20000100800 */
[----:B0-----:R-:W-:-:S05]  /*fc370*/  SHF.R.S32.HI R7, RZ, 0x1f, R0 ;  /* 0x0000001fff077819 */ /* 0x001fca0000011400 */
[----:B------:R0:W-:Y:S01]  /*fc380*/  STL [R1+0x288c], R7 ;  /* 0x00288c0701007387 */ /* 0x0001e20000100800 */
[----:B-1----:R-:W-:-:S05]  /*fc390*/  IADD3 R12, P0, PT, R0, R6, RZ ;  /* 0x00000006000c7210 */ /* 0x002fca0007f1e0ff */
[----:B------:R-:W-:Y:S02]  /*fc3a0*/  IMAD.X R13, R7, 0x1, R9, P0 ;  /* 0x00000001070d7824 */ /* 0x000fe400000e0609 */
[----:B0-----:R-:W3:Y:S01]  /*fc3b0*/  LDL.LU R7, [R1+0x5dc4] ;  /* 0x005dc40001077983 */ /* 0x001ee20000300800 */
[----:B------:R-:W-:Y:S02]  /*fc3c0*/  IMAD.MOV.U32 R0, RZ, RZ, R15 ;  /* 0x000000ffff007224 */ /* 0x000fe400078e000f */
[----:B------:R-:W-:Y:S01]  /*fc3d0*/  IMAD.MOV.U32 R15, RZ, RZ, R26 ;  /* 0x000000ffff0f7224 */ /* 0x000fe200078e001a */
[----:B------:R0:W-:Y:S01]  /*fc3e0*/  STL.64 [R1+0x5370], R12 ;  /* 0x0053700c01007387 */ /* 0x0001e20000100a00 */
[----:B------:R-:W-:Y:S02]  /*fc3f0*/  IMAD.MOV.U32 R26, RZ, RZ, R22 ;  /* 0x000000ffff1a7224 */ /* 0x000fe400078e0016 */
[----:B------:R-:W-:Y:S02]  /*fc400*/  IMAD.MOV.U32 R22, RZ, RZ, R17 ;  /* 0x000000ffff167224 */ /* 0x000fe400078e0011 */
[----:B0-----:R-:W-:-:S02]  /*fc410*/  IMAD.MOV.U32 R12, RZ, RZ, R8 ;  /* 0x000000ffff0c7224 */ /* 0x001fc400078e0008 */
[----:B------:R-:W-:Y:S02]  /*fc420*/  IMAD.MOV.U32 R13, RZ, RZ, R29 ;  /* 0x000000ffff0d7224 */ /* 0x000fe400078e001d */
[----:B------:R-:W-:Y:S02]  /*fc430*/  IMAD.MOV.U32 R8, RZ, RZ, R27 ;  /* 0x000000ffff087224 */ /* 0x000fe400078e001b */
[----:B------:R-:W-:Y:S02]  /*fc440*/  IMAD.MOV.U32 R29, RZ, RZ, R25 ;  /* 0x000000ffff1d7224 */ /* 0x000fe400078e0019 */
[----:B------:R-:W-:Y:S02]  /*fc450*/  IMAD.MOV.U32 R27, RZ, RZ, R20 ;  /* 0x000000ffff1b7224 */ /* 0x000fe400078e0014 */
[----:B------:R-:W-:Y:S01]  /*fc460*/  IMAD.MOV.U32 R25, RZ, RZ, R16 ;  /* 0x000000ffff197224 */ /* 0x000fe200078e0010 */
[----:B------:R-:W-:Y:S01]  /*fc470*/  IADD3 R16, P0, PT, R2, R6, RZ ;  /* 0x0000000602107210 */ /* 0x000fe20007f1e0ff */
[----:B------:R-:W-:Y:S01]  /*fc480*/  IMAD.MOV.U32 R20, RZ, RZ, R18 ;  /* 0x000000ffff147224 */ /* 0x000fe200078e0012 */
[----:B------:R-:W-:-:S05]  /*fc490*/  SHF.R.S32.HI R18, RZ, 0x1f, R2 ;  /* 0x0000001fff127819 */ /* 0x000fca0000011402 */
[----:B------:R-:W-:Y:S01]  /*fc4a0*/  IMAD.X R17, R18, 0x1, R9, P0 ;  /* 0x0000000112117824 */ /* 0x000fe200000e0609 */
[----:B------:R-:W-:-:S04]  /*fc4b0*/  SHF.R.S32.HI R18, RZ, 0x1f, R3 ;  /* 0x0000001fff127819 */ /* 0x000fc80000011403 */
[----:B------:R0:W-:Y:S04]  /*fc4c0*/  STL.64 [R1+0x5350], R16 ;  /* 0x0053501001007387 */ /* 0x0001e80000100a00 */
[----:B------:R1:W-:Y:S01]  /*fc4d0*/  STL.64 [R1+0x5af8], R2 ;  /* 0x005af80201007387 */ /* 0x0003e20000100a00 */
[----:B0-----:R-:W-:-:S03]  /*fc4e0*/  IADD3 R16, P0, PT, R3, R6, RZ ;  /* 0x0000000603107210 */ /* 0x001fc60007f1e0ff */
[----:B-1----:R-:W3:Y:S02]  /*fc4f0*/  LDL R3, [R1+0x240c] ;  /* 0x00240c0001037983 */ /* 0x002ee40000100800 */
[----:B------:R-:W-:Y:S02]  /*fc500*/  IMAD.X R17, R18, 0x1, R9, P0 ;  /* 0x0000000112117824 */ /* 0x000fe400000e0609 */
[----:B------:R-:W3:Y:S04]  /*fc510*/  LDL.LU R18, [R1+0x5dc0] ;  /* 0x005dc00001127983 */ /* 0x000ee80000300800 */
[----:B------:R0:W-:Y:S01]  /*fc520*/  STL.64 [R1+0x5338], R16 ;  /* 0x0053381001007387 */ /* 0x0001e20000100a00 */
[----:B----4-:R-:W-:Y:S02]  /*fc530*/  SHF.R.S32.HI R2, RZ, 0x1f, R4 ;  /* 0x0000001fff027819 */ /* 0x010fe40000011404 */
[----:B0-----:R-:W-:-:S05]  /*fc540*/  IADD3 R16, P0, PT, R4, R6, RZ ;  /* 0x0000000604107210 */ /* 0x001fca0007f1e0ff */
[----:B------:R-:W-:-:S05]  /*fc550*/  IMAD.X R17, R2, 0x1, R9, P0 ;  /* 0x0000000102117824 */ /* 0x000fca00000e0609 */
[----:B------:R0:W-:Y:S01]  /*fc560*/  STL.64 [R1+0x5318], R16 ;  /* 0x0053181001007387 */ /* 0x0001e20000100a00 */
[----:B--2---:R-:W-:-:S03]  /*fc570*/  SHF.R.S32.HI R2, RZ, 0x1f, R5 ;  /* 0x0000001fff027819 */ /* 0x004fc60000011405 */
[----:B------:R-:W-:Y:S01]  /*fc580*/  STL.64 [R1+0x5b00], R4 ;  /* 0x005b000401007387 */ /* 0x000fe20000100a00 */
[----:B0-----:R-:W-:-:S05]  /*fc590*/  IADD3 R16, P0, PT, R5, R6, RZ ;  /* 0x0000000605107210 */ /* 0x001fca0007f1e0ff */
[----:B------:R-:W-:-:S05]  /*fc5a0*/  IMAD.X R17, R2, 0x1, R9, P0 ;  /* 0x0000000102117824 */ /* 0x000fca00000e0609 */
[----:B------:R0:W-:Y:S04]  /*fc5b0*/  STL.64 [R1+0x5300], R16 ;  /* 0x0053001001007387 */ /* 0x0001e80000100a00 */
[----:B0-----:R-:W2:Y:S01]  /*fc5c0*/  LDL.LU.64 R16, [R1+0x5db8] ;  /* 0x005db80001107983 */ /* 0x001ea20000300a00 */
[----:B------:R-:W-:Y:S02]  /*fc5d0*/  IMAD.MOV.U32 R5, RZ, RZ, R12 ;  /* 0x000000ffff057224 */ /* 0x000fe400078e000c */
[----:B------:R-:W-:Y:S02]  /*fc5e0*/  IMAD.MOV.U32 R2, RZ, RZ, R0 ;  /* 0x000000ffff027224 */ /* 0x000fe400078e0000 */
[----:B------:R-:W-:Y:S01]  /*fc5f0*/  IMAD.MOV.U32 R12, RZ, RZ, R15 ;  /* 0x000000ffff0c7224 */ /* 0x000fe200078e000f */
[----:B---3--:R2:W-:Y:S01]  /*fc600*/  STL [R1+0x5ba8], R7 ;  /* 0x005ba80701007387 */ /* 0x0085e20000100800 */
[----:B------:R-:W-:-:S02]  /*fc610*/  IMAD.MOV.U32 R0, RZ, RZ, R8 ;  /* 0x000000ffff007224 */ /* 0x000fc400078e0008 */
[----:B------:R-:W-:Y:S02]  /*fc620*/  IMAD.MOV.U32 R15, RZ, RZ, R26 ;  /* 0x000000ffff0f7224 */ /* 0x000fe400078e001a */
[----:B------:R-:W-:Y:S02]  /*fc630*/  IMAD.MOV.U32 R8, RZ, RZ, R27 ;  /* 0x000000ffff087224 */ /* 0x000fe400078e001b */
[----:B------:R-:W-:Y:S02]  /*fc640*/  IMAD.MOV.U32 R26, RZ, RZ, R22 ;  /* 0x000000ffff1a7224 */ /* 0x000fe400078e0016 */
[----:B------:R-:W-:Y:S01]  /*fc650*/  IMAD.MOV.U32 R27, RZ, RZ, R20 ;  /* 0x000000ffff1b7224 */ /* 0x000fe200078e0014 */
[----:B------:R-:W-:Y:S01]  /*fc660*/  IADD3 R20, P0, PT, R7, R6, RZ ;  /* 0x0000000607147210 */ /* 0x000fe20007f1e0ff */
[----:B------:R-:W-:Y:S01]  /*fc670*/  IMAD.MOV.U32 R22, RZ, RZ, R19 ;  /* 0x000000ffff167224 */ /* 0x000fe200078e0013 */
[----:B------:R-:W-:Y:S01]  /*fc680*/  SHF.R.S32.HI R19, RZ, 0x1f, R7 ;  /* 0x0000001fff137819 */ /* 0x000fe20000011407 */
[----:B------:R-:W-:-:S02]  /*fc690*/  IMAD.MOV.U32 R4, RZ, RZ, R3 ;  /* 0x000000ffff047224 */ /* 0x000fc400078e0003 */
[----:B------:R-:W-:Y:S02]  /*fc6a0*/  IMAD.MOV.U32 R3, RZ, RZ, R13 ;  /* 0x000000ffff037224 */ /* 0x000fe400078e000d */
[----:B------:R-:W-:Y:S02]  /*fc6b0*/  IMAD.MOV.U32 R13, RZ, RZ, R29 ;  /* 0x000000ffff0d7224 */ /* 0x000fe400078e001d */
[----:B------:R-:W-:Y:S02]  /*fc6c0*/  IMAD.MOV.U32 R29, RZ, RZ, R25 ;  /* 0x000000ffff1d7224 */ /* 0x000fe400078e0019 */
[----:B------:R-:W-:Y:S02]  /*fc6d0*/  IMAD.MOV.U32 R25, RZ, RZ, R21 ;  /* 0x000000ffff197224 */ /* 0x000fe400078e0015 */
[----:B------:R-:W-:Y:S02]  /*fc6e0*/  IMAD.X R21, R19, 0x1, R9, P0 ;  /* 0x0000000113157824 */ /* 0x000fe400000e0609 */
[----:B------:R-:W3:Y:S04]  /*fc6f0*/  LDL.LU R19, [R1+0x5db0] ;  /* 0x005db00001137983 */ /* 0x000ee80000300800 */
[----:B------:R0:W-:Y:S01]  /*fc700*/  STL.64 [R1+0x52e0], R20 ;  /* 0x0052e01401007387 */ /* 0x0001e20000100a00 */
[----:B--2---:R-:W-:-:S02]  /*fc710*/  SHF.R.S32.HI R7, RZ, 0x1f, R16 ;  /* 0x0000001fff077819 */ /* 0x004fc40000011410 */
[----:B0-----:R-:W-:-:S05]  /*fc720*/  IADD3 R20, P0, PT, R16, R6, RZ ;  /* 0x0000000610147210 */ /* 0x001fca0007f1e0ff */
[----:B------:R-:W-:Y:S01]  /*fc730*/  IMAD.X R21, R7, 0x1, R9, P0 ;  /* 0x0000000107157824 */ /* 0x000fe200000e0609 */
[----:B------:R-:W-:-:S04]  /*fc740*/  SHF.R.S32.HI R7, RZ, 0x1f, R17 ;  /* 0x0000001fff077819 */ /* 0x000fc80000011411 */
[----:B------:R0:W-:Y:S04]  /*fc750*/  STL.64 [R1+0x52c0], R20 ;  /* 0x0052c01401007387 */ /* 0x0001e80000100a00 */
[----:B------:R-:W-:Y:S01]  /*fc760*/  STL.64 [R1+0x5b08], R16 ;  /* 0x005b081001007387 */ /* 0x000fe20000100a00 */
[----:B0-----:R-:W-:-:S05]  /*fc770*/  IADD3 R20, P0, PT, R17, R6, RZ ;  /* 0x0000000611147210 */ /* 0x001fca0007f1e0ff */
[----:B------:R-:W-:-:S05]  /*fc780*/  IMAD.X R21, R7, 0x1, R9, P0 ;  /* 0x0000000107157824 */ /* 0x000fca00000e0609 */
[----:B------:R0:W-:Y:S04]  /*fc790*/  STL.64 [R1+0x52a8], R20 ;  /* 0x0052a81401007387 */ /* 0x0001e80000100a00 */
[----:B0-----:R-:W2:Y:S01]  /*fc7a0*/  LDL.LU.64 R20, [R1+0x5da8] ;  /* 0x005da80001147983 */ /* 0x001ea20000300a00 */
[----:B------:R-:W-:Y:S02]  /*fc7b0*/  SHF.R.S32.HI R7, RZ, 0x1f, R18 ;  /* 0x0000001fff077819 */ /* 0x000fe40000011412 */
[----:B------:R-:W-:-:S05]  /*fc7c0*/  IADD3 R16, P0, PT, R18, R6, RZ ;  /* 0x0000000612107210 */ /* 0x000fca0007f1e0ff */
[----:B------:R-:W-:Y:S02]  /*fc7d0*/  IMAD.X R17, R7, 0x1, R9, P0 ;  /* 0x0000000107117824 */ /* 0x000fe400000e0609 */
[----:B------:R-:W-:Y:S02]  /*fc7e0*/  IMAD.MOV.U32 R7, RZ, RZ, R0 ;  /* 0x000000ffff077224 */ /* 0x000fe400078e0000 */
[----:B------:R-:W-:Y:S01]  /*fc7f0*/  IMAD.MOV.U32 R0, RZ, RZ, R15 ;  /* 0x000000ffff007224 */ /* 0x000fe200078e000f */
[----:B------:R0:W-:Y:S01]  /*fc800*/  STL.64 [R1+0x5288], R16 ;  /* 0x0052881001007387 */ /* 0x0001e20000100a00 */
[----:B------:R-:W-:Y:S02]  /*fc810*/  IMAD.MOV.U32 R15, RZ, RZ, R29 ;  /* 0x000000ffff0f7224 */ /* 0x000fe400078e001d */
[----:B------:R-:W-:Y:S02]  /*fc820*/  IMAD.MOV.U32 R29, RZ, RZ, R24 ;  /* 0x000000ffff1d7224 */ /* 0x000fe400078e0018 */
[----:B0-----:R-:W-:Y:S01]  /*fc830*/  IMAD.MOV.U32 R17, RZ, RZ, R5 ;  /* 0x000000ffff117224 */ /* 0x001fe200078e0005 */
[----:B---3--:R-:W-:Y:S01]  /*fc840*/  SHF.R.S32.HI R24, RZ, 0x1f, R19 ;  /* 0x0000001fff187819 */ /* 0x008fe20000011413 */
[----:B------:R-:W-:Y:S01]  /*fc850*/  IMAD.MOV.U32 R5, RZ, RZ, R13 ;  /* 0x000000ffff057224 */ /* 0x000fe200078e000d */
[----:B------:R0:W-:Y:S01]  /*fc860*/  STL.64 [R1+0x5b18], R18 ;  /* 0x005b181201007387 */ /* 0x0001e20000100a00 */
[----:B------:R-:W-:Y:S01]  /*fc870*/  IMAD.MOV.U32 R13, RZ, RZ, R22 ;  /* 0x000000ffff0d7224 */ /* 0x000fe200078e0016 */
[----:B------:R-:W-:Y:S01]  /*fc880*/  IADD3 R22, P0, PT, R19, R6, RZ ;  /* 0x0000000613167210 */ /* 0x000fe20007f1e0ff */
[----:B------:R-:W-:-:S02]  /*fc890*/  IMAD.MOV.U32 R16, RZ, RZ, R3 ;  /* 0x000000ffff107224 */ /* 0x000fc400078e0003 */
[----:B------:R-:W-:Y:S02]  /*fc8a0*/  IMAD.MOV.U32 R3, RZ, RZ, R23 ;  /* 0x000000ffff037224 */ /* 0x000fe400078e0017 */
[----:B------:R-:W-:Y:S01]  /*fc8b0*/  IMAD.X R23, R24, 0x1, R9, P0 ;  /* 0x0000000118177824 */ /* 0x000fe200000e0609 */
[----:B0-----:R-:W3:Y:S04]  /*fc8c0*/  LDL R19, [R1+0x23d0] ;  /* 0x0023d00001137983 */ /* 0x001ee80000100800 */
[----:B------:R-:W4:Y:S04]  /*fc8d0*/  LDL.LU R24, [R1+0x5da0] ;  /* 0x005da00001187983 */ /* 0x000f280000300800 */
        /* <DEDUP_REMOVED lines=11> */
[----:B---3--:R-:W-:Y:S02]  /*fc990*/  IMAD.MOV.U32 R18, RZ, RZ, R19 ;  /* 0x000000ffff127224 */ /* 0x008fe400078e0013 */
[----:B------:R-:W-:Y:S01]  /*fc9a0*/  IMAD.MOV.U32 R19, RZ, RZ, R16 ;  /* 0x000000ffff137224 */ /* 0x000fe200078e0010 */
[----:B--2---:R-:W-:Y:S02]  /*fc9b0*/  SHF.R.S32.HI R16, RZ, 0x1f, R22 ;  /* 0x0000001fff107819 */ /* 0x004fe40000011416 */
[----:B------:R-:W-:-:S05]  /*fc9c0*/  IADD3 R20, P0, PT, R22, R6, RZ ;  /* 0x0000000616147210 */ /* 0x000fca0007f1e0ff */
[----:B------:R-:W-:Y:S02]  /*fc9d0*/  IMAD.X R21, R16, 0x1, R9, P0 ;  /* 0x0000000110157824 */ /* 0x000fe400000e0609 */
[----:B------:R-:W-:Y:S02]  /*fc9e0*/  IMAD.MOV.U32 R16, RZ, RZ, R3 ;  /* 0x000000ffff107224 */ /* 0x000fe400078e0003 */
[----:B------:R-:W-:Y:S01]  /*fc9f0*/  IMAD.MOV.U32 R3, RZ, RZ, R13 ;  /* 0x000000ffff037224 */ /* 0x000fe200078e000d */
[----:B------:R0:W-:Y:S01]  /*fca00*/  STL.64 [R1+0x5210], R20 ;  /* 0x0052101401007387 */ /* 0x0001e20000100a00 */
[----:B------:R-:W-:Y:S01]  /*fca10*/  IMAD.MOV.U32 R13, RZ, RZ, R25 ;  /* 0x000000ffff0d7224 */ /* 0x000fe200078e0019 */
[----:B------:R-:W-:Y:S02]  /*fca20*/  SHF.R.S32.HI R25, RZ, 0x1f, R23 ;  /* 0x0000001fff197819 */ /* 0x000fe40000011417 */
[----:B------:R1:W-:Y:S01]  /*fca30*/  STL.64 [R1+0x5b28], R22 ;  /* 0x005b281601007387 */ /* 0x0003e20000100a00 */
[----:B0-----:R-:W-:-:S03]  /*fca40*/  IADD3 R20, P0, PT, R23, R6, RZ ;  /* 0x0000000617147210 */ /* 0x001fc60007f1e0ff */
[----:B-1----:R-:W2:Y:S02]  /*fca50*/  LDL R23, [R1+0xa24] ;  /* 0x000a240001177983 */ /* 0x002ea40000100800 */
[----:B------:R-:W-:Y:S02]  /*fca60*/  IMAD.X R21, R25, 0x1, R9, P0 ;  /* 0x0000000119157824 */ /* 0x000fe400000e0609 */
[----:B------:R-:W3:Y:S01]  /*fca70*/  LDL.LU R25, [R1+0x5d90] ;  /* 0x005d900001197983 */ /* 0x000ee20000300800 */
[----:B----4-:R-:W-:-:S03]  /*fca80*/  SHF.R.S32.HI R22, RZ, 0x1f, R24 ;  /* 0x0000001fff167819 */ /* 0x010fc60000011418 */
[----:B------:R0:W-:Y:S02]  /*fca90*/  STL.64 [R1+0x51f8], R20 ;  /* 0x0051f81401007387 */ /* 0x0001e40000100a00 */
[----:B0-----:R-:W-:-:S05]  /*fcaa0*/  IADD3 R20, P0, PT, R24, R6, RZ ;  /* 0x0000000618147210 */ /* 0x001fca0007f1e0ff */
[----:B------:R-:W-:Y:S02]  /*fcab0*/  IMAD.X R21, R22, 0x1, R9, P0 ;  /* 0x0000000116157824 */ /* 0x000fe400000e0609 */
[----:B------:R-:W-:Y:S02]  /*fcac0*/  IMAD.MOV.U32 R22, RZ, RZ, R18 ;  /* 0x000000ffff167224 */ /* 0x000fe400078e0012 */
[----:B------:R-:W-:Y:S01]  /*fcad0*/  IMAD.MOV.U32 R18, RZ, RZ, R5 ;  /* 0x000000ffff127224 */ /* 0x000fe200078e0005 */
[----:B------:R0:W-:Y:S01]  /*fcae0*/  STL.64 [R1+0x51d8], R20 ;  /* 0x0051d81401007387 */ /* 0x0001e20000100a00 */
[----:B------:R-:W-:Y:S02]  /*fcaf0*/  IMAD.MOV.U32 R5, RZ, RZ, R0 ;  /* 0x000000ffff057224 */ /* 0x000fe400078e0000 */
[----:B------:R-:W-:Y:S02]  /*fcb00*/  IMAD.MOV.U32 R0, RZ, RZ, R27 ;  /* 0x000000ffff007224 */ /* 0x000fe400078e001b */
[----:B0-----:R-:W-:-:S02]  /*fcb10*/  IMAD.MOV.U32 R21, RZ, RZ, R7 ;  /* 0x000000ffff157224 */ /* 0x001fc400078e0007 */
[----:B------:R-:W-:Y:S02]  /*fcb20*/  IMAD.MOV.U32 R20, RZ, RZ, R19 ;  /* 0x000000ffff147224 */ /* 0x000fe400078e0013 */
[----:B------:R-:W-:Y:S01]  /*fcb30*/  IMAD.MOV.U32 R7, RZ, RZ, R26 ;  /* 0x000000ffff077224 */ /* 0x000fe200078e001a */
[----:B---3--:R-:W-:Y:S01]  /*fcb40*/  SHF.R.S32.HI R19, RZ, 0x1f, R25 ;  /* 0x0000001fff137819 */ /* 0x008fe20000011419 */
[----:B------:R2:W-:Y:S01]  /*fcb50*/  STL.64 [R1+0x5b30], R24 ;  /* 0x005b301801007387 */ /* 0x0005e20000100a00 */
[----:B------:R-:W-:-:S05]  /*fcb60*/  IADD3 R26, P0, PT, R25, R6, RZ ;  /* 0x00000006191a7210 */ /* 0x000fca0007f1e0ff */
[----:B------:R-:W-:-:S05]  /*fcb70*/  IMAD.X R27, R19, 0x1, R9, P0 ;  /* 0x00000001131b7824 */ /* 0x000fca00000e0609 */
[----:B------:R0:W-:Y:S01]  /*fcb80*/  STL.64 [R1+0x51b8], R26 ;  /* 0x0051b81a01007387 */ /* 0x0001e20000100a00 */
[----:B--2---:R-:W-:-:S03]  /*fcb90*/  IMAD.MOV.U32 R25, RZ, RZ, R23 ;  /* 0x000000ffff197224 */ /* 0x004fc600078e0017 */
[----:B0-----:R-:W2:Y:S01]  /*fcba0*/  LDL.LU.64 R26, [R1+0x5d88] ;  /* 0x005d8800011a7983 */ /* 0x001ea20000300a00 */
[----:B------:R-:W-:Y:S02]  /*fcbb0*/  IMAD.MOV.U32 R23, RZ, RZ, R16 ;  /* 0x000000ffff177224 */ /* 0x000fe400078e0010 */
[----:B------:R-:W-:Y:S02]  /*fcbc0*/  IMAD.MOV.U32 R16, RZ, RZ, R3 ;  /* 0x000000ffff107224 */ /* 0x000fe400078e0003 */
[----:B------:R-:W-:Y:S02]  /*fcbd0*/  IMAD.MOV.U32 R3, RZ, RZ, R13 ;  /* 0x000000ffff037224 */ /* 0x000fe400078e000d */
[----:B------:R-:W-:Y:S02]  /*fcbe0*/  IMAD.MOV.U32 R13, RZ, RZ, R28 ;  /* 0x000000ffff0d7224 */ /* 0x000fe400078e001c */
[----:B------:R-:W-:Y:S01]  /*fcbf0*/  IMAD.MOV.U32 R19, RZ, RZ, R29 ;  /* 0x000000ffff137224 */ /* 0x000fe200078e001d */
[----:B--2---:R-:W-:-:S02]  /*fcc00*/  SHF.R.S32.HI R24, RZ, 0x1f, R26 ;  /* 0x0000001fff187819 */ /* 0x004fc4000001141a */
[----:B------:R-:W-:-:S05]  /*fcc10*/  IADD3 R28, P0, PT, R26, R6, RZ ;  /* 0x000000061a1c7210 */ /* 0x000fca0007f1e0ff */
[----:B------:R-:W-:Y:S01]  /*fcc20*/  IMAD.X R29, R24, 0x1, R9, P0 ;  /* 0x00000001181d7824 */ /* 0x000fe200000e0609 */
[----:B------:R-:W-:-:S04]  /*fcc30*/  SHF.R.S32.HI R24, RZ, 0x1f, R27 ;  /* 0x0000001fff187819 */ /* 0x000fc8000001141b */
[----:B------:R0:W-:Y:S04]  /*fcc40*/  STL.64 [R1+0x51a0], R28 ;  /* 0x0051a01c01007387 */ /* 0x0001e80000100a00 */
[----:B------:R-:W-:Y:S01]  /*fcc50*/  STL.64 [R1+0x5b38], R26 ;  /* 0x005b381a01007387 */ /* 0x000fe20000100a00 */
[----:B0-----:R-:W-:-:S05]  /*fcc60*/  IADD3 R28, P0, PT, R27, R6, RZ ;  /* 0x000000061b1c7210 */ /* 0x001fca0007f1e0ff */
[----:B------:R-:W-:-:S05]  /*fcc70*/  IMAD.X R29, R24, 0x1, R9, P0 ;  /* 0x00000001181d7824 */ /* 0x000fca00000e0609 */
[----:B------:R0:W-:Y:S04]  /*fcc80*/  STL.64 [R1+0x5180], R28 ;  /* 0x0051801c01007387 */ /* 0x0001e80000100a00 */
[----:B0-----:R-:W2:Y:S04]  /*fcc90*/  LDL.LU.64 R28, [R1+0x5d80] ;  /* 0x005d8000011c7983 */ /* 0x001ea80000300a00 */
[----:B------:R0:W-:Y:S01]  /*fcca0*/  STL [R1+0x5d7c], R25 ;  /* 0x005d7c1901007387 */ /* 0x0001e20000100800 */
[----:B--2---:R-:W-:Y:S02]  /*fccb0*/  SHF.R.S32.HI R26, RZ, 0x1f, R28 ;  /* 0x0000001fff1a7819 */ /* 0x004fe4000001141c */
[----:B------:R-:W-:-:S05]  /*fccc0*/  IADD3 R24, P0, PT, R28, R6, RZ ;  /* 0x000000061c187210 */ /* 0x000fca0007f1e0ff */
[----:B0-----:R-:W-:Y:S01]  /*fccd0*/  IMAD.X R25, R26, 0x1, R9, P0 ;  /* 0x000000011a197824 */ /* 0x001fe200000e0609 */
[----:B------:R-:W-:-:S04]  /*fcce0*/  SHF.R.S32.HI R26, RZ, 0x1f, R29 ;  /* 0x0000001fff1a7819 */ /* 0x000fc8000001141d */
[----:B------:R0:W-:Y:S04]  /*fccf0*/  STL.64 [R1+0x5160], R24 ;  /* 0x0051601801007387 */ /* 0x0001e80000100a00 */
[----:B------:R-:W2:Y:S04]  /*fcd00*/  LDL R27, [R1+0x4] ;  /* 0x00000400011b7983 */ /* 0x000ea80000100800 */
[----:B------:R1:W-:Y:S01]  /*fcd10*/  STL.64 [R1+0x5b40], R28 ;  /* 0x005b401c01007387 */ /* 0x0003e20000100a00 */
[----:B0-----:R-:W-:-:S03]  /*fcd20*/  IADD3 R24, P0, PT, R29, R6, RZ ;  /* 0x000000061d187210 */ /* 0x001fc60007f1e0ff */
[----:B-1----:R-:W3:Y:S02]  /*fcd30*/  LDL R29, [R1] ;  /* 0x00000000011d7983 */ /* 0x002ee40000100800 */
[----:B------:R-:W-:Y:S02]  /*fcd40*/  IMAD.X R25, R26, 0x1, R9, P0 ;  /* 0x000000011a197824 */ /* 0x000fe400000e0609 */
[----:B------:R-:W-:Y:S04]  /*fcd50*/  STL [R1+0x2840], R26 ;  /* 0x0028401a01007387 */ /* 0x000fe80000100800 */
[----:B------:R0:W-:Y:S04]  /*fcd60*/  STL.64 [R1+0x5140], R24 ;  /* 0x0051401801007387 */ /* 0x0001e80000100a00 */
[----:B0-----:R-:W4:Y:S04]  /*fcd70*/  LDL.LU R25, [R1+0x5d7c] ;  /* 0x005d7c0001197983 */ /* 0x001f280000300800 */
[----:B------:R-:W2:Y:S01]  /*fcd80*/  LDL R26, [R1+0x8] ;  /* 0x00000800011a7983 */ /* 0x000ea20000100800 */
[----:B---3--:R-:W-:-:S02]  /*fcd90*/  SHF.R.S32.HI R24, RZ, 0x1f, R29 ;  /* 0x0000001fff187819 */ /* 0x008fc4000001141d */
[----:B------:R-:W-:-:S03]  /*fcda0*/  IADD3 R28, P0, PT, R29, R6, RZ ;  /* 0x000000061d1c7210 */ /* 0x000fc60007f1e0ff */
[----:B------:R-:W-:Y:S02]  /*fcdb0*/  STL [R1+0x283c], R24 ;  /* 0x00283c1801007387 */ /* 0x000fe40000100800 */
[----:B------:R-:W-:-:S05]  /*fcdc0*/  IMAD.X R29, R24, 0x1, R9, P0 ;  /* 0x00000001181d7824 */ /* 0x000fca00000e0609 */
[----:B------:R0:W-:Y:S04]  /*fcdd0*/  STL.64 [R1+0x5128], R28 ;  /* 0x0051281c01007387 */ /* 0x0001e80000100a00 */
[----:B0-----:R-:W3:Y:S01]  /*fcde0*/  LDL R29, [R1+0xc] ;  /* 0x00000c00011d7983 */ /* 0x001ee20000100800 */
[----:B--2---:R-:W-:Y:S02]  /*fcdf0*/  SHF.R.S32.HI R24, RZ, 0x1f, R27 ;  /* 0x0000001fff187819 */ /* 0x004fe4000001141b */
[----:B------:R-:W-:Y:S01]  /*fce00*/  IADD3 R28, P0, PT, R27, R6, RZ ;  /* 0x000000061b1c7210 */ /* 0x000fe20007f1e0ff */
[----:B---3--:R0:W-:Y:S04]  /*fce10*/  STL [R1+0x5d78], R29 ;  /* 0x005d781d01007387 */ /* 0x0081e80000100800 */
[----:B------:R1:W-:Y:S01]  /*fce20*/  STL [R1+0x2838], R24 ;  /* 0x0028381801007387 */ /* 0x0003e20000100800 */
[----:B0-----:R-:W-:Y:S01]  /*fce30*/  IMAD.X R29, R24, 0x1, R9, P0 ;  /* 0x00000001181d7824 */ /* 0x001fe200000e0609 */
[----:B-1----:R-:W-:-:S04]  /*fce40*/  SHF.R.S32.HI R24, RZ, 0x1f, R26 ;  /* 0x0000001fff187819 */ /* 0x002fc8000001141a */
[----:B------:R0:W-:Y:S04]  /*fce50*/  STL.64 [R1+0x5108], R28 ;  /* 0x0051081c01007387 */ /* 0x0001e80000100a00 */
[----:B------:R-:W2:Y:S04]  /*fce60*/  LDL R27, [R1+0x10] ;  /* 0x00001000011b7983 */ /* 0x000ea80000100800 */
[----:B------:R-:W-:Y:S01]  /*fce70*/  STL [R1+0x2834], R24 ;  /* 0x0028341801007387 */ /* 0x000fe20000100800 */
[----:B0-----:R-:W-:-:S05]  /*fce80*/  IADD3 R28, P0, PT, R26, R6, RZ ;  /* 0x000000061a1c7210 */ /* 0x001fca0007f1e0ff */
[----:B------:R-:W-:-:S05]  /*fce90*/  IMAD.X R29, R24, 0x1, R9, P0 ;  /* 0x00000001181d7824 */ /* 0x000fca00000e0609 */
[----:B------:R0:W-:Y:S04]  /*fcea0*/  STL.64 [R1+0x50e8], R28 ;  /* 0x0050e81c01007387 */ /* 0x0001e80000100a00 */
[----:B0-----:R-:W3:Y:S04]  /*fceb0*/  LDL.LU R29, [R1+0x5d78] ;  /* 0x005d7800011d7983 */ /* 0x001ee80000300800 */
[----:B------:R-:W2:Y:S01]  /*fcec0*/  LDL R24, [R1+0x14] ;  /* 0x0000140001187983 */ /* 0x000ea20000100800 */
[----:B---3--:R-:W-:Y:S02]  /*fced0*/  SHF.R.S32.HI R26, RZ, 0x1f, R29 ;  /* 0x0000001fff1a7819 */ /* 0x008fe4000001141d */
[----:B------:R-:W-:-:S03]  /*fcee0*/  IADD3 R28, P0, PT, R29, R6, RZ ;  /* 0x000000061d1c7210 */ /* 0x000fc60007f1e0ff */
[----:B------:R-:W-:Y:S02]  /*fcef0*/  STL [R1+0x2830], R26 ;  /* 0x0028301a01007387 */ /* 0x000fe40000100800 */
[----:B------:R-:W-:Y:S02]  /*fcf00*/  IMAD.X R29, R26, 0x1, R9, P0 ;  /* 0x000000011a1d7824 */ /* 0x000fe400000e0609 */
[----:B----4-:R-:W-:Y:S04]  /*fcf10*/  STL [R1+0x5d74], R25 ;  /* 0x005d741901007387 */ /* 0x010fe80000100800 */
[----:B------:R0:W-:Y:S04]  /*fcf20*/  STL.64 [R1+0x50d0], R28 ;  /* 0x0050d01c01007387 */ /* 0x0001e80000100a00 */
[----:B0-----:R-:W3:Y:S01]  /*fcf30*/  LDL R29, [R1+0x18] ;  /* 0x00001800011d7983 */ /* 0x001ee20000100800 */
[----:B--2---:R-:W-:-:S02]  /*fcf40*/  SHF.R.S32.HI R25, RZ, 0x1f, R27 ;  /* 0x0000001fff197819 */ /* 0x004fc4000001141b */
[----:B------:R-:W-:-:S03]  /*fcf50*/  IADD3 R26, P0, PT, R27, R6, RZ ;  /* 0x000000061b1a7210 */ /* 0x000fc60007f1e0ff */
[----:B------:R-:W-:Y:S02]  /*fcf60*/  STL [R1+0x282c], R25 ;  /* 0x00282c1901007387 */ /* 0x000fe40000100800 */
[----:B------:R-:W-:-:S05]  /*fcf70*/  IMAD.X R27, R25, 0x1, R9, P0 ;  /* 0x00000001191b7824 */ /* 0x000fca00000e0609 */
[----:B------:R0:W-:Y:S02]  /*fcf80*/  STL.64 [R1+0x50b0], R26 ;  /* 0x0050b01a01007387 */ /* 0x0001e40000100a00 */
[----:B0-----:R-:W-:Y:S02]  /*fcf90*/  SHF.R.S32.HI R26, RZ, 0x1f, R24 ;  /* 0x0000001fff1a7819 */ /* 0x001fe40000011418 */
[----:B------:R-:W2:Y:S01]  /*fcfa0*/  LDL R27, [R1+0x1c] ;  /* 0x00001c00011b7983 */ /* 0x000ea20000100800 */
[----:B------:R-:W-:-:S03]  /*fcfb0*/  IADD3 R24, P0, PT, R24, R6, RZ ;  /* 0x0000000618187210 */ /* 0x000fc60007f1e0ff */
[----:B------:R-:W-:Y:S02]  /*fcfc0*/  STL [R1+0x2828], R26 ;  /* 0x0028281a01007387 */ /* 0x000fe40000100800 */
[----:B------:R-:W-:-:S05]  /*fcfd0*/  IMAD.X R25, R26, 0x1, R9, P0 ;  /* 0x000000011a197824 */ /* 0x000fca00000e0609 */
[----:B------:R0:W-:Y:S04]  /*fcfe0*/  STL.64 [R1+0x5090], R24 ;  /* 0x0050901801007387 */ /* 0x0001e80000100a00 */
[----:B0-----:R-:W4:Y:S04]  /*fcff0*/  LDL.LU R25, [R1+0x5d74] ;  /* 0x005d740001197983 */ /* 0x001f280000300800 */
[----:B------:R-:W4:Y:S01]  /*fd000*/  LDL R26, [R1+0x20] ;  /* 0x00002000011a7983 */ /* 0x000f220000100800 */
[----:B---3--:R-:W-:Y:S02]  /*fd010*/  SHF.R.S32.HI R24, RZ, 0x1f, R29 ;  /* 0x0000001fff187819 */ /* 0x008fe4000001141d */
        /* <DEDUP_REMOVED lines=10> */
[----:B----4-:R-:W-:-:S04]  /*fd0c0*/  SHF.R.S32.HI R24, RZ, 0x1f, R26 ;  /* 0x0000001fff187819 */ /* 0x010fc8000001141a */
[----:B------:R0:W-:Y:S04]  /*fd0d0*/  STL.64 [R1+0x5058], R28 ;  /* 0x0050581c01007387 */ /* 0x0001e80000100a00 */
[----:B------:R-:W2:Y:S04]  /*fd0e0*/  LDL R27, [R1+0x28] ;  /* 0x00002800011b7983 */ /* 0x000ea80000100800 */
[----:B------:R-:W-:Y:S01]  /*fd0f0*/  STL [R1+0x281c], R24 ;  /* 0x00281c1801007387 */ /* 0x000fe20000100800 */
[----:B0-----:R-:W-:-:S05]  /*fd100*/  IADD3 R28, P0, PT, R26, R6, RZ ;  /* 0x000000061a1c7210 */ /* 0x001fca0007f1e0ff */
[----:B------:R-:W-:-:S05]  /*fd110*/  IMAD.X R29, R24, 0x1, R9, P0 ;  /* 0x00000001181d7824 */ /* 0x000fca00000e0609 */
[----:B------:R0:W-:Y:S04]  /*fd120*/  STL.64 [R1+0x5038], R28 ;  /* 0x0050381c01007387 */ /* 0x0001e80000100a00 */
[----:B0-----:R-:W3:Y:S04]  /*fd130*/  LDL.LU R29, [R1+0x5d70] ;  /* 0x005d7000011d7983 */ /* 0x001ee80000300800 */
[----:B------:R-:W4:Y:S01]  /*fd140*/  LDL R26, [R1+0x2c] ;  /* 0x00002c00011a7983 */ /* 0x000f220000100800 */
[----:B---3--:R-:W-:Y:S02]  /*fd150*/  SHF.R.S32.HI R24, RZ, 0x1f, R29 ;  /* 0x0000001fff187819 */ /* 0x008fe4000001141d */
[----:B------:R-:W-:-:S03]  /*fd160*/  IADD3 R28, P0, PT, R29, R6, RZ ;  /* 0x000000061d1c7210 */ /* 0x000fc60007f1e0ff */
[----:B------:R-:W-:Y:S02]  /*fd170*/  STL [R1+0x2818], R24 ;  /* 0x0028181801007387 */ /* 0x000fe40000100800 */
[----:B------:R-:W-:Y:S02]  /*fd180*/  IMAD.X R29, R24, 0x1, R9, P0 ;  /* 0x00000001181d7824 */ /* 0x000fe400000e0609 */
[----:B------:R-:W-:Y:S04]  /*fd190*/  STL.64 [R1+0x5d68], R16 ;  /* 0x005d681001007387 */ /* 0x000fe80000100a00 */
[----:B------:R0:W-:Y:S04]  /*fd1a0*/  STL.64 [R1+0x5020], R28 ;  /* 0x0050201c01007387 */ /* 0x0001e80000100a00 */
[----:B0-----:R-:W3:Y:S01]  /*fd1b0*/  LDL R29, [R1+0x30] ;  /* 0x00003000011d7983 */ /* 0x001ee20000100800 */
[----:B--2---:R-:W-:-:S02]  /*fd1c0*/  SHF.R.S32.HI R24, RZ, 0x1f, R27 ;  /* 0x0000001fff187819 */ /* 0x004fc4000001141b */
[----:B------:R-:W-:-:S03]  /*fd1d0*/  IADD3 R16, P0, PT, R27, R6, RZ ;  /* 0x000000061b107210 */ /* 0x000fc60007f1e0ff */
[----:B------:R4:W-:Y:S02]  /*fd1e0*/  STL [R1+0x2814], R24 ;  /* 0x0028141801007387 */ /* 0x0009e40000100800 */
[----:B------:R-:W-:Y:S02]  /*fd1f0*/  IMAD.X R17, R24, 0x1, R9, P0 ;  /* 0x0000000118117824 */ /* 0x000fe400000e0609 */
[----:B------:R-:W2:Y:S04]  /*fd200*/  LDL R27, [R1+0x34] ;  /* 0x00003400011b7983 */ /* 0x000ea80000100800 */
[----:B------:R0:W-:Y:S01]  /*fd210*/  STL.64 [R1+0x5000], R16 ;  /* 0x0050001001007387 */ /* 0x0001e20000100a00 */
[----:B----4-:R-:W-:-:S05]  /*fd220*/  SHF.R.S32.HI R24, RZ, 0x1f, R26 ;  /* 0x0000001fff187819 */ /* 0x010fca000001141a */
[----:B------:R-:W-:Y:S01]  /*fd230*/  STL [R1+0x2810], R24 ;  /* 0x0028101801007387 */ /* 0x000fe20000100800 */
[----:B0-----:R-:W-:-:S05]  /*fd240*/  IADD3 R16, P0, PT, R26, R6, RZ ;  /* 0x000000061a107210 */ /* 0x001fca0007f1e0ff */
[----:B------:R-:W-:-:S05]  /*fd250*/  IMAD.X R17, R24, 0x1, R9, P0 ;  /* 0x0000000118117824 */ /* 0x000fca00000e0609 */
[----:B------:R0:W-:Y:S04]  /*fd260*/  STL.64 [R1+0x4fe8], R16 ;  /* 0x004fe81001007387 */ /* 0x0001e80000100a00 */
[----:B0-----:R-:W4:Y:S04]  /*fd270*/  LDL.LU.64 R16, [R1+0x5d68] ;  /* 0x005d680001107983 */ /* 0x001f280000300a00 */
        /* <DEDUP_REMOVED lines=131> */
[----:B------:R-:W-:-:S05]  /*fdab0*/  IMAD.X R21, R24, 0x1, R9, P0 ;  /* 0x0000000118157824 */ /* 0x000fca00000e0609 */
[----:B------:R0:W-:Y:S04]  /*fdac0*/  STL.64 [R1+0x4c98], R20 ;  /* 0x004c981401007387 */ /* 0x0001e80000100a00 */
[----:B------:R-:W2:Y:S01]  /*fdad0*/  LDL R27, [R1+0x88] ;  /* 0x00008800011b7983 */ /* 0x000ea20000100800 */
[----:B----4-:R-:W-:Y:S02]  /*fdae0*/  SHF.R.S32.HI R24, RZ, 0x1f, R26 ;  /* 0x0000001fff187819 */ /* 0x010fe4000001141a */
[----:B0-----:R-:W-:-:S03]  /*fdaf0*/  IADD3 R20, P0, PT, R26, R6, RZ ;  /* 0x000000061a147210 */ /* 0x001fc60007f1e0ff */
[----:B------:R-:W-:Y:S02]  /*fdb00*/  STL [R1+0x27bc], R24 ;  /* 0x0027bc1801007387 */ /* 0x000fe40000100800 */
        /* <DEDUP_REMOVED lines=28> */
[----:B------:R-:W-:Y:S04]  /*fdcd0*/  STL [R1+0x5d20], R25 ;  /* 0x005d201901007387 */ /* 0x000fe80000100800 */
[----:B------:R0:W-:Y:S04]  /*fdce0*/  STL.64 [R1+0x4b88], R28 ;  /* 0x004b881c01007387 */ /* 0x0001e80000100a00 */
[----:B0-----:R-:W3:Y:S01]  /*fdcf0*/  LDL R29, [R1+0x9c] ;  /* 0x00009c00011d7983 */ /* 0x001ee20000100800 */
[----:B--2---:R-:W-:-:S02]  /*fdd00*/  SHF.R.S32.HI R25, RZ, 0x1f, R27 ;  /* 0x0000001fff197819 */ /* 0x004fc4000001141b */
[----:B------:R-:W-:-:S03]  /*fdd10*/  IADD3 R26, P0, PT, R27, R6, RZ ;  /* 0x000000061b1a7210 */ /* 0x000fc60007f1e0ff */
[----:B------:R-:W-:Y:S02]  /*fdd20*/  STL [R1+0x27a8], R25 ;  /* 0x0027a81901007387 */ /* 0x000fe40000100800 */
[----:B------:R-:W-:-:S05]  /*fdd30*/  IMAD.X R27, R25, 0x1, R9, P0 ;  /* 0x00000001191b7824 */ /* 0x000fca00000e0609 */
[----:B------:R0:W-:Y:S04]  /*fdd40*/  STL.64 [R1+0x4b58], R26 ;  /* 0x004b581a01007387 */ /* 0x0001e80000100a00 */
[----:B0-----:R-:W2:Y:S01]  /*fdd50*/  LDL R27, [R1+0xa4] ;  /* 0x0000a400011b7983 */ /* 0x001ea20000100800 */
[----:B----4-:R-:W-:Y:S02]  /*fdd60*/  SHF.R.S32.HI R26, RZ, 0x1f, R24 ;  /* 0x0000001fff1a7819 */ /* 0x010fe40000011418 */
        /* <DEDUP_REMOVED lines=97> */
[----:B------:R4:W-:Y:S02]  /*fe380*/  STL.64 [R1+0x4860], R26 ;  /* 0x0048601a01007387 */ /* 0x0009e40000100a00 */
[----:B----4-:R-:W-:Y:S02]  /*fe390*/  SHF.R.S32.HI R26, RZ, 0x1f, R24 ;  /* 0x0000001fff1a7819 */ /* 0x010fe40000011418 */
        /* <DEDUP_REMOVED lines=1068> */
[----:B------:R-:W-:Y:S01]  /*102660*/  IADD3 R28, P0, PT, R29, R6, RZ ;  /* 0x000000061d1c7210 */ /* 0x000fe20007f1e0ff */
[----:B----4-:R-:W-:Y:S04]  /*102670*/  STL [R1+0x5bac], R27 ;  /* 0x005bac1b01007387 */ /* 0x010fe80000100800 */
[----:B------:R-:W-:Y:S01]  /*102680*/  IMAD.X R29, R24, 0x1, R9, P0 ;  /* 0x00000001181d7824 */ /* 0x000fe200000e0609 */
[----:B------:R0:W-:Y:S04]  /*102690*/  STL [R1+0x24e8], R24 ;  /* 0x0024e81801007387 */ /* 0x0001e80000100800 */
[----:B------:R1:W-:Y:S01]  /*1026a0*/  STL.64 [R1+0x2ea0], R28 ;  /* 0x002ea01c01007387 */ /* 0x0003e20000100a00 */
[----:B0-----:R-:W-:-:S02]  /*1026b0*/  IMAD.MOV.U32 R24, RZ, RZ, R25 ;  /* 0x000000ffff187224 */ /* 0x001fc400078e0019 */
[----:B------:R-:W-:Y:S01]  /*1026c0*/  IMAD.MOV.U32 R25, RZ, RZ, R18 ;  /* 0x000000ffff197224 */ /* 0x000fe200078e0012 */
[----:B--2---:R-:W-:Y:S02]  /*1026d0*/  SHF.R.S32.HI R18, RZ, 0x1f, R26 ;  /* 0x0000001fff127819 */ /* 0x004fe4000001141a */
[----:B------:R-:W-:Y:S01]  /*1026e0*/  IADD3 R26, P0, PT, R26, R6, RZ ;  /* 0x000000061a1a7210 */ /* 0x000fe20007f1e0ff */
[----:B-1----:R-:W2:Y:S04]  /*1026f0*/  LDL R29, [R1+0x9ec] ;  /* 0x0009ec00011d7983 */ /* 0x002ea80000100800 */
[----:B------:R-:W-:Y:S01]  /*102700*/  IMAD.X R27, R18, 0x1, R9, P0 ;  /* 0x00000001121b7824 */ /* 0x000fe200000e0609 */
[----:B------:R-:W-:Y:S04]  /*102710*/  STL [R1+0x24e4], R18 ;  /* 0x0024e41201007387 */ /* 0x000fe80000100800 */
[----:B------:R0:W-:Y:S04]  /*102720*/  STL.64 [R1+0x2ea8], R26 ;  /* 0x002ea81a01007387 */ /* 0x0001e80000100a00 */
[----:B0-----:R-:W3:Y:S01]  /*102730*/  LDL.LU R27, [R1+0x5bac] ;  /* 0x005bac00011b7983 */ /* 0x001ee20000300800 */
[----:B------:R-:W-:-:S03]  /*102740*/  IMAD.MOV.U32 R18, RZ, RZ, R7 ;  /* 0x000000ffff127224 */ /* 0x000fc600078e0007 */
[----:B------:R-:W4:Y:S01]  /*102750*/  LDL R28, [R1+0x9f0] ;  /* 0x0009f000011c7983 */ /* 0x000f220000100800 */
[----:B---3--:R-:W-:Y:S02]  /*102760*/  SHF.R.S32.HI R7, RZ, 0x1f, R27 ;  /* 0x0000001fff077819 */ /* 0x008fe4000001141b */
[----:B------:R-:W-:-:S03]  /*102770*/  IADD3 R26, P0, PT, R27, R6, RZ ;  /* 0x000000061b1a7210 */ /* 0x000fc60007f1e0ff */
[----:B------:R0:W-:Y:S02]  /*102780*/  STL [R1+0x24e0], R7 ;  /* 0x0024e00701007387 */ /* 0x0001e40000100800 */
[----:B------:R-:W-:Y:S02]  /*102790*/  IMAD.X R27, R7, 0x1, R9, P0 ;  /* 0x00000001071b7824 */ /* 0x000fe400000e0609 */
[----:B------:R2:W-:Y:S04]  /*1027a0*/  STL.64 [R1+0x5ba0], R10 ;  /* 0x005ba00a01007387 */ /* 0x0005e80000100a00 */
[----:B0-----:R-:W3:Y:S04]  /*1027b0*/  LDL.LU R7, [R1+0x5ba8] ;  /* 0x005ba80001077983 */ /* 0x001ee80000300800 */
[----:B------:R0:W-:Y:S01]  /*1027c0*/  STL.64 [R1+0x2eb0], R26 ;  /* 0x002eb01a01007387 */ /* 0x0001e20000100a00 */
[----:B--2---:R-:W-:-:S02]  /*1027d0*/  IADD3 R10, P0, PT, R29, R6, RZ ;  /* 0x000000061d0a7210 */ /* 0x004fc40007f1e0ff */
[----:B0-----:R-:W-:Y:S01]  /*1027e0*/  SHF.R.S32.HI R27, RZ, 0x1f, R29 ;  /* 0x0000001fff1b7819 */ /* 0x001fe2000001141d */
[----:B------:R-:W2:Y:S04]  /*1027f0*/  LDL R26, [R1+0x9f4] ;  /* 0x0009f400011a7983 */ /* 0x000ea80000100800 */
[----:B------:R-:W-:Y:S01]  /*102800*/  IMAD.X R11, R27, 0x1, R9, P0 ;  /* 0x000000011b0b7824 */ /* 0x000fe200000e0609 */
[----:B------:R4:W-:Y:S04]  /*102810*/  STL [R1+0x24dc], R27 ;  /* 0x0024dc1b01007387 */ /* 0x0009e80000100800 */
[----:B------:R0:W-:Y:S04]  /*102820*/  STL.64 [R1+0x2eb8], R10 ;  /* 0x002eb80a01007387 */ /* 0x0001e80000100a00 */
[----:B------:R-:W3:Y:S01]  /*102830*/  LDL R29, [R1+0x9f8] ;  /* 0x0009f800011d7983 */ /* 0x000ee20000100800 */
[----:B----4-:R-:W-:-:S05]  /*102840*/  SHF.R.S32.HI R27, RZ, 0x1f, R28 ;  /* 0x0000001fff1b7819 */ /* 0x010fca000001141c */
[----:B------:R-:W-:Y:S01]  /*102850*/  STL [R1+0x24d8], R27 ;  /* 0x0024d81b01007387 */ /* 0x000fe20000100800 */
[----:B0-----:R-:W-:-:S05]  /*102860*/  IADD3 R10, P0, PT, R28, R6, RZ ;  /* 0x000000061c0a7210 */ /* 0x001fca0007f1e0ff */
[----:B------:R-:W-:-:S05]  /*102870*/  IMAD.X R11, R27, 0x1, R9, P0 ;  /* 0x000000011b0b7824 */ /* 0x000fca00000e0609 */
[----:B------:R0:W-:Y:S04]  /*102880*/  STL.64 [R1+0x2ec0], R10 ;  /* 0x002ec00a01007387 */ /* 0x0001e80000100a00 */
[----:B0-----:R-:W4:Y:S01]  /*102890*/  LDL.LU.64 R10, [R1+0x5ba0] ;  /* 0x005ba000010a7983 */ /* 0x001f220000300a00 */
[----:B--2---:R-:W-:-:S03]  /*1028a0*/  SHF.R.S32.HI R27, RZ, 0x1f, R26 ;  /* 0x0000001fff1b7819 */ /* 0x004fc6000001141a */
[----:B----4-:R0:W-:Y:S02]  /*1028b0*/  STL.64 [R1+0x5b98], R10 ;  /* 0x005b980a01007387 */ /* 0x0101e40000100a00 */
[----:B0-----:R-:W-:Y:S02]  /*1028c0*/  IADD3 R10, P0, PT, R26, R6, RZ ;  /* 0x000000061a0a7210 */ /* 0x001fe40007f1e0ff */
[----:B------:R-:W2:Y:S03]  /*1028d0*/  LDL R26, [R1+0x9fc] ;  /* 0x0009fc00011a7983 */ /* 0x000ea60000100800 */
[----:B------:R-:W-:Y:S01]  /*1028e0*/  IMAD.X R11, R27, 0x1, R9, P0 ;  /* 0x000000011b0b7824 */ /* 0x000fe200000e0609 */
[----:B------:R3:W-:Y:S04]  /*1028f0*/  STL [R1+0x24d4], R27 ;  /* 0x0024d41b01007387 */ /* 0x0007e80000100800 */
[----:B------:R0:W-:Y:S04]  /*102900*/  STL.64 [R1+0x2ec8], R10 ;  /* 0x002ec80a01007387 */ /* 0x0001e80000100a00 */
[----:B------:R-:W4:Y:S01]  /*102910*/  LDL R28, [R1+0xa00] ;  /* 0x000a0000011c7983 */ /* 0x000f220000100800 */
[----:B---3--:R-:W-:-:S05]  /*102920*/  SHF.R.S32.HI R27, RZ, 0x1f, R29 ;  /* 0x0000001fff1b7819 */ /* 0x008fca000001141d */
[----:B------:R-:W-:Y:S01]  /*102930*/  STL [R1+0x24d0], R27 ;  /* 0x0024d01b01007387 */ /* 0x000fe20000100800 */
[----:B0-----:R-:W-:-:S05]  /*102940*/  IADD3 R10, P0, PT, R29, R6, RZ ;  /* 0x000000061d0a7210 */ /* 0x001fca0007f1e0ff */
[----:B------:R-:W-:-:S05]  /*102950*/  IMAD.X R11, R27, 0x1, R9, P0 ;  /* 0x000000011b0b7824 */ /* 0x000fca00000e0609 */
[----:B------:R0:W-:Y:S04]  /*102960*/  STL.64 [R1+0x2ed0], R10 ;  /* 0x002ed00a01007387 */ /* 0x0001e80000100a00 */
[----:B0-----:R-:W3:Y:S01]  /*102970*/  LDL.LU.64 R10, [R1+0x5b98] ;  /* 0x005b9800010a7983 */ /* 0x001ee20000300a00 */
[----:B------:R-:W-:Y:S02]  /*102980*/  IMAD.MOV.U32 R27, RZ, RZ, R24 ;  /* 0x000000ffff1b7224 */ /* 0x000fe400078e0018 */
[----:B------:R-:W-:Y:S01]  /*102990*/  IMAD.MOV.U32 R24, RZ, RZ, R25 ;  /* 0x000000ffff187224 */ /* 0x000fe200078e0019 */
[----:B------:R0:W-:Y:S04]  /*1029a0*/  STL.64 [R1+0x5b90], R22 ;  /* 0x005b901601007387 */ /* 0x0001e80000100a00 */
[----:B------:R-:W3:Y:S01]  /*1029b0*/  LDL R29, [R1+0xa04] ;  /* 0x000a0400011d7983 */ /* 0x000ee20000100800 */
[----:B--2---:R-:W-:-:S02]  /*1029c0*/  SHF.R.S32.HI R25, RZ, 0x1f, R26 ;  /* 0x0000001fff197819 */ /* 0x004fc4000001141a */
[----:B0-----:R-:W-:-:S05]  /*1029d0*/  IADD3 R22, P0, PT, R26, R6, RZ ;  /* 0x000000061a167210 */ /* 0x001fca0007f1e0ff */
[----:B------:R-:W-:Y:S01]  /*1029e0*/  IMAD.X R23, R25, 0x1, R9, P0 ;  /* 0x0000000119177824 */ /* 0x000fe200000e0609 */
[----:B---3--:R-:W-:Y:S04]  /*1029f0*/  STL [R1+0x5b84], R29 ;  /* 0x005b841d01007387 */ /* 0x008fe80000100800 */
[----:B------:R0:W-:Y:S04]  /*102a00*/  STL [R1+0x24cc], R25 ;  /* 0x0024cc1901007387 */ /* 0x0001e80000100800 */
[----:B------:R1:W-:Y:S01]  /*102a10*/  STL.64 [R1+0x2ed8], R22 ;  /* 0x002ed81601007387 */ /* 0x0003e20000100a00 */
[----:B0-----:R-:W-:-:S02]  /*102a20*/  IMAD.MOV.U32 R25, RZ, RZ, R18 ;  /* 0x000000ffff197224 */ /* 0x001fc400078e0012 */
[----:B------:R-:W-:Y:S01]  /*102a30*/  IMAD.MOV.U32 R18, RZ, RZ, R0 ;  /* 0x000000ffff127224 */ /* 0x000fe200078e0000 */
[----:B----4-:R-:W-:Y:S02]  /*102a40*/  SHF.R.S32.HI R0, RZ, 0x1f, R28 ;  /* 0x0000001fff007819 */ /* 0x010fe4000001141c */
[----:B------:R-:W-:Y:S01]  /*102a50*/  IADD3 R28, P0, PT, R28, R6, RZ ;  /* 0x000000061c1c7210 */ /* 0x000fe20007f1e0ff */
[----:B-1----:R-:W2:Y:S04]  /*102a60*/  LDL.LU.64 R22, [R1+0x5b90] ;  /* 0x005b900001167983 */ /* 0x002ea80000300a00 */
[----:B------:R-:W-:Y:S01]  /*102a70*/  IMAD.X R29, R0, 0x1, R9, P0 ;  /* 0x00000001001d7824 */ /* 0x000fe200000e0609 */
[----:B------:R-:W3:Y:S04]  /*102a80*/  LDL R26, [R1+0xa08] ;  /* 0x000a0800011a7983 */ /* 0x000ee80000100800 */
[----:B------:R0:W-:Y:S04]  /*102a90*/  STL [R1+0x24c8], R0 ;  /* 0x0024c80001007387 */ /* 0x0001e80000100800 */
[----:B------:R-:W-:Y:S04]  /*102aa0*/  STL [R1+0x5b80], R27 ;  /* 0x005b801b01007387 */ /* 0x000fe80000100800 */
[----:B0-----:R-:W4:Y:S04]  /*102ab0*/  LDL.LU R0, [R1+0x5b88] ;  /* 0x005b880001007983 */ /* 0x001f280000300800 */
[----:B------:R0:W-:Y:S04]  /*102ac0*/  STL.64 [R1+0x2ee0], R28 ;  /* 0x002ee01c01007387 */ /* 0x0001e80000100a00 */
[----:B0-----:R-:W2:Y:S02]  /*102ad0*/  LDL.LU R29, [R1+0x5b84] ;  /* 0x005b8400011d7983 */ /* 0x001ea40000300800 */
[----:B--2---:R-:W-:-:S02]  /*102ae0*/  SHF.R.S32.HI R27, RZ, 0x1f, R29 ;  /* 0x0000001fff1b7819 */ /* 0x004fc4000001141d */
[----:B------:R-:W-:-:S03]  /*102af0*/  IADD3 R28, P0, PT, R29, R6, RZ ;  /* 0x000000061d1c7210 */ /* 0x000fc60007f1e0ff */
[----:B------:R-:W-:Y:S02]  /*102b00*/  STL [R1+0x24c4], R27 ;  /* 0x0024c41b01007387 */ /* 0x000fe40000100800 */
[----:B------:R-:W-:-:S05]  /*102b10*/  IMAD.X R29, R27, 0x1, R9, P0 ;  /* 0x000000011b1d7824 */ /* 0x000fca00000e0609 */
[----:B------:R3:W-:Y:S02]  /*102b20*/  STL.64 [R1+0x2ee8], R28 ;  /* 0x002ee81c01007387 */ /* 0x0007e40000100a00 */
[----:B---3--:R-:W-:Y:S02]  /*102b30*/  SHF.R.S32.HI R29, RZ, 0x1f, R26 ;  /* 0x0000001fff1d7819 */ /* 0x008fe4000001141a */
[----:B------:R-:W2:Y:S01]  /*102b40*/  LDL R28, [R1+0xa10] ;  /* 0x000a1000011c7983 */ /* 0x000ea20000100800 */
[----:B------:R-:W-:Y:S02]  /*102b50*/  IADD3 R26, P0, PT, R26, R6, RZ ;  /* 0x000000061a1a7210 */ /* 0x000fe40007f1e0ff */
[----:B------:R-:W-:Y:S01]  /*102b60*/  IMAD.MOV.U32 R27, RZ, RZ, R29 ;  /* 0x000000ffff1b7224 */ /* 0x000fe200078e001d */
[----:B------:R0:W-:Y:S03]  /*102b70*/  STL [R1+0x24c0], R29 ;  /* 0x0024c01d01007387 */ /* 0x0001e60000100800 */
[----:B------:R-:W-:Y:S01]  /*102b80*/  IMAD.X R27, R27, 0x1, R9, P0 ;  /* 0x000000011b1b7824 */ /* 0x000fe200000e0609 */
[----:B0-----:R-:W3:Y:S04]  /*102b90*/  LDL R29, [R1+0xa14] ;  /* 0x000a1400011d7983 */ /* 0x001ee80000100800 */
[----:B------:R0:W-:Y:S04]  /*102ba0*/  STL.64 [R1+0x2ef0], R26 ;  /* 0x002ef01a01007387 */ /* 0x0001e80000100a00 */
[----:B0-----:R-:W2:Y:S04]  /*102bb0*/  LDL.LU R27, [R1+0x5b80] ;  /* 0x005b8000011b7983 */ /* 0x001ea80000300800 */
[----:B------:R0:W-:Y:S04]  /*102bc0*/  STL.64 [R1+0x5b78], R20 ;  /* 0x005b781401007387 */ /* 0x0001e80000100a00 */
[----:B0-----:R-:W3:Y:S01]  /*102bd0*/  LDL R21, [R1+0xa0c] ;  /* 0x000a0c0001157983 */ /* 0x001ee20000100800 */
[----:B--2---:R-:W-:Y:S01]  /*102be0*/  IMAD.MOV.U32 R26, RZ, RZ, R27 ;  /* 0x000000ffff1a7224 */ /* 0x004fe200078e001b */
[----:B---3--:R-:W-:-:S02]  /*102bf0*/  SHF.R.S32.HI R27, RZ, 0x1f, R21 ;  /* 0x0000001fff1b7819 */ /* 0x008fc40000011415 */
[----:B------:R-:W-:-:S05]  /*102c00*/  IADD3 R20, P0, PT, R21, R6, RZ ;  /* 0x0000000615147210 */ /* 0x000fca0007f1e0ff */
[----:B------:R-:W-:Y:S01]  /*102c10*/  IMAD.X R21, R27, 0x1, R9, P0 ;  /* 0x000000011b157824 */ /* 0x000fe200000e0609 */
[----:B------:R0:W-:Y:S04]  /*102c20*/  STL [R1+0x24bc], R27 ;  /* 0x0024bc1b01007387 */ /* 0x0001e80000100800 */
[----:B------:R1:W-:Y:S01]  /*102c30*/  STL.64 [R1+0x2ef8], R20 ;  /* 0x002ef81401007387 */ /* 0x0003e20000100a00 */
[----:B0-----:R-:W-:Y:S02]  /*102c40*/  SHF.R.S32.HI R27, RZ, 0x1f, R28 ;  /* 0x0000001fff1b7819 */ /* 0x001fe4000001141c */
[----:B-1----:R-:W-:-:S03]  /*102c50*/  IADD3 R20, P0, PT, R28, R6, RZ ;  /* 0x000000061c147210 */ /* 0x002fc60007f1e0ff */
[----:B------:R0:W-:Y:S02]  /*102c60*/  STL [R1+0x24b8], R27 ;  /* 0x0024b81b01007387 */ /* 0x0001e40000100800 */
[----:B------:R-:W-:-:S05]  /*102c70*/  IMAD.X R21, R27, 0x1, R9, P0 ;  /* 0x000000011b157824 */ /* 0x000fca00000e0609 */
[----:B------:R1:W-:Y:S01]  /*102c80*/  STL.64 [R1+0x2f00], R20 ;  /* 0x002f001401007387 */ /* 0x0003e20000100a00 */
[----:B0-----:R-:W-:Y:S01]  /*102c90*/  IMAD.MOV.U32 R27, RZ, RZ, R22 ;  /* 0x000000ffff1b7224 */ /* 0x001fe200078e0016 */
[----:B------:R-:W-:Y:S02]  /*102ca0*/  SHF.R.S32.HI R22, RZ, 0x1f, R29 ;  /* 0x0000001fff167819 */ /* 0x000fe4000001141d */
[----:B-1----:R-:W-:-:S03]  /*102cb0*/  IADD3 R20, P0, PT, R29, R6, RZ ;  /* 0x000000061d147210 */ /* 0x002fc60007f1e0ff */
[----:B------:R-:W-:Y:S02]  /*102cc0*/  STL [R1+0x24b4], R22 ;  /* 0x0024b41601007387 */ /* 0x000fe40000100800 */
[----:B------:R-:W-:Y:S02]  /*102cd0*/  IMAD.X R21, R22, 0x1, R9, P0 ;  /* 0x0000000116157824 */ /* 0x000fe400000e0609 */
[----:B------:R-:W2:Y:S04]  /*102ce0*/  LDL R29, [R1+0xa1c] ;  /* 0x000a1c00011d7983 */ /* 0x000ea80000100800 */
[----:B------:R0:W-:Y:S04]  /*102cf0*/  STL.64 [R1+0x2f08], R20 ;  /* 0x002f081401007387 */ /* 0x0001e80000100a00 */
[----:B0-----:R-:W3:Y:S01]  /*102d00*/  LDL.LU.64 R20, [R1+0x5b78] ;  /* 0x005b780001147983 */ /* 0x001ee20000300a00 */
[----:B------:R-:W-:-:S03]  /*102d10*/  IMAD.MOV.U32 R28, RZ, RZ, R26 ;  /* 0x000000ffff1c7224 */ /* 0x000fc600078e001a */
[----:B---3--:R0:W-:Y:S04]  /*102d20*/  STL.64 [R1+0x5b68], R20 ;  /* 0x005b681401007387 */ /* 0x0081e80000100a00 */
[----:B------:R-:W3:Y:S04]  /*102d30*/  LDL R26, [R1+0xa20] ;  /* 0x000a2000011a7983 */ /* 0x000ee80000100800 */
[----:B0-----:R-:W2:Y:S01]  /*102d40*/  LDL R21, [R1+0xa18] ;  /* 0x000a180001157983 */ /* 0x001ea20000100800 */
[----:B------:R-:W-:Y:S01]  /*102d50*/  IMAD.MOV.U32 R22, RZ, RZ, R15 ;  /* 0x000000ffff167224 */ /* 0x000fe200078e000f */
[----:B--2---:R-:W-:-:S02]  /*102d60*/  SHF.R.S32.HI R15, RZ, 0x1f, R21 ;  /* 0x0000001fff0f7819 */ /* 0x004fc40000011415 */
[----:B------:R-:W-:-:S03]  /*102d70*/  IADD3 R20, P0, PT, R21, R6, RZ ;  /* 0x0000000615147210 */ /* 0x000fc60007f1e0ff */
[----:B------:R0:W-:Y:S02]  /*102d80*/  STL [R1+0x24b0], R15 ;  /* 0x0024b00f01007387 */ /* 0x0001e40000100800 */
[----:B------:R-:W-:Y:S02]  /*102d90*/  IMAD.X R21, R15, 0x1, R9, P0 ;  /* 0x000000010f157824 */ /* 0x000fe400000e0609 */
[----:B------:R-:W-:Y:S04]  /*102da0*/  STL [R1+0x5b60], R27 ;  /* 0x005b601b01007387 */ /* 0x000fe80000100800 */
[----:B0-----:R-:W2:Y:S04]  /*102db0*/  LDL.LU R15, [R1+0x5b70] ;  /* 0x005b7000010f7983 */ /* 0x001ea80000300800 */
[----:B------:R0:W-:Y:S04]  /*102dc0*/  STL.64 [R1+0x2ca0], R20 ;  /* 0x002ca01401007387 */ /* 0x0001e80000100a00 */
[----:B------:R1:W-:Y:S01]  /*102dd0*/  STL.64 [R1+0x5b58], R2 ;  /* 0x005b580201007387 */ /* 0x0003e20000100a00 */
[----:B0-----:R-:W-:-:S02]  /*102de0*/  IADD3 R20, P0, PT, R29, R6, RZ ;  /* 0x000000061d147210 */ /* 0x001fc40007f1e0ff */
[----:B-1----:R-:W-:Y:S01]  /*102df0*/  SHF.R.S32.HI R2, RZ, 0x1f, R29 ;  /* 0x0000001fff027819 */ /* 0x002fe2000001141d */
[----:B------:R-:W-:Y:S02]  /*102e00*/  IMAD.MOV.U32 R3, RZ, RZ, R28 ;  /* 0x000000ffff037224 */ /* 0x000fe400078e001c */
[----:B------:R-:W2:Y:S02]  /*102e10*/  LDL R28, [R1+0xa28] ;  /* 0x000a2800011c7983 */ /* 0x000ea40000100800 */
[--C-:B------:R-:W-:Y:S02]  /*102e20*/  IMAD.X R21, R2, 0x1, R9.reuse, P0 ;  /* 0x0000000102157824 */ /* 0x100fe400000e0609 */
[----:B------:R3:W-:Y:S02]  /*102e30*/  STL [R1+0x24ac], R2 ;  /* 0x0024ac0201007387 */ /* 0x0007e40000100800 */
[----:B---3--:R-:W-:Y:S02]  /*102e40*/  SHF.R.S32.HI R2, RZ, 0x1f, R26 ;  /* 0x0000001fff027819 */ /* 0x008fe4000001141a */
[----:B------:R-:W-:Y:S01]  /*102e50*/  IADD3 R26, P0, PT, R26, R6, RZ ;  /* 0x000000061a1a7210 */ /* 0x000fe20007f1e0ff */
[----:B------:R0:W-:Y:S04]  /*102e60*/  STL.64 [R1+0x2ca8], R20 ;  /* 0x002ca81401007387 */ /* 0x0001e80000100a00 */
[----:B------:R-:W-:Y:S01]  /*102e70*/  IMAD.X R27, R2, 0x1, R9, P0 ;  /* 0x00000001021b7824 */ /* 0x000fe200000e0609 */
[----:B0-----:R-:W3:Y:S04]  /*102e80*/  LDL.LU.64 R20, [R1+0x5b68] ;  /* 0x005b680001147983 */ /* 0x001ee80000300a00 */
[----:B------:R-:W-:Y:S04]  /*102e90*/  STL [R1+0x24a8], R2 ;  /* 0x0024a80201007387 */ /* 0x000fe80000100800 */
[----:B------:R0:W-:Y:S04]  /*102ea0*/  STL.64 [R1+0x2cb0], R26 ;  /* 0x002cb01a01007387 */ /* 0x0001e80000100a00 */
[----:B0-----:R-:W2:Y:S01]  /*102eb0*/  LDL.LU R27, [R1+0x5b60] ;  /* 0x005b6000011b7983 */ /* 0x001ea20000300800 */
[----:B------:R-:W-:-:S02]  /*102ec0*/  SHF.R.S32.HI R29, RZ, 0x1f, R3 ;  /* 0x0000001fff1d7819 */ /* 0x000fc40000011403 */
[----:B------:R-:W-:-:S05]  /*102ed0*/  IADD3 R2, P0, PT, R3, R6, RZ ;  /* 0x0000000603027210 */ /* 0x000fca0007f1e0ff */
[----:B------:R-:W-:Y:S02]  /*102ee0*/  IMAD.X R3, R29, 0x1, R9, P0 ;  /* 0x000000011d037824 */ /* 0x000fe400000e0609 */
[----:B--2---:R-:W-:Y:S02]  /*102ef0*/  IMAD.MOV.U32 R26, RZ, RZ, R27 ;  /* 0x000000ffff1a7224 */ /* 0x004fe400078e001b */
[----:B------:R-:W2:Y:S04]  /*102f00*/  LDL R27, [R1+0xa2c] ;  /* 0x000a2c00011b7983 */ /* 0x000ea80000100800 */
[----:B------:R0:W-:Y:S04]  /*102f10*/  STL [R1+0x24a4], R29 ;  /* 0x0024a41d01007387 */ /* 0x0001e80000100800 */
[----:B------:R1:W-:Y:S01]  /*102f20*/  STL.64 [R1+0x2cb8], R2 ;  /* 0x002cb80201007387 */ /* 0x0003e20000100a00 */
[----:B0-----:R-:W-:-:S03]  /*102f30*/  SHF.R.S32.HI R29, RZ, 0x1f, R28 ;  /* 0x0000001fff1d7819 */ /* 0x001fc6000001141c */
[----:B-1----:R-:W3:Y:S04]  /*102f40*/  LDL.LU.64 R2, [R1+0x5b58] ;  /* 0x005b580001027983 */ /* 0x002ee80000300a00 */
[----:B------:R0:W-:Y:S04]  /*102f50*/  STL.64 [R1+0x5b50], R12 ;  /* 0x005b500c01007387 */ /* 0x0001e80000100a00 */
[----:B------:R1:W-:Y:S01]  /*102f60*/  STL [R1+0x24a0], R29 ;  /* 0x0024a01d01007387 */ /* 0x0003e20000100800 */
[----:B0-----:R-:W-:-:S03]  /*102f70*/  IADD3 R12, P0, PT, R28, R6, RZ ;  /* 0x000000061c0c7210 */ /* 0x001fc60007f1e0ff */
[----:B------:R-:W3:Y:S02]  /*102f80*/  LDL R28, [R1+0x23d4] ;  /* 0x0023d400011c7983 */ /* 0x000ee40000100800 */
[----:B------:R-:W-:-:S05]  /*102f90*/  IMAD.X R13, R29, 0x1, R9, P0 ;  /* 0x000000011d0d7824 */ /* 0x000fca00000e0609 */
[----:B------:R-:W-:Y:S04]  /*102fa0*/  STL.64 [R1+0x2cc0], R12 ;  /* 0x002cc00c01007387 */ /* 0x000fe80000100a00 */
[----:B------:R0:W-:Y:S04]  /*102fb0*/  STL.64 [R1+0x5b48], R14 ;  /* 0x005b480e01007387 */ /* 0x0001e80000100a00 */
[----:B-1----:R-:W4:Y:S01]  /*102fc0*/  LDL R29, [R1+0x23d8] ;  /* 0x0023d800011d7983 */ /* 0x002f220000100800 */
[----:B0-----:R-:W-:Y:S01]  /*102fd0*/  IMAD.MOV.U32 R15, RZ, RZ, R26 ;  /* 0x000000ffff0f7224 */ /* 0x001fe200078e001a */
[----:B--2---:R-:W-:-:S05]  /*102fe0*/  SHF.R.S32.HI R14, RZ, 0x1f, R27 ;  /* 0x0000001fff0e7819 */ /* 0x004fca000001141b */
[----:B------:R-:W-:Y:S04]  /*102ff0*/  STL [R1+0x249c], R14 ;  /* 0x00249c0e01007387 */ /* 0x000fe80000100800 */
[----:B------:R-:W2:Y:S01]  /*103000*/  LDL R26, [R1+0x23dc] ;  /* 0x0023dc00011a7983 */ /* 0x000ea20000100800 */
[----:B------:R-:W-:-:S05]  /*103010*/  IADD3 R12, P0, PT, R27, R6, RZ ;  /* 0x000000061b0c7210 */ /* 0x000fca0007f1e0ff */
[----:B------:R-:W-:-:S05]  /*103020*/  IMAD.X R13, R14, 0x1, R9, P0 ;  /* 0x000000010e0d7824 */ /* 0x000fca00000e0609 */
[----:B------:R0:W-:Y:S04]  /*103030*/  STL.64 [R1+0x2cc8], R12 ;  /* 0x002cc80c01007387 */ /* 0x0001e80000100a00 */
[----:B0-----:R-:W2:Y:S01]  /*103040*/  LDL.LU.64 R12, [R1+0x5b50] ;  /* 0x005b5000010c7983 */ /* 0x001ea20000300a00 */
[----:B------:R-:W-:Y:S01]  /*103050*/  IMAD.MOV.U32 R27, RZ, RZ, R24 ;  /* 0x000000ffff1b7224 */ /* 0x000fe200078e0018 */
[----:B------:R-:W-:Y:S02]  /*103060*/  SHF.R.S32.HI R24, RZ, 0x1f, R15 ;  /* 0x0000001fff187819 */ /* 0x000fe4000001140f */
[----:B------:R-:W-:-:S05]  /*103070*/  IADD3 R14, P0, PT, R15, R6, RZ ;  /* 0x000000060f0e7210 */ /* 0x000fca0007f1e0ff */
[----:B------:R-:W-:Y:S01]  /*103080*/  IMAD.X R15, R24, 0x1, R9, P0 ;  /* 0x00000001180f7824 */ /* 0x000fe200000e0609 */
[----:B------:R0:W-:Y:S04]  /*103090*/  STL [R1+0x2498], R24 ;  /* 0x0024981801007387 */ /* 0x0001e80000100800 */
[----:B------:R1:W-:Y:S01]  /*1030a0*/  STL.64 [R1+0x2cd0], R14 ;  /* 0x002cd00e01007387 */ /* 0x0003e20000100a00 */
[----:B0-----:R-:W-:Y:S01]  /*1030b0*/  IMAD.MOV.U32 R24, RZ, RZ, R22 ;  /* 0x000000ffff187224 */ /* 0x001fe200078e0016 */
[----:B---3--:R-:W-:Y:S02]  /*1030c0*/  SHF.R.S32.HI R22, RZ, 0x1f, R28 ;  /* 0x0000001fff167819 */ /* 0x008fe4000001141c */
[----:B-1----:R-:W-:-:S03]  /*1030d0*/  IADD3 R14, P0, PT, R28, R6, RZ ;  /* 0x000000061c0e7210 */ /* 0x002fc60007f1e0ff */
[----:B------:R0:W-:Y:S02]  /*1030e0*/  STL [R1+0x2494], R22 ;  /* 0x0024941601007387 */ /* 0x0001e40000100800 */
[----:B------:R-:W-:Y:S01]  /*1030f0*/  IMAD.X R15, R22, 0x1, R9, P0 ;  /* 0x00000001160f7824 */ /* 0x000fe200000e0609 */
[----:B----4-:R-:W-:Y:S01]  /*103100*/  IADD3 R28, P0, PT, R29, R6, RZ ;  /* 0x000000061d1c7210 */ /* 0x010fe20007f1e0ff */
[----:B0-----:R-:W-:Y:S01]  /*103110*/  IMAD.MOV.U32 R22, RZ, RZ, R23 ;  /* 0x000000ffff167224 */ /* 0x001fe200078e0017 */
[----:B------:R-:W-:Y:S02]  /*103120*/  SHF.R.S32.HI R23, RZ, 0x1f, R29 ;  /* 0x0000001fff177819 */ /* 0x000fe4000001141d */
[----:B------:R0:W-:Y:S03]  /*103130*/  STL.64 [R1+0x2cd8], R14 ;  /* 0x002cd80e01007387 */ /* 0x0001e60000100a00 */
[----:B------:R-:W-:Y:S01]  /*103140*/  IMAD.X R29, R23, 0x1, R9, P0 ;  /* 0x00000001171d7824 */ /* 0x000fe200000e0609 */
[----:B0-----:R-:W3:Y:S04]  /*103150*/  LDL.LU.64 R14, [R1+0x5b48] ;  /* 0x005b4800010e7983 */ /* 0x001ee80000300a00 */
[----:B------:R2:W-:Y:S04]  /*103160*/  STL [R1+0x2490], R23 ;  /* 0x0024901701007387 */ /* 0x0005e80000100800 */
[----:B------:R0:W-:Y:S01]  /*103170*/  STL.64 [R1+0x2ce0], R28 ;  /* 0x002ce01c01007387 */ /* 0x0001e20000100a00 */
[----:B--2---:R-:W-:-:S02]  /*103180*/  SHF.R.S32.HI R23, RZ, 0x1f, R26 ;  /* 0x0000001fff177819 */ /* 0x004fc4000001141a */
[----:B0-----:R-:W-:-:S03]  /*103190*/  IADD3 R28, P0, PT, R26, R6, RZ ;  /* 0x000000061a1c7210 */ /* 0x001fc60007f1e0ff */
[----:B------:R0:W-:Y:S02]  /*1031a0*/  STL [R1+0x248c], R23 ;  /* 0x00248c1701007387 */ /* 0x0001e40000100800 */
[----:B------:R-:W-:Y:S01]  /*1031b0*/  IMAD.X R29, R23, 0x1, R9, P0 ;  /* 0x00000001171d7824 */ /* 0x000fe200000e0609 */
[----:B------:R-:W-:Y:S02]  /*1031c0*/  IADD3 R26, P0, PT, R27, R6, RZ ;  /* 0x000000061b1a7210 */ /* 0x000fe40007f1e0ff */
[----:B0-----:R-:W-:Y:S02]  /*1031d0*/  SHF.R.S32.HI R23, RZ, 0x1f, R27 ;  /* 0x0000001fff177819 */ /* 0x001fe4000001141b */
[----:B------:R0:W-:Y:S03]  /*1031e0*/  STL.64 [R1+0x2ce8], R28 ;  /* 0x002ce81c01007387 */ /* 0x0001e60000100a00 */
[----:B------:R-:W-:Y:S01]  /*1031f0*/  IMAD.X R27, R23, 0x1, R9, P0 ;  /* 0x00000001171b7824 */ /* 0x000fe200000e0609 */
[----:B0-----:R-:W2:Y:S04]  /*103200*/  LDL.LU.64 R28, [R1+0x5b40] ;  /* 0x005b4000011c7983 */ /* 0x001ea80000300a00 */
[----:B------:R0:W-:Y:S04]  /*103210*/  STL [R1+0x2488], R23 ;  /* 0x0024881701007387 */ /* 0x0001e80000100800 */
[----:B------:R1:W-:Y:S01]  /*103220*/  STL.64 [R1+0x2cf0], R26 ;  /* 0x002cf01a01007387 */ /* 0x0003e20000100a00 */
[----:B0-----:R-:W-:Y:S01]  /*103230*/  IMAD.MOV.U32 R23, RZ, RZ, R21 ;  /* 0x000000ffff177224 */ /* 0x001fe200078e0015 */
[----:B------:R-:W-:-:S02]  /*103240*/  SHF.R.S32.HI R21, RZ, 0x1f, R24 ;  /* 0x0000001fff157819 */ /* 0x000fc40000011418 */
[----:B-1----:R-:W-:-:S03]  /*103250*/  IADD3 R26, P0, PT, R24, R6, RZ ;  /* 0x00000006181a7210 */ /* 0x002fc60007f1e0ff */
[----:B------:R0:W-:Y:S02]  /*103260*/  STL [R1+0x2484], R21 ;  /* 0x0024841501007387 */ /* 0x0001e40000100800 */
[----:B------:R-:W-:Y:S01]  /*103270*/  IMAD.X R27, R21, 0x1, R9, P0 ;  /* 0x00000001151b7824 */ /* 0x000fe200000e0609 */
[----:B------:R-:W-:Y:S01]  /*103280*/  IADD3 R24, P0, PT, R25, R6, RZ ;  /* 0x0000000619187210 */ /* 0x000fe20007f1e0ff */
[----:B0-----:R-:W-:Y:S01]  /*103290*/  IMAD.MOV.U32 R21, RZ, RZ, R18 ;  /* 0x000000ffff157224 */ /* 0x001fe200078e0012 */
[----:B------:R-:W-:Y:S02]  /*1032a0*/  SHF.R.S32.HI R18, RZ, 0x1f, R25 ;  /* 0x0000001fff127819 */ /* 0x000fe40000011419 */
[----:B------:R0:W-:Y:S03]  /*1032b0*/  STL.64 [R1+0x2cf8], R26 ;  /* 0x002cf81a01007387 */ /* 0x0001e60000100a00 */
[----:B------:R-:W-:Y:S01]  /*1032c0*/  IMAD.X R25, R18, 0x1, R9, P0 ;  /* 0x0000000112197824 */ /* 0x000fe200000e0609 */
[----:B0-----:R-:W4:Y:S04]  /*1032d0*/  LDL.LU.64 R26, [R1+0x5b38] ;  /* 0x005b3800011a7983 */ /* 0x001f280000300a00 */
[----:B------:R0:W-:Y:S04]  /*1032e0*/  STL [R1+0x2480], R18 ;  /* 0x0024801201007387 */ /* 0x0001e80000100800 */
[----:B------:R1:W-:Y:S01]  /*1032f0*/  STL.64 [R1+0x2d00], R24 ;  /* 0x002d001801007387 */ /* 0x0003e20000100a00 */
[----:B0-----:R-:W-:Y:S01]  /*103300*/  IMAD.MOV.U32 R18, RZ, RZ, R16 ;  /* 0x000000ffff127224 */ /* 0x001fe200078e0010 */
[----:B------:R-:W-:-:S02]  /*103310*/  SHF.R.S32.HI R16, RZ, 0x1f, R22 ;  /* 0x0000001fff107819 */ /* 0x000fc40000011416 */
[----:B-1----:R-:W-:-:S03]  /*103320*/  IADD3 R24, P0, PT, R22, R6, RZ ;  /* 0x0000000616187210 */ /* 0x002fc60007f1e0ff */
[----:B------:R0:W-:Y:S02]  /*103330*/  STL [R1+0x247c], R16 ;  /* 0x00247c1001007387 */ /* 0x0001e40000100800 */
[----:B------:R-:W-:-:S05]  /*103340*/  IMAD.X R25, R16, 0x1, R9, P0 ;  /* 0x0000000110197824 */ /* 0x000fca00000e0609 */
[----:B------:R1:W-:Y:S01]  /*103350*/  STL.64 [R1+0x2d08], R24 ;  /* 0x002d081801007387 */ /* 0x0003e20000100a00 */
[----:B0-----:R-:W-:Y:S01]  /*103360*/  IMAD.MOV.U32 R16, RZ, RZ, R4 ;  /* 0x000000ffff107224 */ /* 0x001fe200078e0004 */
[----:B------:R-:W-:Y:S02]  /*103370*/  SHF.R.S32.HI R4, RZ, 0x1f, R17 ;  /* 0x0000001fff047819 */ /* 0x000fe40000011411 */
[----:B-1----:R-:W-:-:S03]  /*103380*/  IADD3 R24, P0, PT, R17, R6, RZ ;  /* 0x0000000611187210 */ /* 0x002fc60007f1e0ff */
[----:B------:R0:W-:Y:S02]  /*103390*/  STL [R1+0x2478], R4 ;  /* 0x0024780401007387 */ /* 0x0001e40000100800 */
[----:B------:R-:W-:Y:S02]  /*1033a0*/  IMAD.X R25, R4, 0x1, R9, P0 ;  /* 0x0000000104197824 */ /* 0x000fe400000e0609 */
[----:B------:R-:W-:Y:S01]  /*1033b0*/  IMAD.MOV.U32 R17, RZ, RZ, R3 ;  /* 0x000000ffff117224 */ /* 0x000fe200078e0003 */
[----:B------:R-:W-:Y:S01]  /*1033c0*/  SHF.R.S32.HI R3, RZ, 0x1f, R5 ;  /* 0x0000001fff037819 */ /* 0x000fe20000011405 */
[----:B0-----:R-:W-:Y:S02]  /*1033d0*/  IMAD.MOV.U32 R4, RZ, RZ, R12 ;  /* 0x000000ffff047224 */ /* 0x001fe400078e000c */
[----:B------:R-:W2:Y:S04]  /*1033e0*/  LDL R12, [R1+0x241c] ;  /* 0x00241c00010c7983 */ /* 0x000ea80000100800 */
[----:B------:R0:W-:Y:S02]  /*1033f0*/  STL.64 [R1+0x2d10], R24 ;  /* 0x002d101801007387 */ /* 0x0001e40000100a00 */
[----:B0-----:R-:W-:-:S02]  /*103400*/  IADD3 R24, P0, PT, R5, R6, RZ ;  /* 0x0000000605187210 */ /* 0x001fc40007f1e0ff */
[----:B------:R0:W-:Y:S03]  /*103410*/  STL [R1+0x2474], R3 ;  /* 0x0024740301007387 */ /* 0x0001e60000100800 */
[----:B------:R-:W-:-:S05]  /*103420*/  IMAD.X R25, R3, 0x1, R9, P0 ;  /* 0x0000000103197824 */ /* 0x000fca00000e0609 */
[----:B------:R1:W-:Y:S01]  /*103430*/  STL.64 [R1+0x2d18], R24 ;  /* 0x002d181801007387 */ /* 0x0003e20000100a00 */
[----:B0-----:R-:W-:-:S03]  /*103440*/  IMAD.MOV.U32 R3, RZ, RZ, R13 ;  /* 0x000000ffff037224 */ /* 0x001fc600078e000d */
[----:B-1----:R-:W3:Y:S04]  /*103450*/  LDL.LU.64 R24, [R1+0x5b30] ;  /* 0x005b300001187983 */ /* 0x002ee80000300a00 */
[----:B------:R-:W3:Y:S01]  /*103460*/  LDL R13, [R1+0x2420] ;  /* 0x00242000010d7983 */ /* 0x000ee20000100800 */
[----:B------:R-:W-:Y:S02]  /*103470*/  SHF.R.S32.HI R5, RZ, 0x1f, R23 ;  /* 0x0000001fff057819 */ /* 0x000fe40000011417 */
[----:B------:R-:W-:-:S05]  /*103480*/  IADD3 R22, P0, PT, R23, R6, RZ ;  /* 0x0000000617167210 */ /* 0x000fca0007f1e0ff */
[----:B------:R-:W-:Y:S01]  /*103490*/  IMAD.X R23, R5, 0x1, R9, P0 ;  /* 0x0000000105177824 */ /* 0x000fe200000e0609 */
[----:B------:R0:W-:Y:S04]  /*1034a0*/  STL [R1+0x2470], R5 ;  /* 0x0024700501007387 */ /* 0x0001e80000100800 */
[----:B------:R1:W-:Y:S01]  /*1034b0*/  STL.64 [R1+0x2d20], R22 ;  /* 0x002d201601007387 */ /* 0x0003e20000100a00 */
[----:B0-----:R-:W-:Y:S02]  /*1034c0*/  SHF.R.S32.HI R5, RZ, 0x1f, R20 ;  /* 0x0000001fff057819 */ /* 0x001fe40000011414 */
[----:B-1----:R-:W-:-:S03]  /*1034d0*/  IADD3 R22, P0, PT, R20, R6, RZ ;  /* 0x0000000614167210 */ /* 0x002fc60007f1e0ff */
[----:B------:R0:W-:Y:S02]  /*1034e0*/  STL [R1+0x246c], R5 ;  /* 0x00246c0501007387 */ /* 0x0001e40000100800 */
[----:B------:R-:W-:Y:S01]  /*1034f0*/  IMAD.X R23, R5, 0x1, R9, P0 ;  /* 0x0000000105177824 */ /* 0x000fe200000e0609 */
[----:B------:R-:W-:Y:S02]  /*103500*/  IADD3 R20, P0, PT, R21, R6, RZ ;  /* 0x0000000615147210 */ /* 0x000fe40007f1e0ff */
[----:B0-----:R-:W-:Y:S02]  /*103510*/  SHF.R.S32.HI R5, RZ, 0x1f, R21 ;  /* 0x0000001fff057819 */ /* 0x001fe40000011415 */
[----:B------:R0:W-:Y:S03]  /*103520*/  STL.64 [R1+0x2d28], R22 ;  /* 0x002d281601007387 */ /* 0x0001e60000100a00 */
[----:B------:R-:W-:Y:S01]  /*103530*/  IMAD.X R21, R5, 0x1, R9, P0 ;  /* 0x0000000105157824 */ /* 0x000fe200000e0609 */
[----:B0-----:R-:W4:Y:S04]  /*103540*/  LDL.LU.64 R22, [R1+0x5b28] ;  /* 0x005b280001167983 */ /* 0x001f280000300a00 */
[----:B------:R0:W-:Y:S04]  /*103550*/  STL [R1+0x2468], R5 ;  /* 0x0024680501007387 */ /* 0x0001e80000100800 */
[----:B------:R1:W-:Y:S01]  /*103560*/  STL.64 [R1+0x2d30], R20 ;  /* 0x002d301401007387 */ /* 0x0003e20000100a00 */
[----:B0-----:R-:W-:-:S02]  /*103570*/  SHF.R.S32.HI R5, RZ, 0x1f, R18 ;  /* 0x0000001fff057819 */ /* 0x001fc40000011412 */
        /* <DEDUP_REMOVED lines=26> */
[----:B------:R-:W-:Y:S01]  /*103720*/  SHF.R.S32.HI R4, RZ, 0x1f, R8 ;  /* 0x0000001fff047819 */ /* 0x000fe20000011408 */
[----:B0-----:R-:W-:Y:S02]  /*103730*/  IMAD.MOV.U32 R2, RZ, RZ, R3 ;  /* 0x000000ffff027224 */ /* 0x001fe400078e0003 */
[----:B------:R-:W4:Y:S04]  /*103740*/  LDL R3, [R1+0x2438] ;  /* 0x0024380001037983 */ /* 0x000f280000100800 */
[----:B------:R0:W-:Y:S02]  /*103750*/  STL.64 [R1+0x2b50], R16 ;  /* 0x002b501001007387 */ /* 0x0001e40000100a00 */
[----:B0-----:R-:W-:-:S02]  /*103760*/  IADD3 R16, P0, PT, R8, R6, RZ ;  /* 0x0000000608107210 */ /* 0x001fc40007f1e0ff */
[----:B------:R2:W-:Y:S03]  /*103770*/  STL [R1+0x2450], R4 ;  /* 0x0024500401007387 */ /* 0x0005e60000100800 */
[----:B------:R-:W-:-:S05]  /*103780*/  IMAD.X R17, R4, 0x1, R9, P0 ;  /* 0x0000000104117824 */ /* 0x000fca00000e0609 */
[----:B------:R0:W-:Y:S01]  /*103790*/  STL.64 [R1+0x2b58], R16 ;  /* 0x002b581001007387 */ /* 0x0001e20000100a00 */
[----:B--2---:R-:W-:Y:S02]  /*1037a0*/  SHF.R.S32.HI R4, RZ, 0x1f, R12 ;  /* 0x0000001fff047819 */ /* 0x004fe4000001140c */
[----:B0-----:R-:W-:-:S05]  /*1037b0*/  IADD3 R16, P0, PT, R12, R6, RZ ;  /* 0x000000060c107210 */ /* 0x001fca0007f1e0ff */
[----:B------:R-:W-:Y:S01]  /*1037c0*/  IMAD.X R17, R4, 0x1, R9, P0 ;  /* 0x0000000104117824 */ /* 0x000fe200000e0609 */
[----:B------:R-:W-:Y:S04]  /*1037d0*/  STL [R1+0x244c], R4 ;  /* 0x00244c0401007387 */ /* 0x000fe80000100800 */
[----:B------:R0:W-:Y:S01]  /*1037e0*/  STL.64 [R1+0x2b60], R16 ;  /* 0x002b601001007387 */ /* 0x0001e20000100a00 */
[----:B---3--:R-:W-:Y:S02]  /*1037f0*/  SHF.R.S32.HI R8, RZ, 0x1f, R13 ;  /* 0x0000001fff087819 */ /* 0x008fe4000001140d */
[----:B0-----:R-:W-:Y:S01]  /*103800*/  IADD3 R16, P0, PT, R13, R6, RZ ;  /* 0x000000060d107210 */ /* 0x001fe20007f1e0ff */
[----:B------:R0:W-:Y:S04]  /*103810*/  STL.64 [R1+0x5a38], R12 ;  /* 0x005a380c01007387 */ /* 0x0001e80000100a00 */
[----:B------:R-:W-:Y:S01]  /*103820*/  IMAD.X R17, R8, 0x1, R9, P0 ;  /* 0x0000000108117824 */ /* 0x000fe200000e0609 */
[----:B------:R-:W-:Y:S04]  /*103830*/  STL [R1+0x2448], R8 ;  /* 0x0024480801007387 */ /* 0x000fe80000100800 */
[----:B------:R1:W-:Y:S01]  /*103840*/  STL.64 [R1+0x2b68], R16 ;  /* 0x002b681001007387 */ /* 0x0003e20000100a00 */
[----:B0-----:R-:W-:Y:S01]  /*103850*/  IMAD.MOV.U32 R13, RZ, RZ, R14 ;  /* 0x000000ffff0d7224 */ /* 0x001fe200078e000e */
[----:B------:R-:W-:Y:S01]  /*103860*/  IADD3 R14, P0, PT, R15, UR8, RZ ;  /* 0x000000080f0e7c10 */ /* 0x000fe2000ff1e0ff */
[----:B------:R-:W-:-:S03]  /*103870*/  IMAD.MOV.U32 R12, RZ, RZ, R10 ;  /* 0x000000ffff0c7224 */ /* 0x000fc600078e000a */
[----:B------:R-:W-:Y:S01]  /*103880*/  LEA.HI.X.SX32 R15, R15, UR9, 0x1, P0 ;  /* 0x000000090f0f7c11 */ /* 0x000fe200080f0eff */
[----:B------:R-:W0:Y:S01]  /*103890*/  LDCU.64 UR8, c[0x0][0x398] ;  /* 0x00007300ff0877ac */ /* 0x000e220008000a00 */
[----:B-1----:R-:W-:-:S03]  /*1038a0*/  VIADD R16, R5, UR6 ;  /* 0x0000000605107c36 */ /* 0x002fc60008000000 */
[----:B------:R1:W-:Y:S01]  /*1038b0*/  STL.64 [R1+0x5a28], R14 ;  /* 0x005a280e01007387 */ /* 0x0003e20000100a00 */
[----:B------:R-:W2:Y:S01]  /*1038c0*/  LDCU UR6, c[0x0][0x3b8] ;  /* 0x00007700ff0677ac */ /* 0x000ea20008000800 */
[----:B------:R-:W-:Y:S02]  /*1038d0*/  SHF.R.S32.HI R4, RZ, 0x1f, R16 ;  /* 0x0000001fff047819 */ /* 0x000fe40000011410 */
[----:B------:R-:W-:Y:S01]  /*1038e0*/  IADD3 R10, P0, PT, R16, R6, RZ ;  /* 0x00000006100a7210 */ /* 0x000fe20007f1e0ff */
[----:B-1----:R-:W-:Y:S01]  /*1038f0*/  IMAD.MOV.U32 R15, RZ, RZ, R11 ;  /* 0x000000ffff0f7224 */ /* 0x002fe200078e000b */
[----:B------:R-:W3:Y:S03]  /*103900*/  LDL R14, [R1+0x2890] ;  /* 0x00289000010e7983 */ /* 0x000ee60000100800 */
[----:B------:R-:W-:Y:S01]  /*103910*/  IMAD.X R11, R4, 0x1, R9, P0 ;  /* 0x00000001040b7824 */ /* 0x000fe200000e0609 */
[----:B------:R-:W-:Y:S04]  /*103920*/  STL [R1+0x2430], R16 ;  /* 0x0024301001007387 */ /* 0x000fe80000100800 */
[----:B------:R-:W-:Y:S04]  /*103930*/  STL [R1+0x289c], R4 ;  /* 0x00289c0401007387 */ /* 0x000fe80000100800 */
[----:B------:R1:W-:Y:S04]  /*103940*/  STL.64 [R1+0x53e0], R10 ;  /* 0x0053e00a01007387 */ /* 0x0003e80000100a00 */
[----:B-1----:R-:W2:Y:S04]  /*103950*/  LDL.LU.64 R10, [R1+0x5b10] ;  /* 0x005b1000010a7983 */ /* 0x002ea80000300a00 */
[----:B------:R1:W-:Y:S04]  /*103960*/  STL.64 [R1+0x5a40], R8 ;  /* 0x005a400801007387 */ /* 0x0003e80000100a00 */
[----:B-1----:R-:W3:Y:S04]  /*103970*/  LDL R8, [R1+0x2894] ;  /* 0x0028940001087983 */ /* 0x002ee80000100800 */
[----:B------:R-:W3:Y:S01]  /*103980*/  LDL R9, [R1+0x243c] ;  /* 0x00243c0001097983 */ /* 0x000ee20000100800 */
[----:B--2---:R-:W-:-:S05]  /*103990*/  IADD3 R16, P0, PT, R16, R10, RZ ;  /* 0x0000000a10107210 */ /* 0x004fca0007f1e0ff */
[----:B------:R-:W-:Y:S01]  /*1039a0*/  IMAD.X R17, R4, 0x1, R11, P0 ;  /* 0x0000000104117824 */ /* 0x000fe200000e060b */
[----:B------:R-:W-:-:S05]  /*1039b0*/  IADD3 R4, P0, PT, R5, R10, RZ ;  /* 0x0000000a05047210 */ /* 0x000fca0007f1e0ff */
[----:B------:R-:W-:Y:S01]  /*1039c0*/  IMAD.X R5, R2, 0x1, R11, P0 ;  /* 0x0000000102057824 */ /* 0x000fe200000e060b */
[----:B----4-:R-:W-:-:S05]  /*1039d0*/  IADD3 R2, P0, PT, R3, R10, RZ ;  /* 0x0000000a03027210 */ /* 0x010fca0007f1e0ff */
[--C-:B---3--:R-:W-:Y:S01]  /*1039e0*/  IMAD.X R3, R8, 0x1, R11.reuse, P0 ;  /* 0x0000000108037824 */ /* 0x108fe200000e060b */
[-C--:B------:R-:W-:Y:S01]  /*1039f0*/  IADD3 R8, P0, PT, R9, R10.reuse, RZ ;  /* 0x0000000a09087210 */ /* 0x080fe20007f1e0ff */
[----:B------:R1:W-:Y:S04]  /*103a00*/  STL.64 [R1+0x53e8], R16 ;  /* 0x0053e81001007387 */ /* 0x0003e80000100a00 */
[----:B------:R-:W-:Y:S01]  /*103a10*/  IMAD.X R9, R14, 0x1, R11, P0 ;  /* 0x000000010e097824 */ /* 0x000fe200000e060b */
[----:B-1----:R-:W2:Y:S04]  /*103a20*/  LDL.LU.64 R16, [R1+0x5b08] ;  /* 0x005b080001107983 */ /* 0x002ea80000300a00 */
[----:B------:R1:W-:Y:S04]  /*103a30*/  STL.64 [R1+0x53c0], R4 ;  /* 0x0053c00401007387 */ /* 0x0003e80000100a00 */
[----:B-1----:R-:W3:Y:S04]  /*103a40*/  LDL.LU.64 R4, [R1+0x5b00] ;  /* 0x005b000001047983 */ /* 0x002ee80000300a00 */
[----:B------:R1:W-:Y:S04]  /*103a50*/  STL.64 [R1+0x53a8], R2 ;  /* 0x0053a80201007387 */ /* 0x0003e80000100a00 */
[----:B-1----:R-:W4:Y:S04]  /*103a60*/  LDL.LU.64 R2, [R1+0x5af8] ;  /* 0x005af80001027983 */ /* 0x002f280000300a00 */
[----:B------:R1:W-:Y:S04]  /*103a70*/  STL.64 [R1+0x5388], R8 ;  /* 0x0053880801007387 */ /* 0x0003e80000100a00 */
[----:B-1----:R-:W2:Y:S01]  /*103a80*/  LDL R9, [R1+0x288c] ;  /* 0x00288c0001097983 */ /* 0x002ea20000100800 */
[----:B------:R-:W-:-:S03]  /*103a90*/  IADD3 R8, P0, PT, R0, R10, RZ ;  /* 0x0000000a00087210 */ /* 0x000fc60007f1e0ff */
[----:B------:R1:W-:Y:S01]  /*103aa0*/  STL [R1+0x5a20], R0 ;  /* 0x005a200001007387 */ /* 0x0003e20000100800 */
[----:B----4-:R-:W-:Y:S02]  /*103ab0*/  SHF.R.S32.HI R14, RZ, 0x1f, R2 ;  /* 0x0000001fff0e7819 */ /* 0x010fe40000011402 */
[----:B-1----:R-:W-:Y:S01]  /*103ac0*/  SHF.R.S32.HI R0, RZ, 0x1f, R3 ;  /* 0x0000001fff007819 */ /* 0x002fe20000011403 */
[----:B--2---:R-:W-:-:S05]  /*103ad0*/  IMAD.X R9, R9, 0x1, R11, P0 ;  /* 0x0000000109097824 */ /* 0x004fca00000e060b */
[----:B------:R1:W-:Y:S02]  /*103ae0*/  STL.64 [R1+0x5368], R8 ;  /* 0x0053680801007387 */ /* 0x0003e40000100a00 */
[----:B-1----:R-:W-:-:S05]  /*103af0*/  IADD3 R8, P0, PT, R2, R10, RZ ;  /* 0x0000000a02087210 */ /* 0x002fca0007f1e0ff */
[----:B------:R-:W-:-:S05]  /*103b00*/  IMAD.X R9, R14, 0x1, R11, P0 ;  /* 0x000000010e097824 */ /* 0x000fca00000e060b */
[----:B------:R1:W-:Y:S04]  /*103b10*/  STL.64 [R1+0x5348], R8 ;  /* 0x0053480801007387 */ /* 0x0003e80000100a00 */
[----:B------:R2:W-:Y:S01]  /*103b20*/  STL.64 [R1+0x5a00], R2 ;  /* 0x005a000201007387 */ /* 0x0005e20000100a00 */
[----:B-1----:R-:W-:Y:S01]  /*103b30*/  IADD3 R8, P0, PT, R3, R10, RZ ;  /* 0x0000000a03087210 */ /* 0x002fe20007f1e0ff */
[----:B--2---:R-:W-:-:S04]  /*103b40*/  IMAD.MOV.U32 R3, RZ, RZ, R0 ;  /* 0x000000ffff037224 */ /* 0x004fc800078e0000 */
[----:B------:R-:W-:Y:S01]  /*103b50*/  IMAD.X R9, R3, 0x1, R11, P0 ;  /* 0x0000000103097824 */ /* 0x000fe200000e060b */
[----:B---3--:R-:W-:-:S04]  /*103b60*/  SHF.R.S32.HI R14, RZ, 0x1f, R4 ;  /* 0x0000001fff0e7819 */ /* 0x008fc80000011404 */
[----:B------:R1:W-:Y:S02]  /*103b70*/  STL.64 [R1+0x5330], R8 ;  /* 0x0053300801007387 */ /* 0x0003e40000100a00 */
[----:B-1----:R-:W-:-:S05]  /*103b80*/  IADD3 R8, P0, PT, R4, R10, RZ ;  /* 0x0000000a04087210 */ /* 0x002fca0007f1e0ff */
[----:B------:R-:W-:Y:S01]  /*103b90*/  IMAD.X R9, R14, 0x1, R11, P0 ;  /* 0x000000010e097824 */ /* 0x000fe200000e060b */
[----:B------:R-:W-:-:S04]  /*103ba0*/  SHF.R.S32.HI R14, RZ, 0x1f, R5 ;  /* 0x0000001fff0e7819 */ /* 0x000fc80000011405 */
[----:B------:R1:W-:Y:S04]  /*103bb0*/  STL.64 [R1+0x5310], R8 ;  /* 0x0053100801007387 */ /* 0x0003e80000100a00 */
[----:B------:R2:W-:Y:S01]  /*103bc0*/  STL.64 [R1+0x59f8], R4 ;  /* 0x0059f80401007387 */ /* 0x0005e20000100a00 */
[----:B-1----:R-:W-:-:S05]  /*103bd0*/  IADD3 R8, P0, PT, R5, R10, RZ ;  /* 0x0000000a05087210 */ /* 0x002fca0007f1e0ff */
[----:B------:R-:W-:Y:S01]  /*103be0*/  IMAD.X R9, R14, 0x1, R11, P0 ;  /* 0x000000010e097824 */ /* 0x000fe200000e060b */
[----:B------:R-:W-:Y:S02]  /*103bf0*/  SHF.R.S32.HI R14, RZ, 0x1f, R7 ;  /* 0x0000001fff0e7819 */ /* 0x000fe40000011407 */
[----:B--2---:R-:W-:Y:S01]  /*103c00*/  IADD3 R4, P0, PT, R7, R10, RZ ;  /* 0x0000000a07047210 */ /* 0x004fe20007f1e0ff */
[----:B------:R-:W-:Y:S04]  /*103c10*/  STL.64 [R1+0x5a48], R6 ;  /* 0x005a480601007387 */ /* 0x000fe80000100a00 */
[----:B------:R-:W-:Y:S01]  /*103c20*/  IMAD.X R5, R14, 0x1, R11, P0 ;  /* 0x000000010e057824 */ /* 0x000fe200000e060b */
[----:B------:R1:W-:Y:S04]  /*103c30*/  STL.64 [R1+0x52f8], R8 ;  /* 0x0052f80801007387 */ /* 0x0003e80000100a00 */
[----:B------:R2:W-:Y:S01]  /*103c40*/  STL.64 [R1+0x52d8], R4 ;  /* 0x0052d80401007387 */ /* 0x0005e20000100a00 */
[----:B-1----:R-:W-:-:S02]  /*103c50*/  SHF.R.S32.HI R9, RZ, 0x1f, R16 ;  /* 0x0000001fff097819 */ /* 0x002fc40000011410 */
[----:B--2---:R-:W-:-:S05]  /*103c60*/  IADD3 R4, P0, PT, R16, R10, RZ ;  /* 0x0000000a10047210 */ /* 0x004fca0007f1e0ff */
[----:B------:R-:W-:Y:S01]  /*103c70*/  IMAD.X R5, R9, 0x1, R11, P0 ;  /* 0x0000000109057824 */ /* 0x000fe200000e060b */
[----:B------:R-:W-:-:S04]  /*103c80*/  SHF.R.S32.HI R14, RZ, 0x1f, R17 ;  /* 0x0000001fff0e7819 */ /* 0x000fc80000011411 */
[----:B------:R1:W-:Y:S02]  /*103c90*/  STL.64 [R1+0x52b8], R4 ;  /* 0x0052b80401007387 */ /* 0x0003e40000100a00 */
[----:B-1----:R-:W-:Y:S02]  /*103ca0*/  IADD3 R4, P0, PT, R17, R10, RZ ;  /* 0x0000000a11047210 */ /* 0x002fe40007f1e0ff */
[----:B------:R-:W-:Y:S03]  /*103cb0*/  STL.64 [R1+0x59f0], R16 ;  /* 0x0059f01001007387 */ /* 0x000fe60000100a00 */
[----:B------:R-:W-:Y:S01]  /*103cc0*/  IMAD.X R5, R14, 0x1, R11, P0 ;  /* 0x000000010e057824 */ /* 0x000fe200000e060b */
[----:B------:R-:W-:-:S04]  /*103cd0*/  SHF.R.S32.HI R14, RZ, 0x1f, R18 ;  /* 0x0000001fff0e7819 */ /* 0x000fc80000011412 */
[----:B------:R1:W-:Y:S01]  /*103ce0*/  STL.64 [R1+0x52a0], R4 ;  /* 0x0052a00401007387 */ /* 0x0003e20000100a00 */
[----:B------:R-:W-:Y:S02]  /*103cf0*/  SHF.R.S32.HI R9, RZ, 0x1f, R19 ;  /* 0x0000001fff097819 */ /* 0x000fe40000011413 */
[----:B-1----:R-:W-:-:S05]  /*103d00*/  IADD3 R4, P0, PT, R18, R10, RZ ;  /* 0x0000000a12047210 */ /* 0x002fca0007f1e0ff */
[----:B------:R-:W-:-:S05]  /*103d10*/  IMAD.X R5, R14, 0x1, R11, P0 ;  /* 0x000000010e057824 */ /* 0x000fca00000e060b */
[----:B------:R1:W-:Y:S01]  /*103d20*/  STL.64 [R1+0x5280], R4 ;  /* 0x0052800401007387 */ /* 0x0003e20000100a00 */
[----:B------:R-:W-:Y:S02]  /*103d30*/  SHF.R.S32.HI R14, RZ, 0x1f, R20 ;  /* 0x0000001fff0e7819 */ /* 0x000fe40000011414 */
[----:B-1----:R-:W-:Y:S01]  /*103d40*/  IADD3 R4, P0, PT, R19, R10, RZ ;  /* 0x0000000a13047210 */ /* 0x002fe20007f1e0ff */
[----:B------:R-:W-:Y:S04]  /*103d50*/  STL.64 [R1+0x5a08], R18 ;  /* 0x005a081201007387 */ /* 0x000fe80000100a00 */
[----:B------:R-:W-:-:S05]  /*103d60*/  IMAD.X R5, R9, 0x1, R11, P0 ;  /* 0x0000000109057824 */ /* 0x000fca00000e060b */
        /* <DEDUP_REMOVED lines=9> */
[----:B------:R1:W-:Y:S02]  /*103e00*/  STL.64 [R1+0x5228], R4 ;  /* 0x0052280401007387 */ /* 0x0003e40000100a00 */
[----:B-1----:R-:W-:-:S05]  /*103e10*/  IADD3 R4, P0, PT, R22, R10, RZ ;  /* 0x0000000a16047210 */ /* 0x002fca0007f1e0ff */
[----:B------:R-:W-:Y:S01]  /*103e20*/  IMAD.X R5, R14, 0x1, R11, P0 ;  /* 0x000000010e057824 */ /* 0x000fe200000e060b */
[----:B------:R-:W-:-:S04]  /*103e30*/  SHF.R.S32.HI R14, RZ, 0x1f, R23 ;  /* 0x0000001fff0e7819 */ /* 0x000fc80000011417 */
[----:B------:R1:W-:Y:S01]  /*103e40*/  STL.64 [R1+0x5208], R4 ;  /* 0x0052080401007387 */ /* 0x0003e20000100a00 */
[----:B------:R-:W-:-:S03]  /*103e50*/  SHF.R.S32.HI R9, RZ, 0x1f, R24 ;  /* 0x0000001fff097819 */ /* 0x000fc60000011418 */
[----:B------:R-:W-:Y:S01]  /*103e60*/  STL.64 [R1+0x5a18], R22 ;  /* 0x005a181601007387 */ /* 0x000fe20000100a00 */
[----:B-1----:R-:W-:-:S05]  /*103e70*/  IADD3 R4, P0, PT, R23, R10, RZ ;  /* 0x0000000a17047210 */ /* 0x002fca0007f1e0ff */
[----:B------:R-:W-:Y:S02]  /*103e80*/  IMAD.X R5, R14, 0x1, R11, P0 ;  /* 0x000000010e057824 */ /* 0x000fe400000e060b */
[----:B------:R-:W2:Y:S04]  /*103e90*/  LDL R14, [R1+0x2840] ;  /* 0x00284000010e7983 */ /* 0x000ea80000100800 */
[----:B------:R1:W-:Y:S01]  /*103ea0*/  STL.64 [R1+0x51f0], R4 ;  /* 0x0051f00401007387 */ /* 0x0003e20000100a00 */
[----:B------:R-:W-:-:S03]  /*103eb0*/  SHF.R.S32.HI R8, RZ, 0x1f, R25 ;  /* 0x0000001fff087819 */ /* 0x000fc60000011419 */
[----:B------:R-:W3:Y:S01]  /*103ec0*/  LDL R0, [R1] ;  /* 0x0000000001007983 */ /* 0x000ee20000100800 */
        /* <DEDUP_REMOVED lines=14> */
[----:B------:R1:W-:Y:S04]  /*103fb0*/  STL.64 [R1+0x5a50], R26 ;  /* 0x005a501a01007387 */ /* 0x0003e80000100a00 */
[----:B------:R-:W-:-:S05]  /*103fc0*/  IMAD.X R5, R8, 0x1, R11, P0 ;  /* 0x0000000108057824 */ /* 0x000fca00000e060b */
[----:B------:R4:W-:Y:S04]  /*103fd0*/  STL.64 [R1+0x5178], R4 ;  /* 0x0051780401007387 */ /* 0x0009e80000100a00 */
[----:B-1----:R-:W2:Y:S01]  /*103fe0*/  LDL R26, [R1+0x2834] ;  /* 0x00283400011a7983 */ /* 0x002ea20000100800 */
[----:B----4-:R-:W-:-:S05]  /*103ff0*/  IADD3 R4, P0, PT, R28, R10, RZ ;  /* 0x0000000a1c047210 */ /* 0x010fca0007f1e0ff */
[----:B------:R-:W-:-:S05]  /*104000*/  IMAD.X R5, R9, 0x1, R11, P0 ;  /* 0x0000000109057824 */ /* 0x000fca00000e060b */
[----:B------:R-:W-:Y:S04]  /*104010*/  STL.64 [R1+0x5158], R4 ;  /* 0x0051580401007387 */ /* 0x000fe80000100a00 */
[----:B------:R-:W2:Y:S04]  /*104020*/  LDL R27, [R1+0xc] ;  /* 0x00000c00011b7983 */ /* 0x000ea80000100800 */
[----:B--2---:R1:W-:Y:S04]  /*104030*/  STL.64 [R1+0x5ae8], R26 ;  /* 0x005ae81a01007387 */ /* 0x0043e80000100a00 */
[----:B-1----:R-:W2:Y:S01]  /*104040*/  LDL R27, [R1+0x4] ;  /* 0x00000400011b7983 */ /* 0x002ea20000100800 */
[----:B------:R-:W-:-:S05]  /*104050*/  IADD3 R4, P0, PT, R29, R10, RZ ;  /* 0x0000000a1d047210 */ /* 0x000fca0007f1e0ff */
[----:B------:R-:W-:Y:S01]  /*104060*/  IMAD.X R5, R14, 0x1, R11, P0 ;  /* 0x000000010e057824 */ /* 0x000fe200000e060b */
[----:B--2---:R-:W-:Y:S04]  /*104070*/  STL [R1+0x5af0], R27 ;  /* 0x005af01b01007387 */ /* 0x004fe80000100800 */
[----:B------:R-:W2:Y:S04]  /*104080*/  LDL R24, [R1+0x2830] ;  /* 0x0028300001187983 */ /* 0x000ea80000100800 */
[----:B------:R-:W4:Y:S04]  /*104090*/  LDL R25, [R1+0x10] ;  /* 0x0000100001197983 */ /* 0x000f280000100800 */
[----:B------:R-:W2:Y:S04]  /*1040a0*/  LDL R8, [R1+0x282c] ;  /* 0x00282c0001087983 */ /* 0x000ea80000100800 */
[----:B------:R-:W2:Y:S04]  /*1040b0*/  LDL R2, [R1+0x14] ;  /* 0x0000140001027983 */ /* 0x000ea80000100800 */
[----:B------:R-:W2:Y:S04]  /*1040c0*/  LDL R9, [R1+0x2828] ;  /* 0x0028280001097983 */ /* 0x000ea80000100800 */
[----:B------:R1:W-:Y:S04]  /*1040d0*/  STL.64 [R1+0x5a58], R28 ;  /* 0x005a581c01007387 */ /* 0x0003e80000100a00 */
[----:B------:R-:W2:Y:S04]  /*1040e0*/  LDL R22, [R1+0x18] ;  /* 0x0000180001167983 */ /* 0x000ea80000100800 */
[----:B------:R-:W2:Y:S04]  /*1040f0*/  LDL R14, [R1+0x2824] ;  /* 0x00282400010e7983 */ /* 0x000ea80000100800 */
[----:B-1----:R-:W2:Y:S04]  /*104100*/  LDL R28, [R1+0x2838] ;  /* 0x00283800011c7983 */ /* 0x002ea80000100800 */
[----:B------:R-:W2:Y:S04]  /*104110*/  LDL R29, [R1+0x8] ;  /* 0x00000800011d7983 */ /* 0x000ea80000100800 */
[----:B------:R1:W-:Y:S04]  /*104120*/  STL.64 [R1+0x5138], R4 ;  /* 0x0051380401007387 */ /* 0x0003e80000100a00 */
[----:B------:R-:W2:Y:S01]  /*104130*/  LDL R27, [R1+0x283c] ;  /* 0x00283c00011b7983 */ /* 0x000ea20000100800 */
[----:B---3--:R-:W-:-:S03]  /*104140*/  IADD3 R26, P0, PT, R0, R10, RZ ;  /* 0x0000000a001a7210 */ /* 0x008fc60007f1e0ff */
[----:B------:R-:W3:Y:S04]  /*104150*/  LDL R23, [R1+0x1c] ;  /* 0x00001c0001177983 */ /* 0x000ee80000100800 */
[----:B------:R-:W3:Y:S04]  /*104160*/  LDL R20, [R1+0x2820] ;  /* 0x0028200001147983 */ /* 0x000ee80000100800 */
[----:B------:R-:W3:Y:S04]  /*104170*/  LDL R21, [R1+0x20] ;  /* 0x0000200001157983 */ /* 0x000ee80000100800 */
[----:B------:R-:W3:Y:S04]  /*104180*/  LDL R18, [R1+0x281c] ;  /* 0x00281c0001127983 */ /* 0x000ee80000100800 */
[----:B------:R-:W3:Y:S04]  /*104190*/  LDL R19, [R1+0x24] ;  /* 0x0000240001137983 */ /* 0x000ee80000100800 */
[----:B------:R-:W3:Y:S04]  /*1041a0*/  LDL R16, [R1+0x2818] ;  /* 0x0028180001107983 */ /* 0x000ee80000100800 */
[----:B------:R-:W3:Y:S04]  /*1041b0*/  LDL R6, [R1+0x28] ;  /* 0x0000280001067983 */ /* 0x000ee80000100800 */
[----:B-1----:R-:W3:Y:S04]  /*1041c0*/  LDL R4, [R1+0x2814] ;  /* 0x0028140001047983 */ /* 0x002ee80000100800 */
[----:B------:R-:W3:Y:S04]  /*1041d0*/  LDL R5, [R1+0x2c] ;  /* 0x00002c0001057983 */ /* 0x000ee80000100800 */
[----:B------:R-:W3:Y:S04]  /*1041e0*/  LDL R7, [R1+0x2810] ;  /* 0x0028100001077983 */ /* 0x000ee80000100800 */
[----:B------:R-:W3:Y:S01]  /*1041f0*/  LDL R0, [R1+0x30] ;  /* 0x0000300001007983 */ /* 0x000ee20000100800 */
[----:B--2---:R-:W-:-:S05]  /*104200*/  IMAD.X R27, R27, 0x1, R11, P0 ;  /* 0x000000011b1b7824 */ /* 0x004fca00000e060b */
[----:B------:R1:W-:Y:S04]  /*104210*/  STL.64 [R1+0x5120], R26 ;  /* 0x0051201a01007387 */ /* 0x0003e80000100a00 */
[----:B-1----:R-:W2:Y:S02]  /*104220*/  LDL.LU R27, [R1+0x5af0] ;  /* 0x005af000011b7983 */ /* 0x002ea40000300800 */
[----:B--2---:R-:W-:-:S05]  /*104230*/  IADD3 R26, P0, PT, R27, R10, RZ ;  /* 0x0000000a1b1a7210 */ /* 0x004fca0007f1e0ff */
[----:B------:R-:W-:-:S05]  /*104240*/  IMAD.X R27, R28, 0x1, R11, P0 ;  /* 0x000000011c1b7824 */ /* 0x000fca00000e060b */
[----:B------:R1:W-:Y:S04]  /*104250*/  STL.64 [R1+0x5100], R26 ;  /* 0x0051001a01007387 */ /* 0x0003e80000100a00 */
[----:B-1----:R-:W2:Y:S01]  /*104260*/  LDL.LU.64 R26, [R1+0x5ae8] ;  /* 0x005ae800011a7983 */ /* 0x002ea20000300a00 */
[----:B------:R-:W-:-:S05]  /*104270*/  IADD3 R28, P0, PT, R29, R10, RZ ;  /* 0x0000000a1d1c7210 */ /* 0x000fca0007f1e0ff */
[----:B--2---:R-:W-:Y:S01]  /*104280*/  IMAD.X R29, R26, 0x1, R11, P0 ;  /* 0x000000011a1d7824 */ /* 0x004fe200000e060b */
[----:B------:R-:W-:-:S05]  /*104290*/  IADD3 R26, P0, PT, R27, R10, RZ ;  /* 0x0000000a1b1a7210 */ /* 0x000fca0007f1e0ff */
[--C-:B------:R-:W-:Y:S01]  /*1042a0*/  IMAD.X R27, R24, 0x1, R11.reuse, P0 ;  /* 0x00000001181b7824 */ /* 0x100fe200000e060b */
[-C--:B----4-:R-:W-:Y:S01]  /*1042b0*/  IADD3 R24, P0, PT, R25, R10.reuse, RZ ;  /* 0x0000000a19187210 */ /* 0x090fe20007f1e0ff */
[----:B------:R-:W-:Y:S04]  /*1042c0*/  STL.64 [R1+0x50e0], R28 ;  /* 0x0050e01c01007387 */ /* 0x000fe80000100a00 */
[----:B------:R-:W-:Y:S02]  /*1042d0*/  IMAD.X R25, R8, 0x1, R11, P0 ;  /* 0x0000000108197824 */ /* 0x000fe400000e060b */
[----:B------:R-:W2:Y:S04]  /*1042e0*/  LDL R8, [R1+0x280c] ;  /* 0x00280c0001087983 */ /* 0x000ea80000100800 */
[----:B------:R-:W-:Y:S04]  /*1042f0*/  STL.64 [R1+0x50c8], R26 ;  /* 0x0050c81a01007387 */ /* 0x000fe80000100a00 */
[----:B------:R1:W-:Y:S02]  /*104300*/  STL.64 [R1+0x50a8], R24 ;  /* 0x0050a81801007387 */ /* 0x0003e40000100a00 */
[----:B-1----:R-:W-:-:S02]  /*104310*/  IADD3 R24, P0, PT, R2, R10, RZ ;  /* 0x0000000a02187210 */ /* 0x002fc40007f1e0ff */
[----:B------:R-:W4:Y:S03]  /*104320*/  LDL R2, [R1+0x34] ;  /* 0x0000340001027983 */ /* 0x000f260000100800 */
[----:B------:R-:W-:Y:S02]  /*104330*/  IMAD.X R25, R9, 0x1, R11, P0 ;  /* 0x0000000109197824 */ /* 0x000fe400000e060b */
[----:B------:R-:W4:Y:S04]  /*104340*/  LDL R9, [R1+0x2808] ;  /* 0x0028080001097983 */ /* 0x000f280000100800 */
[----:B------:R1:W-:Y:S02]  /*104350*/  STL.64 [R1+0x5088], R24 ;  /* 0x0050881801007387 */ /* 0x0003e40000100a00 */
[----:B-1----:R-:W-:-:S05]  /*104360*/  IADD3 R24, P0, PT, R22, R10, RZ ;  /* 0x0000000a16187210 */ /* 0x002fca0007f1e0ff */
[--C-:B------:R-:W-:Y:S01]  /*104370*/  IMAD.X R25, R14, 0x1, R11.reuse, P0 ;  /* 0x000000010e197824 */ /* 0x100fe200000e060b */
[-C--:B---3--:R-:W-:Y:S01]  /*104380*/  IADD3 R22, P0, PT, R23, R10.reuse, RZ ;  /* 0x0000000a17167210 */ /* 0x088fe20007f1e0ff */
[----:B------:R-:W3:Y:S04]  /*104390*/  LDL R14, [R1+0x38] ;  /* 0x00003800010e7983 */ /* 0x000ee80000100800 */
[----:B------:R-:W-:Y:S01]  /*1043a0*/  IMAD.X R23, R20, 0x1, R11, P0 ;  /* 0x0000000114177824 */ /* 0x000fe200000e060b */
[----:B------:R-:W-:-:S05]  /*1043b0*/  IADD3 R20, P0, PT, R21, R10, RZ ;  /* 0x0000000a15147210 */ /* 0x000fca0007f1e0ff */
[--C-:B------:R-:W-:Y:S01]  /*1043c0*/  IMAD.X R21, R18, 0x1, R11.reuse, P0 ;  /* 0x0000000112157824 */ /* 0x100fe200000e060b */
[-C--:B------:R-:W-:Y:S01]  /*1043d0*/  IADD3 R18, P0, PT, R19, R10.reuse, RZ ;  /* 0x0000000a13127210 */ /* 0x080fe20007f1e0ff */
[----:B------:R-:W-:Y:S04]  /*1043e0*/  STL.64 [R1+0x5070], R24 ;  /* 0x0050701801007387 */ /* 0x000fe80000100a00 */
[----:B------:R-:W-:Y:S01]  /*1043f0*/  IMAD.X R19, R16, 0x1, R11, P0 ;  /* 0x0000000110137824 */ /* 0x000fe200000e060b */
[----:B------:R-:W-:Y:S04]  /*104400*/  STL.64 [R1+0x5050], R22 ;  /* 0x0050501601007387 */ /* 0x000fe80000100a00 */
[----:B------:R1:W-:Y:S02]  /*104410*/  STL.64 [R1+0x5018], R18 ;  /* 0x0050181201007387 */ /* 0x0003e40000100a00 */
[----:B-1----:R-:W-:-:S05]  /*104420*/  IADD3 R18, P0, PT, R6, R10, RZ ;  /* 0x0000000a06127210 */ /* 0x002fca0007f1e0ff */
[--C-:B------:R-:W-:Y:S01]  /*104430*/  IMAD.X R19, R4, 0x1, R11.reuse, P0 ;  /* 0x0000000104137824 */ /* 0x100fe200000e060b */
[----:B------:R-:W-:Y:S01]  /*104440*/  IADD3 R4, P0, PT, R5, R10, RZ ;  /* 0x0000000a05047210 */ /* 0x000fe20007f1e0ff */
[----:B------:R-:W-:Y:S04]  /*104450*/  STL.64 [R1+0x5030], R20 ;  /* 0x0050301401007387 */ /* 0x000fe80000100a00 */
[----:B------:R-:W-:-:S05]  /*104460*/  IMAD.X R5, R7, 0x1, R11, P0 ;  /* 0x0000000107057824 */ /* 0x000fca00000e060b */
[----:B------:R1:W-:Y:S04]  /*104470*/  STL.64 [R1+0x4fe0], R4 ;  /* 0x004fe00401007387 */ /* 0x0003e80000100a00 */
[----:B------:R-:W-:Y:S04]  /*104480*/  STL.64 [R1+0x4ff8], R18 ;  /* 0x004ff81201007387 */ /* 0x000fe80000100a00 */
[----:B------:R-:W3:Y:S04]  /*104490*/  LDL R29, [R1+0x40] ;  /* 0x00004000011d7983 */ /* 0x000ee80000100800 */
[----:B------:R-:W3:Y:S01]  /*1044a0*/  LDL R28, [R1+0x3c] ;  /* 0x00003c00011c7983 */ /* 0x000ee20000100800 */
[----:B-1----:R-:W-:-:S05]  /*1044b0*/  IADD3 R4, P0, PT, R0, R10, RZ ;  /* 0x0000000a00047210 */ /* 0x002fca0007f1e0ff */
[----:B--2---:R-:W-:Y:S01]  /*1044c0*/  IMAD.X R5, R8, 0x1, R11, P0 ;  /* 0x0000000108057824 */ /* 0x004fe200000e060b */
[----:B----4-:R-:W-:-:S05]  /*1044d0*/  IADD3 R6, P0, PT, R2, R10, RZ ;  /* 0x0000000a02067210 */ /* 0x010fca0007f1e0ff */
[----:B------:R-:W-:Y:S01]  /*1044e0*/  IMAD.X R7, R9, 0x1, R11, P0 ;  /* 0x0000000109077824 */ /* 0x000fe200000e060b */
[----:B---3--:R-:W-:Y:S04]  /*1044f0*/  STL [R1+0x5ae0], R29 ;  /* 0x005ae01d01007387 */ /* 0x008fe80000100800 */
[----:B------:R-:W-:Y:S04]  /*104500*/  STL [R1+0x5ae4], R28 ;  /* 0x005ae41c01007387 */ /* 0x000fe80000100800 */
[----:B------:R-:W2:Y:S04]  /*104510*/  LDL R26, [R1+0x27fc] ;  /* 0x0027fc00011a7983 */ /* 0x000ea80000100800 */
[----:B------:R-:W3:Y:S04]  /*104520*/  LDL R27, [R1+0x44] ;  /* 0x00004400011b7983 */ /* 0x000ee80000100800 */
[----:B------:R-:W4:Y:S04]  /*104530*/  LDL R24, [R1+0x27f8] ;  /* 0x0027f80001187983 */ /* 0x000f280000100800 */
        /* <DEDUP_REMOVED lines=9> */
[----:B------:R-:W-:-:S03]  /*1045d0*/  IADD3 R28, P0, PT, R14, R10, RZ ;  /* 0x0000000a0e1c7210 */ /* 0x000fc60007f1e0ff */
        /* <DEDUP_REMOVED lines=8> */
[----:B------:R-:W3:Y:S04]  /*104660*/  LDL R4, [R1+0x64] ;  /* 0x0000640001047983 */ /* 0x000ee80000100800 */
[----:B------:R-:W3:Y:S04]  /*104670*/  LDL R2, [R1+0x27d8] ;  /* 0x0027d80001027983 */ /* 0x000ee80000100800 */
[----:B------:R-:W3:Y:S01]  /*104680*/  LDL R14, [R1+0x68] ;  /* 0x00006800010e7983 */ /* 0x000ee20000100800 */
[----:B--2---:R-:W-:-:S05]  /*104690*/  IMAD.X R29, R29, 0x1, R11, P0 ;  /* 0x000000011d1d7824 */ /* 0x004fca00000e060b */
[----:B------:R1:W-:Y:S04]  /*1046a0*/  STL.64 [R1+0x4f88], R28 ;  /* 0x004f881c01007387 */ /* 0x0003e80000100a00 */
[----:B-1----:R-:W2:Y:S04]  /*1046b0*/  LDL.LU R28, [R1+0x5ae4] ;  /* 0x005ae400011c7983 */ /* 0x002ea80000300800 */
[----:B------:R-:W3:Y:S01]  /*1046c0*/  LDL R29, [R1+0x2800] ;  /* 0x00280000011d7983 */ /* 0x000ee20000100800 */
[----:B--2---:R-:W-:-:S05]  /*1046d0*/  IADD3 R28, P0, PT, R28, R10, RZ ;  /* 0x0000000a1c1c7210 */ /* 0x004fca0007f1e0ff */
[----:B---3--:R-:W-:-:S05]  /*1046e0*/  IMAD.X R29, R29, 0x1, R11, P0 ;  /* 0x000000011d1d7824 */ /* 0x008fca00000e060b */
[----:B------:R1:W-:Y:S04]  /*1046f0*/  STL.64 [R1+0x4f68], R28 ;  /* 0x004f681c01007387 */ /* 0x0003e80000100a00 */
[----:B-1----:R-:W2:Y:S02]  /*104700*/  LDL.LU R29, [R1+0x5ae0] ;  /* 0x005ae000011d7983 */ /* 0x002ea40000300800 */
[----:B--2---:R-:W-:-:S05]  /*104710*/  IADD3 R28, P0, PT, R29, R10, RZ ;  /* 0x0000000a1d1c7210 */ /* 0x004fca0007f1e0ff */
[----:B------:R-:W-:Y:S01]  /*104720*/  IMAD.X R29, R26, 0x1, R11, P0 ;  /* 0x000000011a1d7824 */ /* 0x000fe200000e060b */
[----:B------:R-:W-:-:S05]  /*104730*/  IADD3 R26, P0, PT, R27, R10, RZ ;  /* 0x0000000a1b1a7210 */ /* 0x000fca0007f1e0ff */
[--C-:B----4-:R-:W-:Y:S01]  /*104740*/  IMAD.X R27, R24, 0x1, R11.reuse, P0 ;  /* 0x00000001181b7824 */ /* 0x110fe200000e060b */
[-C--:B------:R-:W-:Y:S01]  /*104750*/  IADD3 R24, P0, PT, R25, R10.reuse, RZ ;  /* 0x0000000a19187210 */ /* 0x080fe20007f1e0ff */
[----:B------:R-:W-:Y:S04]  /*104760*/  STL.64 [R1+0x4f48], R28 ;  /* 0x004f481c01007387 */ /* 0x000fe80000100a00 */
[----:B------:R-:W-:Y:S02]  /*104770*/  IMAD.X R25, R0, 0x1, R11, P0 ;  /* 0x0000000100197824 */ /* 0x000fe400000e060b */
[----:B------:R-:W2:Y:S04]  /*104780*/  LDL R0, [R1+0x27d4] ;  /* 0x0027d40001007983 */ /* 0x000ea80000100800 */
[----:B------:R-:W-:Y:S04]  /*104790*/  STL.64 [R1+0x4f30], R26 ;  /* 0x004f301a01007387 */ /* 0x000fe80000100a00 */
[----:B------:R1:W-:Y:S02]  /*1047a0*/  STL.64 [R1+0x4f10], R24 ;  /* 0x004f101801007387 */ /* 0x0003e40000100a00 */
[----:B-1----:R-:W-:-:S02]  /*1047b0*/  IADD3 R24, P0, PT, R5, R10, RZ ;  /* 0x0000000a05187210 */ /* 0x002fc40007f1e0ff */
[----:B------:R-:W3:Y:S03]  /*1047c0*/  LDL R5, [R1+0x6c] ;  /* 0x00006c0001057983 */ /* 0x000ee60000100800 */
[----:B------:R-:W-:Y:S02]  /*1047d0*/  IMAD.X R25, R8, 0x1, R11, P0 ;  /* 0x0000000108197824 */ /* 0x000fe400000e060b */
[----:B------:R-:W4:Y:S04]  /*1047e0*/  LDL R8, [R1+0x27d0] ;  /* 0x0027d00001087983 */ /* 0x000f280000100800 */
[----:B------:R1:W-:Y:S02]  /*1047f0*/  STL.64 [R1+0x4ef0], R24 ;  /* 0x004ef01801007387 */ /* 0x0003e40000100a00 */
[----:B-1----:R-:W-:-:S05]  /*104800*/  IADD3 R24, P0, PT, R22, R10, RZ ;  /* 0x0000000a16187210 */ /* 0x002fca0007f1e0ff */
[--C-:B------:R-:W-:Y:S01]  /*104810*/  IMAD.X R25, R9, 0x1, R11.reuse, P0 ;  /* 0x0000000109197824 */ /* 0x100fe200000e060b */
[-C--:B------:R-:W-:Y:S01]  /*104820*/  IADD3 R22, P0, PT, R23, R10.reuse, RZ ;  /* 0x0000000a17167210 */ /* 0x080fe20007f1e0ff */
[----:B------:R-:W4:Y:S04]  /*104830*/  LDL R9, [R1+0x70] ;  /* 0x0000700001097983 */ /* 0x000f280000100800 */
[----:B------:R-:W-:Y:S01]  /*104840*/  IMAD.X R23, R20, 0x1, R11, P0 ;  /* 0x0000000114177824 */ /* 0x000fe200000e060b */
[----:B------:R-:W-:-:S05]  /*104850*/  IADD3 R20, P0, PT, R21, R10, RZ ;  /* 0x0000000a15147210 */ /* 0x000fca0007f1e0ff */
[----:B------:R-:W-:Y:S01]  /*104860*/  IMAD.X R21, R18, 0x1, R11, P0 ;  /* 0x0000000112157824 */ /* 0x000fe200000e060b */
[----:B------:R-:W-:-:S05]  /*104870*/  IADD3 R18, P0, PT, R19, R10, RZ ;  /* 0x0000000a13127210 */ /* 0x000fca0007f1e0ff */
[--C-:B------:R-:W-:Y:S01]  /*104880*/  IMAD.X R19, R6, 0x1, R11.reuse, P0 ;  /* 0x0000000106137824 */ /* 0x100fe200000e060b */
[-C--:B------:R-:W-:Y:S01]  /*104890*/  IADD3 R6, P0, PT, R7, R10.reuse, RZ ;  /* 0x0000000a07067210 */ /* 0x080fe20007f1e0ff */
[----:B------:R-:W-:Y:S04]  /*1048a0*/  STL.64 [R1+0x4eb0], R24 ;  /* 0x004eb01801007387 */ /* 0x000fe80000100a00 */
[----:B------:R-:W-:Y:S01]  /*1048b0*/  IMAD.X R7, R16, 0x1, R11, P0 ;  /* 0x0000000110077824 */ /* 0x000fe200000e060b */
[----:B------:R-:W-:Y:S04]  /*1048c0*/  STL.64 [R1+0x4e88], R22 ;  /* 0x004e881601007387 */ /* 0x000fe80000100a00 */
[----:B------:R-:W-:Y:S04]  /*1048d0*/  STL.64 [R1+0x4e58], R20 ;  /* 0x004e581401007387 */ /* 0x000fe80000100a00 */
[----:B------:R1:W-:Y:S02]  /*1048e0*/  STL.64 [R1+0x4df0], R6 ;  /* 0x004df00601007387 */ /* 0x0003e40000100a00 */
[----:B-1----:R-:W-:-:S02]  /*1048f0*/  IADD3 R6, P0, PT, R4, R10, RZ ;  /* 0x0000000a04067210 */ /* 0x002fc40007f1e0ff */
[----:B------:R-:W-:Y:S03]  /*104900*/  STL.64 [R1+0x4e18], R18 ;  /* 0x004e181201007387 */ /* 0x000fe60000100a00 */
[----:B------:R-:W-:-:S05]  /*104910*/  IMAD.X R7, R2, 0x1, R11, P0 ;  /* 0x0000000102077824 */ /* 0x000fca00000e060b */
[----:B------:R1:W-:Y:S04]  /*104920*/  STL.64 [R1+0x4dc0], R6 ;  /* 0x004dc00601007387 */ /* 0x0003e80000100a00 */
[----:B------:R-:W4:Y:S04]  /*104930*/  LDL R29, [R1+0x78] ;  /* 0x00007800011d7983 */ /* 0x000f280000100800 */
[----:B------:R-:W4:Y:S01]  /*104940*/  LDL R28, [R1+0x74] ;  /* 0x00007400011c7983 */ /* 0x000f220000100800 */
[----:B-1----:R-:W-:-:S05]  /*104950*/  IADD3 R6, P0, PT, R14, R10, RZ ;  /* 0x0000000a0e067210 */ /* 0x002fca0007f1e0ff */
[----:B--2---:R-:W-:Y:S01]  /*104960*/  IMAD.X R7, R0, 0x1, R11, P0 ;  /* 0x0000000100077824 */ /* 0x004fe200000e060b */
[----:B---3--:R-:W-:-:S05]  /*104970*/  IADD3 R4, P0, PT, R5, R10, RZ ;  /* 0x0000000a05047210 */ /* 0x008fca0007f1e0ff */
[----:B----4-:R-:W-:Y:S01]  /*104980*/  IMAD.X R5, R8, 0x1, R11, P0 ;  /* 0x0000000108057824 */ /* 0x010fe200000e060b */
[----:B------:R1:W-:Y:S04]  /*104990*/  STL [R1+0x5ad8], R29 ;  /* 0x005ad81d01007387 */ /* 0x0003e80000100800 */
[----:B------:R2:W-:Y:S04]  /*1049a0*/  STL [R1+0x5adc], R28 ;  /* 0x005adc1c01007387 */ /* 0x0005e80000100800 */
[----:B------:R-:W3:Y:S04]  /*1049b0*/  LDL R26, [R1+0x27c4] ;  /* 0x0027c400011a7983 */ /* 0x000ee80000100800 */
[----:B------:R-:W4:Y:S04]  /*1049c0*/  LDL R27, [R1+0x7c] ;  /* 0x00007c00011b7983 */ /* 0x000f280000100800 */
[----:B------:R-:W3:Y:S04]  /*1049d0*/  LDL R24, [R1+0x27c0] ;  /* 0x0027c00001187983 */ /* 0x000ee80000100800 */
[----:B------:R-:W3:Y:S04]  /*1049e0*/  LDL R25, [R1+0x80] ;  /* 0x0000800001197983 */ /* 0x000ee80000100800 */
[----:B------:R-:W3:Y:S04]  /*1049f0*/  LDL R14, [R1+0x27bc] ;  /* 0x0027bc00010e7983 */ /* 0x000ee80000100800 */
[----:B------:R-:W3:Y:S04]  /*104a00*/  LDL R2, [R1+0x84] ;  /* 0x0000840001027983 */ /* 0x000ee80000100800 */
[----:B------:R-:W3:Y:S04]  /*104a10*/  LDL R0, [R1+0x27b8] ;  /* 0x0027b80001007983 */ /* 0x000ee80000100800 */
[----:B------:R0:W-:Y:S04]  /*104a20*/  STL.64 [R1+0x4d80], R6 ;  /* 0x004d800601007387 */ /* 0x0001e80000100a00 */
[----:B------:R-:W3:Y:S04]  /*104a30*/  LDL R22, [R1+0x88] ;  /* 0x0000880001167983 */ /* 0x000ee80000100800 */
[----:B------:R-:W3:Y:S04]  /*104a40*/  LDL R8, [R1+0x27b4] ;  /* 0x0027b40001087983 */ /* 0x000ee80000100800 */
[----:B------:R0:W-:Y:S04]  /*104a50*/  STL.64 [R1+0x4d58], R4 ;  /* 0x004d580401007387 */ /* 0x0001e80000100a00 */
[----:B-1----:R-:W3:Y:S01]  /*104a60*/  LDL R29, [R1+0x27cc] ;  /* 0x0027cc00011d7983 */ /* 0x002ee20000100800 */
[----:B--2---:R-:W-:-:S03]  /*104a70*/  IADD3 R28, P0, PT, R9, R10, RZ ;  /* 0x0000000a091c7210 */ /* 0x004fc60007f1e0ff */
[----:B------:R-:W2:Y:S04]  /*104a80*/  LDL R23, [R1+0x8c] ;  /* 0x00008c0001177983 */ /* 0x000ea80000100800 */
[----:B------:R-:W2:Y:S04]  /*104a90*/  LDL R20, [R1+0x27b0] ;  /* 0x0027b00001147983 */ /* 0x000ea80000100800 */
[----:B------:R-:W2:Y:S04]  /*104aa0*/  LDL R21, [R1+0x90] ;  /* 0x0000900001157983 */ /* 0x000ea80000100800 */
[----:B------:R-:W2:Y:S04]  /*104ab0*/  LDL R18, [R1+0x27ac] ;  /* 0x0027ac0001127983 */ /* 0x000ea80000100800 */
[----:B------:R-:W2:Y:S04]  /*104ac0*/  LDL R19, [R1+0x94] ;  /* 0x0000940001137983 */ /* 0x000ea80000100800 */
[----:B------:R-:W2:Y:S04]  /*104ad0*/  LDL R16, [R1+0x27a8] ;  /* 0x0027a80001107983 */ /* 0x000ea80000100800 */
[----:B0-----:R-:W2:Y:S04]  /*104ae0*/  LDL R6, [R1+0x98] ;  /* 0x0000980001067983 */ /* 0x001ea80000100800 */
[----:B------:R-:W2:Y:S04]  /*104af0*/  LDL R4, [R1+0x27a4] ;  /* 0x0027a40001047983 */ /* 0x000ea80000100800 */
[----:B------:R-:W2:Y:S04]  /*104b00*/  LDL R5, [R1+0x9c] ;  /* 0x00009c0001057983 */ /* 0x000ea80000100800 */
[----:B------:R-:W2:Y:S04]  /*104b10*/  LDL R7, [R1+0x27a0] ;  /* 0x0027a00001077983 */ /* 0x000ea80000100800 */
[----:B------:R-:W2:Y:S01]  /*104b20*/  LDL R9, [R1+0xa4] ;  /* 0x0000a40001097983 */ /* 0x000ea20000100800 */
[----:B---3--:R-:W-:-:S05]  /*104b30*/  IMAD.X R29, R29, 0x1, R11, P0 ;  /* 0x000000011d1d7824 */ /* 0x008fca00000e060b */
[----:B------:R0:W-:Y:S04]  /*104b40*/  STL.64 [R1+0x4d28], R28 ;  /* 0x004d281c01007387 */ /* 0x0001e80000100a00 */
[----:B0-----:R-:W3:Y:S04]  /*104b50*/  LDL.LU R28, [R1+0x5adc] ;  /* 0x005adc00011c7983 */ /* 0x001ee80000300800 */
[----:B------:R-:W2:Y:S01]  /*104b60*/  LDL R29, [R1+0x27c8] ;  /* 0x0027c800011d7983 */ /* 0x000ea20000100800 */
[----:B---3--:R-:W-:-:S05]  /*104b70*/  IADD3 R28, P0, PT, R28, R10, RZ ;  /* 0x0000000a1c1c7210 */ /* 0x008fca0007f1e0ff */
[----:B--2---:R-:W-:-:S05]  /*104b80*/  IMAD.X R29, R29, 0x1, R11, P0 ;  /* 0x000000011d1d7824 */ /* 0x004fca00000e060b */
[----:B------:R0:W-:Y:S04]  /*104b90*/  STL.64 [R1+0x4ce8], R28 ;  /* 0x004ce81c01007387 */ /* 0x0001e80000100a00 */
[----:B0-----:R-:W2:Y:S02]  /*104ba0*/  LDL.LU R29, [R1+0x5ad8] ;  /* 0x005ad800011d7983 */ /* 0x001ea40000300800 */
[----:B--2---:R-:W-:-:S05]  /*104bb0*/  IADD3 R28, P0, PT, R29, R10, RZ ;  /* 0x0000000a1d1c7210 */ /* 0x004fca0007f1e0ff */
[----:B------:R-:W-:Y:S01]  /*104bc0*/  IMAD.X R29, R26, 0x1, R11, P0 ;  /* 0x000000011a1d7824 */ /* 0x000fe200000e060b */
[----:B----4-:R-:W-:-:S05]  /*104bd0*/  IADD3 R26, P0, PT, R27, R10, RZ ;  /* 0x0000000a1b1a7210 */ /* 0x010fca0007f1e0ff */
[--C-:B------:R-:W-:Y:S01]  /*104be0*/  IMAD.X R27, R24, 0x1, R11.reuse, P0 ;  /* 0x00000001181b7824 */ /* 0x100fe200000e060b */
[-C--:B------:R-:W-:Y:S01]  /*104bf0*/  IADD3 R24, P0, PT, R25, R10.reuse, RZ ;  /* 0x0000000a19187210 */ /* 0x080fe20007f1e0ff */
[----:B------:R-:W-:Y:S04]  /*104c00*/  STL.64 [R1+0x4cc0], R28 ;  /* 0x004cc01c01007387 */ /* 0x000fe80000100a00 */
[----:B------:R-:W-:Y:S02]  /*104c10*/  IMAD.X R25, R14, 0x1, R11, P0 ;  /* 0x000000010e197824 */ /* 0x000fe400000e060b */
[----:B------:R-:W2:Y:S04]  /*104c20*/  LDL R14, [R1+0x279c] ;  /* 0x00279c00010e7983 */ /* 0x000ea80000100800 */
[----:B------:R-:W-:Y:S04]  /*104c30*/  STL.64 [R1+0x4c90], R26 ;  /* 0x004c901a01007387 */ /* 0x000fe80000100a00 */
[----:B------:R0:W-:Y:S02]  /*104c40*/  STL.64 [R1+0x4c50], R24 ;  /* 0x004c501801007387 */ /* 0x0001e40000100a00 */
[----:B0-----:R-:W-:-:S02]  /*104c50*/  IADD3 R24, P0, PT, R2, R10, RZ ;  /* 0x0000000a02187210 */ /* 0x001fc40007f1e0ff */
[----:B------:R-:W3:Y:S03]  /*104c60*/  LDL R2, [R1+0xa8] ;  /* 0x0000a80001027983 */ /* 0x000ee60000100800 */
[----:B------:R-:W-:Y:S02]  /*104c70*/  IMAD.X R25, R0, 0x1, R11, P0 ;  /* 0x0000000100197824 */ /* 0x000fe400000e060b */
[----:B------:R-:W4:Y:S04]  /*104c80*/  LDL R0, [R1+0x2798] ;  /* 0x0027980001007983 */ /* 0x000f280000100800 */
[----:B------:R0:W-:Y:S02]  /*104c90*/  STL.64 [R1+0x4c28], R24 ;  /* 0x004c281801007387 */ /* 0x0001e40000100a00 */
[----:B0-----:R-:W-:-:S05]  /*104ca0*/  IADD3 R24, P0, PT, R22, R10, RZ ;  /* 0x0000000a16187210 */ /* 0x001fca0007f1e0ff */
[--C-:B------:R-:W-:Y:S01]  /*104cb0*/  IMAD.X R25, R8, 0x1, R11.reuse, P0 ;  /* 0x0000000108197824 */ /* 0x100fe200000e060b */
[-C--:B------:R-:W-:Y:S01]  /*104cc0*/  IADD3 R22, P0, PT, R23, R10.reuse, RZ ;  /* 0x0000000a17167210 */ /* 0x080fe20007f1e0ff */
[----:B------:R-:W4:Y:S04]  /*104cd0*/  LDL R8, [R1+0xac] ;  /* 0x0000ac0001087983 */ /* 0x000f280000100800 */
        /* <DEDUP_REMOVED lines=8> */
[----:B0-----:R-:W-:-:S05]  /*104d60*/  IADD3 R18, P0, PT, R6, R10, RZ ;  /* 0x0000000a06127210 */ /* 0x001fca0007f1e0ff */
[--C-:B------:R-:W-:Y:S01]  /*104d70*/  IMAD.X R19, R4, 0x1, R11.reuse, P0 ;  /* 0x0000000104137824 */ /* 0x100fe200000e060b */
[----:B------:R-:W-:Y:S01]  /*104d80*/  IADD3 R4, P0, PT, R5, R10, RZ ;  /* 0x0000000a05047210 */ /* 0x000fe20007f1e0ff */
[----:B------:R-:W-:Y:S04]  /*104d90*/  STL.64 [R1+0x4b80], R20 ;  /* 0x004b801401007387 */ /* 0x000fe80000100a00 */
[----:B------:R-:W-:-:S05]  /*104da0*/  IMAD.X R5, R7, 0x1, R11, P0 ;  /* 0x0000000107057824 */ /* 0x000fca00000e060b */
[----:B------:R0:W-:Y:S04]  /*104db0*/  STL.64 [R1+0x4ae8], R4 ;  /* 0x004ae80401007387 */ /* 0x0001e80000100a00 */
[----:B------:R-:W-:Y:S04]  /*104dc0*/  STL.64 [R1+0x4b20], R18 ;  /* 0x004b201201007387 */ /* 0x000fe80000100a00 */
[----:B------:R-:W4:Y:S04]  /*104dd0*/  LDL R29, [R1+0xc4] ;  /* 0x0000c400011d7983 */ /* 0x000f280000100800 */
[----:B------:R-:W4:Y:S01]  /*104de0*/  LDL R28, [R1+0xc0] ;  /* 0x0000c000011c7983 */ /* 0x000f220000100800 */
[----:B0-----:R-:W-:-:S05]  /*104df0*/  IADD3 R4, P0, PT, R9, R10, RZ ;  /* 0x0000000a09047210 */ /* 0x001fca0007f1e0ff */
[----:B--2---:R-:W-:Y:S01]  /*104e00*/  IMAD.X R5, R14, 0x1, R11, P0 ;  /* 0x000000010e057824 */ /* 0x004fe200000e060b */
[----:B---3--:R-:W-:-:S05]  /*104e10*/  IADD3 R6, P0, PT, R2, R10, RZ ;  /* 0x0000000a02067210 */ /* 0x008fca0007f1e0ff */
[----:B----4-:R-:W-:Y:S01]  /*104e20*/  IMAD.X R7, R0, 0x1, R11, P0 ;  /* 0x0000000100077824 */ /* 0x010fe200000e060b */
[----:B------:R-:W-:Y:S04]  /*104e30*/  STL [R1+0x5ad0], R29 ;  /* 0x005ad01d01007387 */ /* 0x000fe80000100800 */
        /* <DEDUP_REMOVED lines=9> */
[----:B0-----:R-:W2:Y:S04]  /*104ed0*/  LDL R5, [R1+0xf0] ;  /* 0x0000f00001057983 */ /* 0x001ea80000100800 */
        /* <DEDUP_REMOVED lines=9> */
[----:B0-----:R-:W3:Y:S04]  /*104f70*/  LDL R6, [R1+0x2770] ;  /* 0x0027700001067983 */ /* 0x001ee80000100800 */
[----:B------:R-:W3:Y:S04]  /*104f80*/  LDL R7, [R1+0x104] ;  /* 0x0001040001077983 */ /* 0x000ee80000100800 */
[----:B------:R-:W3:Y:S04]  /*104f90*/  LDL R16, [R1+0x276c] ;  /* 0x00276c0001107983 */ /* 0x000ee80000100800 */
[----:B------:R-:W3:Y:S04]  /*104fa0*/  LDL R4, [R1+0x108] ;  /* 0x0001080001047983 */ /* 0x000ee80000100800 */
[----:B------:R-:W3:Y:S04]  /*104fb0*/  LDL R2, [R1+0x2768] ;  /* 0x0027680001027983 */ /* 0x000ee80000100800 */
[----:B------:R-:W3:Y:S01]  /*104fc0*/  LDL R8, [R1+0x10c] ;  /* 0x00010c0001087983 */ /* 0x000ee20000100800 */
[----:B--2---:R-:W-:-:S05]  /*104fd0*/  IMAD.X R29, R29, 0x1, R11, P0 ;  /* 0x000000011d1d7824 */ /* 0x004fca00000e060b */
[----:B------:R0:W-:Y:S04]  /*104fe0*/  STL.64 [R1+0x4a50], R28 ;  /* 0x004a501c01007387 */ /* 0x0001e80000100a00 */
[----:B0-----:R-:W2:Y:S04]  /*104ff0*/  LDL.LU R28, [R1+0x5ad4] ;  /* 0x005ad400011c7983 */ /* 0x001ea80000300800 */
[----:B------:R-:W3:Y:S01]  /*105000*/  LDL R29, [R1+0x2790] ;  /* 0x00279000011d7983 */ /* 0x000ee20000100800 */
[----:B--2---:R-:W-:-:S05]  /*105010*/  IADD3 R28, P0, PT, R28, R10, RZ ;  /* 0x0000000a1c1c7210 */ /* 0x004fca0007f1e0ff */
[----:B---3--:R-:W-:-:S05]  /*105020*/  IMAD.X R29, R29, 0x1, R11, P0 ;  /* 0x000000011d1d7824 */ /* 0x008fca00000e060b */
[----:B------:R0:W-:Y:S04]  /*105030*/  STL.64 [R1+0x4a20], R28 ;  /* 0x004a201c01007387 */ /* 0x0001e80000100a00 */
[----:B0-----:R-:W2:Y:S02]  /*105040*/  LDL.LU R29, [R1+0x5ad0] ;  /* 0x005ad000011d7983 */ /* 0x001ea40000300800 */
        /* <DEDUP_REMOVED lines=30> */
[----:B0-----:R-:W-:-:S02]  /*105230*/  IADD3 R6, P0, PT, R4, R10, RZ ;  /* 0x0000000a04067210 */ /* 0x001fc40007f1e0ff */
[----:B------:R-:W-:Y:S03]  /*105240*/  STL.64 [R1+0x4888], R18 ;  /* 0x0048881201007387 */ /* 0x000fe60000100a00 */
[----:B------:R-:W-:-:S05]  /*105250*/  IMAD.X R7, R2, 0x1, R11, P0 ;  /* 0x0000000102077824 */ /* 0x000fca00000e060b */
[----:B------:R0:W-:Y:S04]  /*105260*/  STL.64 [R1+0x4828], R6 ;  /* 0x0048280601007387 */ /* 0x0001e80000100a00 */
[----:B------:R-:W4:Y:S04]  /*105270*/  LDL R29, [R1+0x11c] ;  /* 0x00011c00011d7983 */ /* 0x000f280000100800 */
[----:B------:R-:W4:Y:S01]  /*105280*/  LDL R28, [R1+0x118] ;  /* 0x00011800011c7983 */ /* 0x000f220000100800 */
[----:B0-----:R-:W-:-:S05]  /*105290*/  IADD3 R6, P0, PT, R8, R10, RZ ;  /* 0x0000000a08067210 */ /* 0x001fca0007f1e0ff */
[----:B--2---:R-:W-:Y:S01]  /*1052a0*/  IMAD.X R7, R9, 0x1, R11, P0 ;  /* 0x0000000109077824 */ /* 0x004fe200000e060b */
[----:B---3--:R-:W-:-:S05]  /*1052b0*/  IADD3 R4, P0, PT, R5, R10, RZ ;  /* 0x0000000a05047210 */ /* 0x008fca0007f1e0ff */
[----:B----4-:R-:W-:Y:S01]  /*1052c0*/  IMAD.X R5, R14, 0x1, R11, P0 ;  /* 0x000000010e057824 */ /* 0x010fe200000e060b */
[----:B------:R0:W-:Y:S04]  /*1052d0*/  STL [R1+0x5ac8], R29 ;  /* 0x005ac81d01007387 */ /* 0x0001e80000100800 */
[----:B------:R1:W-:Y:S04]  /*1052e0*/  STL [R1+0x5acc], R28 ;  /* 0x005acc1c01007387 */ /* 0x0003e80000100800 */
[----:B------:R-:W2:Y:S04]  /*1052f0*/  LDL R26, [R1+0x2754] ;  /* 0x00275400011a7983 */ /* 0x000ea80000100800 */
[----:B------:R-:W3:Y:S04]  /*105300*/  LDL R27, [R1+0x120] ;  /* 0x00012000011b7983 */ /* 0x000ee80000100800 */
[----:B------:R-:W4:Y:S04]  /*105310*/  LDL R24, [R1+0x2750] ;  /* 0x0027500001187983 */ /* 0x000f280000100800 */
[----:B------:R-:W2:Y:S04]  /*105320*/  LDL R25, [R1+0x124] ;  /* 0x0001240001197983 */ /* 0x000ea80000100800 */
[----:B------:R-:W2:Y:S04]  /*105330*/  LDL R8, [R1+0x274c] ;  /* 0x00274c0001087983 */ /* 0x000ea80000100800 */
[----:B------:R-:W2:Y:S04]  /*105340*/  LDL R2, [R1+0x128] ;  /* 0x0001280001027983 */ /* 0x000ea80000100800 */
[----:B------:R-:W2:Y:S04]  /*105350*/  LDL R9, [R1+0x2748] ;  /* 0x0027480001097983 */ /* 0x000ea80000100800 */
[----:B------:R0:W-:Y:S04]  /*105360*/  STL.64 [R1+0x47f0], R6 ;  /* 0x0047f00601007387 */ /* 0x0001e80000100a00 */
[----:B------:R-:W2:Y:S04]  /*105370*/  LDL R22, [R1+0x12c] ;  /* 0x00012c0001167983 */ /* 0x000ea80000100800 */
[----:B------:R-:W2:Y:S04]  /*105380*/  LDL R14, [R1+0x2744] ;  /* 0x00274400010e7983 */ /* 0x000ea80000100800 */
[----:B------:R1:W-:Y:S04]  /*105390*/  STL.64 [R1+0x47c0], R4 ;  /* 0x0047c00401007387 */ /* 0x0003e80000100a00 */
[----:B0-----:R-:W2:Y:S01]  /*1053a0*/  LDL R29, [R1+0x275c] ;  /* 0x00275c00011d7983 */ /* 0x001ea20000100800 */
[----:B-1----:R-:W-:-:S03]  /*1053b0*/  IADD3 R28, P0, PT, R0, R10, RZ ;  /* 0x0000000a001c7210 */ /* 0x002fc60007f1e0ff */
[----:B------:R-:W3:Y:S04]  /*1053c0*/  LDL R23, [R1+0x130] ;  /* 0x0001300001177983 */ /* 0x000ee80000100800 */
        /* <DEDUP_REMOVED lines=787> */
[-C--:B------:R-:W-:Y:S01]  /*108500*/  IADD3 R4, P0, PT, R5, R10.reuse, RZ ;  /* 0x0000000a05047210 */ /* 0x080fe20007f1e0ff */
[----:B------:R-:W-:Y:S04]  /*108510*/  STL.64 [R1+0x2e40], R20 ;  /* 0x002e401401007387 */ /* 0x000fe80000100a00 */
[----:B------:R-:W-:Y:S01]  /*108520*/  IMAD.X R5, R7, 0x1, R11, P0 ;  /* 0x0000000107057824 */ /* 0x000fe200000e060b */
[----:B------:R-:W-:Y:S04]  /*108530*/  STL.64 [R1+0x2e60], R18 ;  /* 0x002e601201007387 */ /* 0x000fe80000100a00 */
[----:B------:R0:W-:Y:S04]  /*108540*/  STL.64 [R1+0x2e70], R4 ;  /* 0x002e700401007387 */ /* 0x0001e80000100a00 */
        /* <DEDUP_REMOVED lines=58> */
[----:B------:R-:W3:Y:S04]  /*1088f0*/  LDL R5, [R1+0xa0c] ;  /* 0x000a0c0001057983 */ /* 0x000ee80000100800 */
        /* <DEDUP_REMOVED lines=15> */
[----:B------:R-:W3:Y:S04]  /*1089f0*/  LDL R29, [R1+0xa14] ;  /* 0x000a1400011d7983 */ /* 0x000ee80000100800 */
[----:B------:R-:W4:Y:S04]  /*108a00*/  LDL R28, [R1+0xa10] ;  /* 0x000a1000011c7983 */ /* 0x000f280000100800 */
[----:B------:R-:W4:Y:S01]  /*108a10*/  LDL R0, [R1+0x24bc] ;  /* 0x0024bc0001007983 */ /* 0x000f220000100800 */
[----:B0-----:R-:W-:-:S05]  /*108a20*/  IADD3 R6, P0, PT, R8, R10, RZ ;  /* 0x0000000a08067210 */ /* 0x001fca0007f1e0ff */
[----:B--2---:R-:W-:Y:S01]  /*108a30*/  IMAD.X R7, R9, 0x1, R11, P0 ;  /* 0x0000000109077824 */ /* 0x004fe200000e060b */
[----:B---3--:R-:W-:Y:S04]  /*108a40*/  STL [R1+0x5a68], R29 ;  /* 0x005a681d01007387 */ /* 0x008fe80000100800 */
[----:B----4-:R-:W-:Y:S04]  /*108a50*/  STL [R1+0x5a6c], R28 ;  /* 0x005a6c1c01007387 */ /* 0x010fe80000100800 */
[----:B------:R-:W2:Y:S04]  /*108a60*/  LDL R24, [R1+0x24b4] ;  /* 0x0024b40001187983 */ /* 0x000ea80000100800 */
[----:B------:R-:W3:Y:S04]  /*108a70*/  LDL R25, [R1+0xa18] ;  /* 0x000a180001197983 */ /* 0x000ee80000100800 */
[----:B------:R-:W4:Y:S04]  /*108a80*/  LDL R26, [R1+0x24b0] ;  /* 0x0024b000011a7983 */ /* 0x000f280000100800 */
[----:B------:R-:W2:Y:S04]  /*108a90*/  LDL R2, [R1+0xa1c] ;  /* 0x000a1c0001027983 */ /* 0x000ea80000100800 */
[----:B------:R-:W2:Y:S04]  /*108aa0*/  LDL R8, [R1+0x24ac] ;  /* 0x0024ac0001087983 */ /* 0x000ea80000100800 */
[----:B------:R-:W2:Y:S04]  /*108ab0*/  LDL R9, [R1+0xa20] ;  /* 0x000a200001097983 */ /* 0x000ea80000100800 */
[----:B------:R0:W-:Y:S04]  /*108ac0*/  STL.64 [R1+0x2c58], R6 ;  /* 0x002c580601007387 */ /* 0x0001e80000100a00 */
[----:B------:R-:W2:Y:S01]  /*108ad0*/  LDL R27, [R1+0x24a8] ;  /* 0x0024a800011b7983 */ /* 0x000ea20000100800 */
[----:B0-----:R-:W-:-:S05]  /*108ae0*/  IADD3 R6, P0, PT, R4, R10, RZ ;  /* 0x0000000a04067210 */ /* 0x001fca0007f1e0ff */
[--C-:B------:R-:W-:Y:S01]  /*108af0*/  IMAD.X R7, R14, 0x1, R11.reuse, P0 ;  /* 0x000000010e077824 */ /* 0x100fe200000e060b */
[-C--:B------:R-:W-:Y:S01]  /*108b00*/  IADD3 R28, P0, PT, R5, R10.reuse, RZ ;  /* 0x0000000a051c7210 */ /* 0x080fe20007f1e0ff */
[----:B------:R-:W2:Y:S04]  /*108b10*/  LDL R14, [R1+0xa24] ;  /* 0x000a2400010e7983 */ /* 0x000ea80000100800 */
[----:B------:R-:W-:Y:S01]  /*108b20*/  IMAD.X R29, R0, 0x1, R11, P0 ;  /* 0x00000001001d7824 */ /* 0x000fe200000e060b */
[----:B------:R0:W-:Y:S04]  /*108b30*/  STL.64 [R1+0x2c68], R6 ;  /* 0x002c680601007387 */ /* 0x0001e80000100a00 */
[----:B------:R-:W2:Y:S04]  /*108b40*/  LDL R22, [R1+0x24a4] ;  /* 0x0024a40001167983 */ /* 0x000ea80000100800 */
        /* <DEDUP_REMOVED lines=10> */
[----:B------:R0:W-:Y:S04]  /*108bf0*/  STL.64 [R1+0x2c78], R28 ;  /* 0x002c781c01007387 */ /* 0x0001e80000100a00 */
[----:B0-----:R-:W2:Y:S04]  /*108c00*/  LDL.LU R28, [R1+0x5a6c] ;  /* 0x005a6c00011c7983 */ /* 0x001ea80000300800 */
[----:B------:R-:W3:Y:S04]  /*108c10*/  LDL R29, [R1+0x24b8] ;  /* 0x0024b800011d7983 */ /* 0x000ee80000100800 */
[----:B------:R-:W4:Y:S01]  /*108c20*/  LDL R0, [R1+0x23dc] ;  /* 0x0023dc0001007983 */ /* 0x000f220000100800 */
[----:B--2---:R-:W-:-:S05]  /*108c30*/  IADD3 R28, P0, PT, R28, R10, RZ ;  /* 0x0000000a1c1c7210 */ /* 0x004fca0007f1e0ff */
[----:B---3--:R-:W-:-:S05]  /*108c40*/  IMAD.X R29, R29, 0x1, R11, P0 ;  /* 0x000000011d1d7824 */ /* 0x008fca00000e060b */
[----:B------:R0:W-:Y:S04]  /*108c50*/  STL.64 [R1+0x2c88], R28 ;  /* 0x002c881c01007387 */ /* 0x0001e80000100a00 */
[----:B0-----:R-:W2:Y:S02]  /*108c60*/  LDL.LU R29, [R1+0x5a68] ;  /* 0x005a6800011d7983 */ /* 0x001ea40000300800 */
[----:B--2---:R-:W-:-:S05]  /*108c70*/  IADD3 R28, P0, PT, R29, R10, RZ ;  /* 0x0000000a1d1c7210 */ /* 0x004fca0007f1e0ff */
[----:B------:R-:W-:Y:S01]  /*108c80*/  IMAD.X R29, R24, 0x1, R11, P0 ;  /* 0x00000001181d7824 */ /* 0x000fe200000e060b */
[----:B------:R-:W-:-:S05]  /*108c90*/  IADD3 R24, P0, PT, R25, R10, RZ ;  /* 0x0000000a19187210 */ /* 0x000fca0007f1e0ff */
[----:B----4-:R-:W-:-:S05]  /*108ca0*/  IMAD.X R25, R26, 0x1, R11, P0 ;  /* 0x000000011a197824 */ /* 0x010fca00000e060b */
[----:B------:R0:W-:Y:S04]  /*108cb0*/  STL.64 [R1+0x2a08], R24 ;  /* 0x002a081801007387 */ /* 0x0001e80000100a00 */
[----:B------:R-:W-:Y:S01]  /*108cc0*/  STL.64 [R1+0x2c98], R28 ;  /* 0x002c981c01007387 */ /* 0x000fe20000100a00 */
[----:B0-----:R-:W-:-:S03]  /*108cd0*/  IADD3 R24, P0, PT, R2, R10, RZ ;  /* 0x0000000a02187210 */ /* 0x001fc60007f1e0ff */
[----:B------:R-:W2:Y:S02]  /*108ce0*/  LDL R2, [R1+0x248c] ;  /* 0x00248c0001027983 */ /* 0x000ea40000100800 */
[----:B------:R-:W-:-:S05]  /*108cf0*/  IMAD.X R25, R8, 0x1, R11, P0 ;  /* 0x0000000108197824 */ /* 0x000fca00000e060b */
[----:B------:R0:W-:Y:S04]  /*108d00*/  STL.64 [R1+0x2a18], R24 ;  /* 0x002a181801007387 */ /* 0x0001e80000100a00 */
[----:B------:R-:W3:Y:S01]  /*108d10*/  LDL R8, [R1+0x23e0] ;  /* 0x0023e00001087983 */ /* 0x000ee20000100800 */
[----:B0-----:R-:W-:-:S03]  /*108d20*/  IADD3 R24, P0, PT, R9, R10, RZ ;  /* 0x0000000a09187210 */ /* 0x001fc60007f1e0ff */
[----:B------:R-:W4:Y:S02]  /*108d30*/  LDL R9, [R1+0x2488] ;  /* 0x0024880001097983 */ /* 0x000f240000100800 */
[----:B------:R-:W-:-:S05]  /*108d40*/  IMAD.X R25, R27, 0x1, R11, P0 ;  /* 0x000000011b197824 */ /* 0x000fca00000e060b */
[----:B------:R0:W-:Y:S02]  /*108d50*/  STL.64 [R1+0x2a28], R24 ;  /* 0x002a281801007387 */ /* 0x0001e40000100a00 */
[----:B0-----:R-:W-:-:S05]  /*108d60*/  IADD3 R24, P0, PT, R14, R10, RZ ;  /* 0x0000000a0e187210 */ /* 0x001fca0007f1e0ff */
[----:B------:R-:W-:Y:S01]  /*108d70*/  IMAD.X R25, R22, 0x1, R11, P0 ;  /* 0x0000000116197824 */ /* 0x000fe200000e060b */
[----:B------:R-:W-:-:S05]  /*108d80*/  IADD3 R22, P0, PT, R23, R10, RZ ;  /* 0x0000000a17167210 */ /* 0x000fca0007f1e0ff */
[----:B------:R-:W-:Y:S01]  /*108d90*/  IMAD.X R23, R20, 0x1, R11, P0 ;  /* 0x0000000114177824 */ /* 0x000fe200000e060b */
[----:B------:R-:W-:-:S05]  /*108da0*/  IADD3 R20, P0, PT, R21, R10, RZ ;  /* 0x0000000a15147210 */ /* 0x000fca0007f1e0ff */
[--C-:B------:R-:W-:Y:S01]  /*108db0*/  IMAD.X R21, R18, 0x1, R11.reuse, P0 ;  /* 0x0000000112157824 */ /* 0x100fe200000e060b */
[-C--:B------:R-:W-:Y:S01]  /*108dc0*/  IADD3 R18, P0, PT, R19, R10.reuse, RZ ;  /* 0x0000000a13127210 */ /* 0x080fe20007f1e0ff */
[----:B------:R-:W-:Y:S02]  /*108dd0*/  IMAD.MOV.U32 R14, RZ, RZ, R12 ;  /* 0x000000ffff0e7224 */ /* 0x000fe400078e000c */
[----:B------:R-:W2:Y:S02]  /*108de0*/  LDL R12, [R1+0x23e4] ;  /* 0x0023e400010c7983 */ /* 0x000ea40000100800 */
[----:B------:R-:W-:Y:S02]  /*108df0*/  IMAD.X R19, R16, 0x1, R11, P0 ;  /* 0x0000000110137824 */ /* 0x000fe400000e060b */
[----:B------:R-:W-:Y:S04]  /*108e00*/  STL.64 [R1+0x2a38], R24 ;  /* 0x002a381801007387 */ /* 0x000fe80000100a00 */
        /* <DEDUP_REMOVED lines=8> */
[----:B------:R-:W-:Y:S04]  /*108e90*/  STL [R1+0x5a64], R13 ;  /* 0x005a640d01007387 */ /* 0x000fe80000100800 */
[----:B------:R0:W-:Y:S04]  /*108ea0*/  STL.64 [R1+0x2a88], R4 ;  /* 0x002a880401007387 */ /* 0x0001e80000100a00 */
[----:B------:R-:W2:Y:S04]  /*108eb0*/  LDL R29, [R1+0x23ec] ;  /* 0x0023ec00011d7983 */ /* 0x000ea80000100800 */
[----:B------:R-:W3:Y:S01]  /*108ec0*/  LDL R28, [R1+0x23e8] ;  /* 0x0023e800011c7983 */ /* 0x000ee20000100800 */
[----:B0-----:R-:W-:-:S03]  /*108ed0*/  IADD3 R4, P0, PT, R0, R10, RZ ;  /* 0x0000000a00047210 */ /* 0x001fc60007f1e0ff */
[----:B--2---:R0:W-:Y:S02]  /*108ee0*/  STL [R1+0x5a60], R29 ;  /* 0x005a601d01007387 */ /* 0x0041e40000100800 */
[----:B------:R-:W-:Y:S02]  /*108ef0*/  IMAD.X R5, R2, 0x1, R11, P0 ;  /* 0x0000000102057824 */ /* 0x000fe400000e060b */
[----:B------:R-:W2:Y:S04]  /*108f00*/  LDL R26, [R1+0x247c] ;  /* 0x00247c00011a7983 */ /* 0x000ea80000100800 */
[----:B------:R-:W2:Y:S04]  /*108f10*/  LDL R27, [R1+0x23f0] ;  /* 0x0023f000011b7983 */ /* 0x000ea80000100800 */
[----:B0-----:R-:W2:Y:S04]  /*108f20*/  LDL R29, [R1+0x2484] ;  /* 0x00248400011d7983 */ /* 0x001ea80000100800 */
[----:B------:R-:W2:Y:S04]  /*108f30*/  LDL R0, [R1+0x2478] ;  /* 0x0024780001007983 */ /* 0x000ea80000100800 */
[----:B------:R-:W2:Y:S04]  /*108f40*/  LDL R25, [R1+0x23f4] ;  /* 0x0023f40001197983 */ /* 0x000ea80000100800 */
[----:B------:R-:W2:Y:S04]  /*108f50*/  LDL R22, [R1+0x2474] ;  /* 0x0024740001167983 */ /* 0x000ea80000100800 */
[----:B------:R3:W-:Y:S04]  /*108f60*/  STL.64 [R1+0x2a98], R4 ;  /* 0x002a980401007387 */ /* 0x0007e80000100a00 */
[----:B------:R-:W2:Y:S04]  /*108f70*/  LDL R24, [R1+0x23f8] ;  /* 0x0023f80001187983 */ /* 0x000ea80000100800 */
[----:B------:R-:W2:Y:S01]  /*108f80*/  LDL R21, [R1+0x2470] ;  /* 0x0024700001157983 */ /* 0x000ea20000100800 */
[----:B---3--:R-:W-:-:S05]  /*108f90*/  IADD3 R4, P0, PT, R8, R10, RZ ;  /* 0x0000000a08047210 */ /* 0x008fca0007f1e0ff */
[----:B----4-:R-:W-:Y:S01]  /*108fa0*/  IMAD.X R5, R9, 0x1, R11, P0 ;  /* 0x0000000109057824 */ /* 0x010fe200000e060b */
[----:B------:R-:W-:-:S04]  /*108fb0*/  IADD3 R12, P0, PT, R12, R10, RZ ;  /* 0x0000000a0c0c7210 */ /* 0x000fc80007f1e0ff */
[----:B------:R0:W-:Y:S04]  /*108fc0*/  STL.64 [R1+0x2aa8], R4 ;  /* 0x002aa80401007387 */ /* 0x0001e80000100a00 */
[----:B------:R-:W3:Y:S04]  /*108fd0*/  LDL R23, [R1+0x23fc] ;  /* 0x0023fc0001177983 */ /* 0x000ee80000100800 */
[----:B------:R-:W4:Y:S04]  /*108fe0*/  LDL R6, [R1+0x246c] ;  /* 0x00246c0001067983 */ /* 0x000f280000100800 */
[----:B------:R-:W3:Y:S04]  /*108ff0*/  LDL R7, [R1+0x2400] ;  /* 0x0024000001077983 */ /* 0x000ee80000100800 */
[----:B------:R-:W3:Y:S04]  /*109000*/  LDL R8, [R1+0x2468] ;  /* 0x0024680001087983 */ /* 0x000ee80000100800 */
[----:B------:R-:W3:Y:S04]  /*109010*/  LDL R9, [R1+0x2404] ;  /* 0x0024040001097983 */ /* 0x000ee80000100800 */
[----:B------:R-:W3:Y:S04]  /*109020*/  LDL R18, [R1+0x2464] ;  /* 0x0024640001127983 */ /* 0x000ee80000100800 */
[----:B------:R-:W3:Y:S04]  /*109030*/  LDL R19, [R1+0x2408] ;  /* 0x0024080001137983 */ /* 0x000ee80000100800 */
[----:B------:R-:W3:Y:S04]  /*109040*/  LDL R20, [R1+0x2460] ;  /* 0x0024600001147983 */ /* 0x000ee80000100800 */
[----:B------:R-:W3:Y:S04]  /*109050*/  LDL R16, [R1+0x240c] ;  /* 0x00240c0001107983 */ /* 0x000ee80000100800 */
[----:B0-----:R-:W3:Y:S04]  /*109060*/  LDL R4, [R1+0x245c] ;  /* 0x00245c0001047983 */ /* 0x001ee80000100800 */
[----:B------:R-:W3:Y:S04]  /*109070*/  LDL R5, [R1+0x2410] ;  /* 0x0024100001057983 */ /* 0x000ee80000100800 */
[----:B------:R-:W3:Y:S01]  /*109080*/  LDL R2, [R1+0x2458] ;  /* 0x0024580001027983 */ /* 0x000ee20000100800 */
[----:B--2---:R-:W-:-:S05]  /*109090*/  IMAD.X R13, R29, 0x1, R11, P0 ;  /* 0x000000011d0d7824 */ /* 0x004fca00000e060b */
[----:B------:R0:W-:Y:S04]  /*1090a0*/  STL.64 [R1+0x2ab8], R12 ;  /* 0x002ab80c01007387 */ /* 0x0001e80000100a00 */
[----:B0-----:R-:W2:Y:S04]  /*1090b0*/  LDL.LU R13, [R1+0x5a64] ;  /* 0x005a6400010d7983 */ /* 0x001ea80000300800 */
[----:B------:R-:W3:Y:S01]  /*1090c0*/  LDL R29, [R1+0x2480] ;  /* 0x00248000011d7983 */ /* 0x000ee20000100800 */
[----:B------:R-:W-:Y:S01]  /*1090d0*/  IADD3 R28, P0, PT, R28, R10, RZ ;  /* 0x0000000a1c1c7210 */ /* 0x000fe20007f1e0ff */
[----:B--2---:R-:W-:-:S02]  /*1090e0*/  IMAD.MOV.U32 R12, RZ, RZ, R13 ;  /* 0x000000ffff0c7224 */ /* 0x004fc400078e000d */
[----:B------:R-:W2:Y:S02]  /*1090f0*/  LDL R13, [R1+0x2414] ;  /* 0x00241400010d7983 */ /* 0x000ea40000100800 */
[----:B---3--:R-:W-:-:S05]  /*109100*/  IMAD.X R29, R29, 0x1, R11, P0 ;  /* 0x000000011d1d7824 */ /* 0x008fca00000e060b */
[----:B------:R0:W-:Y:S04]  /*109110*/  STL.64 [R1+0x2ac8], R28 ;  /* 0x002ac81c01007387 */ /* 0x0001e80000100a00 */
[----:B0-----:R-:W3:Y:S02]  /*109120*/  LDL.LU R29, [R1+0x5a60] ;  /* 0x005a6000011d7983 */ /* 0x001ee40000300800 */
[----:B---3--:R-:W-:-:S05]  /*109130*/  IADD3 R28, P0, PT, R29, R10, RZ ;  /* 0x0000000a1d1c7210 */ /* 0x008fca0007f1e0ff */
[----:B------:R-:W-:Y:S01]  /*109140*/  IMAD.X R29, R26, 0x1, R11, P0 ;  /* 0x000000011a1d7824 */ /* 0x000fe200000e060b */
[----:B------:R-:W-:-:S04]  /*109150*/  IADD3 R26, P0, PT, R27, R10, RZ ;  /* 0x0000000a1b1a7210 */ /* 0x000fc80007f1e0ff */
[----:B------:R0:W-:Y:S01]  /*109160*/  STL.64 [R1+0x2ad8], R28 ;  /* 0x002ad81c01007387 */ /* 0x0001e20000100a00 */
[----:B------:R-:W-:-:S03]  /*109170*/  IMAD.X R27, R0, 0x1, R11, P0 ;  /* 0x00000001001b7824 */ /* 0x000fc600000e060b */
[----:B0-----:R-:W3:Y:S04]  /*109180*/  LDL.LU.64 R28, [R1+0x5a58] ;  /* 0x005a5800011c7983 */ /* 0x001ee80000300a00 */
[----:B------:R-:W3:Y:S04]  /*109190*/  LDL R0, [R1+0x2454] ;  /* 0x0024540001007983 */ /* 0x000ee80000100800 */
[----:B------:R0:W-:Y:S02]  /*1091a0*/  STL.64 [R1+0x2ae8], R26 ;  /* 0x002ae81a01007387 */ /* 0x0001e40000100a00 */
[----:B0-----:R-:W-:-:S02]  /*1091b0*/  IADD3 R26, P0, PT, R25, R10, RZ ;  /* 0x0000000a191a7210 */ /* 0x001fc40007f1e0ff */
[----:B------:R-:W3:Y:S03]  /*1091c0*/  LDL R25, [R1+0x2418] ;  /* 0x0024180001197983 */ /* 0x000ee60000100800 */
[----:B------:R-:W-:Y:S02]  /*1091d0*/  IMAD.X R27, R22, 0x1, R11, P0 ;  /* 0x00000001161b7824 */ /* 0x000fe400000e060b */
[----:B------:R-:W3:Y:S04]  /*1091e0*/  LDL R22, [R1+0x2450] ;  /* 0x0024500001167983 */ /* 0x000ee80000100800 */
[----:B------:R0:W-:Y:S02]  /*1091f0*/  STL.64 [R1+0x2af8], R26 ;  /* 0x002af81a01007387 */ /* 0x0001e40000100a00 */
[----:B0-----:R-:W-:-:S05]  /*109200*/  IADD3 R26, P0, PT, R24, R10, RZ ;  /* 0x0000000a181a7210 */ /* 0x001fca0007f1e0ff */
[----:B------:R-:W-:Y:S02]  /*109210*/  IMAD.X R27, R21, 0x1, R11, P0 ;  /* 0x00000001151b7824 */ /* 0x000fe400000e060b */
[----:B------:R-:W3:Y:S04]  /*109220*/  LDL R21, [R1+0x2430] ;  /* 0x0024300001157983 */ /* 0x000ee80000100800 */
[----:B------:R0:W-:Y:S02]  /*109230*/  STL.64 [R1+0x2b08], R26 ;  /* 0x002b081a01007387 */ /* 0x0001e40000100a00 */
[----:B0-----:R-:W-:-:S05]  /*109240*/  IADD3 R26, P0, PT, R23, R10, RZ ;  /* 0x0000000a171a7210 */ /* 0x001fca0007f1e0ff */
[----:B----4-:R-:W-:Y:S01]  /*109250*/  IMAD.X R27, R6, 0x1, R11, P0 ;  /* 0x00000001061b7824 */ /* 0x010fe200000e060b */
[----:B------:R-:W-:-:S05]  /*109260*/  IADD3 R6, P0, PT, R7, R10, RZ ;  /* 0x0000000a07067210 */ /* 0x000fca0007f1e0ff */
[----:B------:R-:W-:Y:S01]  /*109270*/  IMAD.X R7, R8, 0x1, R11, P0 ;  /* 0x0000000108077824 */ /* 0x000fe200000e060b */
[----:B------:R-:W-:-:S05]  /*109280*/  IADD3 R8, P0, PT, R9, R10, RZ ;  /* 0x0000000a09087210 */ /* 0x000fca0007f1e0ff */
[--C-:B------:R-:W-:Y:S01]  /*109290*/  IMAD.X R9, R18, 0x1, R11.reuse, P0 ;  /* 0x0000000112097824 */ /* 0x100fe200000e060b */
[-C--:B------:R-:W-:Y:S01]  /*1092a0*/  IADD3 R18, P0, PT, R19, R10.reuse, RZ ;  /* 0x0000000a13127210 */ /* 0x080fe20007f1e0ff */
[----:B------:R0:W-:Y:S04]  /*1092b0*/  STL.64 [R1+0x2b18], R26 ;  /* 0x002b181a01007387 */ /* 0x0001e80000100a00 */
[----:B------:R-:W-:Y:S01]  /*1092c0*/  IMAD.X R19, R20, 0x1, R11, P0 ;  /* 0x0000000114137824 */ /* 0x000fe200000e060b */
[----:B0-----:R-:W4:Y:S04]  /*1092d0*/  LDL.LU.64 R26, [R1+0x5a50] ;  /* 0x005a5000011a7983 */ /* 0x001f280000300a00 */
[----:B------:R0:W-:Y:S04]  /*1092e0*/  STL.64 [R1+0x2b28], R6 ;  /* 0x002b280601007387 */ /* 0x0001e80000100a00 */
[----:B0-----:R-:W4:Y:S04]  /*1092f0*/  LDL.LU.64 R6, [R1+0x5a48] ;  /* 0x005a480001067983 */ /* 0x001f280000300a00 */
[----:B------:R0:W-:Y:S04]  /*109300*/  STL.64 [R1+0x2988], R8 ;  /* 0x0029880801007387 */ /* 0x0001e80000100a00 */
[----:B0-----:R-:W4:Y:S04]  /*109310*/  LDL.LU.64 R8, [R1+0x5a40] ;  /* 0x005a400001087983 */ /* 0x001f280000300a00 */
[----:B------:R0:W-:Y:S01]  /*109320*/  STL.64 [R1+0x2998], R18 ;  /* 0x0029981201007387 */ /* 0x0001e20000100a00 */
[----:B------:R-:W-:Y:S01]  /*109330*/  IMAD.MOV.U32 R20, RZ, RZ, R12 ;  /* 0x000000ffff147224 */ /* 0x000fe200078e000c */
[----:B0-----:R-:W-:-:S05]  /*109340*/  IADD3 R18, P0, PT, R16, R10, RZ ;  /* 0x0000000a10127210 */ /* 0x001fca0007f1e0ff */
[----:B------:R-:W-:Y:S01]  /*109350*/  IMAD.X R19, R4, 0x1, R11, P0 ;  /* 0x0000000104137824 */ /* 0x000fe200000e060b */
[----:B------:R-:W-:-:S05]  /*109360*/  IADD3 R4, P0, PT, R5, R10, RZ ;  /* 0x0000000a05047210 */ /* 0x000fca0007f1e0ff */
[----:B------:R-:W-:Y:S01]  /*109370*/  IMAD.X R5, R2, 0x1, R11, P0 ;  /* 0x0000000102057824 */ /* 0x000fe200000e060b */
[----:B--2---:R-:W-:Y:S01]  /*109380*/  IADD3 R12, P0, PT, R13, R10, RZ ;  /* 0x0000000a0d0c7210 */ /* 0x004fe20007f1e0ff */
[----:B------:R0:W-:Y:S01]  /*109390*/  STL.64 [R1+0x29a8], R18 ;  /* 0x0029a81201007387 */ /* 0x0001e20000100a00 */
[----:B------:R-:W-:-:S03]  /*1093a0*/  IMAD.MOV.U32 R23, RZ, RZ, R3 ;  /* 0x000000ffff177224 */ /* 0x000fc600078e0003 */
[----:B------:R1:W-:Y:S04]  /*1093b0*/  STL.64 [R1+0x29b8], R4 ;  /* 0x0029b80401007387 */ /* 0x0003e80000100a00 */
[----:B------:R-:W2:Y:S04]  /*1093c0*/  LDL R2, [R1+0x2898] ;  /* 0x0028980001027983 */ /* 0x000ea80000100800 */
[----:B0-----:R-:W2:Y:S04]  /*1093d0*/  LDL R18, [R1+0x289c] ;  /* 0x00289c0001127983 */ /* 0x001ea80000100800 */
[----:B------:R-:W2:Y:S04]  /*1093e0*/  LDL R19, [R1+0x2434] ;  /* 0x0024340001137983 */ /* 0x000ea80000100800 */
[----:B------:R-:W2:Y:S04]  /*1093f0*/  LDL R3, [R1+0x2438] ;  /* 0x0024380001037983 */ /* 0x000ea80000100800 */
[----:B-1----:R-:W2:Y:S04]  /*109400*/  LDL R4, [R1+0x2894] ;  /* 0x0028940001047983 */ /* 0x002ea80000100800 */
[----:B------:R-:W2:Y:S01]  /*109410*/  LDL R5, [R1+0x243c] ;  /* 0x00243c0001057983 */ /* 0x000ea20000100800 */
[----:B---3--:R-:W-:-:S05]  /*109420*/  IMAD.X R13, R0, 0x1, R11, P0 ;  /* 0x00000001000d7824 */ /* 0x008fca00000e060b */
[----:B------:R0:W-:Y:S04]  /*109430*/  STL.64 [R1+0x29c8], R12 ;  /* 0x0029c80c01007387 */ /* 0x0001e80000100a00 */
[----:B0-----:R-:W3:Y:S01]  /*109440*/  LDL.LU.64 R12, [R1+0x5a38] ;  /* 0x005a3800010c7983 */ /* 0x001ee20000300a00 */
[----:B------:R-:W-:-:S03]  /*109450*/  IADD3 R24, P0, PT, R25, R10, RZ ;  /* 0x0000000a19187210 */ /* 0x000fc60007f1e0ff */
[----:B------:R-:W2:Y:S02]  /*109460*/  LDL R16, [R1+0x2890] ;  /* 0x0028900001107983 */ /* 0x000ea40000100800 */
[----:B------:R-:W-:-:S05]  /*109470*/  IMAD.X R25, R22, 0x1, R11, P0 ;  /* 0x0000000116197824 */ /* 0x000fca00000e060b */
[----:B------:R0:W-:Y:S01]  /*109480*/  STL.64 [R1+0x29d8], R24 ;  /* 0x0029d81801007387 */ /* 0x0001e20000100a00 */
[----:B------:R-:W-:Y:S01]  /*109490*/  VIADD R22, R21, UR6 ;  /* 0x0000000615167c36 */ /* 0x000fe20008000000 */
[----:B------:R-:W1:Y:S01]  /*1094a0*/  LDCU UR6, c[0x0][0x3b8] ;  /* 0x00007700ff0677ac */ /* 0x000e620008000800 */
[----:B---3--:R-:W-:Y:S02]  /*1094b0*/  SHF.R.S32.HI R0, RZ, 0x1f, R12 ;  /* 0x0000001fff007819 */ /* 0x008fe4000001140c */
[----:B0-----:R-:W-:-:S05]  /*1094c0*/  IADD3 R24, P0, PT, R12, R10, RZ ;  /* 0x0000000a0c187210 */ /* 0x001fca0007f1e0ff */
[----:B------:R-:W-:-:S05]  /*1094d0*/  IMAD.X R25, R0, 0x1, R11, P0 ;  /* 0x0000000100197824 */ /* 0x000fca00000e060b */
[----:B------:R0:W-:Y:S01]  /*1094e0*/  STL.64 [R1+0x29e8], R24 ;  /* 0x0029e81801007387 */ /* 0x0001e20000100a00 */
[----:B------:R-:W-:-:S03]  /*1094f0*/  SHF.R.S32.HI R0, RZ, 0x1f, R22 ;  /* 0x0000001fff007819 */ /* 0x000fc60000011416 */
[----:B------:R3:W-:Y:S01]  /*109500*/  STL [R1+0x58c0], R13 ;  /* 0x0058c00d01007387 */ /* 0x0007e20000100800 */
[----:B0-----:R-:W-:-:S03]  /*109510*/  IADD3 R24, P0, PT, R13, R10, RZ ;  /* 0x0000000a0d187210 */ /* 0x001fc60007f1e0ff */
[----:B------:R-:W-:Y:S02]  /*109520*/  STL [R1+0x242c], R22 ;  /* 0x00242c1601007387 */ /* 0x000fe40000100800 */
[----:B----4-:R-:W-:-:S05]  /*109530*/  IMAD.X R25, R8, 0x1, R11, P0 ;  /* 0x0000000108197824 */ /* 0x010fca00000e060b */
[----:B------:R0:W-:Y:S01]  /*109540*/  STL.64 [R1+0x29f8], R24 ;  /* 0x0029f81801007387 */ /* 0x0001e20000100a00 */
[----:B---3--:R-:W-:Y:S01]  /*109550*/  IMAD.MOV.U32 R13, RZ, RZ, R14 ;  /* 0x000000ffff0d7224 */ /* 0x008fe200078e000e */
[----:B0-----:R-:W-:Y:S02]  /*109560*/  IADD3 R24, P0, PT, R22, R6, RZ ;  /* 0x0000000616187210 */ /* 0x001fe40007f1e0ff */
[----:B------:R-:W-:Y:S03]  /*109570*/  STL [R1+0x28a0], R0 ;  /* 0x0028a00001007387 */ /* 0x000fe60000100800 */
[----:B------:R-:W-:Y:S01]  /*109580*/  IMAD.X R25, R0, 0x1, R9, P0 ;  /* 0x0000000100197824 */ /* 0x000fe200000e0609 */
[----:B------:R-:W-:-:S04]  /*109590*/  IADD3 R14, P0, PT, R22, R10, RZ ;  /* 0x0000000a160e7210 */ /* 0x000fc80007f1e0ff */
[----:B------:R0:W-:Y:S04]  /*1095a0*/  STL.64 [R1+0x53f8], R24 ;  /* 0x0053f81801007387 */ /* 0x0001e80000100a00 */
[----:B0-----:R-:W3:Y:S04]  /*1095b0*/  LDL.LU.64 R24, [R1+0x5a30] ;  /* 0x005a300001187983 */ /* 0x001ee80000300a00 */
[----:B------:R0:W-:Y:S02]  /*1095c0*/  STL.64 [R1+0x58c8], R8 ;  /* 0x0058c80801007387 */ /* 0x0001e40000100a00 */
[----:B0-----:R-:W-:-:S02]  /*1095d0*/  IMAD.MOV.U32 R9, RZ, RZ, R15 ;  /* 0x000000ffff097224 */ /* 0x001fc400078e000f */
[----:B------:R-:W-:-:S05]  /*1095e0*/  IMAD.X R15, R0, 0x1, R11, P0 ;  /* 0x00000001000f7824 */ /* 0x000fca00000e060b */
[----:B------:R0:W-:Y:S04]  /*1095f0*/  STL.64 [R1+0x5408], R14 ;  /* 0x0054080e01007387 */ /* 0x0001e80000100a00 */
[----:B0-----:R-:W4:Y:S01]  /*109600*/  LDL.LU.64 R14, [R1+0x5a28] ;  /* 0x005a2800010e7983 */ /* 0x001f220000300a00 */
[----:B------:R-:W-:-:S03]  /*109610*/  IMAD.MOV.U32 R8, RZ, RZ, R20 ;  /* 0x000000ffff087224 */ /* 0x000fc600078e0014 */
[----:B------:R0:W-:Y:S02]  /*109620*/  STL.64 [R1+0x58d0], R10 ;  /* 0x0058d00a01007387 */ /* 0x0001e40000100a00 */
[----:B0-----:R-:W-:Y:S01]  /*109630*/  IMAD.MOV.U32 R11, RZ, RZ, R23 ;  /* 0x000000ffff0b7224 */ /* 0x001fe200078e0017 */
[----:B----4-:R-:W-:-:S05]  /*109640*/  IADD3 R22, P0, PT, R22, R14, RZ ;  /* 0x0000000e16167210 */ /* 0x010fca0007f1e0ff */
[--C-:B------:R-:W-:Y:S01]  /*109650*/  IMAD.X R23, R0, 0x1, R15.reuse, P0 ;  /* 0x0000000100177824 */ /* 0x100fe200000e060f */
[-C--:B------:R-:W-:Y:S01]  /*109660*/  IADD3 R20, P0, PT, R21, R14.reuse, RZ ;  /* 0x0000000e15147210 */ /* 0x080fe20007f1e0ff */
[----:B------:R-:W4:Y:S04]  /*109670*/  LDL.LU R0, [R1+0x5a20] ;  /* 0x005a200001007983 */ /* 0x000f280000300800 */
[----:B--2---:R-:W-:Y:S01]  /*109680*/  IMAD.X R21, R18, 0x1, R15, P0 ;  /* 0x0000000112157824 */ /* 0x004fe200000e060f */
[----:B------:R-:W-:-:S05]  /*109690*/  IADD3 R18, P0, PT, R19, R14, RZ ;  /* 0x0000000e13127210 */ /* 0x000fca0007f1e0ff */
[--C-:B------:R-:W-:Y:S01]  /*1096a0*/  IMAD.X R19, R2, 0x1, R15.reuse, P0 ;  /* 0x0000000102137824 */ /* 0x100fe200000e060f */
[-C--:B------:R-:W-:Y:S01]  /*1096b0*/  IADD3 R2, P0, PT, R3, R14.reuse, RZ ;  /* 0x0000000e03027210 */ /* 0x080fe20007f1e0ff */
[----:B------:R0:W-:Y:S04]  /*1096c0*/  STL.64 [R1+0x5410], R22 ;  /* 0x0054101601007387 */ /* 0x0001e80000100a00 */
[----:B------:R-:W-:Y:S01]  /*1096d0*/  IMAD.X R3, R4, 0x1, R15, P0 ;  /* 0x0000000104037824 */ /* 0x000fe200000e060f */
[----:B0-----:R-:W2:Y:S04]  /*1096e0*/  LDL.LU.64 R22, [R1+0x5a18] ;  /* 0x005a180001167983 */ /* 0x001ea80000300a00 */
[----:B------:R0:W-:Y:S04]  /*1096f0*/  STL.64 [R1+0x53f0], R20 ;  /* 0x0053f01401007387 */ /* 0x0001e80000100a00 */
[----:B0-----:R-:W2:Y:S04]  /*109700*/  LDL.LU.64 R20, [R1+0x5a10] ;  /* 0x005a100001147983 */ /* 0x001ea80000300a00 */
[----:B------:R0:W-:Y:S04]  /*109710*/  STL.64 [R1+0x53c8], R18 ;  /* 0x0053c81201007387 */ /* 0x0001e80000100a00 */
[----:B0-----:R-:W2:Y:S04]  /*109720*/  LDL.LU.64 R18, [R1+0x5a08] ;  /* 0x005a080001127983 */ /* 0x001ea80000300a00 */
[----:B------:R0:W-:Y:S04]  /*109730*/  STL.64 [R1+0x53b8], R2 ;  /* 0x0053b80201007387 */ /* 0x0001e80000100a00 */
[----:B0-----:R-:W2:Y:S01]  /*109740*/  LDL.LU.64 R2, [R1+0x5a00] ;  /* 0x005a000001027983 */ /* 0x001ea20000300a00 */
[----:B------:R-:W-:-:S05]  /*109750*/  IADD3 R4, P0, PT, R5, R14, RZ ;  /* 0x0000000e05047210 */ /* 0x000fca0007f1e0ff */
[----:B------:R-:W-:-:S05]  /*109760*/  IMAD.X R5, R16, 0x1, R15, P0 ;  /* 0x0000000110057824 */ /* 0x000fca00000e060f */
[----:B------:R0:W-:Y:S01]  /*109770*/  STL.64 [R1+0x5398], R4 ;  /* 0x0053980401007387 */ /* 0x0001e20000100a00 */
[----:B----4-:R-:W-:Y:S02]  /*109780*/  SHF.R.S32.HI R10, RZ, 0x1f, R0 ;  /* 0x0000001fff0a7819 */ /* 0x010fe40000011400 */
[----:B0-----:R-:W-:-:S05]  /*109790*/  IADD3 R4, P0, PT, R0, R14, RZ ;  /* 0x0000000e00047210 */ /* 0x001fca0007f1e0ff */
[----:B------:R-:W-:-:S05]  /*1097a0*/  IMAD.X R5, R10, 0x1, R15, P0 ;  /* 0x000000010a057824 */ /* 0x000fca00000e060f */
[----:B------:R0:W-:Y:S01]  /*1097b0*/  STL.64 [R1+0x5378], R4 ;  /* 0x0053780401007387 */ /* 0x0001e20000100a00 */
[----:B--2---:R-:W-:Y:S02]  /*1097c0*/  SHF.R.S32.HI R16, RZ, 0x1f, R2 ;  /* 0x0000001fff107819 */ /* 0x004fe40000011402 */
[----:B0-----:R-:W-:-:S05]  /*1097d0*/  IADD3 R4, P0, PT, R2, R14, RZ ;  /* 0x0000000e02047210 */ /* 0x001fca0007f1e0ff */
[----:B------:R-:W-:-:S05]  /*1097e0*/  IMAD.X R5, R16, 0x1, R15, P0 ;  /* 0x0000000110057824 */ /* 0x000fca00000e060f */
[----:B------:R0:W-:Y:S04]  /*1097f0*/  STL.64 [R1+0x5360], R4 ;  /* 0x0053600401007387 */ /* 0x0001e80000100a00 */
[----:B0-----:R-:W2:Y:S01]  /*109800*/  LDL.LU.64 R4, [R1+0x59f8] ;  /* 0x0059f80001047983 */ /* 0x001ea20000300a00 */
[----:B------:R-:W-:-:S03]  /*109810*/  IADD3 R16, P0, PT, R3, R14, RZ ;  /* 0x0000000e03107210 */ /* 0x000fc60007f1e0ff */
[----:B------:R0:W-:Y:S04]  /*109820*/  STL.64 [R1+0x5890], R2 ;  /* 0x0058900201007387 */ /* 0x0001e80000100a00 */
[----:B------:R4:W-:Y:S01]  /*109830*/  STL [R1+0x5340], R16 ;  /* 0x0053401001007387 */ /* 0x0009e20000100800 */
[----:B0-----:R-:W-:Y:S02]  /*109840*/  IMAD.MOV.U32 R2, RZ, RZ, R16 ;  /* 0x000000ffff027224 */ /* 0x001fe400078e0010 */
[----:B------:R-:W-:Y:S02]  /*109850*/  IMAD.MOV.U32 R3, RZ, RZ, R17 ;  /* 0x000000ffff037224 */ /* 0x000fe400078e0011 */
[----:B----4-:R-:W4:Y:S01]  /*109860*/  LDL.LU.64 R16, [R1+0x59f0] ;  /* 0x0059f00001107983 */ /* 0x010f220000300a00 */
[----:B------:R-:W-:-:S05]  /*109870*/  IMAD.X R3, R11, 0x1, R15, P0 ;  /* 0x000000010b037824 */ /* 0x000fca00000e060f */
[----:B------:R0:W-:Y:S01]  /*109880*/  STL [R1+0x5344], R3 ;  /* 0x0053440301007387 */ /* 0x0001e20000100800 */
[----:B--2---:R-:W-:Y:S02]  /*109890*/  SHF.R.S32.HI R10, RZ, 0x1f, R4 ;  /* 0x0000001fff0a7819 */ /* 0x004fe40000011404 */
[----:B------:R-:W-:-:S05]  /*1098a0*/  IADD3 R2, P0, PT, R4, R14, RZ ;  /* 0x0000000e04027210 */ /* 0x000fca0007f1e0ff */
[----:B0-----:R-:W-:Y:S01]  /*1098b0*/  IMAD.X R3, R10, 0x1, R15, P0 ;  /* 0x000000010a037824 */ /* 0x001fe200000e060f */
[----:B------:R-:W-:-:S04]  /*1098c0*/  SHF.R.S32.HI R11, RZ, 0x1f, R5 ;  /* 0x0000001fff0b7819 */ /* 0x000fc80000011405 */
[----:B------:R0:W-:Y:S02]  /*1098d0*/  STL.64 [R1+0x5320], R2 ;  /* 0x0053200201007387 */ /* 0x0001e40000100a00 */
[----:B0-----:R-:W-:Y:S02]  /*1098e0*/  IADD3 R2, P0, PT, R5, R14, RZ ;  /* 0x0000000e05027210 */ /* 0x001fe40007f1e0ff */
[----:B------:R-:W-:Y:S03]  /*1098f0*/  STL.64 [R1+0x5898], R4 ;  /* 0x0058980401007387 */ /* 0x000fe60000100a00 */
[----:B------:R-:W-:Y:S01]  /*109900*/  IMAD.X R3, R11, 0x1, R15, P0 ;  /* 0x000000010b037824 */ /* 0x000fe200000e060f */
[----:B------:R-:W-:-:S04]  /*109910*/  SHF.R.S32.HI R11, RZ, 0x1f, R7 ;  /* 0x0000001fff0b7819 */ /* 0x000fc80000011407 */
[----:B------:R0:W-:Y:S01]  /*109920*/  STL.64 [R1+0x5308], R2 ;  /* 0x0053080201007387 */ /* 0x0001e20000100a00 */
[----:B----4-:R-:W-:Y:S02]  /*109930*/  SHF.R.S32.HI R10, RZ, 0x1f, R16 ;  /* 0x0000001fff0a7819 */ /* 0x010fe40000011410 */
[----:B0-----:R-:W-:Y:S01]  /*109940*/  IADD3 R2, P0, PT, R7, R14, RZ ;  /* 0x0000000e07027210 */ /* 0x001fe20007f1e0ff */
[----:B------:R-:W-:Y:S04]  /*109950*/  STL.64 [R1+0x58d8], R6 ;  /* 0x0058d80601007387 */ /* 0x000fe80000100a00 */
[----:B------:R-:W-:-:S05]  /*109960*/  IMAD.X R3, R11, 0x1, R15, P0 ;  /* 0x000000010b037824 */ /* 0x000fca00000e060f */
[----:B------:R0:W-:Y:S01]  /*109970*/  STL.64 [R1+0x52e8], R2 ;  /* 0x0052e80201007387 */ /* 0x0001e20000100a00 */
[----:B------:R-:W-:Y:S02]  /*109980*/  SHF.R.S32.HI R11, RZ, 0x1f, R17 ;  /* 0x0000001fff0b7819 */ /* 0x000fe40000011411 */
[----:B0-----:R-:W-:-:S05]  /*109990*/  IADD3 R2, P0, PT, R16, R14, RZ ;  /* 0x0000000e10027210 */ /* 0x001fca0007f1e0ff */
[----:B------:R-:W-:-:S05]  /*1099a0*/  IMAD.X R3, R10, 0x1, R15, P0 ;  /* 0x000000010a037824 */ /* 0x000fca00000e060f */
[----:B------:R0:W-:Y:S02]  /*1099b0*/  STL.64 [R1+0x52c8], R2 ;  /* 0x0052c80201007387 */ /* 0x0001e40000100a00 */
[----:B0-----:R-:W-:Y:S02]  /*1099c0*/  IADD3 R2, P0, PT, R17, R14, RZ ;  /* 0x0000000e11027210 */ /* 0x001fe40007f1e0ff */
[----:B------:R-:W-:Y:S03]  /*1099d0*/  STL.64 [R1+0x58a0], R16 ;  /* 0x0058a01001007387 */ /* 0x000fe60000100a00 */
[----:B------:R-:W-:Y:S01]  /*1099e0*/  IMAD.X R3, R11, 0x1, R15, P0 ;  /* 0x000000010b037824 */ /* 0x000fe200000e060f */
[----:B------:R-:W-:-:S04]  /*1099f0*/  SHF.R.S32.HI R11, RZ, 0x1f, R18 ;  /* 0x0000001fff0b7819 */ /* 0x000fc80000011412 */
[----:B------:R0:W-:Y:S01]  /*109a00*/  STL.64 [R1+0x52b0], R2 ;  /* 0x0052b00201007387 */ /* 0x0001e20000100a00 */
[----:B------:R-:W-:Y:S02]  /*109a10*/  SHF.R.S32.HI R10, RZ, 0x1f, R19 ;  /* 0x0000001fff0a7819 */ /* 0x000fe40000011413 */
[----:B0-----:R-:W-:-:S05]  /*109a20*/  IADD3 R2, P0, PT, R18, R14, RZ ;  /* 0x0000000e12027210 */ /* 0x001fca0007f1e0ff */
[----:B------:R-:W-:-:S05]  /*109a30*/  IMAD.X R3, R11, 0x1, R15, P0 ;  /* 0x000000010b037824 */ /* 0x000fca00000e060f */
[----:B------:R0:W-:Y:S01]  /*109a40*/  STL.64 [R1+0x5290], R2 ;  /* 0x0052900201007387 */ /* 0x0001e20000100a00 */
[----:B------:R-:W-:Y:S02]  /*109a50*/  SHF.R.S32.HI R11, RZ, 0x1f, R20 ;  /* 0x0000001fff0b7819 */ /* 0x000fe40000011414 */
[----:B0-----:R-:W-:Y:S01]  /*109a60*/  IADD3 R2, P0, PT, R19, R14, RZ ;  /* 0x0000000e13027210 */ /* 0x001fe20007f1e0ff */
[----:B------:R-:W-:Y:S04]  /*109a70*/  STL.64 [R1+0x58a8], R18 ;  /* 0x0058a81201007387 */ /* 0x000fe80000100a00 */
[----:B------:R-:W-:-:S05]  /*109a80*/  IMAD.X R3, R10, 0x1, R15, P0 ;  /* 0x000000010a037824 */ /* 0x000fca00000e060f */
        /* <DEDUP_REMOVED lines=9> */
[----:B------:R0:W-:Y:S02]  /*109b20*/  STL.64 [R1+0x5238], R2 ;  /* 0x0052380201007387 */ /* 0x0001e40000100a00 */
[----:B0-----:R-:W-:-:S05]  /*109b30*/  IADD3 R2, P0, PT, R22, R14, RZ ;  /* 0x0000000e16027210 */ /* 0x001fca0007f1e0ff */
[----:B------:R-:W-:Y:S01]  /*109b40*/  IMAD.X R3, R11, 0x1, R15, P0 ;  /* 0x000000010b037824 */ /* 0x000fe200000e060f */
[----:B------:R-:W-:-:S04]  /*109b50*/  SHF.R.S32.HI R11, RZ, 0x1f, R23 ;  /* 0x0000001fff0b7819 */ /* 0x000fc80000011417 */
[----:B------:R0:W-:Y:S01]  /*109b60*/  STL.64 [R1+0x5218], R2 ;  /* 0x0052180201007387 */ /* 0x0001e20000100a00 */
[----:B---3--:R-:W-:-:S03]  /*109b70*/  SHF.R.S32.HI R10, RZ, 0x1f, R24 ;  /* 0x0000001fff0a7819 */ /* 0x008fc60000011418 */
[----:B------:R-:W-:Y:S01]  /*109b80*/  STL.64 [R1+0x58e0], R22 ;  /* 0x0058e01601007387 */ /* 0x000fe20000100a00 */
[----:B0-----:R-:W-:-:S05]  /*109b90*/  IADD3 R2, P0, PT, R23, R14, RZ ;  /* 0x0000000e17027210 */ /* 0x001fca0007f1e0ff */
[----:B------:R-:W-:Y:S02]  /*109ba0*/  IMAD.X R3, R11, 0x1, R15, P0 ;  /* 0x000000010b037824 */ /* 0x000fe400000e060f */
[----:B------:R-:W2:Y:S04]  /*109bb0*/  LDL.LU R11, [R1+0x2840] ;  /* 0x00284000010b7983 */ /* 0x000ea80000300800 */
[----:B------:R0:W-:Y:S02]  /*109bc0*/  STL.64 [R1+0x5200], R2 ;  /* 0x0052000201007387 */ /* 0x0001e40000100a00 */
[----:B0-----:R-:W-:-:S05]  /*109bd0*/  IADD3 R2, P0, PT, R24, R14, RZ ;  /* 0x0000000e18027210 */ /* 0x001fca0007f1e0ff */
[----:B------:R-:W-:Y:S01]  /*109be0*/  IMAD.X R3, R10, 0x1, R15, P0 ;  /* 0x000000010a037824 */ /* 0x000fe200000e060f */
[----:B------:R-:W-:-:S04]  /*109bf0*/  IADD3 R4, P0, PT, R25, R14, RZ ;  /* 0x0000000e19047210 */ /* 0x000fc80007f1e0ff */
[----:B------:R0:W-:Y:S01]  /*109c00*/  STL.64 [R1+0x51e0], R2 ;  /* 0x0051e00201007387 */ /* 0x0001e20000100a00 */
[----:B------:R-:W-:Y:S02]  /*109c10*/  SHF.R.S32.HI R10, RZ, 0x1f, R26 ;  /* 0x0000001fff0a7819 */ /* 0x000fe4000001141a */
[----:B0-----:R-:W-:Y:S01]  /*109c20*/  SHF.R.S32.HI R2, RZ, 0x1f, R25 ;  /* 0x0000001fff027819 */ /* 0x001fe20000011419 */
[----:B------:R-:W3:Y:S04]  /*109c30*/  LDL R3, [R1] ;  /* 0x0000000001037983 */ /* 0x000ee80000100800 */
[----:B------:R-:W-:Y:S01]  /*109c40*/  IMAD.X R5, R2, 0x1, R15, P0 ;  /* 0x0000000102057824 */ /* 0x000fe200000e060f */
[----:B------:R-:W-:Y:S04]  /*109c50*/  STL.64 [R1+0x58e8], R24 ;  /* 0x0058e81801007387 */ /* 0x000fe80000100a00 */
[----:B------:R0:W-:Y:S01]  /*109c60*/  STL.64 [R1+0x51c0], R4 ;  /* 0x0051c00401007387 */ /* 0x0001e20000100a00 */
[----:B------:R-:W-:-:S02]  /*109c70*/  SHF.R.S32.HI R2, RZ, 0x1f, R27 ;  /* 0x0000001fff027819 */ /* 0x000fc4000001141b */
        /* <DEDUP_REMOVED lines=9> */
[----:B------:R-:W-:-:S05]  /*109d10*/  IMAD.X R5, R10, 0x1, R15, P0 ;  /* 0x000000010a057824 */ /* 0x000fca00000e060f */
[----:B------:R-:W-:Y:S04]  /*109d20*/  STL.64 [R1+0x5168], R4 ;  /* 0x0051680401007387 */ /* 0x000fe80000100a00 */
[----:B------:R-:W4:Y:S04]  /*109d30*/  LDL R26, [R1+0x2830] ;  /* 0x00283000011a7983 */ /* 0x000f280000100800 */
[----:B------:R-:W4:Y:S04]  /*109d40*/  LDL R27, [R1+0x10] ;  /* 0x00001000011b7983 */ /* 0x000f280000100800 */
[----:B----4-:R0:W-:Y:S04]  /*109d50*/  STL.64 [R1+0x59e0], R26 ;  /* 0x0059e01a01007387 */ /* 0x0101e80000100a00 */
[----:B0-----:R-:W4:Y:S04]  /*109d60*/  LDL R27, [R1+0x8] ;  /* 0x00000800011b7983 */ /* 0x001f280000100800 */
[----:B------:R-:W2:Y:S01]  /*109d70*/  LDL R26, [R1+0x4] ;  /* 0x00000400011a7983 */ /* 0x000ea20000100800 */
[----:B------:R-:W-:-:S03]  /*109d80*/  IADD3 R4, P0, PT, R29, R14, RZ ;  /* 0x0000000e1d047210 */ /* 0x000fc60007f1e0ff */
[----:B----4-:R0:W-:Y:S04]  /*109d90*/  STL [R1+0x59e8], R27 ;  /* 0x0059e81b01007387 */ /* 0x0101e80000100800 */
[----:B--2---:R3:W-:Y:S04]  /*109da0*/  STL [R1+0x59ec], R26 ;  /* 0x0059ec1a01007387 */ /* 0x0047e80000100800 */
[----:B------:R-:W2:Y:S04]  /*109db0*/  LDL R24, [R1+0x282c] ;  /* 0x00282c0001187983 */ /* 0x000ea80000100800 */
[----:B------:R-:W4:Y:S04]  /*109dc0*/  LDL R25, [R1+0x14] ;  /* 0x0000140001197983 */ /* 0x000f280000100800 */
[----:B------:R-:W2:Y:S04]  /*109dd0*/  LDL R22, [R1+0x2828] ;  /* 0x0028280001167983 */ /* 0x000ea80000100800 */
[----:B------:R-:W2:Y:S04]  /*109de0*/  LDL R10, [R1+0x18] ;  /* 0x00001800010a7983 */ /* 0x000ea80000100800 */
[----:B------:R1:W-:Y:S04]  /*109df0*/  STL.64 [R1+0x58f8], R28 ;  /* 0x0058f81c01007387 */ /* 0x0003e80000100a00 */
[----:B0-----:R-:W2:Y:S01]  /*109e00*/  LDL R27, [R1+0x283c] ;  /* 0x00283c00011b7983 */ /* 0x001ea20000100800 */
[----:B------:R-:W-:Y:S01]  /*109e10*/  IMAD.X R5, R11, 0x1, R15, P0 ;  /* 0x000000010b057824 */ /* 0x000fe200000e060f */
[----:B---3--:R-:W-:-:S02]  /*109e20*/  IADD3 R26, P0, PT, R3, R14, RZ ;  /* 0x0000000e031a7210 */ /* 0x008fc40007f1e0ff */
[----:B------:R-:W3:Y:S04]  /*109e30*/  LDL R11, [R1+0x2824] ;  /* 0x00282400010b7983 */ /* 0x000ee80000100800 */
[----:B-1----:R-:W3:Y:S04]  /*109e40*/  LDL R28, [R1+0x2834] ;  /* 0x00283400011c7983 */ /* 0x002ee80000100800 */
[----:B------:R-:W3:Y:S04]  /*109e50*/  LDL R29, [R1+0xc] ;  /* 0x00000c00011d7983 */ /* 0x000ee80000100800 */
[----:B------:R0:W-:Y:S04]  /*109e60*/  STL.64 [R1+0x5150], R4 ;  /* 0x0051500401007387 */ /* 0x0001e80000100a00 */
        /* <DEDUP_REMOVED lines=22> */
[----:B------:R-:W-:-:S05]  /*109fd0*/  IMAD.X R27, R28, 0x1, R15, P0 ;  /* 0x000000011c1b7824 */ /* 0x000fca00000e060f */
[----:B------:R0:W-:Y:S04]  /*109fe0*/  STL.64 [R1+0x50f8], R26 ;  /* 0x0050f81a01007387 */ /* 0x0001e80000100a00 */
[----:B0-----:R-:W2:Y:S01]  /*109ff0*/  LDL.LU.64 R26, [R1+0x59e0] ;  /* 0x0059e000011a7983 */ /* 0x001ea20000300a00 */
[----:B------:R-:W-:-:S05]  /*10a000*/  IADD3 R28, P0, PT, R29, R14, RZ ;  /* 0x0000000e1d1c7210 */ /* 0x000fca0007f1e0ff */
[----:B--2---:R-:W-:Y:S01]  /*10a010*/  IMAD.X R29, R26, 0x1, R15, P0 ;  /* 0x000000011a1d7824 */ /* 0x004fe200000e060f */
[----:B------:R-:W-:-:S05]  /*10a020*/  IADD3 R26, P0, PT, R27, R14, RZ ;  /* 0x0000000e1b1a7210 */ /* 0x000fca0007f1e0ff */
[--C-:B------:R-:W-:Y:S01]  /*10a030*/  IMAD.X R27, R24, 0x1, R15.reuse, P0 ;  /* 0x00000001181b7824 */ /* 0x100fe200000e060f */
[----:B----4-:R-:W-:Y:S01]  /*10a040*/  IADD3 R24, P0, PT, R25, R14, RZ ;  /* 0x0000000e19187210 */ /* 0x010fe20007f1e0ff */
[----:B------:R-:W-:Y:S04]  /*10a050*/  STL.64 [R1+0x50d8], R28 ;  /* 0x0050d81c01007387 */ /* 0x000fe80000100a00 */
[----:B------:R-:W-:-:S05]  /*10a060*/  IMAD.X R25, R22, 0x1, R15, P0 ;  /* 0x0000000116197824 */ /* 0x000fca00000e060f */
[----:B------:R0:W-:Y:S02]  /*10a070*/  STL.64 [R1+0x50a0], R24 ;  /* 0x0050a01801007387 */ /* 0x0001e40000100a00 */
[----:B0-----:R-:W-:-:S05]  /*10a080*/  IADD3 R24, P0, PT, R10, R14, RZ ;  /* 0x0000000e0a187210 */ /* 0x001fca0007f1e0ff */
[----:B------:R-:W-:Y:S01]  /*10a090*/  IMAD.X R25, R11, 0x1, R15, P0 ;  /* 0x000000010b197824 */ /* 0x000fe200000e060f */
[----:B------:R-:W-:-:S05]  /*10a0a0*/  IADD3 R22, P0, PT, R23, R14, RZ ;  /* 0x0000000e17167210 */ /* 0x000fca0007f1e0ff */
[----:B------:R-:W-:Y:S01]  /*10a0b0*/  IMAD.X R23, R20, 0x1, R15, P0 ;  /* 0x0000000114177824 */ /* 0x000fe200000e060f */
[----:B------:R-:W-:-:S05]  /*10a0c0*/  IADD3 R20, P0, PT, R21, R14, RZ ;  /* 0x0000000e15147210 */ /* 0x000fca0007f1e0ff */
[----:B------:R-:W-:Y:S01]  /*10a0d0*/  IMAD.X R21, R18, 0x1, R15, P0 ;  /* 0x0000000112157824 */ /* 0x000fe200000e060f */
[----:B------:R-:W-:-:S05]  /*10a0e0*/  IADD3 R18, P0, PT, R19, R14, RZ ;  /* 0x0000000e13127210 */ /* 0x000fca0007f1e0ff */
[----:B------:R-:W-:Y:S01]  /*10a0f0*/  IMAD.X R19, R16, 0x1, R15, P0 ;  /* 0x0000000110137824 */ /* 0x000fe200000e060f */
[----:B------:R-:W-:-:S05]  /*10a100*/  IADD3 R16, P0, PT, R17, R14, RZ ;  /* 0x0000000e11107210 */ /* 0x000fca0007f1e0ff */
[--C-:B------:R-:W-:Y:S01]  /*10a110*/  IMAD.X R17, R6, 0x1, R15.reuse, P0 ;  /* 0x0000000106117824 */ /* 0x100fe200000e060f */
[-C--:B------:R-:W-:Y:S01]  /*10a120*/  IADD3 R6, P0, PT, R7, R14.reuse, RZ ;  /* 0x0000000e07067210 */ /* 0x080fe20007f1e0ff */
[----:B------:R-:W-:Y:S04]  /*10a130*/  STL.64 [R1+0x50b8], R26 ;  /* 0x0050b81a01007387 */ /* 0x000fe80000100a00 */
[--C-:B------:R-:W-:Y:S01]  /*10a140*/  IMAD.X R7, R4, 0x1, R15.reuse, P0 ;  /* 0x0000000104077824 */ /* 0x100fe200000e060f */
[----:B------:R-:W-:Y:S01]  /*10a150*/  IADD3 R4, P0, PT, R5, R14, RZ ;  /* 0x0000000e05047210 */ /* 0x000fe20007f1e0ff */
[----:B------:R-:W2:Y:S04]  /*10a160*/  LDL R10, [R1+0x2808] ;  /* 0x00280800010a7983 */ /* 0x000ea80000100800 */
[----:B------:R-:W3:Y:S01]  /*10a170*/  LDL R11, [R1+0x38] ;  /* 0x00003800010b7983 */ /* 0x000ee20000100800 */
[----:B------:R-:W-:-:S03]  /*10a180*/  IMAD.X R5, R2, 0x1, R15, P0 ;  /* 0x0000000102057824 */ /* 0x000fc600000e060f */
[----:B------:R-:W-:Y:S04]  /*10a190*/  STL.64 [R1+0x5080], R24 ;  /* 0x0050801801007387 */ /* 0x000fe80000100a00 */
[----:B------:R-:W-:Y:S04]  /*10a1a0*/  STL.64 [R1+0x5060], R22 ;  /* 0x0050601601007387 */ /* 0x000fe80000100a00 */
[----:B------:R-:W-:Y:S04]  /*10a1b0*/  STL.64 [R1+0x5048], R20 ;  /* 0x0050481401007387 */ /* 0x000fe80000100a00 */
[----:B------:R-:W-:Y:S04]  /*10a1c0*/  STL.64 [R1+0x5028], R18 ;  /* 0x0050281201007387 */ /* 0x000fe80000100a00 */
[----:B------:R-:W-:Y:S04]  /*10a1d0*/  STL.64 [R1+0x5008], R16 ;  /* 0x0050081001007387 */ /* 0x000fe80000100a00 */
[----:B------:R-:W-:Y:S04]  /*10a1e0*/  STL.64 [R1+0x4ff0], R6 ;  /* 0x004ff00601007387 */ /* 0x000fe80000100a00 */
[----:B------:R-:W-:Y:S04]  /*10a1f0*/  STL.64 [R1+0x4fd0], R4 ;  /* 0x004fd00401007387 */ /* 0x000fe80000100a00 */
[----:B------:R-:W4:Y:S04]  /*10a200*/  LDL R29, [R1+0x44] ;  /* 0x00004400011d7983 */ /* 0x000f280000100800 */
[----:B------:R-:W2:Y:S04]  /*10a210*/  LDL R28, [R1+0x40] ;  /* 0x00004000011c7983 */ /* 0x000ea80000100800 */
[----:B----4-:R0:W-:Y:S04]  /*10a220*/  STL [R1+0x59d0], R29 ;  /* 0x0059d01d01007387 */ /* 0x0101e80000100800 */
[----:B0-----:R-:W4:Y:S04]  /*10a230*/  LDL R29, [R1+0x3c] ;  /* 0x00003c00011d7983 */ /* 0x001f280000100800 */
[----:B--2---:R-:W-:Y:S01]  /*10a240*/  STL [R1+0x59d4], R28 ;  /* 0x0059d41c01007387 */ /* 0x004fe20000100800 */
[----:B------:R-:W-:-:S03]  /*10a250*/  IADD3 R2, P0, PT, R3, R14, RZ ;  /* 0x0000000e03027210 */ /* 0x000fc60007f1e0ff */
[----:B----4-:R0:W-:Y:S02]  /*10a260*/  STL [R1+0x59d8], R29 ;  /* 0x0059d81d01007387 */ /* 0x0101e40000100800 */
[----:B------:R-:W-:Y:S02]  /*10a270*/  IMAD.X R3, R10, 0x1, R15, P0 ;  /* 0x000000010a037824 */ /* 0x000fe400000e060f */
[----:B0-----:R-:W2:Y:S01]  /*10a280*/  LDL R29, [R1+0x2804] ;  /* 0x00280400011d7983 */ /* 0x001ea20000100800 */
[----:B---3--:R-:W-:-:S03]  /*10a290*/  IADD3 R28, P0, PT, R11, R14, RZ ;  /* 0x0000000e0b1c7210 */ /* 0x008fc60007f1e0ff */
        /* <DEDUP_REMOVED lines=23> */
[----:B0-----:R-:W2:Y:S02]  /*10a410*/  LDL.LU R29, [R1+0x59d8] ;  /* 0x0059d800011d7983 */ /* 0x001ea40000300800 */
[----:B--2---:R-:W-:Y:S02]  /*10a420*/  IADD3 R28, P0, PT, R29, R14, RZ ;  /* 0x0000000e1d1c7210 */ /* 0x004fe40007f1e0ff */
[----:B------:R-:W2:Y:S03]  /*10a430*/  LDL R29, [R1+0x2800] ;  /* 0x00280000011d7983 */ /* 0x000ea60000100800 */
        /* <DEDUP_REMOVED lines=10> */
[----:B----4-:R-:W-:-:S05]  /*10a4e0*/  IADD3 R26, P0, PT, R27, R14, RZ ;  /* 0x0000000e1b1a7210 */ /* 0x010fca0007f1e0ff */
[--C-:B------:R-:W-:Y:S01]  /*10a4f0*/  IMAD.X R27, R24, 0x1, R15.reuse, P0 ;  /* 0x00000001181b7824 */ /* 0x100fe200000e060f */
[----:B------:R-:W-:Y:S01]  /*10a500*/  IADD3 R24, P0, PT, R25, R14, RZ ;  /* 0x0000000e19187210 */ /* 0x000fe20007f1e0ff */
        /* <DEDUP_REMOVED lines=25> */
[----:B------:R0:W-:Y:S04]  /*10a6a0*/  STL.64 [R1+0x4d98], R2 ;  /* 0x004d980201007387 */ /* 0x0001e80000100a00 */
[----:B------:R-:W-:Y:S04]  /*10a6b0*/  STL.64 [R1+0x4dd0], R6 ;  /* 0x004dd00601007387 */ /* 0x000fe80000100a00 */
[----:B------:R-:W4:Y:S04]  /*10a6c0*/  LDL R29, [R1+0x7c] ;  /* 0x00007c00011d7983 */ /* 0x000f280000100800 */
[----:B------:R-:W2:Y:S01]  /*10a6d0*/  LDL R28, [R1+0x78] ;  /* 0x00007800011c7983 */ /* 0x000ea20000100800 */
[----:B0-----:R-:W-:-:S03]  /*10a6e0*/  IADD3 R2, P0, PT, R11, R14, RZ ;  /* 0x0000000e0b027210 */ /* 0x001fc60007f1e0ff */
[----:B----4-:R0:W-:Y:S04]  /*10a6f0*/  STL [R1+0x59c4], R29 ;  /* 0x0059c41d01007387 */ /* 0x0101e80000100800 */
[----:B0-----:R-:W4:Y:S01]  /*10a700*/  LDL R29, [R1+0x74] ;  /* 0x00007400011d7983 */ /* 0x001f220000100800 */
[----:B--2---:R-:W-:-:S03]  /*10a710*/  IMAD.X R3, R5, 0x1, R15, P0 ;  /* 0x0000000105037824 */ /* 0x004fc600000e060f */
[----:B------:R-:W-:Y:S04]  /*10a720*/  STL [R1+0x59c8], R28 ;  /* 0x0059c81c01007387 */ /* 0x000fe80000100800 */
[----:B----4-:R0:W-:Y:S04]  /*10a730*/  STL [R1+0x59cc], R29 ;  /* 0x0059cc1d01007387 */ /* 0x0101e80000100800 */
[----:B------:R-:W2:Y:S04]  /*10a740*/  LDL R26, [R1+0x27c0] ;  /* 0x0027c000011a7983 */ /* 0x000ea80000100800 */
[----:B------:R-:W4:Y:S04]  /*10a750*/  LDL R27, [R1+0x80] ;  /* 0x00008000011b7983 */ /* 0x000f280000100800 */
[----:B------:R-:W2:Y:S04]  /*10a760*/  LDL R24, [R1+0x27bc] ;  /* 0x0027bc0001187983 */ /* 0x000ea80000100800 */
[----:B------:R-:W2:Y:S04]  /*10a770*/  LDL R25, [R1+0x84] ;  /* 0x0000840001197983 */ /* 0x000ea80000100800 */
[----:B------:R-:W2:Y:S04]  /*10a780*/  LDL R22, [R1+0x27b8] ;  /* 0x0027b80001167983 */ /* 0x000ea80000100800 */
[----:B------:R-:W2:Y:S04]  /*10a790*/  LDL R11, [R1+0x88] ;  /* 0x00008800010b7983 */ /* 0x000ea80000100800 */
[----:B------:R1:W-:Y:S04]  /*10a7a0*/  STL.64 [R1+0x4d70], R2 ;  /* 0x004d700201007387 */ /* 0x0003e80000100a00 */
[----:B0-----:R-:W2:Y:S01]  /*10a7b0*/  LDL R29, [R1+0x27cc] ;  /* 0x0027cc00011d7983 */ /* 0x001ea20000100800 */
[----:B---3--:R-:W-:-:S03]  /*10a7c0*/  IADD3 R28, P0, PT, R10, R14, RZ ;  /* 0x0000000e0a1c7210 */ /* 0x008fc60007f1e0ff */
[----:B------:R-:W3:Y:S04]  /*10a7d0*/  LDL R23, [R1+0x8c] ;  /* 0x00008c0001177983 */ /* 0x000ee80000100800 */
[----:B-1----:R-:W3:Y:S04]  /*10a7e0*/  LDL R3, [R1+0x27b4] ;  /* 0x0027b40001037983 */ /* 0x002ee80000100800 */
        /* <DEDUP_REMOVED lines=440> */
[----:B0-----:R-:W4:Y:S01]  /*10c370*/  LDL R29, [R1+0x298] ;  /* 0x00029800011d7983 */ /* 0x001f220000100800 */
[----:B------:R-:W-:-:S03]  /*10c380*/  IADD3 R2, P0, PT, R11, R14, RZ ;  /* 0x0000000e0b027210 */ /* 0x000fc60007f1e0ff */
[----:B--2---:R-:W-:Y:S02]  /*10c390*/  STL [R1+0x5980], R28 ;  /* 0x0059801c01007387 */ /* 0x004fe40000100800 */
[----:B------:R-:W-:Y:S02]  /*10c3a0*/  IMAD.X R3, R5, 0x1, R15, P0 ;  /* 0x0000000105037824 */ /* 0x000fe400000e060f */
        /* <DEDUP_REMOVED lines=144> */
[----:B------:R-:W4:Y:S04]  /*10ccb0*/  LDL R28, [R1+0x35c] ;  /* 0x00035c00011c7983 */ /* 0x000f280000100800 */
[----:B------:R-:W-:Y:S04]  /*10ccc0*/  STL.64 [R1+0x32b8], R4 ;  /* 0x0032b80401007387 */ /* 0x000fe80000100a00 */
[----:B------:R-:W2:Y:S04]  /*10ccd0*/  LDL R29, [R1+0x360] ;  /* 0x00036000011d7983 */ /* 0x000ea80000100800 */
[----:B--2---:R0:W-:Y:S04]  /*10cce0*/  STL [R1+0x5964], R29 ;  /* 0x0059641d01007387 */ /* 0x0041e80000100800 */
[----:B0-----:R-:W2:Y:S04]  /*10ccf0*/  LDL R29, [R1+0x358] ;  /* 0x00035800011d7983 */ /* 0x001ea80000100800 */
[----:B----4-:R-:W-:Y:S01]  /*10cd00*/  STL [R1+0x5968], R28 ;  /* 0x0059681c01007387 */ /* 0x010fe20000100800 */
[----:B------:R-:W-:-:S03]  /*10cd10*/  IADD3 R2, P0, PT, R3, R14, RZ ;  /* 0x0000000e03027210 */ /* 0x000fc60007f1e0ff */
[----:B--2---:R0:W-:Y:S02]  /*10cd20*/  STL [R1+0x596c], R29 ;  /* 0x00596c1d01007387 */ /* 0x0041e40000100800 */
        /* <DEDUP_REMOVED lines=145> */
[----:B------:R-:W-:Y:S04]  /*10d640*/  STL.64 [R1+0x5950], R12 ;  /* 0x0059500c01007387 */ /* 0x000fe80000100a00 */
[----:B------:R-:W4:Y:S04]  /*10d650*/  LDL R29, [R1+0x910] ;  /* 0x00091000011d7983 */ /* 0x000f280000100800 */
[----:B------:R-:W2:Y:S01]  /*10d660*/  LDL R28, [R1+0x90c] ;  /* 0x00090c00011c7983 */ /* 0x000ea20000100800 */
[----:B0-----:R-:W-:-:S03]  /*10d670*/  IADD3 R4, P0, PT, R10, R14, RZ ;  /* 0x0000000e0a047210 */ /* 0x001fc60007f1e0ff */
[----:B----4-:R0:W-:Y:S04]  /*10d680*/  STL [R1+0x5948], R29 ;  /* 0x0059481d01007387 */ /* 0x0101e80000100800 */
[----:B0-----:R-:W4:Y:S04]  /*10d690*/  LDL R29, [R1+0x908] ;  /* 0x00090800011d7983 */ /* 0x001f280000100800 */
[----:B--2---:R0:W-:Y:S01]  /*10d6a0*/  STL [R1+0x594c], R28 ;  /* 0x00594c1c01007387 */ /* 0x0041e20000100800 */
[----:B------:R-:W-:-:S03]  /*10d6b0*/  IMAD.X R5, R11, 0x1, R15, P0 ;  /* 0x000000010b057824 */ /* 0x000fc600000e060f */
[----:B------:R-:W2:Y:S04]  /*10d6c0*/  LDL R26, [R1+0x2590] ;  /* 0x00259000011a7983 */ /* 0x000ea80000100800 */
[----:B------:R-:W2:Y:S04]  /*10d6d0*/  LDL R27, [R1+0x914] ;  /* 0x00091400011b7983 */ /* 0x000ea80000100800 */
[----:B0-----:R-:W2:Y:S01]  /*10d6e0*/  LDL R28, [R1+0x259c] ;  /* 0x00259c00011c7983 */ /* 0x001ea20000100800 */
[----:B---3--:R-:W-:-:S03]  /*10d6f0*/  IADD3 R12, P0, PT, R3, R14, RZ ;  /* 0x0000000e030c7210 */ /* 0x008fc60007f1e0ff */
        /* <DEDUP_REMOVED lines=19> */
[----:B--2---:R-:W-:Y:S01]  /*10d830*/  IMAD.X R13, R28, 0x1, R15, P0 ;  /* 0x000000011c0d7824 */ /* 0x004fe200000e060f */
[----:B----4-:R-:W-:-:S04]  /*10d840*/  IADD3 R28, P0, PT, R29, R14, RZ ;  /* 0x0000000e1d1c7210 */ /* 0x010fc80007f1e0ff */
[----:B------:R0:W-:Y:S04]  /*10d850*/  STL.64 [R1+0x31e8], R12 ;  /* 0x0031e80c01007387 */ /* 0x0001e80000100a00 */
[----:B0-----:R-:W2:Y:S04]  /*10d860*/  LDL.LU.64 R12, [R1+0x5950] ;  /* 0x00595000010c7983 */ /* 0x001ea80000300a00 */
[----:B------:R-:W4:Y:S02]  /*10d870*/  LDL R29, [R1+0x2598] ;  /* 0x00259800011d7983 */ /* 0x000f240000100800 */
[----:B----4-:R-:W-:-:S05]  /*10d880*/  IMAD.X R29, R29, 0x1, R15, P0 ;  /* 0x000000011d1d7824 */ /* 0x010fca00000e060f */
[----:B------:R0:W-:Y:S04]  /*10d890*/  STL.64 [R1+0x31f8], R28 ;  /* 0x0031f81c01007387 */ /* 0x0001e80000100a00 */
[----:B0-----:R-:W4:Y:S04]  /*10d8a0*/  LDL.LU R28, [R1+0x594c] ;  /* 0x00594c00011c7983 */ /* 0x001f280000300800 */
[----:B------:R-:W2:Y:S01]  /*10d8b0*/  LDL R29, [R1+0x2594] ;  /* 0x00259400011d7983 */ /* 0x000ea20000100800 */
[----:B----4-:R-:W-:-:S05]  /*10d8c0*/  IADD3 R28, P0, PT, R28, R14, RZ ;  /* 0x0000000e1c1c7210 */ /* 0x010fca0007f1e0ff */
[----:B--2---:R-:W-:-:S05]  /*10d8d0*/  IMAD.X R29, R29, 0x1, R15, P0 ;  /* 0x000000011d1d7824 */ /* 0x004fca00000e060f */
[----:B------:R0:W-:Y:S04]  /*10d8e0*/  STL.64 [R1+0x2f10], R28 ;  /* 0x002f101c01007387 */ /* 0x0001e80000100a00 */
[----:B0-----:R-:W2:Y:S02]  /*10d8f0*/  LDL.LU R29, [R1+0x5948] ;  /* 0x00594800011d7983 */ /* 0x001ea40000300800 */
[----:B--2---:R-:W-:-:S05]  /*10d900*/  IADD3 R28, P0, PT, R29, R14, RZ ;  /* 0x0000000e1d1c7210 */ /* 0x004fca0007f1e0ff */
[----:B------:R-:W-:Y:S01]  /*10d910*/  IMAD.X R29, R26, 0x1, R15, P0 ;  /* 0x000000011a1d7824 */ /* 0x000fe200000e060f */
[----:B------:R-:W-:-:S05]  /*10d920*/  IADD3 R26, P0, PT, R27, R14, RZ ;  /* 0x0000000e1b1a7210 */ /* 0x000fca0007f1e0ff */
[--C-:B---3--:R-:W-:Y:S01]  /*10d930*/  IMAD.X R27, R24, 0x1, R15.reuse, P0 ;  /* 0x00000001181b7824 */ /* 0x108fe200000e060f */
        /* <DEDUP_REMOVED lines=24> */
[----:B------:R-:W-:Y:S04]  /*10dac0*/  STL.64 [R1+0x2f80], R18 ;  /* 0x002f801201007387 */ /* 0x000fe80000100a00 */
[----:B------:R-:W-:Y:S04]  /*10dad0*/  STL.64 [R1+0x2f90], R16 ;  /* 0x002f901001007387 */ /* 0x000fe80000100a00 */
[----:B------:R0:W-:Y:S04]  /*10dae0*/  STL.64 [R1+0x2fb0], R4 ;  /* 0x002fb00401007387 */ /* 0x0001e80000100a00 */
[----:B------:R-:W-:Y:S01]  /*10daf0*/  STL.64 [R1+0x2fa0], R6 ;  /* 0x002fa00601007387 */ /* 0x000fe20000100a00 */
[----:B0-----:R-:W-:-:S03]  /*10db00*/  IADD3 R4, P0, PT, R3, R14, RZ ;  /* 0x0000000e03047210 */ /* 0x001fc60007f1e0ff */
[----:B------:R-:W4:Y:S04]  /*10db10*/  LDL R3, [R1+0x2564] ;  /* 0x0025640001037983 */ /* 0x000f280000100800 */
[----:B------:R-:W-:Y:S04]  /*10db20*/  STL.64 [R1+0x5940], R12 ;  /* 0x0059400c01007387 */ /* 0x000fe80000100a00 */
[----:B------:R-:W2:Y:S04]  /*10db30*/  LDL R29, [R1+0x970] ;  /* 0x00097000011d7983 */ /* 0x000ea80000100800 */
[----:B------:R-:W3:Y:S04]  /*10db40*/  LDL R28, [R1+0x96c] ;  /* 0x00096c00011c7983 */ /* 0x000ee80000100800 */
[----:B--2---:R0:W-:Y:S04]  /*10db50*/  STL [R1+0x5938], R29 ;  /* 0x0059381d01007387 */ /* 0x0041e80000100800 */
[----:B0-----:R-:W2:Y:S01]  /*10db60*/  LDL R29, [R1+0x968] ;  /* 0x00096800011d7983 */ /* 0x001ea20000100800 */
[----:B------:R-:W-:Y:S01]  /*10db70*/  IMAD.X R5, R10, 0x1, R15, P0 ;  /* 0x000000010a057824 */ /* 0x000fe200000e060f */
[----:B---3--:R-:W-:-:S02]  /*10db80*/  IADD3 R12, P0, PT, R11, R14, RZ ;  /* 0x0000000e0b0c7210 */ /* 0x008fc40007f1e0ff */
[----:B------:R-:W-:Y:S03]  /*10db90*/  STL [R1+0x593c], R28 ;  /* 0x00593c1c01007387 */ /* 0x000fe60000100800 */
[----:B----4-:R-:W-:Y:S01]  /*10dba0*/  IMAD.X R13, R3, 0x1, R15, P0 ;  /* 0x00000001030d7824 */ /* 0x010fe200000e060f */
[----:B------:R-:W3:Y:S04]  /*10dbb0*/  LDL R26, [R1+0x2558] ;  /* 0x00255800011a7983 */ /* 0x000ee80000100800 */
[----:B------:R-:W4:Y:S04]  /*10dbc0*/  LDL R27, [R1+0x974] ;  /* 0x00097400011b7983 */ /* 0x000f280000100800 */
        /* <DEDUP_REMOVED lines=18> */
[----:B------:R0:W-:Y:S04]  /*10dcf0*/  STL.64 [R1+0x2fd0], R12 ;  /* 0x002fd00c01007387 */ /* 0x0001e80000100a00 */
[----:B0-----:R-:W3:Y:S04]  /*10dd00*/  LDL.LU.64 R12, [R1+0x5940] ;  /* 0x00594000010c7983 */ /* 0x001ee80000300a00 */
[----:B------:R-:W3:Y:S01]  /*10dd10*/  LDL R3, [R1+0x998] ;  /* 0x0009980001037983 */ /* 0x000ee20000100800 */
[----:B--2---:R-:W-:-:S03]  /*10dd20*/  IADD3 R28, P0, PT, R29, R14, RZ ;  /* 0x0000000e1d1c7210 */ /* 0x004fc60007f1e0ff */
[----:B------:R-:W2:Y:S02]  /*10dd30*/  LDL R29, [R1+0x2560] ;  /* 0x00256000011d7983 */ /* 0x000ea40000100800 */
        /* <DEDUP_REMOVED lines=26> */
[----:B------:R0:W-:Y:S04]  /*10dee0*/  STL.64 [R1+0x3000], R28 ;  /* 0x0030001c01007387 */ /* 0x0001e80000100a00 */
        /* <DEDUP_REMOVED lines=13> */
[----:B------:R1:W-:Y:S04]  /*10dfc0*/  STL.64 [R1+0x2d88], R4 ;  /* 0x002d880401007387 */ /* 0x0003e80000100a00 */
[----:B------:R-:W-:Y:S04]  /*10dfd0*/  STL.64 [R1+0x5930], R12 ;  /* 0x0059300c01007387 */ /* 0x000fe80000100a00 */
[----:B0-----:R-:W2:Y:S04]  /*10dfe0*/  LDL R29, [R1+0x9a8] ;  /* 0x0009a800011d7983 */ /* 0x001ea80000100800 */
[----:B------:R-:W3:Y:S01]  /*10dff0*/  LDL R28, [R1+0x9a4] ;  /* 0x0009a400011c7983 */ /* 0x000ee20000100800 */
[----:B-1----:R-:W-:-:S03]  /*10e000*/  IADD3 R4, P0, PT, R3, R14, RZ ;  /* 0x0000000e03047210 */ /* 0x002fc60007f1e0ff */
[----:B--2---:R0:W-:Y:S04]  /*10e010*/  STL [R1+0x5928], R29 ;  /* 0x0059281d01007387 */ /* 0x0041e80000100800 */
[----:B0-----:R-:W2:Y:S01]  /*10e020*/  LDL R29, [R1+0x9a0] ;  /* 0x0009a000011d7983 */ /* 0x001ea20000100800 */
[--C-:B------:R-:W-:Y:S01]  /*10e030*/  IMAD.X R5, R2, 0x1, R15.reuse, P0 ;  /* 0x0000000102057824 */ /* 0x100fe200000e060f */
[----:B---3--:R-:W-:Y:S02]  /*10e040*/  IADD3 R12, P0, PT, R10, R14, RZ ;  /* 0x0000000e0a0c7210 */ /* 0x008fe40007f1e0ff */
[----:B------:R-:W-:Y:S04]  /*10e050*/  STL [R1+0x592c], R28 ;  /* 0x00592c1c01007387 */ /* 0x000fe80000100800 */
[----:B------:R-:W3:Y:S04]  /*10e060*/  LDL R26, [R1+0x2520] ;  /* 0x00252000011a7983 */ /* 0x000ee80000100800 */
[----:B------:R-:W3:Y:S04]  /*10e070*/  LDL R27, [R1+0x9ac] ;  /* 0x0009ac00011b7983 */ /* 0x000ee80000100800 */
[----:B------:R-:W3:Y:S01]  /*10e080*/  LDL R3, [R1+0x251c] ;  /* 0x00251c0001037983 */ /* 0x000ee20000100800 */
[----:B----4-:R-:W-:-:S03]  /*10e090*/  IMAD.X R13, R11, 0x1, R15, P0 ;  /* 0x000000010b0d7824 */ /* 0x010fc600000e060f */
[----:B------:R-:W4:Y:S04]  /*10e0a0*/  LDL R2, [R1+0x9b0] ;  /* 0x0009b00001027983 */ /* 0x000f280000100800 */
        /* <DEDUP_REMOVED lines=15> */
[----:B------:R0:W-:Y:S04]  /*10e1a0*/  STL.64 [R1+0x2da8], R12 ;  /* 0x002da80c01007387 */ /* 0x0001e80000100a00 */
[----:B0-----:R-:W3:Y:S04]  /*10e1b0*/  LDL.LU.64 R12, [R1+0x5930] ;  /* 0x00593000010c7983 */ /* 0x001ee80000300a00 */
[----:B------:R-:W3:Y:S04]  /*10e1c0*/  LDL R7, [R1+0x24fc] ;  /* 0x0024fc0001077983 */ /* 0x000ee80000100800 */
        /* <DEDUP_REMOVED lines=14> */
[----:B------:R-:W-:Y:S02]  /*10e2b0*/  IMAD.X R27, R3, 0x1, R15, P0 ;  /* 0x00000001031b7824 */ /* 0x000fe400000e060f */
[----:B------:R-:W2:Y:S04]  /*10e2c0*/  LDL R3, [R1+0x24f8] ;  /* 0x0024f80001037983 */ /* 0x000ea80000100800 */
[----:B------:R-:W-:Y:S04]  /*10e2d0*/  STL.64 [R1+0x2dd8], R28 ;  /* 0x002dd81c01007387 */ /* 0x000fe80000100a00 */
[----:B------:R4:W-:Y:S02]  /*10e2e0*/  STL.64 [R1+0x2de8], R26 ;  /* 0x002de81a01007387 */ /* 0x0009e40000100a00 */
[----:B----4-:R-:W-:-:S02]  /*10e2f0*/  IADD3 R26, P0, PT, R2, R14, RZ ;  /* 0x0000000e021a7210 */ /* 0x010fc40007f1e0ff */
        /* <DEDUP_REMOVED lines=12> */
[----:B------:R-:W-:Y:S01]  /*10e3c0*/  IADD3 R4, P0, PT, R5, R14, RZ ;  /* 0x0000000e05047210 */ /* 0x000fe20007f1e0ff */
[----:B------:R-:W-:Y:S04]  /*10e3d0*/  STL.64 [R1+0x2df8], R26 ;  /* 0x002df81a01007387 */ /* 0x000fe80000100a00 */
[----:B------:R-:W-:Y:S01]  /*10e3e0*/  STL.64 [R1+0x2e08], R24 ;  /* 0x002e081801007387 */ /* 0x000fe20000100a00 */
[----:B------:R-:W-:-:S03]  /*10e3f0*/  IMAD.X R5, R6, 0x1, R15, P0 ;  /* 0x0000000106057824 */ /* 0x000fc600000e060f */
[----:B------:R-:W-:Y:S04]  /*10e400*/  STL.64 [R1+0x2e18], R22 ;  /* 0x002e181601007387 */ /* 0x000fe80000100a00 */
[----:B------:R-:W-:Y:S04]  /*10e410*/  STL.64 [R1+0x2e28], R20 ;  /* 0x002e281401007387 */ /* 0x000fe80000100a00 */
[----:B------:R-:W-:Y:S04]  /*10e420*/  STL.64 [R1+0x2e48], R18 ;  /* 0x002e481201007387 */ /* 0x000fe80000100a00 */
[----:B------:R0:W-:Y:S04]  /*10e430*/  STL.64 [R1+0x2e68], R4 ;  /* 0x002e680401007387 */ /* 0x0001e80000100a00 */
[----:B------:R-:W-:Y:S01]  /*10e440*/  STL.64 [R1+0x2e58], R16 ;  /* 0x002e581001007387 */ /* 0x000fe20000100a00 */
[----:B0-----:R-:W-:-:S03]  /*10e450*/  IADD3 R4, P0, PT, R10, R14, RZ ;  /* 0x0000000e0a047210 */ /* 0x001fc60007f1e0ff */
[----:B------:R-:W4:Y:S02]  /*10e460*/  LDL R10, [R1+0x24f4] ;  /* 0x0024f400010a7983 */ /* 0x000f240000100800 */
[----:B------:R-:W-:-:S05]  /*10e470*/  IMAD.X R5, R7, 0x1, R15, P0 ;  /* 0x0000000107057824 */ /* 0x000fca00000e060f */
[----:B------:R0:W-:Y:S04]  /*10e480*/  STL.64 [R1+0x2b70], R4 ;  /* 0x002b700401007387 */ /* 0x0001e80000100a00 */
[----:B------:R-:W-:Y:S04]  /*10e490*/  STL.64 [R1+0x5920], R12 ;  /* 0x0059200c01007387 */ /* 0x000fe80000100a00 */
[----:B------:R-:W2:Y:S04]  /*10e4a0*/  LDL R29, [R1+0x9e0] ;  /* 0x0009e000011d7983 */ /* 0x000ea80000100800 */
[----:B------:R-:W3:Y:S01]  /*10e4b0*/  LDL R28, [R1+0x9dc] ;  /* 0x0009dc00011c7983 */ /* 0x000ee20000100800 */
[----:B0-----:R-:W-:-:S03]  /*10e4c0*/  IADD3 R4, P0, PT, R11, R14, RZ ;  /* 0x0000000e0b047210 */ /* 0x001fc60007f1e0ff */
        /* <DEDUP_REMOVED lines=24> */
[----:B------:R0:W-:Y:S04]  /*10e650*/  STL.64 [R1+0x2b90], R12 ;  /* 0x002b900c01007387 */ /* 0x0001e80000100a00 */
[----:B0-----:R-:W3:Y:S04]  /*10e660*/  LDL.LU.64 R12, [R1+0x5920] ;  /* 0x00592000010c7983 */ /* 0x001ee80000300a00 */
[----:B------:R-:W3:Y:S04]  /*10e670*/  LDL R5, [R1+0xa04] ;  /* 0x000a040001057983 */ /* 0x000ee80000100800 */
        /* <DEDUP_REMOVED lines=14> */
[----:B------:R0:W-:Y:S02]  /*10e760*/  STL.64 [R1+0x2bc0], R28 ;  /* 0x002bc01c01007387 */ /* 0x0001e40000100a00 */
[-C--:B0-----:R-:W-:Y:S02]  /*10e770*/  IADD3 R28, P0, PT, R11, R14.reuse, RZ ;  /* 0x0000000e0b1c7210 */ /* 0x081fe40007f1e0ff */
[----:B------:R-:W2:Y:S03]  /*10e780*/  LDL R11, [R1+0x24c0] ;  /* 0x0024c000010b7983 */ /* 0x000ea60000100800 */
[--C-:B------:R-:W-:Y:S01]  /*10e790*/  IMAD.X R29, R3, 0x1, R15.reuse, P0 ;  /* 0x00000001031d7824 */ /* 0x100fe200000e060f */
[-C--:B----4-:R-:W-:Y:S01]  /*10e7a0*/  IADD3 R26, P0, PT, R27, R14.reuse, RZ ;  /* 0x0000000e1b1a7210 */ /* 0x090fe20007f1e0ff */
[----:B------:R-:W3:Y:S04]  /*10e7b0*/  LDL R3, [R1+0xa0c] ;  /* 0x000a0c0001037983 */ /* 0x000ee80000100800 */
        /* <DEDUP_REMOVED lines=13> */
[----:B------:R-:W-:Y:S04]  /*10e890*/  STL.64 [R1+0x2be0], R26 ;  /* 0x002be01a01007387 */ /* 0x000fe80000100a00 */
[----:B------:R-:W-:Y:S04]  /*10e8a0*/  STL.64 [R1+0x2bf0], R24 ;  /* 0x002bf01801007387 */ /* 0x000fe80000100a00 */
[----:B------:R-:W-:Y:S01]  /*10e8b0*/  STL.64 [R1+0x2c00], R22 ;  /* 0x002c001601007387 */ /* 0x000fe20000100a00 */
[----:B------:R-:W-:-:S03]  /*10e8c0*/  IMAD.X R7, R4, 0x1, R15, P0 ;  /* 0x0000000104077824 */ /* 0x000fc600000e060f */
[----:B------:R-:W-:Y:S04]  /*10e8d0*/  STL.64 [R1+0x2c10], R20 ;  /* 0x002c101401007387 */ /* 0x000fe80000100a00 */
[----:B------:R-:W-:Y:S04]  /*10e8e0*/  STL.64 [R1+0x2c20], R18 ;  /* 0x002c201201007387 */ /* 0x000fe80000100a00 */
[----:B------:R-:W4:Y:S04]  /*10e8f0*/  LDL R4, [R1+0x24bc] ;  /* 0x0024bc0001047983 */ /* 0x000f280000100800 */
[----:B------:R-:W-:Y:S04]  /*10e900*/  STL.64 [R1+0x2c30], R16 ;  /* 0x002c301001007387 */ /* 0x000fe80000100a00 */
[----:B------:R0:W-:Y:S02]  /*10e910*/  STL.64 [R1+0x2c40], R6 ;  /* 0x002c400601007387 */ /* 0x0001e40000100a00 */
[----:B0-----:R-:W-:-:S05]  /*10e920*/  IADD3 R6, P0, PT, R5, R14, RZ ;  /* 0x0000000e05067210 */ /* 0x001fca0007f1e0ff */
[----:B------:R-:W-:-:S05]  /*10e930*/  IMAD.X R7, R2, 0x1, R15, P0 ;  /* 0x0000000102077824 */ /* 0x000fca00000e060f */
[----:B------:R0:W-:Y:S04]  /*10e940*/  STL.64 [R1+0x2c50], R6 ;  /* 0x002c500601007387 */ /* 0x0001e80000100a00 */
        /* <DEDUP_REMOVED lines=29> */
[----:B0-----:R-:W3:Y:S04]  /*10eb20*/  LDL R2, [R1+0x248c] ;  /* 0x00248c0001027983 */ /* 0x001ee80000100800 */
        /* <DEDUP_REMOVED lines=40> */
[----:B------:R1:W-:Y:S04]  /*10edb0*/  STL.64 [R1+0x2a80], R6 ;  /* 0x002a800601007387 */ /* 0x0003e80000100a00 */
[----:B0-----:R-:W3:Y:S01]  /*10edc0*/  LDL R28, [R1+0x247c] ;  /* 0x00247c00011c7983 */ /* 0x001ee20000100800 */
[----:B-1----:R-:W-:-:S05]  /*10edd0*/  IADD3 R6, P0, PT, R4, R14, RZ ;  /* 0x0000000e04067210 */ /* 0x002fca0007f1e0ff */
[----:B------:R-:W-:-:S05]  /*10ede0*/  IMAD.X R7, R2, 0x1, R15, P0 ;  /* 0x0000000102077824 */ /* 0x000fca00000e060f */
[----:B------:R-:W-:Y:S04]  /*10edf0*/  STL.64 [R1+0x2a90], R6 ;  /* 0x002a900601007387 */ /* 0x000fe80000100a00 */
[----:B------:R0:W-:Y:S04]  /*10ee00*/  STL.64 [R1+0x5900], R12 ;  /* 0x0059000c01007387 */ /* 0x0001e80000100a00 */
[----:B0-----:R-:W3:Y:S01]  /*10ee10*/  LDL R13, [R1+0x23ec] ;  /* 0x0023ec00010d7983 */ /* 0x001ee20000100800 */
[----:B------:R-:W-:-:S03]  /*10ee20*/  IADD3 R2, P0, PT, R3, R14, RZ ;  /* 0x0000000e03027210 */ /* 0x000fc60007f1e0ff */
[----:B------:R-:W4:Y:S01]  /*10ee30*/  LDL R12, [R1+0x23e8] ;  /* 0x0023e800010c7983 */ /* 0x000f220000100800 */
[----:B------:R-:W-:Y:S02]  /*10ee40*/  IMAD.MOV.U32 R20, RZ, RZ, R8 ;  /* 0x000000ffff147224 */ /* 0x000fe400078e0008 */
[----:B------:R-:W-:Y:S02]  /*10ee50*/  IMAD.MOV.U32 R21, RZ, RZ, R9 ;  /* 0x000000ffff157224 */ /* 0x000fe400078e0009 */
[----:B--2---:R-:W-:Y:S01]  /*10ee60*/  IMAD.X R3, R10, 0x1, R15, P0 ;  /* 0x000000010a037824 */ /* 0x004fe200000e060f */
[----:B---3--:R-:W-:Y:S04]  /*10ee70*/  STL [R1+0x5908], R13 ;  /* 0x0059080d01007387 */ /* 0x008fe80000100800 */
[----:B------:R-:W2:Y:S04]  /*10ee80*/  LDL R29, [R1+0x23f0] ;  /* 0x0023f000011d7983 */ /* 0x000ea80000100800 */
[----:B------:R-:W3:Y:S04]  /*10ee90*/  LDL R18, [R1+0x2478] ;  /* 0x0024780001127983 */ /* 0x000ee80000100800 */
[----:B------:R-:W2:Y:S04]  /*10eea0*/  LDL R19, [R1+0x23f4] ;  /* 0x0023f40001137983 */ /* 0x000ea80000100800 */
        /* <DEDUP_REMOVED lines=11> */
[----:B------:R-:W2:Y:S01]  /*10ef60*/  LDL R9, [R1+0x240c] ;  /* 0x00240c0001097983 */ /* 0x000ea20000100800 */
[----:B0-----:R-:W-:-:S03]  /*10ef70*/  IADD3 R2, P0, PT, R11, R14, RZ ;  /* 0x0000000e0b027210 */ /* 0x001fc60007f1e0ff */
[----:B------:R-:W2:Y:S04]  /*10ef80*/  LDL R11, [R1+0x2408] ;  /* 0x00240800010b7983 */ /* 0x000ea80000100800 */
[----:B------:R-:W2:Y:S04]  /*10ef90*/  LDL R16, [R1+0x245c] ;  /* 0x00245c0001107983 */ /* 0x000ea80000100800 */
[----:B------:R-:W2:Y:S04]  /*10efa0*/  LDL R17, [R1+0x2410] ;  /* 0x0024100001117983 */ /* 0x000ea80000100800 */
[----:B------:R-:W2:Y:S01]  /*10efb0*/  LDL R4, [R1+0x2414] ;  /* 0x0024140001047983 */ /* 0x000ea20000100800 */
[----:B----4-:R-:W-:-:S05]  /*10efc0*/  IMAD.X R3, R5, 0x1, R15, P0 ;  /* 0x0000000105037824 */ /* 0x010fca00000e060f */
[----:B------:R0:W-:Y:S04]  /*10efd0*/  STL.64 [R1+0x2ab0], R2 ;  /* 0x002ab00201007387 */ /* 0x0001e80000100a00 */
[----:B------:R-:W4:Y:S01]  /*10efe0*/  LDL R13, [R1+0x2480] ;  /* 0x00248000010d7983 */ /* 0x000f220000100800 */
[----:B------:R-:W-:-:S03]  /*10eff0*/  IADD3 R12, P0, PT, R12, R14, RZ ;  /* 0x0000000e0c0c7210 */ /* 0x000fc60007f1e0ff */
[----:B------:R-:W2:Y:S04]  /*10f000*/  LDL R5, [R1+0x2450] ;  /* 0x0024500001057983 */ /* 0x000ea80000100800 */
[----:B0-----:R-:W2:Y:S04]  /*10f010*/  LDL R2, [R1+0x2454] ;  /* 0x0024540001027983 */ /* 0x001ea80000100800 */
[----:B------:R-:W2:Y:S01]  /*10f020*/  LDL R3, [R1+0x2418] ;  /* 0x0024180001037983 */ /* 0x000ea20000100800 */
[----:B----4-:R-:W-:-:S05]  /*10f030*/  IMAD.X R13, R13, 0x1, R15, P0 ;  /* 0x000000010d0d7824 */ /* 0x010fca00000e060f */
[----:B------:R0:W-:Y:S04]  /*10f040*/  STL.64 [R1+0x2ac0], R12 ;  /* 0x002ac00c01007387 */ /* 0x0001e80000100a00 */
[----:B0-----:R-:W4:Y:S02]  /*10f050*/  LDL.LU R13, [R1+0x5908] ;  /* 0x00590800010d7983 */ /* 0x001f240000300800 */
[----:B----4-:R-:W-:-:S05]  /*10f060*/  IADD3 R12, P0, PT, R13, R14, RZ ;  /* 0x0000000e0d0c7210 */ /* 0x010fca0007f1e0ff */
[----:B------:R-:W-:Y:S01]  /*10f070*/  IMAD.X R13, R28, 0x1, R15, P0 ;  /* 0x000000011c0d7824 */ /* 0x000fe200000e060f */
[----:B--2---:R-:W-:-:S05]  /*10f080*/  IADD3 R28, P0, PT, R29, R14, RZ ;  /* 0x0000000e1d1c7210 */ /* 0x004fca0007f1e0ff */
[----:B---3--:R-:W-:Y:S01]  /*10f090*/  IMAD.X R29, R18, 0x1, R15, P0 ;  /* 0x00000001121d7824 */ /* 0x008fe200000e060f */
[----:B------:R0:W-:Y:S04]  /*10f0a0*/  STL.64 [R1+0x2ad0], R12 ;  /* 0x002ad00c01007387 */ /* 0x0001e80000100a00 */
[----:B0-----:R-:W2:Y:S04]  /*10f0b0*/  LDL.LU.64 R12, [R1+0x5900] ;  /* 0x00590000010c7983 */ /* 0x001ea80000300a00 */
[----:B------:R-:W3:Y:S04]  /*10f0c0*/  LDL R18, [R1+0x244c] ;  /* 0x00244c0001127983 */ /* 0x000ee80000100800 */
[----:B------:R0:W-:Y:S02]  /*10f0d0*/  STL.64 [R1+0x2ae0], R28 ;  /* 0x002ae01c01007387 */ /* 0x0001e40000100a00 */
[----:B0-----:R-:W-:-:S02]  /*10f0e0*/  IADD3 R28, P0, PT, R19, R14, RZ ;  /* 0x0000000e131c7210 */ /* 0x001fc40007f1e0ff */
[----:B------:R-:W4:Y:S03]  /*10f0f0*/  LDL.LU R19, [R1+0x242c] ;  /* 0x00242c0001137983 */ /* 0x000f260000300800 */
        /* <DEDUP_REMOVED lines=12> */
[-C--:B------:R-:W-:Y:S01]  /*10f1c0*/  IADD3 R8, P0, PT, R9, R14.reuse, RZ ;  /* 0x0000000e09087210 */ /* 0x080fe20007f1e0ff */
[----:B0-----:R-:W2:Y:S04]  /*10f1d0*/  LDL.LU.64 R28, [R1+0x58f8] ;  /* 0x0058f800011c7983 */ /* 0x001ea80000300a00 */
[----:B------:R0:W-:Y:S01]  /*10f1e0*/  STL.64 [R1+0x2b00], R26 ;  /* 0x002b001a01007387 */ /* 0x0001e20000100a00 */
[----:B------:R-:W-:Y:S01]  /*10f1f0*/  IMAD.X R9, R16, 0x1, R15, P0 ;  /* 0x0000000110097824 */ /* 0x000fe200000e060f */
[----:B------:R-:W-:-:S02]  /*10f200*/  IADD3 R16, P0, PT, R17, R14, RZ ;  /* 0x0000000e11107210 */ /* 0x000fc40007f1e0ff */
[----:B0-----:R-:W2:Y:S04]  /*10f210*/  LDL.LU.64 R26, [R1+0x58f0] ;  /* 0x0058f000011a7983 */ /* 0x001ea80000300a00 */
[----:B------:R0:W-:Y:S04]  /*10f220*/  STL.64 [R1+0x2b10], R24 ;  /* 0x002b101801007387 */ /* 0x0001e80000100a00 */
        /* <DEDUP_REMOVED lines=9> */
[----:B------:R-:W2:Y:S02]  /*10f2c0*/  LDL R17, [R1+0x2458] ;  /* 0x0024580001117983 */ /* 0x000ea40000100800 */
[----:B--2---:R-:W-:-:S05]  /*10f2d0*/  IMAD.X R17, R17, 0x1, R15, P0 ;  /* 0x0000000111117824 */ /* 0x004fca00000e060f */
[----:B------:R0:W-:Y:S02]  /*10f2e0*/  STL.64 [R1+0x29b0], R16 ;  /* 0x0029b01001007387 */ /* 0x0001e40000100a00 */
[----:B0-----:R-:W-:-:S05]  /*10f2f0*/  IADD3 R16, P0, PT, R4, R14, RZ ;  /* 0x0000000e04107210 */ /* 0x001fca0007f1e0ff */
[----:B------:R-:W-:Y:S01]  /*10f300*/  IMAD.X R17, R2, 0x1, R15, P0 ;  /* 0x0000000102117824 */ /* 0x000fe200000e060f */
[----:B------:R-:W-:-:S04]  /*10f310*/  IADD3 R2, P0, PT, R3, R14, RZ ;  /* 0x0000000e03027210 */ /* 0x000fc80007f1e0ff */
[----:B------:R0:W-:Y:S01]  /*10f320*/  STL.64 [R1+0x29c0], R16 ;  /* 0x0029c01001007387 */ /* 0x0001e20000100a00 */
[----:B------:R-:W-:Y:S01]  /*10f330*/  IMAD.X R3, R5, 0x1, R15, P0 ;  /* 0x0000000105037824 */ /* 0x000fe200000e060f */
[----:B------:R-:W-:Y:S02]  /*10f340*/  IADD3 R12, P0, PT, R12, R14, RZ ;  /* 0x0000000e0c0c7210 */ /* 0x000fe40007f1e0ff */
[----:B0-----:R-:W2:Y:S04]  /*10f350*/  LDL.LU R16, [R1+0x28a0] ;  /* 0x0028a00001107983 */ /* 0x001ea80000300800 */
[----:B------:R-:W2:Y:S04]  /*10f360*/  LDL.LU R17, [R1+0x2430] ;  /* 0x0024300001117983 */ /* 0x000ea80000300800 */
[----:B------:R-:W2:Y:S04]  /*10f370*/  LDL.LU R4, [R1+0x289c] ;  /* 0x00289c0001047983 */ /* 0x000ea80000300800 */
[----:B------:R0:W-:Y:S04]  /*10f380*/  STL.64 [R1+0x29d0], R2 ;  /* 0x0029d00201007387 */ /* 0x0001e80000100a00 */
[----:B------:R-:W2:Y:S01]  /*10f390*/  LDL.LU R5, [R1+0x2434] ;  /* 0x0024340001057983 */ /* 0x000ea20000300800 */
[----:B0-----:R-:W-:-:S02]  /*10f3a0*/  IMAD.MOV.U32 R2, RZ, RZ, R13 ;  /* 0x000000ffff027224 */ /* 0x001fc400078e000d */
[----:B---3--:R-:W-:Y:S01]  /*10f3b0*/  IMAD.X R13, R18, 0x1, R15, P0 ;  /* 0x00000001120d7824 */ /* 0x008fe200000e060f */
[----:B------:R-:W3:Y:S04]  /*10f3c0*/  LDL.LU R3, [R1+0x2438] ;  /* 0x0024380001037983 */ /* 0x000ee80000300800 */
[----:B------:R0:W-:Y:S04]  /*10f3d0*/  STL.64 [R1+0x29e0], R12 ;  /* 0x0029e00c01007387 */ /* 0x0001e80000100a00 */
[----:B0-----:R-:W2:Y:S02]  /*10f3e0*/  LDL.LU R13, [R1+0x58c0] ;  /* 0x0058c000010d7983 */ /* 0x001ea40000300800 */
[----:B--2---:R-:W-:-:S05]  /*10f3f0*/  IADD3 R12, P0, PT, R13, R14, RZ ;  /* 0x0000000e0d0c7210 */ /* 0x004fca0007f1e0ff */
[----:B------:R-:W-:Y:S02]  /*10f400*/  IMAD.X R13, R8, 0x1, R15, P0 ;  /* 0x00000001080d7824 */ /* 0x000fe400000e060f */
[----:B----4-:R-:W-:Y:S01]  /*10f410*/  VIADD R8, R19, UR6 ;  /* 0x0000000613087c36 */ /* 0x010fe20008000000 */
[----:B------:R-:W0:Y:S02]  /*10f420*/  LDCU UR6, c[0x0][0x3b8] ;  /* 0x00007700ff0677ac */ /* 0x000e240008000800 */
[----:B------:R1:W-:Y:S02]  /*10f430*/  STL.64 [R1+0x29f0], R12 ;  /* 0x0029f00c01007387 */ /* 0x0003e40000100a00 */
[----:B------:R-:W-:Y:S02]  /*10f440*/  SHF.R.S32.HI R18, RZ, 0x1f, R8 ;  /* 0x0000001fff127819 */ /* 0x000fe40000011408 */
[----:B-1----:R-:W-:-:S05]  /*10f450*/  IADD3 R12, P0, PT, R8, R6, RZ ;  /* 0x00000006080c7210 */ /* 0x002fca0007f1e0ff */
[----:B------:R-:W-:-:S05]  /*10f460*/  IMAD.X R13, R18, 0x1, R9, P0 ;  /* 0x00000001120d7824 */ /* 0x000fca00000e0609 */
[----:B------:R1:W-:Y:S02]  /*10f470*/  STL.64 [R1+0x5418], R12 ;  /* 0x0054180c01007387 */ /* 0x0003e40000100a00 */
[----:B-1----:R-:W-:-:S05]  /*10f480*/  IADD3 R12, P0, PT, R8, R10, RZ ;  /* 0x0000000a080c7210 */ /* 0x002fca0007f1e0ff */
[----:B------:R-:W-:-:S05]  /*10f490*/  IMAD.X R13, R18, 0x1, R11, P0 ;  /* 0x00000001120d7824 */ /* 0x000fca00000e060b */
[----:B------:R1:W-:Y:S04]  /*10f4a0*/  STL.64 [R1+0x5420], R12 ;  /* 0x0054200c01007387 */ /* 0x0003e80000100a00 */
[----:B-1----:R-:W2:Y:S04]  /*10f4b0*/  LDL.LU.64 R12, [R1+0x58b8] ;  /* 0x0058b800010c7983 */ /* 0x002ea80000300a00 */
[----:B------:R1:W-:Y:S04]  /*10f4c0*/  STL.64 [R1+0x57e0], R10 ;  /* 0x0057e00a01007387 */ /* 0x0003e80000100a00 */
[----:B------:R4:W-:Y:S01]  /*10f4d0*/  STL.64 [R1+0x57e8], R14 ;  /* 0x0057e80e01007387 */ /* 0x0009e20000100a00 */
[----:B-1----:R-:W-:Y:S01]  /*10f4e0*/  IMAD.MOV.U32 R10, RZ, RZ, R20 ;  /* 0x000000ffff0a7224 */ /* 0x002fe200078e0014 */
[----:B------:R-:W-:Y:S01]  /*10f4f0*/  IADD3 R20, P0, PT, R8, R14, RZ ;  /* 0x0000000e08147210 */ /* 0x000fe20007f1e0ff */
[----:B------:R-:W-:-:S04]  /*10f500*/  IMAD.MOV.U32 R11, RZ, RZ, R21 ;  /* 0x000000ffff0b7224 */ /* 0x000fc800078e0015 */
[----:B------:R-:W-:Y:S02]  /*10f510*/  IMAD.X R21, R18, 0x1, R15, P0 ;  /* 0x0000000112157824 */ /* 0x000fe400000e060f */
[----:B----4-:R-:W4:Y:S04]  /*10f520*/  LDL.LU R15, [R1+0x2898] ;  /* 0x00289800010f7983 */ /* 0x010f280000300800 */
[----:B------:R-:W3:Y:S04]  /*10f530*/  LDL.LU R14, [R1+0x2890] ;  /* 0x00289000010e7983 */ /* 0x000ee80000300800 */
[----:B------:R2:W-:Y:S02]  /*10f540*/  STL.64 [R1+0x5428], R20 ;  /* 0x0054281401007387 */ /* 0x0005e40000100a00 */
[----:B--2---:R-:W-:-:S05]  /*10f550*/  IADD3 R20, P0, PT, R8, R12, RZ ;  /* 0x0000000c08147210 */ /* 0x004fca0007f1e0ff */
[----:B------:R-:W-:-:S05]  /*10f560*/  IMAD.X R21, R18, 0x1, R13, P0 ;  /* 0x0000000112157824 */ /* 0x000fca00000e060d */
[----:B------:R1:W-:Y:S04]  /*10f570*/  STL.64 [R1+0x5430], R20 ;  /* 0x0054301401007387 */ /* 0x0003e80000100a00 */
[----:B-1----:R-:W2:Y:S04]  /*10f580*/  LDL.LU.64 R20, [R1+0x58b0] ;  /* 0x0058b00001147983 */ /* 0x002ea80000300a00 */
[----:B------:R1:W-:Y:S04]  /*10f590*/  STL.64 [R1+0x57f0], R8 ;  /* 0x0057f00801007387 */ /* 0x0003e80000100a00 */
[----:B-1----:R-:W2:Y:S04]  /*10f5a0*/  LDL.LU R8, [R1+0x2894] ;  /* 0x0028940001087983 */ /* 0x002ea80000300800 */
[----:B------:R-:W2:Y:S01]  /*10f5b0*/  LDL.LU R9, [R1+0x243c] ;  /* 0x00243c0001097983 */ /* 0x000ea20000300800 */
[----:B------:R-:W-:-:S05]  /*10f5c0*/  IADD3 R18, P0, PT, R19, R12, RZ ;  /* 0x0000000c13127210 */ /* 0x000fca0007f1e0ff */
[----:B------:R-:W-:Y:S01]  /*10f5d0*/  IMAD.X R19, R16, 0x1, R13, P0 ;  /* 0x0000000110137824 */ /* 0x000fe200000e060d */
[----:B------:R-:W-:-:S05]  /*10f5e0*/  IADD3 R16, P0, PT, R17, R12, RZ ;  /* 0x0000000c11107210 */ /* 0x000fca0007f1e0ff */
[----:B------:R-:W-:Y:S01]  /*10f5f0*/  IMAD.X R17, R4, 0x1, R13, P0 ;  /* 0x0000000104117824 */ /* 0x000fe200000e060d */
[----:B------:R-:W-:-:S05]  /*10f600*/  IADD3 R4, P0, PT, R5, R12, RZ ;  /* 0x0000000c05047210 */ /* 0x000fca0007f1e0ff */
[--C-:B----4-:R-:W-:Y:S02]  /*10f610*/  IMAD.X R5, R15, 0x1, R13.reuse, P0 ;  /* 0x000000010f057824 */ /* 0x110fe400000e060d */
[----:B------:R-:W-:Y:S02]  /*10f620*/  IMAD.MOV.U32 R15, RZ, RZ, R10 ;  /* 0x000000ffff0f7224 */ /* 0x000fe400078e000a */
[----:B------:R-:W-:Y:S01]  /*10f630*/  IMAD.MOV.U32 R10, RZ, RZ, R2 ;  /* 0x000000ffff0a7224 */ /* 0x000fe200078e0002 */
[-C--:B---3--:R-:W-:Y:S01]  /*10f640*/  IADD3 R2, P0, PT, R3, R12.reuse, RZ ;  /* 0x0000000c03027210 */ /* 0x088fe20007f1e0ff */
[----:B------:R1:W-:Y:S04]  /*10f650*/  STL.64 [R1+0x5400], R18 ;  /* 0x0054001201007387 */ /* 0x0003e80000100a00 */
[----:B-1----:R-:W3:Y:S04]  /*10f660*/  LDL.LU.64 R18, [R1+0x58a8] ;  /* 0x0058a80001127983 */ /* 0x002ee80000300a00 */
[----:B------:R1:W-:Y:S04]  /*10f670*/  STL.64 [R1+0x53d0], R16 ;  /* 0x0053d01001007387 */ /* 0x0003e80000100a00 */
[----:B-1----:R-:W4:Y:S04]  /*10f680*/  LDL.LU.64 R16, [R1+0x58a0] ;  /* 0x0058a00001107983 */ /* 0x002f280000300a00 */
[----:B------:R1:W-:Y:S04]  /*10f690*/  STL.64 [R1+0x53a0], R4 ;  /* 0x0053a00401007387 */ /* 0x0003e80000100a00 */
[----:B-1----:R-:W3:Y:S01]  /*10f6a0*/  LDL.LU.64 R4, [R1+0x5898] ;  /* 0x0058980001047983 */ /* 0x002ee20000300a00 */
[----:B--2---:R-:W-:Y:S01]  /*10f6b0*/  IMAD.X R3, R8, 0x1, R13, P0 ;  /* 0x0000000108037824 */ /* 0x004fe200000e060d */
[----:B------:R-:W-:-:S05]  /*10f6c0*/  IADD3 R8, P0, PT, R9, R12, RZ ;  /* 0x0000000c09087210 */ /* 0x000fca0007f1e0ff */
[----:B------:R-:W-:Y:S01]  /*10f6d0*/  IMAD.X R9, R14, 0x1, R13, P0 ;  /* 0x000000010e097824 */ /* 0x000fe200000e060d */
[----:B------:R1:W-:Y:S04]  /*10f6e0*/  STL.64 [R1+0x5380], R2 ;  /* 0x0053800201007387 */ /* 0x0003e80000100a00 */
[----:B-1----:R-:W2:Y:S04]  /*10f6f0*/  LDL.LU.64 R2, [R1+0x5890] ;  /* 0x0058900001027983 */ /* 0x002ea80000300a00 */
[----:B------:R1:W-:Y:S04]  /*10f700*/  STL.64 [R1+0x5358], R8 ;  /* 0x0053580801007387 */ /* 0x0003e80000100a00 */
[----:B-1----:R-:W3:Y:S01]  /*10f710*/  LDL.LU R9, [R1+0x288c] ;  /* 0x00288c0001097983 */ /* 0x002ee20000300800 */
[----:B------:R-:W-:-:S03]  /*10f720*/  IADD3 R8, P0, PT, R0, R12, RZ ;  /* 0x0000000c00087210 */ /* 0x000fc60007f1e0ff */
[----:B------:R1:W-:Y:S01]  /*10f730*/  STL [R1+0x5790], R0 ;  /* 0x0057900001007387 */ /* 0x0003e20000100800 */
[----:B--2---:R-:W-:Y:S01]  /*10f740*/  SHF.R.S32.HI R14, RZ, 0x1f, R2 ;  /* 0x0000001fff0e7819 */ /* 0x004fe20000011402 */
[----:B---3--:R-:W-:-:S05]  /*10f750*/  IMAD.X R9, R9, 0x1, R13, P0 ;  /* 0x0000000109097824 */ /* 0x008fca00000e060d */
[----:B------:R2:W-:Y:S01]  /*10f760*/  STL.64 [R1+0x5328], R8 ;  /* 0x0053280801007387 */ /* 0x0005e20000100a00 */
[----:B-1----:R-:W-:Y:S02]  /*10f770*/  SHF.R.S32.HI R0, RZ, 0x1f, R3 ;  /* 0x0000001fff007819 */ /* 0x002fe40000011403 */
[----:B--2---:R-:W-:-:S05]  /*10f780*/  IADD3 R8, P0, PT, R2, R12, RZ ;  /* 0x0000000c02087210 */ /* 0x004fca0007f1e0ff */
[----:B------:R-:W-:-:S05]  /*10f790*/  IMAD.X R9, R14, 0x1, R13, P0 ;  /* 0x000000010e097824 */ /* 0x000fca00000e060d */
[----:B------:R1:W-:Y:S04]  /*10f7a0*/  STL.64 [R1+0x52f0], R8 ;  /* 0x0052f00801007387 */ /* 0x0003e80000100a00 */
[----:B------:R2:W-:Y:S01]  /*10f7b0*/  STL.64 [R1+0x5788], R2 ;  /* 0x0057880201007387 */ /* 0x0005e20000100a00 */
[----:B------:R-:W-:Y:S02]  /*10f7c0*/  SHF.R.S32.HI R14, RZ, 0x1f, R4 ;  /* 0x0000001fff0e7819 */ /* 0x000fe40000011404 */
[----:B-1----:R-:W-:-:S05]  /*10f7d0*/  IADD3 R8, P0, PT, R3, R12, RZ ;  /* 0x0000000c03087210 */ /* 0x002fca0007f1e0ff */
[--C-:B------:R-:W-:Y:S01]  /*10f7e0*/  IMAD.X R9, R0, 0x1, R13.reuse, P0 ;  /* 0x0000000100097824 */ /* 0x100fe200000e060d */
[----:B--2---:R-:W-:Y:S01]  /*10f7f0*/  IADD3 R2, P0, PT, R4, R12, RZ ;  /* 0x0000000c04027210 */ /* 0x004fe20007f1e0ff */
[----:B------:R-:W-:Y:S04]  /*10f800*/  STL [R1+0x5794], R4 ;  /* 0x0057940401007387 */ /* 0x000fe80000100800 */
[----:B------:R-:W-:Y:S01]  /*10f810*/  IMAD.X R3, R14, 0x1, R13, P0 ;  /* 0x000000010e037824 */ /* 0x000fe200000e060d */
[----:B------:R1:W-:Y:S04]  /*10f820*/  STL.64 [R1+0x52d0], R8 ;  /* 0x0052d00801007387 */ /* 0x0003e80000100a00 */
[----:B------:R2:W-:Y:S01]  /*10f830*/  STL.64 [R1+0x5298], R2 ;  /* 0x0052980201007387 */ /* 0x0005e20000100a00 */
[----:B-1----:R-:W-:-:S02]  /*10f840*/  SHF.R.S32.HI R9, RZ, 0x1f, R5 ;  /* 0x0000001fff097819 */ /* 0x002fc40000011405 */
[----:B--2---:R-:W-:Y:S01]  /*10f850*/  IADD3 R2, P0, PT, R5, R12, RZ ;  /* 0x0000000c05027210 */ /* 0x004fe20007f1e0ff */
[----:B------:R-:W-:Y:S04]  /*10f860*/  STL [R1+0x57c8], R5 ;  /* 0x0057c80501007387 */ /* 0x000fe80000100800 */
[----:B------:R-:W-:Y:S01]  /*10f870*/  IMAD.X R3, R9, 0x1, R13, P0 ;  /* 0x0000000109037824 */ /* 0x000fe200000e060d */
[----:B------:R-:W-:-:S04]  /*10f880*/  SHF.R.S32.HI R14, RZ, 0x1f, R7 ;  /* 0x0000001fff0e7819 */ /* 0x000fc80000011407 */
[----:B------:R1:W-:Y:S04]  /*10f890*/  STL.64 [R1+0x5278], R2 ;  /* 0x0052780201007387 */ /* 0x0003e80000100a00 */
[----:B------:R-:W-:Y:S01]  /*10f8a0*/  STL [R1+0x57a8], R7 ;  /* 0x0057a80701007387 */ /* 0x000fe20000100800 */
[----:B-1----:R-:W-:-:S05]  /*10f8b0*/  IADD3 R2, P0, PT, R7, R12, RZ ;  /* 0x0000000c07027210 */ /* 0x002fca0007f1e0ff */
[----:B------:R-:W-:Y:S01]  /*10f8c0*/  IMAD.X R3, R14, 0x1, R13, P0 ;  /* 0x000000010e037824 */ /* 0x000fe200000e060d */
[----:B----4-:R-:W-:-:S04]  /*10f8d0*/  SHF.R.S32.HI R14, RZ, 0x1f, R16 ;  /* 0x0000001fff0e7819 */ /* 0x010fc80000011410 */
[----:B------:R1:W-:Y:S04]  /*10f8e0*/  STL.64 [R1+0x5240], R2 ;  /* 0x0052400201007387 */ /* 0x0003e80000100a00 */
[----:B------:R-:W-:Y:S01]  /*10f8f0*/  STL [R1+0x57b8], R16 ;  /* 0x0057b81001007387 */ /* 0x000fe20000100800 */
[----:B-1----:R-:W-:-:S05]  /*10f900*/  IADD3 R2, P0, PT, R16, R12, RZ ;  /* 0x0000000c10027210 */ /* 0x002fca0007f1e0ff */
        /* <DEDUP_REMOVED lines=8> */
[----:B-1----:R-:W-:-:S05]  /*10f990*/  IADD3 R2, P0, PT, R18, R12, RZ ;  /* 0x0000000c12027210 */ /* 0x002fca0007f1e0ff */
[----:B------:R-:W-:Y:S01]  /*10f9a0*/  IMAD.X R3, R14, 0x1, R13, P0 ;  /* 0x000000010e037824 */ /* 0x000fe200000e060d */
[----:B------:R-:W-:Y:S02]  /*10f9b0*/  IADD3 R8, P0, PT, R19, R12, RZ ;  /* 0x0000000c13087210 */ /* 0x000fe40007f1e0ff */
[----:B------:R-:W-:-:S03]  /*10f9c0*/  SHF.R.S32.HI R14, RZ, 0x1f, R20 ;  /* 0x0000001fff0e7819 */ /* 0x000fc60000011414 */
[--C-:B------:R-:W-:Y:S01]  /*10f9d0*/  IMAD.X R9, R0, 0x1, R13.reuse, P0 ;  /* 0x0000000100097824 */ /* 0x100fe200000e060d */
[----:B------:R-:W-:Y:S01]  /*10f9e0*/  IADD3 R16, P0, PT, R20, R12, RZ ;  /* 0x0000000c14107210 */ /* 0x000fe20007f1e0ff */
[----:B------:R1:W-:Y:S04]  /*10f9f0*/  STL.64 [R1+0x51c8], R2 ;  /* 0x0051c80201007387 */ /* 0x0003e80000100a00 */
[----:B------:R-:W-:Y:S01]  /*10fa00*/  IMAD.X R17, R14, 0x1, R13, P0 ;  /* 0x000000010e117824 */ /* 0x000fe200000e060d */
[----:B------:R-:W-:Y:S01]  /*10fa10*/  SHF.R.S32.HI R0, RZ, 0x1f, R21 ;  /* 0x0000001fff007819 */ /* 0x000fe20000011415 */
[----:B-1----:R-:W2:Y:S04]  /*10fa20*/  LDL.LU R3, [R1] ;  /* 0x0000000001037983 */ /* 0x002ea80000300800 */
[----:B------:R-:W3:Y:S04]  /*10fa30*/  LDL.LU R5, [R1+0x283c] ;  /* 0x00283c0001057983 */ /* 0x000ee80000300800 */
[----:B------:R1:W-:Y:S04]  /*10fa40*/  STL.64 [R1+0x5190], R8 ;  /* 0x0051900801007387 */ /* 0x0003e80000100a00 */
[----:B-1----:R-:W4:Y:S04]  /*10fa50*/  LDL.LU R9, [R1+0x4] ;  /* 0x0000040001097983 */ /* 0x002f280000300800 */
[----:B------:R-:W4:Y:S04]  /*10fa60*/  LDL.LU R4, [R1+0x2838] ;  /* 0x0028380001047983 */ /* 0x000f280000300800 */
[----:B------:R-:W4:Y:S04]  /*10fa70*/  LDL.LU R14, [R1+0x8] ;  /* 0x00000800010e7983 */ /* 0x000f280000300800 */
[----:B------:R1:W-:Y:S01]  /*10fa80*/  STL.64 [R1+0x5170], R16 ;  /* 0x0051701001007387 */ /* 0x0003e20000100a00 */
[----:B------:R-:W-:-:S02]  /*10fa90*/  SHF.R.S32.HI R8, RZ, 0x1f, R22 ;  /* 0x0000001fff087819 */ /* 0x000fc40000011416 */
[----:B-1----:R-:W-:-:S05]  /*10faa0*/  IADD3 R16, P0, PT, R21, R12, RZ ;  /* 0x0000000c15107210 */ /* 0x002fca0007f1e0ff */
[----:B------:R-:W-:-:S05]  /*10fab0*/  IMAD.X R17, R0, 0x1, R13, P0 ;  /* 0x0000000100117824 */ /* 0x000fca00000e060d */
[----:B------:R1:W-:Y:S01]  /*10fac0*/  STL.64 [R1+0x5148], R16 ;  /* 0x0051481001007387 */ /* 0x0003e20000100a00 */
[----:B------:R-:W-:Y:S02]  /*10fad0*/  SHF.R.S32.HI R0, RZ, 0x1f, R23 ;  /* 0x0000001fff007819 */ /* 0x000fe40000011417 */
        /* <DEDUP_REMOVED lines=9> */
[----:B------:R-:W-:Y:S02]  /*10fb70*/  IMAD.X R17, R8, 0x1, R13, P0 ;  /* 0x0000000108117824 */ /* 0x000fe400000e060d */
[----:B------:R-:W4:Y:S04]  /*10fb80*/  LDL.LU R8, [R1+0x2834] ;  /* 0x0028340001087983 */ /* 0x000f280000300800 */
        /* <DEDUP_REMOVED lines=16> */
[----:B------:R1:W-:Y:S02]  /*10fc90*/  STL.64 [R1+0x5010], R16 ;  /* 0x0050101001007387 */ /* 0x0003e40000100a00 */
[----:B-1----:R-:W-:-:S05]  /*10fca0*/  IADD3 R16, P0, PT, R29, R12, RZ ;  /* 0x0000000c1d107210 */ /* 0x002fca0007f1e0ff */
[----:B------:R-:W-:Y:S02]  /*10fcb0*/  IMAD.X R17, R0, 0x1, R13, P0 ;  /* 0x0000000100117824 */ /* 0x000fe400000e060d */
[----:B------:R-:W4:Y:S04]  /*10fcc0*/  LDL.LU R0, [R1+0xc] ;  /* 0x00000c0001007983 */ /* 0x000f280000300800 */
[----:B------:R-:W-:Y:S04]  /*10fcd0*/  STL.64 [R1+0x4fd8], R16 ;  /* 0x004fd81001007387 */ /* 0x000fe80000100a00 */
[----:B------:R-:W4:Y:S01]  /*10fce0*/  LDL.LU R28, [R1+0x10] ;  /* 0x00001000011c7983 */ /* 0x000f220000300800 */
[----:B--2---:R-:W-:-:S05]  /*10fcf0*/  IADD3 R2, P0, PT, R3, R12, RZ ;  /* 0x0000000c03027210 */ /* 0x004fca0007f1e0ff */
[--C-:B---3--:R-:W-:Y:S01]  /*10fd00*/  IMAD.X R3, R5, 0x1, R13.reuse, P0 ;  /* 0x0000000105037824 */ /* 0x108fe200000e060d */
[----:B----4-:R-:W-:Y:S04]  /*10fd10*/  STL [R1+0x5888], R28 ;  /* 0x0058881c01007387 */ /* 0x010fe80000100800 */
[----:B------:R1:W-:Y:S02]  /*10fd20*/  STL.64 [R1+0x4fb8], R2 ;  /* 0x004fb80201007387 */ /* 0x0003e40000100a00 */
[----:B-1----:R-:W-:Y:S02]  /*10fd30*/  IADD3 R2, P0, PT, R9, R12, RZ ;  /* 0x0000000c09027210 */ /* 0x002fe40007f1e0ff */
[----:B------:R-:W2:Y:S03]  /*10fd40*/  LDL R9, [R1+0x14] ;  /* 0x0000140001097983 */ /* 0x000ea60000100800 */
[----:B------:R-:W-:-:S05]  /*10fd50*/  IMAD.X R3, R4, 0x1, R13, P0 ;  /* 0x0000000104037824 */ /* 0x000fca00000e060d */
[----:B------:R1:W-:Y:S04]  /*10fd60*/  STL.64 [R1+0x4f80], R2 ;  /* 0x004f800201007387 */ /* 0x0003e80000100a00 */
[----:B------:R-:W3:Y:S04]  /*10fd70*/  LDL R27, [R1+0x18] ;  /* 0x00001800011b7983 */ /* 0x000ee80000100800 */
[----:B------:R-:W4:Y:S04]  /*10fd80*/  LDL.LU R25, [R1+0x2824] ;  /* 0x0028240001197983 */ /* 0x000f280000300800 */
[----:B------:R-:W2:Y:S04]  /*10fd90*/  LDL R24, [R1+0x1c] ;  /* 0x00001c0001187983 */ /* 0x000ea80000100800 */
[----:B------:R-:W2:Y:S04]  /*10fda0*/  LDL.LU R26, [R1+0x2820] ;  /* 0x00282000011a7983 */ /* 0x000ea80000300800 */
[----:B------:R-:W2:Y:S04]  /*10fdb0*/  LDL.LU R23, [R1+0x20] ;  /* 0x0000200001177983 */ /* 0x000ea80000300800 */
[----:B------:R-:W2:Y:S04]  /*10fdc0*/  LDL.LU R21, [R1+0x281c] ;  /* 0x00281c0001157983 */ /* 0x000ea80000300800 */
[----:B------:R-:W2:Y:S04]  /*10fdd0*/  LDL.LU R20, [R1+0x24] ;  /* 0x0000240001147983 */ /* 0x000ea80000300800 */
[----:B------:R-:W2:Y:S01]  /*10fde0*/  LDL.LU R22, [R1+0x2818] ;  /* 0x0028180001167983 */ /* 0x000ea20000300800 */
[----:B-1----:R-:W-:-:S03]  /*10fdf0*/  IADD3 R2, P0, PT, R14, R12, RZ ;  /* 0x0000000c0e027210 */ /* 0x002fc60007f1e0ff */
[----:B------:R-:W2:Y:S04]  /*10fe00*/  LDL.LU R14, [R1+0x28] ;  /* 0x00002800010e7983 */ /* 0x000ea80000300800 */
[----:B------:R-:W2:Y:S01]  /*10fe10*/  LDL.LU R19, [R1+0x2814] ;  /* 0x0028140001137983 */ /* 0x000ea20000300800 */
[----:B------:R-:W-:-:S03]  /*10fe20*/  IMAD.X R3, R8, 0x1, R13, P0 ;  /* 0x0000000108037824 */ /* 0x000fc600000e060d */
[----:B------:R-:W2:Y:S04]  /*10fe30*/  LDL.LU R18, [R1+0x2c] ;  /* 0x00002c0001127983 */ /* 0x000ea80000300800 */
[----:B------:R-:W2:Y:S04]  /*10fe40*/  LDL.LU R17, [R1+0x2810] ;  /* 0x0028100001117983 */ /* 0x000ea80000300800 */
[----:B------:R1:W-:Y:S04]  /*10fe50*/  STL.64 [R1+0x4f60], R2 ;  /* 0x004f600201007387 */ /* 0x0003e80000100a00 */
[----:B------:R-:W2:Y:S04]  /*10fe60*/  LDL.LU R16, [R1+0x30] ;  /* 0x0000300001107983 */ /* 0x000ea80000300800 */
[----:B------:R-:W2:Y:S04]  /*10fe70*/  LDL.LU R5, [R1+0x280c] ;  /* 0x00280c0001057983 */ /* 0x000ea80000300800 */
[----:B------:R-:W2:Y:S04]  /*10fe80*/  LDL.LU R4, [R1+0x34] ;  /* 0x0000340001047983 */ /* 0x000ea80000300800 */
[----:B------:R-:W2:Y:S04]  /*10fe90*/  LDL.LU R7, [R1+0x2808] ;  /* 0x0028080001077983 */ /* 0x000ea80000300800 */
[----:B-1----:R-:W2:Y:S04]  /*10fea0*/  LDL.LU R2, [R1+0x38] ;  /* 0x0000380001027983 */ /* 0x002ea80000300800 */
[----:B------:R-:W2:Y:S04]  /*10feb0*/  LDL.LU R8, [R1+0x2804] ;  /* 0x0028040001087983 */ /* 0x000ea80000300800 */
[----:B------:R-:W2:Y:S01]  /*10fec0*/  LDL.LU R29, [R1+0x2830] ;  /* 0x00283000011d7983 */ /* 0x000ea20000300800 */
[----:B------:R-:W-:-:S03]  /*10fed0*/  IADD3 R28, P0, PT, R0, R12, RZ ;  /* 0x0000000c001c7210 */ /* 0x000fc60007f1e0ff */
[----:B------:R-:W3:Y:S04]  /*10fee0*/  LDL.LU R3, [R1+0x3c] ;  /* 0x00003c0001037983 */ /* 0x000ee80000300800 */
[----:B------:R-:W3:Y:S01]  /*10fef0*/  LDL.LU R0, [R1+0x2800] ;  /* 0x0028000001007983 */ /* 0x000ee20000300800 */
[----:B--2---:R-:W-:-:S05]  /*10ff00*/  IMAD.X R29, R29, 0x1, R13, P0 ;  /* 0x000000011d1d7824 */ /* 0x004fca00000e060d */
[----:B------:R1:W-:Y:S04]  /*10ff10*/  STL.64 [R1+0x4f28], R28 ;  /* 0x004f281c01007387 */ /* 0x0003e80000100a00 */
[----:B-1----:R-:W2:Y:S04]  /*10ff20*/  LDL.LU R28, [R1+0x5888] ;  /* 0x00588800011c7983 */ /* 0x002ea80000300800 */
[----:B------:R-:W3:Y:S01]  /*10ff30*/  LDL.LU R29, [R1+0x282c] ;  /* 0x00282c00011d7983 */ /* 0x000ee20000300800 */
[----:B--2---:R-:W-:-:S05]  /*10ff40*/  IADD3 R28, P0, PT, R28, R12, RZ ;  /* 0x0000000c1c1c7210 */ /* 0x004fca0007f1e0ff */
[----:B---3--:R-:W-:-:S05]  /*10ff50*/  IMAD.X R29, R29, 0x1, R13, P0 ;  /* 0x000000011d1d7824 */ /* 0x008fca00000e060d */
[----:B------:R1:W-:Y:S04]  /*10ff60*/  STL.64 [R1+0x4f08], R28 ;  /* 0x004f081c01007387 */ /* 0x0003e80000100a00 */
[----:B-1----:R-:W2:Y:S01]  /*10ff70*/  LDL.LU R29, [R1+0x2828] ;  /* 0x00282800011d7983 */ /* 0x002ea20000300800 */
[----:B------:R-:W-:-:S03]  /*10ff80*/  IADD3 R28, P0, PT, R9, R12, RZ ;  /* 0x0000000c091c7210 */ /* 0x000fc60007f1e0ff */
[----:B------:R-:W3:Y:S02]  /*10ff90*/  LDL.LU R9, [R1+0x40] ;  /* 0x0000400001097983 */ /* 0x000ee40000300800 */
[----:B--2---:R-:W-:-:S05]  /*10ffa0*/  IMAD.X R29, R29, 0x1, R13, P0 ;  /* 0x000000011d1d7824 */ /* 0x004fca00000e060d */
[----:B------:R1:W-:Y:S02]  /*10ffb0*/  STL.64 [R1+0x4ec0], R28 ;  /* 0x004ec01c01007387 */ /* 0x0003e40000100a00 */
[----:B-1----:R-:W-:-:S05]  /*10ffc0*/  IADD3 R28, P0, PT, R27, R12, RZ ;  /* 0x0000000c1b1c7210 */ /* 0x002fca0007f1e0ff */
[----:B----4-:R-:W-:Y:S01]  /*10ffd0*/  IMAD.X R29, R25, 0x1, R13, P0 ;  /* 0x00000001191d7824 */ /* 0x010fe200000e060d */
[----:B------:R-:W-:-:S05]  /*10ffe0*/  IADD3 R24, P0, PT, R24, R12, RZ ;  /* 0x0000000c18187210 */ /* 0x000fca0007f1e0ff */
[----:B------:R-:W-:-:S05]  /*10fff0*/  IMAD.X R25, R26, 0x1, R13, P0 ;  /* 0x000000011a197824 */ /* 0x000fca00000e060d */
[----:B------:R1:W-:Y:S02]  /*110000*/  STL.64 [R1+0x4e28], R24 ;  /* 0x004e281801007387 */ /* 0x0003e40000100a00 */
[----:B-1----:R-:W-:-:S05]  /*110010*/  IADD3 R24, P0, PT, R23, R12, RZ ;  /* 0x0000000c17187210 */ /* 0x002fca0007f1e0ff */
[--C-:B------:R-:W-:Y:S01]  /*110020*/  IMAD.X R25, R21, 0x1, R13.reuse, P0 ;  /* 0x0000000115197824 */ /* 0x100fe200000e060d */
[-C--:B------:R-:W-:Y:S01]  /*110030*/  IADD3 R20, P0, PT, R20, R12.reuse, RZ ;  /* 0x0000000c14147210 */ /* 0x080fe20007f1e0ff */
[----:B------:R-:W-:Y:S04]  /*110040*/  STL.64 [R1+0x4e70], R28 ;  /* 0x004e701c01007387 */ /* 0x000fe80000100a00 */
[----:B------:R-:W-:Y:S01]  /*110050*/  IMAD.X R21, R22, 0x1, R13, P0 ;  /* 0x0000000116157824 */ /* 0x000fe200000e060d */
[----:B------:R-:W-:Y:S04]  /*110060*/  STL.64 [R1+0x4dd8], R24 ;  /* 0x004dd81801007387 */ /* 0x000fe80000100a00 */
[----:B------:R1:W-:Y:S02]  /*110070*/  STL.64 [R1+0x4d90], R20 ;  /* 0x004d901401007387 */ /* 0x0003e40000100a00 */
[----:B-1----:R-:W-:-:S02]  /*110080*/  IADD3 R20, P0, PT, R14, R12, RZ ;  /* 0x0000000c0e147210 */ /* 0x002fc40007f1e0ff */
[----:B------:R-:W2:Y:S03]  /*110090*/  LDL.LU R14, [R1+0x27fc] ;  /* 0x0027fc00010e7983 */ /* 0x000ea60000300800 */
        /* <DEDUP_REMOVED lines=9> */
[----:B------:R1:W-:Y:S04]  /*110130*/  STL.64 [R1+0x4c60], R4 ;  /* 0x004c600401007387 */ /* 0x0003e80000100a00 */
[----:B------:R-:W-:Y:S01]  /*110140*/  STL.64 [R1+0x4ca8], R16 ;  /* 0x004ca81001007387 */ /* 0x000fe20000100a00 */
[----:B-1----:R-:W-:-:S05]  /*110150*/  IADD3 R4, P0, PT, R2, R12, RZ ;  /* 0x0000000c02047210 */ /* 0x002fca0007f1e0ff */
[----:B------:R-:W-:Y:S02]  /*110160*/  IMAD.X R5, R8, 0x1, R13, P0 ;  /* 0x0000000108057824 */ /* 0x000fe400000e060d */
[----:B------:R-:W4:Y:S04]  /*110170*/  LDL.LU R8, [R1+0x44] ;  /* 0x0000440001087983 */ /* 0x000f280000300800 */
[----:B------:R-:W-:Y:S04]  /*110180*/  STL.64 [R1+0x4c10], R4 ;  /* 0x004c100401007387 */ /* 0x000fe80000100a00 */
[----:B------:R-:W2:Y:S04]  /*110190*/  LDL.LU R29, [R1+0x48] ;  /* 0x00004800011d7983 */ /* 0x000ea80000300800 */
[----:B------:R-:W2:Y:S01]  /*1101a0*/  LDL.LU R28, [R1+0x4c] ;  /* 0x00004c00011c7983 */ /* 0x000ea20000300800 */
[----:B------:R-:W-:-:S05]  /*1101b0*/  IADD3 R2, P0, PT, R3, R12, RZ ;  /* 0x0000000c03027210 */ /* 0x000fca0007f1e0ff */
[----:B------:R-:W-:Y:S01]  /*1101c0*/  IMAD.X R3, R0, 0x1, R13, P0 ;  /* 0x0000000100037824 */ /* 0x000fe200000e060d */
[----:B--2---:R-:W-:Y:S04]  /*1101d0*/  STL [R1+0x5880], R28 ;  /* 0x0058801c01007387 */ /* 0x004fe80000100800 */
[----:B------:R3:W-:Y:S04]  /*1101e0*/  STL.64 [R1+0x4bc8], R2 ;  /* 0x004bc80201007387 */ /* 0x0007e80000100a00 */
[----:B------:R-:W-:Y:S04]  /*1101f0*/  STL [R1+0x5884], R29 ;  /* 0x0058841d01007387 */ /* 0x000fe80000100800 */
        /* <DEDUP_REMOVED lines=9> */
[----:B---3--:R-:W-:-:S03]  /*110290*/  IADD3 R2, P0, PT, R9, R12, RZ ;  /* 0x0000000c09027210 */ /* 0x008fc60007f1e0ff */
[----:B------:R-:W3:Y:S04]  /*1102a0*/  LDL.LU R9, [R1+0x27dc] ;  /* 0x0027dc0001097983 */ /* 0x000ee80000300800 */
[----:B------:R-:W2:Y:S01]  /*1102b0*/  LDL.LU R18, [R1+0x64] ;  /* 0x0000640001127983 */ /* 0x000ea20000300800 */
[----:B------:R-:W-:-:S03]  /*1102c0*/  IMAD.X R3, R14, 0x1, R13, P0 ;  /* 0x000000010e037824 */ /* 0x000fc600000e060d */
[----:B------:R-:W2:Y:S04]  /*1102d0*/  LDL.LU R17, [R1+0x27d8] ;  /* 0x0027d80001117983 */ /* 0x000ea80000300800 */
[----:B------:R-:W2:Y:S04]  /*1102e0*/  LDL.LU R16, [R1+0x68] ;  /* 0x0000680001107983 */ /* 0x000ea80000300800 */
[----:B------:R1:W-:Y:S04]  /*1102f0*/  STL.64 [R1+0x4b78], R2 ;  /* 0x004b780201007387 */ /* 0x0003e80000100a00 */
[----:B------:R-:W2:Y:S04]  /*110300*/  LDL.LU R7, [R1+0x27d4] ;  /* 0x0027d40001077983 */ /* 0x000ea80000300800 */
[----:B------:R-:W2:Y:S04]  /*110310*/  LDL.LU R5, [R1+0x6c] ;  /* 0x00006c0001057983 */ /* 0x000ea80000300800 */
[----:B-1----:R-:W2:Y:S04]  /*110320*/  LDL.LU R2, [R1+0x27d0] ;  /* 0x0027d00001027983 */ /* 0x002ea80000300800 */
[----:B------:R-:W2:Y:S04]  /*110330*/  LDL.LU R3, [R1+0x70] ;  /* 0x0000700001037983 */ /* 0x000ea80000300800 */
[----:B------:R-:W2:Y:S04]  /*110340*/  LDL.LU R4, [R1+0x27cc] ;  /* 0x0027cc0001047983 */ /* 0x000ea80000300800 */
[----:B------:R-:W2:Y:S04]  /*110350*/  LDL.LU R14, [R1+0x74] ;  /* 0x00007400010e7983 */ /* 0x000ea80000300800 */
[----:B------:R-:W2:Y:S01]  /*110360*/  LDL.LU R29, [R1+0x27f8] ;  /* 0x0027f800011d7983 */ /* 0x000ea20000300800 */
[----:B----4-:R-:W-:-:S03]  /*110370*/  IADD3 R28, P0, PT, R8, R12, RZ ;  /* 0x0000000c081c7210 */ /* 0x010fc60007f1e0ff */
[----:B------:R-:W4:Y:S04]  /*110380*/  LDL.LU R0, [R1+0x27c8] ;  /* 0x0027c80001007983 */ /* 0x000f280000300800 */
[----:B------:R-:W3:Y:S01]  /*110390*/  LDL.LU R8, [R1+0x78] ;  /* 0x0000780001087983 */ /* 0x000ee20000300800 */
[----:B--2---:R-:W-:-:S05]  /*1103a0*/  IMAD.X R29, R29, 0x1, R13, P0 ;  /* 0x000000011d1d7824 */ /* 0x004fca00000e060d */
[----:B------:R1:W-:Y:S04]  /*1103b0*/  STL.64 [R1+0x4b38], R28 ;  /* 0x004b381c01007387 */ /* 0x0003e80000100a00 */
[----:B-1----:R-:W2:Y:S02]  /*1103c0*/  LDL.LU R29, [R1+0x5884] ;  /* 0x00588400011d7983 */ /* 0x002ea40000300800 */
[----:B--2---:R-:W-:Y:S02]  /*1103d0*/  IADD3 R28, P0, PT, R29, R12, RZ ;  /* 0x0000000c1d1c7210 */ /* 0x004fe40007f1e0ff */
[----:B------:R-:W2:Y:S03]  /*1103e0*/  LDL.LU R29, [R1+0x27f4] ;  /* 0x0027f400011d7983 */ /* 0x000ea60000300800 */
[----:B--2---:R-:W-:-:S05]  /*1103f0*/  IMAD.X R29, R29, 0x1, R13, P0 ;  /* 0x000000011d1d7824 */ /* 0x004fca00000e060d */
[----:B------:R1:W-:Y:S04]  /*110400*/  STL.64 [R1+0x4ae0], R28 ;  /* 0x004ae01c01007387 */ /* 0x0003e80000100a00 */
[----:B-1----:R-:W2:Y:S04]  /*110410*/  LDL.LU R28, [R1+0x5880] ;  /* 0x00588000011c7983 */ /* 0x002ea80000300800 */
[----:B------:R-:W3:Y:S01]  /*110420*/  LDL.LU R29, [R1+0x27f0] ;  /* 0x0027f000011d7983 */ /* 0x000ee20000300800 */
[----:B--2---:R-:W-:-:S05]  /*110430*/  IADD3 R28, P0, PT, R28, R12, RZ ;  /* 0x0000000c1c1c7210 */ /* 0x004fca0007f1e0ff */
[----:B---3--:R-:W-:-:S05]  /*110440*/  IMAD.X R29, R29, 0x1, R13, P0 ;  /* 0x000000011d1d7824 */ /* 0x008fca00000e060d */
[----:B------:R1:W-:Y:S02]  /*110450*/  STL.64 [R1+0x4a98], R28 ;  /* 0x004a981c01007387 */ /* 0x0003e40000100a00 */
[----:B-1----:R-:W-:-:S05]  /*110460*/  IADD3 R28, P0, PT, R27, R12, RZ ;  /* 0x0000000c1b1c7210 */ /* 0x002fca0007f1e0ff */
[----:B------:R-:W-:Y:S01]  /*110470*/  IMAD.X R29, R25, 0x1, R13, P0 ;  /* 0x00000001191d7824 */ /* 0x000fe200000e060d */
[----:B------:R-:W-:-:S05]  /*110480*/  IADD3 R24, P0, PT, R24, R12, RZ ;  /* 0x0000000c18187210 */ /* 0x000fca0007f1e0ff */
[----:B------:R-:W-:-:S05]  /*110490*/  IMAD.X R25, R26, 0x1, R13, P0 ;  /* 0x000000011a197824 */ /* 0x000fca00000e060d */
[----:B------:R1:W-:Y:S02]  /*1104a0*/  STL.64 [R1+0x4a00], R24 ;  /* 0x004a001801007387 */ /* 0x0003e40000100a00 */
[----:B-1----:R-:W-:-:S05]  /*1104b0*/  IADD3 R24, P0, PT, R23, R12, RZ ;  /* 0x0000000c17187210 */ /* 0x002fca0007f1e0ff */
[--C-:B------:R-:W-:Y:S01]  /*1104c0*/  IMAD.X R25, R21, 0x1, R13.reuse, P0 ;  /* 0x0000000115197824 */ /* 0x100fe200000e060d */
[----:B------:R-:W-:Y:S01]  /*1104d0*/  IADD3 R20, P0, PT, R20, R12, RZ ;  /* 0x0000000c14147210 */ /* 0x000fe20007f1e0ff */
[----:B------:R-:W-:Y:S04]  /*1104e0*/  STL.64 [R1+0x4a48], R28 ;  /* 0x004a481c01007387 */ /* 0x000fe80000100a00 */
[----:B------:R-:W-:-:S05]  /*1104f0*/  IMAD.X R21, R22, 0x1, R13, P0 ;  /* 0x0000000116157824 */ /* 0x000fca00000e060d */
[----:B------:R1:W-:Y:S02]  /*110500*/  STL.64 [R1+0x4968], R20 ;  /* 0x0049681401007387 */ /* 0x0003e40000100a00 */
[----:B-1----:R-:W-:-:S05]  /*110510*/  IADD3 R20, P0, PT, R19, R12, RZ ;  /* 0x0000000c13147210 */ /* 0x002fca0007f1e0ff */
[----:B------:R-:W-:Y:S01]  /*110520*/  IMAD.X R21, R9, 0x1, R13, P0 ;  /* 0x0000000109157824 */ /* 0x000fe200000e060d */
[----:B------:R-:W-:-:S05]  /*110530*/  IADD3 R18, P0, PT, R18, R12, RZ ;  /* 0x0000000c12127210 */ /* 0x000fca0007f1e0ff */
[--C-:B------:R-:W-:Y:S01]  /*110540*/  IMAD.X R19, R17, 0x1, R13.reuse, P0 ;  /* 0x0000000111137824 */ /* 0x100fe200000e060d */
[----:B------:R-:W-:Y:S01]  /*110550*/  IADD3 R16, P0, PT, R16, R12, RZ ;  /* 0x0000000c10107210 */ /* 0x000fe20007f1e0ff */
[----:B------:R-:W-:Y:S04]  /*110560*/  STL.64 [R1+0x49b0], R24 ;  /* 0x0049b01801007387 */ /* 0x000fe80000100a00 */
[----:B------:R-:W2:Y:S01]  /*110570*/  LDL.LU R9, [R1+0x27c4] ;  /* 0x0027c40001097983 */ /* 0x000ea20000300800 */
[----:B------:R-:W-:-:S03]  /*110580*/  IMAD.X R17, R7, 0x1, R13, P0 ;  /* 0x0000000107117824 */ /* 0x000fc600000e060d */
        /* <DEDUP_REMOVED lines=8> */
[----:B------:R-:W-:Y:S01]  /*110610*/  STL.64 [R1+0x4838], R16 ;  /* 0x0048381001007387 */ /* 0x000fe20000100a00 */
[----:B-1----:R-:W-:-:S03]  /*110620*/  IADD3 R2, P0, PT, R14, R12, RZ ;  /* 0x0000000c0e027210 */ /* 0x002fc60007f1e0ff */
[----:B------:R-:W3:Y:S02]  /*110630*/  LDL.LU R14, [R1+0x7c] ;  /* 0x00007c00010e7983 */ /* 0x000ee40000300800 */
[----:B----4-:R-:W-:-:S05]  /*110640*/  IMAD.X R3, R0, 0x1, R13, P0 ;  /* 0x0000000100037824 */ /* 0x010fca00000e060d */
[----:B------:R-:W-:Y:S04]  /*110650*/  STL.64 [R1+0x47a8], R2 ;  /* 0x0047a80201007387 */ /* 0x000fe80000100a00 */
[----:B------:R-:W4:Y:S04]  /*110660*/  LDL.LU R4, [R1+0x27c0] ;  /* 0x0027c00001047983 */ /* 0x000f280000300800 */
[----:B------:R-:W2:Y:S04]  /*110670*/  LDL.LU R0, [R1+0x27bc] ;  /* 0x0027bc0001007983 */ /* 0x000ea80000300800 */
[----:B------:R-:W2:Y:S04]  /*110680*/  LDL.LU R27, [R1+0x84] ;  /* 0x00008400011b7983 */ /* 0x000ea80000300800 */
[----:B------:R-:W2:Y:S04]  /*110690*/  LDL.LU R29, [R1+0x27b8] ;  /* 0x0027b800011d7983 */ /* 0x000ea80000300800 */
[----:B------:R-:W2:Y:S04]  /*1106a0*/  LDL.LU R26, [R1+0x88] ;  /* 0x00008800011a7983 */ /* 0x000ea80000300800 */
[----:B--2---:R1:W-:Y:S04]  /*1106b0*/  STL [R1+0x5874], R26 ;  /* 0x0058741a01007387 */ /* 0x0043e80000100800 */
[----:B-1----:R-:W2:Y:S04]  /*1106c0*/  LDL.LU R26, [R1+0x80] ;  /* 0x00008000011a7983 */ /* 0x002ea80000300800 */
[----:B------:R-:W-:Y:S01]  /*1106d0*/  STL [R1+0x5878], R27 ;  /* 0x0058781b01007387 */ /* 0x000fe20000100800 */
[----:B------:R-:W-:-:S05]  /*1106e0*/  IADD3 R2, P0, PT, R8, R12, RZ ;  /* 0x0000000c08027210 */ /* 0x000fca0007f1e0ff */
[----:B------:R-:W-:Y:S01]  /*1106f0*/  IMAD.X R3, R9, 0x1, R13, P0 ;  /* 0x0000000109037824 */ /* 0x000fe200000e060d */
        /* <DEDUP_REMOVED lines=10> */
[----:B------:R1:W-:Y:S01]  /*1107a0*/  STL.64 [R1+0x4750], R2 ;  /* 0x0047500201007387 */ /* 0x0003e20000100a00 */
[----:B---3--:R-:W-:-:S03]  /*1107b0*/  IADD3 R26, P0, PT, R14, R12, RZ ;  /* 0x0000000c0e1a7210 */ /* 0x008fc60007f1e0ff */
[----:B------:R-:W3:Y:S04]  /*1107c0*/  LDL.LU R18, [R1+0x9c] ;  /* 0x00009c0001127983 */ /* 0x000ee80000300800 */
[----:B------:R-:W2:Y:S04]  /*1107d0*/  LDL.LU R17, [R1+0x27a0] ;  /* 0x0027a00001117983 */ /* 0x000ea80000300800 */
[----:B------:R-:W2:Y:S04]  /*1107e0*/  LDL R16, [R1+0xa4] ;  /* 0x0000a40001107983 */ /* 0x000ea80000100800 */
[----:B------:R-:W2:Y:S01]  /*1107f0*/  LDL.LU R7, [R1+0x279c] ;  /* 0x00279c0001077983 */ /* 0x000ea20000300800 */
[----:B----4-:R-:W-:-:S03]  /*110800*/  IMAD.X R27, R4, 0x1, R13, P0 ;  /* 0x00000001041b7824 */ /* 0x010fc600000e060d */
[----:B-1----:R-:W4:Y:S04]  /*110810*/  LDL R2, [R1+0xa8] ;  /* 0x0000a80001027983 */ /* 0x002f280000100800 */
[----:B------:R-:W2:Y:S04]  /*110820*/  LDL.LU R9, [R1+0x2798] ;  /* 0x0027980001097983 */ /* 0x000ea80000300800 */
[----:B------:R-:W2:Y:S04]  /*110830*/  LDL R3, [R1+0xac] ;  /* 0x0000ac0001037983 */ /* 0x000ea80000100800 */
[----:B------:R-:W2:Y:S04]  /*110840*/  LDL.LU R5, [R1+0x2794] ;  /* 0x0027940001057983 */ /* 0x000ea80000300800 */
[----:B------:R-:W2:Y:S04]  /*110850*/  LDL.LU R14, [R1+0xc0] ;  /* 0x0000c000010e7983 */ /* 0x000ea80000300800 */
[----:B------:R1:W-:Y:S04]  /*110860*/  STL.64 [R1+0x4710], R26 ;  /* 0x0047101a01007387 */ /* 0x0003e80000100a00 */
[----:B-1----:R-:W2:Y:S04]  /*110870*/  LDL.LU R26, [R1+0x587c] ;  /* 0x00587c00011a7983 */ /* 0x002ea80000300800 */
[----:B------:R-:W3:Y:S01]  /*110880*/  LDL.LU R4, [R1+0x2790] ;  /* 0x0027900001047983 */ /* 0x000ee20000300800 */
[----:B--2---:R-:W-:-:S05]  /*110890*/  IADD3 R26, P0, PT, R26, R12, RZ ;  /* 0x0000000c1a1a7210 */ /* 0x004fca0007f1e0ff */
[----:B------:R-:W-:-:S05]  /*1108a0*/  IMAD.X R27, R0, 0x1, R13, P0 ;  /* 0x00000001001b7824 */ /* 0x000fca00000e060d */
[----:B------:R1:W-:Y:S04]  /*1108b0*/  STL.64 [R1+0x46b8], R26 ;  /* 0x0046b81a01007387 */ /* 0x0003e80000100a00 */
[----:B-1----:R-:W2:Y:S04]  /*1108c0*/  LDL.LU R27, [R1+0x5878] ;  /* 0x00587800011b7983 */ /* 0x002ea80000300800 */
[----:B------:R-:W3:Y:S01]  /*1108d0*/  LDL.LU R0, [R1+0xc4] ;  /* 0x0000c40001007983 */ /* 0x000ee20000300800 */
[----:B--2---:R-:W-:-:S05]  /*1108e0*/  IADD3 R26, P0, PT, R27, R12, RZ ;  /* 0x0000000c1b1a7210 */ /* 0x004fca0007f1e0ff */
[----:B------:R-:W-:-:S05]  /*1108f0*/  IMAD.X R27, R29, 0x1, R13, P0 ;  /* 0x000000011d1b7824 */ /* 0x000fca00000e060d */
[----:B------:R1:W-:Y:S04]  /*110900*/  STL.64 [R1+0x4678], R26 ;  /* 0x0046781a01007387 */ /* 0x0003e80000100a00 */
[----:B-1----:R-:W2:Y:S02]  /*110910*/  LDL.LU R26, [R1+0x5874] ;  /* 0x00587400011a7983 */ /* 0x002ea40000300800 */
[----:B--2---:R-:W-:-:S05]  /*110920*/  IADD3 R26, P0, PT, R26, R12, RZ ;  /* 0x0000000c1a1a7210 */ /* 0x004fca0007f1e0ff */
[----:B------:R-:W-:-:S05]  /*110930*/  IMAD.X R27, R28, 0x1, R13, P0 ;  /* 0x000000011c1b7824 */ /* 0x000fca00000e060d */
[----:B------:R1:W-:Y:S02]  /*110940*/  STL.64 [R1+0x4620], R26 ;  /* 0x0046201a01007387 */ /* 0x0003e40000100a00 */
[----:B-1----:R-:W-:-:S05]  /*110950*/  IADD3 R26, P0, PT, R25, R12, RZ ;  /* 0x0000000c191a7210 */ /* 0x002fca0007f1e0ff */
[----:B------:R-:W-:Y:S01]  /*110960*/  IMAD.X R27, R23, 0x1, R13, P0 ;  /* 0x00000001171b7824 */ /* 0x000fe200000e060d */
[----:B------:R-:W-:-:S05]  /*110970*/  IADD3 R22, P0, PT, R22, R12, RZ ;  /* 0x0000000c16167210 */ /* 0x000fca0007f1e0ff */
[--C-:B------:R-:W-:Y:S01]  /*110980*/  IMAD.X R23, R24, 0x1, R13.reuse, P0 ;  /* 0x0000000118177824 */ /* 0x100fe200000e060d */
[----:B------:R-:W-:Y:S04]  /*110990*/  STL.64 [R1+0x45e0], R26 ;  /* 0x0045e01a01007387 */ /* 0x000fe80000100a00 */
[----:B------:R1:W-:Y:S02]  /*1109a0*/  STL.64 [R1+0x4588], R22 ;  /* 0x0045881601007387 */ /* 0x0003e40000100a00 */
[-C--:B-1----:R-:W-:Y:S02]  /*1109b0*/  IADD3 R22, P0, PT, R8, R12.reuse, RZ ;  /* 0x0000000c08167210 */ /* 0x082fe40007f1e0ff */
[----:B------:R-:W2:Y:S03]  /*1109c0*/  LDL.LU R8, [R1+0x278c] ;  /* 0x00278c0001087983 */ /* 0x000ea60000300800 */
[----:B------:R-:W-:Y:S01]  /*1109d0*/  IMAD.X R23, R21, 0x1, R13, P0 ;  /* 0x0000000115177824 */ /* 0x000fe200000e060d */
[----:B------:R-:W-:-:S05]  /*1109e0*/  IADD3 R20, P0, PT, R20, R12, RZ ;  /* 0x0000000c14147210 */ /* 0x000fca0007f1e0ff */
[----:B------:R-:W-:Y:S01]  /*1109f0*/  IMAD.X R21, R19, 0x1, R13, P0 ;  /* 0x0000000113157824 */ /* 0x000fe200000e060d */
[----:B---3--:R-:W-:-:S05]  /*110a00*/  IADD3 R18, P0, PT, R18, R12, RZ ;  /* 0x0000000c12127210 */ /* 0x008fca0007f1e0ff */
[--C-:B------:R-:W-:Y:S01]  /*110a10*/  IMAD.X R19, R17, 0x1, R13.reuse, P0 ;  /* 0x0000000111137824 */ /* 0x100fe200000e060d */
[-C--:B------:R-:W-:Y:S01]  /*110a20*/  IADD3 R16, P0, PT, R16, R12.reuse, RZ ;  /* 0x0000000c10107210 */ /* 0x080fe20007f1e0ff */
[----:B------:R-:W-:Y:S04]  /*110a30*/  STL.64 [R1+0x4538], R22 ;  /* 0x0045381601007387 */ /* 0x000fe80000100a00 */
[----:B------:R-:W-:Y:S01]  /*110a40*/  IMAD.X R17, R7, 0x1, R13, P0 ;  /* 0x0000000107117824 */ /* 0x000fe200000e060d */
[----:B------:R-:W-:Y:S04]  /*110a50*/  STL.64 [R1+0x44e8], R20 ;  /* 0x0044e81401007387 */ /* 0x000fe80000100a00 */
[----:B------:R4:W-:Y:S02]  /*110a60*/  STL.64 [R1+0x4450], R16 ;  /* 0x0044501001007387 */ /* 0x0009e40000100a00 */
[----:B----4-:R-:W-:-:S05]  /*110a70*/  IADD3 R16, P0, PT, R2, R12, RZ ;  /* 0x0000000c02107210 */ /* 0x010fca0007f1e0ff */
[--C-:B------:R-:W-:Y:S01]  /*110a80*/  IMAD.X R17, R9, 0x1, R13.reuse, P0 ;  /* 0x0000000109117824 */ /* 0x100fe200000e060d */
[----:B------:R-:W-:Y:S01]  /*110a90*/  IADD3 R2, P0, PT, R3, R12, RZ ;  /* 0x0000000c03027210 */ /* 0x000fe20007f1e0ff */
[----:B------:R-:W-:Y:S04]  /*110aa0*/  STL.64 [R1+0x44a0], R18 ;  /* 0x0044a01201007387 */ /* 0x000fe80000100a00 */
[----:B------:R-:W3:Y:S01]  /*110ab0*/  LDL.LU R9, [R1+0xc8] ;  /* 0x0000c80001097983 */ /* 0x000ee20000300800 */
[----:B------:R-:W-:-:S03]  /*110ac0*/  IMAD.X R3, R5, 0x1, R13, P0 ;  /* 0x0000000105037824 */ /* 0x000fc600000e060d */
[----:B------:R-:W-:Y:S04]  /*110ad0*/  STL.64 [R1+0x4408], R16 ;  /* 0x0044081001007387 */ /* 0x000fe80000100a00 */
[----:B------:R1:W-:Y:S02]  /*110ae0*/  STL.64 [R1+0x43b8], R2 ;  /* 0x0043b80201007387 */ /* 0x0003e40000100a00 */
[----:B-1----:R-:W-:Y:S02]  /*110af0*/  IADD3 R2, P0, PT, R14, R12, RZ ;  /* 0x0000000c0e027210 */ /* 0x002fe40007f1e0ff */
[----:B------:R-:W4:Y:S04]  /*110b00*/  LDL.LU R14, [R1+0xcc] ;  /* 0x0000cc00010e7983 */ /* 0x000f280000300800 */
[----:B------:R-:W2:Y:S01]  /*110b10*/  LDL.LU R28, [R1+0xf0] ;  /* 0x0000f000011c7983 */ /* 0x000ea20000300800 */
[----:B------:R-:W-:-:S03]  /*110b20*/  IMAD.X R3, R4, 0x1, R13, P0 ;  /* 0x0000000104037824 */ /* 0x000fc600000e060d */
[----:B--2---:R-:W-:Y:S04]  /*110b30*/  STL [R1+0x5870], R28 ;  /* 0x0058701c01007387 */ /* 0x004fe80000100800 */
[----:B------:R1:W-:Y:S04]  /*110b40*/  STL.64 [R1+0x4378], R2 ;  /* 0x0043780201007387 */ /* 0x0003e80000100a00 */
        /* <DEDUP_REMOVED lines=18> */
[----:B-1----:R-:W2:Y:S04]  /*110c70*/  LDL.LU R2, [R1+0x2760] ;  /* 0x0027600001027983 */ /* 0x002ea80000300800 */
[----:B------:R-:W2:Y:S04]  /*110c80*/  LDL.LU R3, [R1+0x114] ;  /* 0x0001140001037983 */ /* 0x000ea80000300800 */
[----:B------:R-:W2:Y:S04]  /*110c90*/  LDL.LU R4, [R1+0x275c] ;  /* 0x00275c0001047983 */ /* 0x000ea80000300800 */
[----:B------:R-:W2:Y:S01]  /*110ca0*/  LDL.LU R29, [R1+0x2788] ;  /* 0x00278800011d7983 */ /* 0x000ea20000300800 */
[----:B---3--:R-:W-:-:S03]  /*110cb0*/  IADD3 R28, P0, PT, R9, R12, RZ ;  /* 0x0000000c091c7210 */ /* 0x008fc60007f1e0ff */
[----:B------:R-:W3:Y:S04]  /*110cc0*/  LDL.LU R8, [R1+0x118] ;  /* 0x0001180001087983 */ /* 0x000ee80000300800 */
[----:B------:R-:W3:Y:S01]  /*110cd0*/  LDL.LU R9, [R1+0x2758] ;  /* 0x0027580001097983 */ /* 0x000ee20000300800 */
[----:B--2---:R-:W-:-:S05]  /*110ce0*/  IMAD.X R29, R29, 0x1, R13, P0 ;  /* 0x000000011d1d7824 */ /* 0x004fca00000e060d */
[----:B------:R1:W-:Y:S04]  /*110cf0*/  STL.64 [R1+0x42e0], R28 ;  /* 0x0042e01c01007387 */ /* 0x0003e80000100a00 */
[----:B-1----:R-:W2:Y:S01]  /*110d00*/  LDL.LU R29, [R1+0x2784] ;  /* 0x00278400011d7983 */ /* 0x002ea20000300800 */
[----:B----4-:R-:W-:-:S03]  /*110d10*/  IADD3 R28, P0, PT, R14, R12, RZ ;  /* 0x0000000c0e1c7210 */ /* 0x010fc60007f1e0ff */
[----:B------:R-:W4:Y:S02]  /*110d20*/  LDL.LU R14, [R1+0x11c] ;  /* 0x00011c00010e7983 */ /* 0x000f240000300800 */
        /* <DEDUP_REMOVED lines=34> */
[----:B------:R-:W-:Y:S01]  /*110f50*/  STL.64 [R1+0x3f78], R16 ;  /* 0x003f781001007387 */ /* 0x000fe20000100a00 */
[----:B------:R-:W-:-:S03]  /*110f60*/  IMAD.X R5, R9, 0x1, R13, P0 ;  /* 0x0000000109057824 */ /* 0x000fc600000e060d */
[----:B------:R1:W-:Y:S04]  /*110f70*/  STL.64 [R1+0x3ed8], R2 ;  /* 0x003ed80201007387 */ /* 0x0003e80000100a00 */
[----:B-1----:R-:W3:Y:S04]  /*110f80*/  LDL.LU R3, [R1+0x120] ;  /* 0x0001200001037983 */ /* 0x002ee80000300800 */
[----:B------:R1:W-:Y:S01]  /*110f90*/  STL.64 [R1+0x3de0], R4 ;  /* 0x003de00401007387 */ /* 0x0003e20000100a00 */
[----:B----4-:R-:W-:-:S03]  /*110fa0*/  IADD3 R16, P0, PT, R14, R12, RZ ;  /* 0x0000000c0e107210 */ /* 0x010fc60007f1e0ff */
[----:B-1----:R-:W4:Y:S04]  /*110fb0*/  LDL.LU R4, [R1+0x2750] ;  /* 0x0027500001047983 */ /* 0x002f280000300800 */
[----:B------:R-:W3:Y:S04]  /*110fc0*/  LDL.LU R9, [R1+0x124] ;  /* 0x0001240001097983 */ /* 0x000ee80000300800 */
[----:B------:R-:W3:Y:S04]  /*110fd0*/  LDL.LU R14, [R1+0x274c] ;  /* 0x00274c00010e7983 */ /* 0x000ee80000300800 */
[----:B------:R-:W3:Y:S04]  /*110fe0*/  LDL.LU R27, [R1+0x128] ;  /* 0x00012800011b7983 */ /* 0x000ee80000300800 */
[----:B------:R-:W3:Y:S04]  /*110ff0*/  LDL.LU R29, [R1+0x2748] ;  /* 0x00274800011d7983 */ /* 0x000ee80000300800 */
[----:B------:R-:W3:Y:S01]  /*111000*/  LDL.LU R26, [R1+0x12c] ;  /* 0x00012c00011a7983 */ /* 0x000ee20000300800 */
[----:B--2---:R-:W-:-:S03]  /*111010*/  IMAD.X R17, R0, 0x1, R13, P0 ;  /* 0x0000000100117824 */ /* 0x004fc600000e060d */
[----:B---3--:R1:W-:Y:S04]  /*111020*/  STL [R1+0x5868], R26 ;  /* 0x0058681a01007387 */ /* 0x0083e80000100800 */
[----:B------:R4:W-:Y:S04]  /*111030*/  STL [R1+0x586c], R27 ;  /* 0x00586c1b01007387 */ /* 0x0009e80000100800 */
[----:B------:R-:W2:Y:S04]  /*111040*/  LDL.LU R28, [R1+0x2744] ;  /* 0x00274400011c7983 */ /* 0x000ea80000300800 */
[----:B------:R-:W3:Y:S04]  /*111050*/  LDL.LU R25, [R1+0x130] ;  /* 0x0001300001197983 */ /* 0x000ee80000300800 */
        /* <DEDUP_REMOVED lines=8> */
[----:B------:R1:W-:Y:S04]  /*1110e0*/  STL.64 [R1+0x3cd8], R16 ;  /* 0x003cd81001007387 */ /* 0x0003e80000100a00 */
[----:B------:R-:W2:Y:S01]  /*1110f0*/  LDL.LU R18, [R1+0x140] ;  /* 0x0001400001127983 */ /* 0x000ea20000300800 */
[----:B----4-:R-:W-:-:S03]  /*111100*/  IMAD.X R27, R4, 0x1, R13, P0 ;  /* 0x00000001041b7824 */ /* 0x010fc600000e060d */
[----:B-1----:R-:W4:Y:S04]  /*111110*/  LDL.LU R17, [R1+0x2730] ;  /* 0x0027300001117983 */ /* 0x002f280000300800 */
[----:B------:R-:W2:Y:S04]  /*111120*/  LDL.LU R16, [R1+0x144] ;  /* 0x0001440001107983 */ /* 0x000ea80000300800 */
[----:B------:R-:W2:Y:S04]  /*111130*/  LDL.LU R7, [R1+0x272c] ;  /* 0x00272c0001077983 */ /* 0x000ea80000300800 */
[----:B------:R-:W2:Y:S04]  /*111140*/  LDL.LU R2, [R1+0x148] ;  /* 0x0001480001027983 */ /* 0x000ea80000300800 */
[----:B------:R-:W2:Y:S04]  /*111150*/  LDL.LU R0, [R1+0x2728] ;  /* 0x0027280001007983 */ /* 0x000ea80000300800 */
[----:B------:R-:W2:Y:S04]  /*111160*/  LDL.LU R3, [R1+0x14c] ;  /* 0x00014c0001037983 */ /* 0x000ea80000300800 */
[----:B------:R-:W2:Y:S04]  /*111170*/  LDL.LU R5, [R1+0x2724] ;  /* 0x0027240001057983 */ /* 0x000ea80000300800 */
[----:B------:R1:W-:Y:S02]  /*111180*/  STL.64 [R1+0x3bd8], R26 ;  /* 0x003bd81a01007387 */ /* 0x0003e40000100a00 */
[----:B-1----:R-:W-:-:S02]  /*111190*/  IADD3 R26, P0, PT, R9, R12, RZ ;  /* 0x0000000c091a7210 */ /* 0x002fc40007f1e0ff */
[----:B------:R-:W2:Y:S03]  /*1111a0*/  LDL.LU R9, [R1+0x160] ;  /* 0x0001600001097983 */ /* 0x000ea60000300800 */
[----:B------:R-:W-:-:S05]  /*1111b0*/  IMAD.X R27, R14, 0x1, R13, P0 ;  /* 0x000000010e1b7824 */ /* 0x000fca00000e060d */
[----:B------:R1:W-:Y:S04]  /*1111c0*/  STL.64 [R1+0x3b00], R26 ;  /* 0x003b001a01007387 */ /* 0x0003e80000100a00 */
[----:B-1----:R-:W2:Y:S04]  /*1111d0*/  LDL.LU R27, [R1+0x586c] ;  /* 0x00586c00011b7983 */ /* 0x002ea80000300800 */
[----:B------:R-:W3:Y:S04]  /*1111e0*/  LDL.LU R4, [R1+0x2720] ;  /* 0x0027200001047983 */ /* 0x000ee80000300800 */
        /* <DEDUP_REMOVED lines=8> */
[----:B---3--:R-:W-:-:S05]  /*111270*/  IADD3 R26, P0, PT, R25, R12, RZ ;  /* 0x0000000c191a7210 */ /* 0x008fca0007f1e0ff */
        /* <DEDUP_REMOVED lines=10> */
[----:B------:R-:W-:-:S05]  /*111320*/  IADD3 R18, P0, PT, R18, R12, RZ ;  /* 0x0000000c12127210 */ /* 0x000fca0007f1e0ff */
[--C-:B----4-:R-:W-:Y:S01]  /*111330*/  IMAD.X R19, R17, 0x1, R13.reuse, P0 ;  /* 0x0000000111137824 */ /* 0x110fe200000e060d */
        /* <DEDUP_REMOVED lines=8> */
[----:B------:R-:W3:Y:S04]  /*1113c0*/  LDL.LU R0, [R1+0x168] ;  /* 0x0001680001007983 */ /* 0x000ee80000300800 */
[----:B------:R-:W-:Y:S04]  /*1113d0*/  STL.64 [R1+0x36f0], R16 ;  /* 0x0036f01001007387 */ /* 0x000fe80000100a00 */
[----:B------:R-:W4:Y:S01]  /*1113e0*/  LDL.LU R28, [R1+0x16c] ;  /* 0x00016c00011c7983 */ /* 0x000f220000300800 */
[----:B------:R-:W-:-:S05]  /*1113f0*/  IADD3 R2, P0, PT, R3, R12, RZ ;  /* 0x0000000c03027210 */ /* 0x000fca0007f1e0ff */
[--C-:B------:R-:W-:Y:S01]  /*111400*/  IMAD.X R3, R5, 0x1, R13.reuse, P0 ;  /* 0x0000000105037824 */ /* 0x100fe200000e060d */
[----:B----4-:R-:W-:Y:S04]  /*111410*/  STL [R1+0x5864], R28 ;  /* 0x0058641c01007387 */ /* 0x010fe80000100800 */
[----:B------:R1:W-:Y:S02]  /*111420*/  STL.64 [R1+0x36c8], R2 ;  /* 0x0036c80201007387 */ /* 0x0003e40000100a00 */
[----:B-1----:R-:W-:Y:S02]  /*111430*/  IADD3 R2, P0, PT, R9, R12, RZ ;  /* 0x0000000c09027210 */ /* 0x002fe40007f1e0ff */
[----:B------:R-:W4:Y:S03]  /*111440*/  LDL.LU R9, [R1+0x170] ;  /* 0x0001700001097983 */ /* 0x000f260000300800 */
[----:B------:R-:W-:-:S05]  /*111450*/  IMAD.X R3, R4, 0x1, R13, P0 ;  /* 0x0000000104037824 */ /* 0x000fca00000e060d */
[----:B------:R1:W-:Y:S04]  /*111460*/  STL.64 [R1+0x3698], R2 ;  /* 0x0036980201007387 */ /* 0x0003e80000100a00 */
        /* <DEDUP_REMOVED lines=8> */
[----:B-1----:R-:W-:-:S03]  /*1114f0*/  IADD3 R2, P0, PT, R14, R12, RZ ;  /* 0x0000000c0e027210 */ /* 0x002fc60007f1e0ff */
[----:B------:R-:W4:Y:S04]  /*111500*/  LDL.LU R14, [R1+0x1a4] ;  /* 0x0001a400010e7983 */ /* 0x000f280000300800 */
[----:B------:R-:W4:Y:S01]  /*111510*/  LDL.LU R19, [R1+0x26fc] ;  /* 0x0026fc0001137983 */ /* 0x000f220000300800 */
[----:B--2---:R-:W-:-:S03]  /*111520*/  IMAD.X R3, R8, 0x1, R13, P0 ;  /* 0x0000000108037824 */ /* 0x004fc600000e060d */
        /* <DEDUP_REMOVED lines=10> */
[----:B---3--:R-:W-:-:S03]  /*1115d0*/  IADD3 R28, P0, PT, R0, R12, RZ ;  /* 0x0000000c001c7210 */ /* 0x008fc60007f1e0ff */
        /* <DEDUP_REMOVED lines=10> */
[----:B----4-:R-:W-:-:S03]  /*111680*/  IADD3 R28, P0, PT, R9, R12, RZ ;  /* 0x0000000c091c7210 */ /* 0x010fc60007f1e0ff */
[----:B------:R-:W3:Y:S02]  /*111690*/  LDL.LU R9, [R1+0x1bc] ;  /* 0x0001bc0001097983 */ /* 0x000ee40000300800 */
[----:B--2---:R-:W-:-:S05]  /*1116a0*/  IMAD.X R29, R29, 0x1, R13, P0 ;  /* 0x000000011d1d7824 */ /* 0x004fca00000e060d */
        /* <DEDUP_REMOVED lines=131> */
[----:B------:R-:W2:Y:S04]  /*111ee0*/  LDL.LU R16, [R1+0x28c] ;  /* 0x00028c0001107983 */ /* 0x000ea80000300800 */
[----:B------:R-:W2:Y:S01]  /*111ef0*/  LDL.LU R7, [R1+0x2684] ;  /* 0x0026840001077983 */ /* 0x000ea20000300800 */
[----:B----4-:R-:W-:-:S03]  /*111f00*/  IMAD.X R27, R4, 0x1, R13, P0 ;  /* 0x00000001041b7824 */ /* 0x010fc600000e060d */
[----:B-1----:R-:W4:Y:S04]  /*111f10*/  LDL.LU R2, [R1+0x290] ;  /* 0x0002900001027983 */ /* 0x002f280000300800 */
[----:B------:R-:W2:Y:S04]  /*111f20*/  LDL.LU R9, [R1+0x2680] ;  /* 0x0026800001097983 */ /* 0x000ea80000300800 */
[----:B------:R-:W2:Y:S04]  /*111f30*/  LDL.LU R3, [R1+0x294] ;  /* 0x0002940001037983 */ /* 0x000ea80000300800 */
        /* <DEDUP_REMOVED lines=117> */
[----:B------:R1:W-:Y:S04]  /*112690*/  STL.64 [R1+0x2818], R4 ;  /* 0x0028180401007387 */ /* 0x0003e80000100a00 */
[----:B-1----:R-:W3:Y:S04]  /*1126a0*/  LDL.LU R4, [R1+0x2638] ;  /* 0x0026380001047983 */ /* 0x002ee80000300800 */
[----:B------:R-:W3:Y:S04]  /*1126b0*/  LDL.LU R8, [R1+0x2ec] ;  /* 0x0002ec0001087983 */ /* 0x000ee80000300800 */
[----:B------:R-:W3:Y:S04]  /*1126c0*/  LDL.LU R9, [R1+0x2634] ;  /* 0x0026340001097983 */ /* 0x000ee80000300800 */
[----:B------:R-:W3:Y:S04]  /*1126d0*/  LDL.LU R27, [R1+0x310] ;  /* 0x00031000011b7983 */ /* 0x000ee80000300800 */
[----:B------:R-:W3:Y:S04]  /*1126e0*/  LDL.LU R29, [R1+0x2630] ;  /* 0x00263000011d7983 */ /* 0x000ee80000300800 */
[----:B------:R-:W3:Y:S01]  /*1126f0*/  LDL.LU R26, [R1+0x314] ;  /* 0x00031400011a7983 */ /* 0x000ee20000300800 */
[----:B----4-:R-:W-:-:S05]  /*112700*/  IADD3 R16, P0, PT, R14, R12, RZ ;  /* 0x0000000c0e107210 */ /* 0x010fca0007f1e0ff */
[----:B--2---:R-:W-:Y:S01]  /*112710*/  IMAD.X R17, R0, 0x1, R13, P0 ;  /* 0x0000000100117824 */ /* 0x004fe200000e060d */
[----:B---3--:R1:W-:Y:S04]  /*112720*/  STL [R1+0x5844], R26 ;  /* 0x0058441a01007387 */ /* 0x0083e80000100800 */
[----:B------:R2:W-:Y:S04]  /*112730*/  STL [R1+0x5848], R27 ;  /* 0x0058481b01007387 */ /* 0x0005e80000100800 */
        /* <DEDUP_REMOVED lines=8> */
[----:B------:R-:W3:Y:S01]  /*1127c0*/  LDL.LU R19, [R1+0x261c] ;  /* 0x00261c0001137983 */ /* 0x000ee20000300800 */
[----:B-1----:R-:W-:-:S03]  /*1127d0*/  IADD3 R26, P0, PT, R3, R12, RZ ;  /* 0x0000000c031a7210 */ /* 0x002fc60007f1e0ff */
[----:B------:R1:W-:Y:S04]  /*1127e0*/  STL.64 [R1+0x2810], R16 ;  /* 0x0028101001007387 */ /* 0x0003e80000100a00 */
[----:B------:R-:W3:Y:S01]  /*1127f0*/  LDL.LU R18, [R1+0x328] ;  /* 0x0003280001127983 */ /* 0x000ee20000300800 */
[----:B--2---:R-:W-:-:S03]  /*112800*/  IMAD.X R27, R4, 0x1, R13, P0 ;  /* 0x00000001041b7824 */ /* 0x004fc600000e060d */
[----:B-1----:R-:W2:Y:S04]  /*112810*/  LDL.LU R17, [R1+0x2618] ;  /* 0x0026180001117983 */ /* 0x002ea80000300800 */
        /* <DEDUP_REMOVED lines=19> */
[----:B---3--:R-:W-:-:S05]  /*112950*/  IMAD.X R27, R28, 0x1, R13, P0 ;  /* 0x000000011c1b7824 */ /* 0x008fca00000e060d */
[----:B------:R4:W-:Y:S02]  /*112960*/  STL.64 [R1+0x27f0], R26 ;  /* 0x0027f01a01007387 */ /* 0x0009e40000100a00 */
[----:B----4-:R-:W-:-:S05]  /*112970*/  IADD3 R26, P0, PT, R25, R12, RZ ;  /* 0x0000000c191a7210 */ /* 0x010fca0007f1e0ff */
        /* <DEDUP_REMOVED lines=98> */
[----:B------:R-:W2:Y:S01]  /*112fa0*/  LDL R28, [R1+0x8e0] ;  /* 0x0008e000011c7983 */ /* 0x000ea20000100800 */
[----:B------:R-:W-:-:S05]  /*112fb0*/  IADD3 R2, P0, PT, R3, R12, RZ ;  /* 0x0000000c03027210 */ /* 0x000fca0007f1e0ff */
[----:B------:R-:W-:Y:S01]  /*112fc0*/  IMAD.X R3, R0, 0x1, R13, P0 ;  /* 0x0000000100037824 */ /* 0x000fe200000e060d */
[----:B--2---:R-:W-:Y:S04]  /*112fd0*/  STL [R1+0x5838], R28 ;  /* 0x0058381c01007387 */ /* 0x004fe80000100800 */
[----:B------:R3:W-:Y:S04]  /*112fe0*/  STL.64 [R1+0x2738], R2 ;  /* 0x0027380201007387 */ /* 0x0007e80000100a00 */
[----:B------:R-:W-:Y:S04]  /*112ff0*/  STL [R1+0x583c], R29 ;  /* 0x00583c1d01007387 */ /* 0x000fe80000100800 */
[----:B------:R-:W2:Y:S04]  /*113000*/  LDL R27, [R1+0x8e4] ;  /* 0x0008e400011b7983 */ /* 0x000ea80000100800 */
[----:B------:R-:W2:Y:S04]  /*113010*/  LDL.LU R25, [R1+0x25bc] ;  /* 0x0025bc0001197983 */ /* 0x000ea80000300800 */
[----:B------:R-:W2:Y:S04]  /*113020*/  LDL R24, [R1+0x8e8] ;  /* 0x0008e80001187983 */ /* 0x000ea80000100800 */
[----:B------:R-:W2:Y:S04]  /*113030*/  LDL.LU R26, [R1+0x25b8] ;  /* 0x0025b800011a7983 */ /* 0x000ea80000300800 */
[----:B------:R-:W2:Y:S04]  /*113040*/  LDL R23, [R1+0x8ec] ;  /* 0x0008ec0001177983 */ /* 0x000ea80000100800 */
[----:B------:R-:W2:Y:S04]  /*113050*/  LDL.LU R21, [R1+0x25b4] ;  /* 0x0025b40001157983 */ /* 0x000ea80000300800 */
[----:B------:R-:W2:Y:S04]  /*113060*/  LDL R20, [R1+0x8f0] ;  /* 0x0008f00001147983 */ /* 0x000ea80000100800 */
[----:B------:R-:W2:Y:S04]  /*113070*/  LDL.LU R22, [R1+0x25b0] ;  /* 0x0025b00001167983 */ /* 0x000ea80000300800 */
[----:B------:R-:W2:Y:S04]  /*113080*/  LDL R19, [R1+0x8f4] ;  /* 0x0008f40001137983 */ /* 0x000ea80000100800 */
[----:B------:R-:W2:Y:S01]  /*113090*/  LDL.LU R0, [R1+0x25ac] ;  /* 0x0025ac0001007983 */ /* 0x000ea20000300800 */
[----:B---3--:R-:W-:-:S03]  /*1130a0*/  IADD3 R2, P0, PT, R8, R12, RZ ;  /* 0x0000000c08027210 */ /* 0x008fc60007f1e0ff */
[----:B------:R-:W3:Y:S04]  /*1130b0*/  LDL R18, [R1+0x8f8] ;  /* 0x0008f80001127983 */ /* 0x000ee80000100800 */
[----:B------:R-:W2:Y:S01]  /*1130c0*/  LDL.LU R17, [R1+0x25a8] ;  /* 0x0025a80001117983 */ /* 0x000ea20000300800 */
[----:B------:R-:W-:-:S03]  /*1130d0*/  IMAD.X R3, R9, 0x1, R13, P0 ;  /* 0x0000000109037824 */ /* 0x000fc600000e060d */
[----:B------:R-:W2:Y:S04]  /*1130e0*/  LDL R16, [R1+0x8fc] ;  /* 0x0008fc0001107983 */ /* 0x000ea80000100800 */
[----:B------:R1:W-:Y:S04]  /*1130f0*/  STL.64 [R1+0x2730], R2 ;  /* 0x0027300201007387 */ /* 0x0003e80000100a00 */
[----:B------:R-:W2:Y:S04]  /*113100*/  LDL.LU R7, [R1+0x25a4] ;  /* 0x0025a40001077983 */ /* 0x000ea80000300800 */
[----:B------:R-:W2:Y:S04]  /*113110*/  LDL R5, [R1+0x900] ;  /* 0x0009000001057983 */ /* 0x000ea80000100800 */
[----:B-1----:R-:W2:Y:S04]  /*113120*/  LDL.LU R2, [R1+0x25a0] ;  /* 0x0025a00001027983 */ /* 0x002ea80000300800 */
[----:B------:R-:W2:Y:S04]  /*113130*/  LDL R3, [R1+0x904] ;  /* 0x0009040001037983 */ /* 0x000ea80000100800 */
[----:B------:R-:W2:Y:S04]  /*113140*/  LDL.LU R4, [R1+0x259c] ;  /* 0x00259c0001047983 */ /* 0x000ea80000300800 */
[----:B------:R-:W2:Y:S04]  /*113150*/  LDL R8, [R1+0x908] ;  /* 0x0009080001087983 */ /* 0x000ea80000100800 */
[----:B------:R-:W2:Y:S01]  /*113160*/  LDL.LU R29, [R1+0x25c8] ;  /* 0x0025c800011d7983 */ /* 0x000ea20000300800 */
[----:B----4-:R-:W-:-:S03]  /*113170*/  IADD3 R28, P0, PT, R14, R12, RZ ;  /* 0x0000000c0e1c7210 */ /* 0x010fc60007f1e0ff */
[----:B------:R-:W4:Y:S04]  /*113180*/  LDL.LU R9, [R1+0x2598] ;  /* 0x0025980001097983 */ /* 0x000f280000300800 */
[----:B------:R-:W3:Y:S01]  /*113190*/  LDL R14, [R1+0x90c] ;  /* 0x00090c00010e7983 */ /* 0x000ee20000100800 */
        /* <DEDUP_REMOVED lines=41> */
[----:B------:R-:W3:Y:S02]  /*113430*/  LDL R8, [R1+0x910] ;  /* 0x0009100001087983 */ /* 0x000ee40000100800 */
[----:B----4-:R-:W-:-:S05]  /*113440*/  IMAD.X R3, R9, 0x1, R13, P0 ;  /* 0x0000000109037824 */ /* 0x010fca00000e060d */
[----:B------:R1:W-:Y:S02]  /*113450*/  STL.64 [R1+0x26c8], R2 ;  /* 0x0026c80201007387 */ /* 0x0003e40000100a00 */
[----:B-1----:R-:W-:Y:S02]  /*113460*/  IADD3 R2, P0, PT, R14, R12, RZ ;  /* 0x0000000c0e027210 */ /* 0x002fe40007f1e0ff */
[----:B------:R-:W4:Y:S04]  /*113470*/  LDL.LU R14, [R1+0x2590] ;  /* 0x00259000010e7983 */ /* 0x000f280000300800 */
[----:B------:R-:W2:Y:S04]  /*113480*/  LDL R27, [R1+0x918] ;  /* 0x00091800011b7983 */ /* 0x000ea80000100800 */
[----:B------:R-:W2:Y:S04]  /*113490*/  LDL.LU R29, [R1+0x2588] ;  /* 0x00258800011d7983 */ /* 0x000ea80000300800 */
[----:B------:R-:W2:Y:S04]  /*1134a0*/  LDL R26, [R1+0x91c] ;  /* 0x00091c00011a7983 */ /* 0x000ea80000100800 */
[----:B--2---:R1:W-:Y:S04]  /*1134b0*/  STL [R1+0x582c], R26 ;  /* 0x00582c1a01007387 */ /* 0x0043e80000100800 */
[----:B-1----:R-:W2:Y:S04]  /*1134c0*/  LDL R26, [R1+0x914] ;  /* 0x00091400011a7983 */ /* 0x002ea80000100800 */
[----:B------:R-:W-:Y:S01]  /*1134d0*/  STL [R1+0x5830], R27 ;  /* 0x0058301b01007387 */ /* 0x000fe20000100800 */
[----:B------:R-:W-:-:S03]  /*1134e0*/  IMAD.X R3, R0, 0x1, R13, P0 ;  /* 0x0000000100037824 */ /* 0x000fc600000e060d */
[----:B--2---:R3:W-:Y:S04]  /*1134f0*/  STL [R1+0x5834], R26 ;  /* 0x0058341a01007387 */ /* 0x0047e80000100800 */
        /* <DEDUP_REMOVED lines=10> */
[----:B------:R1:W-:Y:S01]  /*1135a0*/  STL.64 [R1+0x26c0], R2 ;  /* 0x0026c00201007387 */ /* 0x0003e20000100a00 */
[----:B---3--:R-:W-:-:S03]  /*1135b0*/  IADD3 R26, P0, PT, R8, R12, RZ ;  /* 0x0000000c081a7210 */ /* 0x008fc60007f1e0ff */
[----:B------:R-:W3:Y:S04]  /*1135c0*/  LDL.LU R17, [R1+0x2570] ;  /* 0x0025700001117983 */ /* 0x000ee80000300800 */
[----:B------:R-:W2:Y:S04]  /*1135d0*/  LDL.LU R16, [R1+0x95c] ;  /* 0x00095c0001107983 */ /* 0x000ea80000300800 */
[----:B------:R-:W2:Y:S04]  /*1135e0*/  LDL.LU R5, [R1+0x256c] ;  /* 0x00256c0001057983 */ /* 0x000ea80000300800 */
[----:B------:R-:W2:Y:S04]  /*1135f0*/  LDL.LU R4, [R1+0x960] ;  /* 0x0009600001047983 */ /* 0x000ea80000300800 */
[----:B------:R-:W2:Y:S01]  /*113600*/  LDL.LU R7, [R1+0x2568] ;  /* 0x0025680001077983 */ /* 0x000ea20000300800 */
[----:B----4-:R-:W-:-:S03]  /*113610*/  IMAD.X R27, R14, 0x1, R13, P0 ;  /* 0x000000010e1b7824 */ /* 0x010fc600000e060d */
[----:B------:R-:W4:Y:S04]  /*113620*/  LDL.LU R0, [R1+0x964] ;  /* 0x0009640001007983 */ /* 0x000f280000300800 */
[----:B-1----:R-:W2:Y:S04]  /*113630*/  LDL.LU R2, [R1+0x2564] ;  /* 0x0025640001027983 */ /* 0x002ea80000300800 */
[----:B------:R-:W2:Y:S04]  /*113640*/  LDL.LU R3, [R1+0x968] ;  /* 0x0009680001037983 */ /* 0x000ea80000300800 */
[----:B------:R-:W2:Y:S04]  /*113650*/  LDL.LU R8, [R1+0x2560] ;  /* 0x0025600001087983 */ /* 0x000ea80000300800 */
[----:B------:R1:W-:Y:S04]  /*113660*/  STL.64 [R1+0x26b8], R26 ;  /* 0x0026b81a01007387 */ /* 0x0003e80000100a00 */
[----:B-1----:R-:W2:Y:S04]  /*113670*/  LDL.LU R26, [R1+0x5834] ;  /* 0x00583400011a7983 */ /* 0x002ea80000300800 */
[----:B------:R-:W3:Y:S04]  /*113680*/  LDL.LU R14, [R1+0x96c] ;  /* 0x00096c00010e7983 */ /* 0x000ee80000300800 */
[----:B------:R-:W3:Y:S01]  /*113690*/  LDL.LU R27, [R1+0x258c] ;  /* 0x00258c00011b7983 */ /* 0x000ee20000300800 */
[----:B--2---:R-:W-:-:S05]  /*1136a0*/  IADD3 R26, P0, PT, R26, R12, RZ ;  /* 0x0000000c1a1a7210 */ /* 0x004fca0007f1e0ff */
[----:B---3--:R-:W-:-:S05]  /*1136b0*/  IMAD.X R27, R27, 0x1, R13, P0 ;  /* 0x000000011b1b7824 */ /* 0x008fca00000e060d */
[----:B------:R1:W-:Y:S04]  /*1136c0*/  STL.64 [R1+0x26b0], R26 ;  /* 0x0026b01a01007387 */ /* 0x0003e80000100a00 */
[----:B-1----:R-:W2:Y:S02]  /*1136d0*/  LDL.LU R27, [R1+0x5830] ;  /* 0x00583000011b7983 */ /* 0x002ea40000300800 */
        /* <DEDUP_REMOVED lines=10> */
[----:B------:R-:W-:-:S05]  /*113780*/  IMAD.X R23, R24, 0x1, R13, P0 ;  /* 0x0000000118177824 */ /* 0x000fca00000e060d */
[----:B------:R1:W-:Y:S02]  /*113790*/  STL.64 [R1+0x2690], R22 ;  /* 0x0026901601007387 */ /* 0x0003e40000100a00 */
[----:B-1----:R-:W-:-:S05]  /*1137a0*/  IADD3 R22, P0, PT, R21, R12, RZ ;  /* 0x0000000c15167210 */ /* 0x002fca0007f1e0ff */
        /* <DEDUP_REMOVED lines=12> */
[----:B------:R-:W-:Y:S04]  /*113870*/  STL.64 [R1+0x2680], R20 ;  /* 0x0026801401007387 */ /* 0x000fe80000100a00 */
        /* <DEDUP_REMOVED lines=8> */
[----:B------:R-:W4:Y:S04]  /*113900*/  LDL.LU R27, [R1+0x974] ;  /* 0x00097400011b7983 */ /* 0x000f280000300800 */
[----:B------:R-:W-:Y:S04]  /*113910*/  STL.64 [R1+0x2660], R4 ;  /* 0x0026600401007387 */ /* 0x000fe80000100a00 */
[----:B------:R1:W-:Y:S02]  /*113920*/  STL.64 [R1+0x2658], R2 ;  /* 0x0026580201007387 */ /* 0x0003e40000100a00 */
[----:B-1----:R-:W-:-:S02]  /*113930*/  IADD3 R2, P0, PT, R14, R12, RZ ;  /* 0x0000000c0e027210 */ /* 0x002fc40007f1e0ff */
[----:B------:R-:W3:Y:S04]  /*113940*/  LDL.LU R14, [R1+0x978] ;  /* 0x00097800010e7983 */ /* 0x000ee80000300800 */
[----:B------:R-:W3:Y:S04]  /*113950*/  LDL.LU R29, [R1+0x2550] ;  /* 0x00255000011d7983 */ /* 0x000ee80000300800 */
[----:B------:R-:W3:Y:S01]  /*113960*/  LDL.LU R26, [R1+0x97c] ;  /* 0x00097c00011a7983 */ /* 0x000ee20000300800 */
[----:B--2---:R-:W-:-:S03]  /*113970*/  IMAD.X R3, R9, 0x1, R13, P0 ;  /* 0x0000000109037824 */ /* 0x004fc600000e060d */
[----:B---3--:R-:W-:Y:S04]  /*113980*/  STL [R1+0x5824], R26 ;  /* 0x0058241a01007387 */ /* 0x008fe80000100800 */
[----:B----4-:R1:W-:Y:S04]  /*113990*/  STL [R1+0x5828], R27 ;  /* 0x0058281b01007387 */ /* 0x0103e80000100800 */
        /* <DEDUP_REMOVED lines=10> */
[----:B------:R0:W-:Y:S04]  /*113a40*/  STL.64 [R1+0x2650], R2 ;  /* 0x0026500201007387 */ /* 0x0001e80000100a00 */
[----:B------:R-:W2:Y:S04]  /*113a50*/  LDL.LU R17, [R1+0x2538] ;  /* 0x0025380001117983 */ /* 0x000ea80000300800 */
[----:B------:R-:W2:Y:S04]  /*113a60*/  LDL.LU R16, [R1+0x994] ;  /* 0x0009940001107983 */ /* 0x000ea80000300800 */
[----:B------:R-:W2:Y:S04]  /*113a70*/  LDL.LU R5, [R1+0x2534] ;  /* 0x0025340001057983 */ /* 0x000ea80000300800 */
[----:B------:R-:W2:Y:S04]  /*113a80*/  LDL.LU R4, [R1+0x998] ;  /* 0x0009980001047983 */ /* 0x000ea80000300800 */
[----:B------:R-:W2:Y:S04]  /*113a90*/  LDL.LU R7, [R1+0x2530] ;  /* 0x0025300001077983 */ /* 0x000ea80000300800 */
[----:B------:R-:W2:Y:S04]  /*113aa0*/  LDL.LU R9, [R1+0x99c] ;  /* 0x00099c0001097983 */ /* 0x000ea80000300800 */
[----:B-1----:R-:W2:Y:S01]  /*113ab0*/  LDL.LU R27, [R1+0x2558] ;  /* 0x00255800011b7983 */ /* 0x002ea20000300800 */
[----:B------:R-:W-:-:S03]  /*113ac0*/  IADD3 R26, P0, PT, R0, R12, RZ ;  /* 0x0000000c001a7210 */ /* 0x000fc60007f1e0ff */
[----:B0-----:R-:W3:Y:S04]  /*113ad0*/  LDL.LU R2, [R1+0x252c] ;  /* 0x00252c0001027983 */ /* 0x001ee80000300800 */
[----:B------:R-:W3:Y:S04]  /*113ae0*/  LDL.LU R3, [R1+0x9a0] ;  /* 0x0009a00001037983 */ /* 0x000ee80000300800 */
[----:B------:R-:W3:Y:S01]  /*113af0*/  LDL.LU R0, [R1+0x2528] ;  /* 0x0025280001007983 */ /* 0x000ee20000300800 */
[----:B--2---:R-:W-:-:S05]  /*113b00*/  IMAD.X R27, R27, 0x1, R13, P0 ;  /* 0x000000011b1b7824 */ /* 0x004fca00000e060d */
[----:B------:R0:W-:Y:S04]  /*113b10*/  STL.64 [R1+0x2648], R26 ;  /* 0x0026481a01007387 */ /* 0x0001e80000100a00 */
[----:B0-----:R-:W2:Y:S02]  /*113b20*/  LDL.LU R27, [R1+0x5828] ;  /* 0x00582800011b7983 */ /* 0x001ea40000300800 */
[----:B--2---:R-:W-:Y:S02]  /*113b30*/  IADD3 R26, P0, PT, R27, R12, RZ ;  /* 0x0000000c1b1a7210 */ /* 0x004fe40007f1e0ff */
[----:B------:R-:W2:Y:S03]  /*113b40*/  LDL.LU R27, [R1+0x2554] ;  /* 0x00255400011b7983 */ /* 0x000ea60000300800 */
[----:B--2---:R-:W-:-:S05]  /*113b50*/  IMAD.X R27, R27, 0x1, R13, P0 ;  /* 0x000000011b1b7824 */ /* 0x004fca00000e060d */
[----:B------:R0:W-:Y:S02]  /*113b60*/  STL.64 [R1+0x2640], R26 ;  /* 0x0026401a01007387 */ /* 0x0001e40000100a00 */
[----:B0-----:R-:W-:Y:S02]  /*113b70*/  IADD3 R26, P0, PT, R14, R12, RZ ;  /* 0x0000000c0e1a7210 */ /* 0x001fe40007f1e0ff */
[----:B------:R-:W2:Y:S03]  /*113b80*/  LDL.LU R14, [R1+0x9a4] ;  /* 0x0009a400010e7983 */ /* 0x000ea60000300800 */
[----:B------:R-:W-:-:S05]  /*113b90*/  IMAD.X R27, R29, 0x1, R13, P0 ;  /* 0x000000011d1b7824 */ /* 0x000fca00000e060d */
[----:B------:R0:W-:Y:S04]  /*113ba0*/  STL.64 [R1+0x2638], R26 ;  /* 0x0026381a01007387 */ /* 0x0001e80000100a00 */
[----:B0-----:R-:W2:Y:S02]  /*113bb0*/  LDL.LU R26, [R1+0x5824] ;  /* 0x00582400011a7983 */ /* 0x001ea40000300800 */
[----:B--2---:R-:W-:-:S05]  /*113bc0*/  IADD3 R26, P0, PT, R26, R12, RZ ;  /* 0x0000000c1a1a7210 */ /* 0x004fca0007f1e0ff */
[----:B------:R-:W-:-:S05]  /*113bd0*/  IMAD.X R27, R28, 0x1, R13, P0 ;  /* 0x000000011c1b7824 */ /* 0x000fca00000e060d */
[----:B------:R3:W-:Y:S02]  /*113be0*/  STL.64 [R1+0x2630], R26 ;  /* 0x0026301a01007387 */ /* 0x0007e40000100a00 */
[----:B---3--:R-:W-:-:S05]  /*113bf0*/  IADD3 R26, P0, PT, R25, R12, RZ ;  /* 0x0000000c191a7210 */ /* 0x008fca0007f1e0ff */
[----:B----4-:R-:W-:Y:S01]  /*113c00*/  IMAD.X R27, R23, 0x1, R13, P0 ;  /* 0x00000001171b7824 */ /* 0x010fe200000e060d */
[----:B------:R-:W-:-:S05]  /*113c10*/  IADD3 R22, P0, PT, R22, R12, RZ ;  /* 0x0000000c16167210 */ /* 0x000fca0007f1e0ff */
        /* <DEDUP_REMOVED lines=17> */
[----:B------:R0:W-:Y:S04]  /*113d30*/  STL.64 [R1+0x25f8], R4 ;  /* 0x0025f80401007387 */ /* 0x0001e80000100a00 */
[----:B------:R-:W-:Y:S01]  /*113d40*/  STL.64 [R1+0x2600], R16 ;  /* 0x0026001001007387 */ /* 0x000fe20000100a00 */
[----:B0-----:R-:W-:-:S03]  /*113d50*/  IADD3 R4, P0, PT, R9, R12, RZ ;  /* 0x0000000c09047210 */ /* 0x001fc60007f1e0ff */
[----:B------:R-:W3:Y:S04]  /*113d60*/  LDL.LU R9, [R1+0x9a8] ;  /* 0x0009a80001097983 */ /* 0x000ee80000300800 */
[----:B------:R-:W4:Y:S01]  /*113d70*/  LDL.LU R29, [R1+0x9ac] ;  /* 0x0009ac00011d7983 */ /* 0x000f220000300800 */
[----:B------:R-:W-:-:S05]  /*113d80*/  IMAD.X R5, R2, 0x1, R13, P0 ;  /* 0x0000000102057824 */ /* 0x000fca00000e060d */
[----:B------:R-:W-:Y:S04]  /*113d90*/  STL.64 [R1+0x25f0], R4 ;  /* 0x0025f00401007387 */ /* 0x000fe80000100a00 */
[----:B------:R-:W2:Y:S01]  /*113da0*/  LDL.LU R28, [R1+0x9b0] ;  /* 0x0009b000011c7983 */ /* 0x000ea20000300800 */
[----:B------:R-:W-:-:S05]  /*113db0*/  IADD3 R2, P0, PT, R3, R12, RZ ;  /* 0x0000000c03027210 */ /* 0x000fca0007f1e0ff */
[----:B------:R-:W-:Y:S01]  /*113dc0*/  IMAD.X R3, R0, 0x1, R13, P0 ;  /* 0x0000000100037824 */ /* 0x000fe200000e060d */
[----:B--2---:R-:W-:Y:S04]  /*113dd0*/  STL [R1+0x581c], R28 ;  /* 0x00581c1c01007387 */ /* 0x004fe80000100800 */
[----:B------:R0:W-:Y:S04]  /*113de0*/  STL.64 [R1+0x25e8], R2 ;  /* 0x0025e80201007387 */ /* 0x0001e80000100a00 */
[----:B----4-:R-:W-:Y:S04]  /*113df0*/  STL [R1+0x5820], R29 ;  /* 0x0058201d01007387 */ /* 0x010fe80000100800 */
[----:B------:R-:W2:Y:S04]  /*113e00*/  LDL.LU R27, [R1+0x9b4] ;  /* 0x0009b400011b7983 */ /* 0x000ea80000300800 */
[----:B------:R-:W4:Y:S04]  /*113e10*/  LDL.LU R25, [R1+0x2514] ;  /* 0x0025140001197983 */ /* 0x000f280000300800 */
[----:B------:R-:W2:Y:S04]  /*113e20*/  LDL.LU R24, [R1+0x9b8] ;  /* 0x0009b80001187983 */ /* 0x000ea80000300800 */
[----:B------:R-:W2:Y:S04]  /*113e30*/  LDL.LU R26, [R1+0x2510] ;  /* 0x00251000011a7983 */ /* 0x000ea80000300800 */
[----:B------:R-:W2:Y:S04]  /*113e40*/  LDL.LU R23, [R1+0x9bc] ;  /* 0x0009bc0001177983 */ /* 0x000ea80000300800 */
[----:B------:R-:W2:Y:S04]  /*113e50*/  LDL.LU R21, [R1+0x250c] ;  /* 0x00250c0001157983 */ /* 0x000ea80000300800 */
[----:B------:R-:W2:Y:S04]  /*113e60*/  LDL.LU R20, [R1+0x9c0] ;  /* 0x0009c00001147983 */ /* 0x000ea80000300800 */
[----:B------:R-:W2:Y:S01]  /*113e70*/  LDL.LU R22, [R1+0x2508] ;  /* 0x0025080001167983 */ /* 0x000ea20000300800 */
[----:B0-----:R-:W-:-:S03]  /*113e80*/  IADD3 R2, P0, PT, R14, R12, RZ ;  /* 0x0000000c0e027210 */ /* 0x001fc60007f1e0ff */
        /* <DEDUP_REMOVED lines=10> */
[----:B0-----:R-:W2:Y:S04]  /*113f30*/  LDL.LU R2, [R1+0x9d4] ;  /* 0x0009d40001027983 */ /* 0x001ea80000300800 */
[----:B------:R-:W2:Y:S04]  /*113f40*/  LDL.LU R8, [R1+0x24f4] ;  /* 0x0024f40001087983 */ /* 0x000ea80000300800 */
[----:B------:R-:W2:Y:S01]  /*113f50*/  LDL.LU R29, [R1+0x2520] ;  /* 0x00252000011d7983 */ /* 0x000ea20000300800 */
[----:B---3--:R-:W-:-:S03]  /*113f60*/  IADD3 R28, P0, PT, R9, R12, RZ ;  /* 0x0000000c091c7210 */ /* 0x008fc60007f1e0ff */
[----:B------:R-:W3:Y:S04]  /*113f70*/  LDL.LU R3, [R1+0x9d8] ;  /* 0x0009d80001037983 */ /* 0x000ee80000300800 */
        /* <DEDUP_REMOVED lines=8> */
[----:B------:R0:W-:Y:S04]  /*114000*/  STL.64 [R1+0x25d0], R28 ;  /* 0x0025d01c01007387 */ /* 0x0001e80000100a00 */
[----:B0-----:R-:W2:Y:S04]  /*114010*/  LDL.LU R28, [R1+0x581c] ;  /* 0x00581c00011c7983 */ /* 0x001ea80000300800 */
[----:B------:R-:W3:Y:S01]  /*114020*/  LDL.LU R29, [R1+0x2518] ;  /* 0x00251800011d7983 */ /* 0x000ee20000300800 */
[----:B--2---:R-:W-:-:S05]  /*114030*/  IADD3 R28, P0, PT, R28, R12, RZ ;  /* 0x0000000c1c1c7210 */ /* 0x004fca0007f1e0ff */
[----:B---3--:R-:W-:-:S05]  /*114040*/  IMAD.X R29, R29, 0x1, R13, P0 ;  /* 0x000000011d1d7824 */ /* 0x008fca00000e060d */
[----:B------:R0:W-:Y:S02]  /*114050*/  STL.64 [R1+0x25c8], R28 ;  /* 0x0025c81c01007387 */ /* 0x0001e40000100a00 */
[----:B0-----:R-:W-:-:S05]  /*114060*/  IADD3 R28, P0, PT, R27, R12, RZ ;  /* 0x0000000c1b1c7210 */ /* 0x001fca0007f1e0ff */
[----:B----4-:R-:W-:Y:S01]  /*114070*/  IMAD.X R29, R25, 0x1, R13, P0 ;  /* 0x00000001191d7824 */ /* 0x010fe200000e060d */
[----:B------:R-:W-:-:S05]  /*114080*/  IADD3 R24, P0, PT, R24, R12, RZ ;  /* 0x0000000c18187210 */ /* 0x000fca0007f1e0ff */
[----:B------:R-:W-:-:S05]  /*114090*/  IMAD.X R25, R26, 0x1, R13, P0 ;  /* 0x000000011a197824 */ /* 0x000fca00000e060d */
[----:B------:R0:W-:Y:S02]  /*1140a0*/  STL.64 [R1+0x25b8], R24 ;  /* 0x0025b81801007387 */ /* 0x0001e40000100a00 */
[----:B0-----:R-:W-:-:S05]  /*1140b0*/  IADD3 R24, P0, PT, R23, R12, RZ ;  /* 0x0000000c17187210 */ /* 0x001fca0007f1e0ff */
[--C-:B------:R-:W-:Y:S01]  /*1140c0*/  IMAD.X R25, R21, 0x1, R13.reuse, P0 ;  /* 0x0000000115197824 */ /* 0x100fe200000e060d */
[-C--:B------:R-:W-:Y:S01]  /*1140d0*/  IADD3 R20, P0, PT, R20, R12.reuse, RZ ;  /* 0x0000000c14147210 */ /* 0x080fe20007f1e0ff */
[----:B------:R-:W-:Y:S04]  /*1140e0*/  STL.64 [R1+0x25c0], R28 ;  /* 0x0025c01c01007387 */ /* 0x000fe80000100a00 */
[----:B------:R-:W-:Y:S01]  /*1140f0*/  IMAD.X R21, R22, 0x1, R13, P0 ;  /* 0x0000000116157824 */ /* 0x000fe200000e060d */
[----:B------:R-:W-:Y:S04]  /*114100*/  STL.64 [R1+0x25b0], R24 ;  /* 0x0025b01801007387 */ /* 0x000fe80000100a00 */
[----:B------:R0:W-:Y:S02]  /*114110*/  STL.64 [R1+0x25a8], R20 ;  /* 0x0025a81401007387 */ /* 0x0001e40000100a00 */
[----:B0-----:R-:W-:-:S02]  /*114120*/  IADD3 R20, P0, PT, R14, R12, RZ ;  /* 0x0000000c0e147210 */ /* 0x001fc40007f1e0ff */
        /* <DEDUP_REMOVED lines=15> */
[----:B------:R-:W3:Y:S01]  /*114220*/  LDL.LU R8, [R1+0x9e0] ;  /* 0x0009e00001087983 */ /* 0x000ee20000300800 */
[----:B------:R-:W-:-:S03]  /*114230*/  IMAD.X R3, R0, 0x1, R13, P0 ;  /* 0x0000000100037824 */ /* 0x000fc600000e060d */
[----:B------:R-:W-:Y:S04]  /*114240*/  STL.64 [R1+0x2580], R4 ;  /* 0x0025800401007387 */ /* 0x000fe80000100a00 */
[----:B------:R-:W-:Y:S04]  /*114250*/  STL.64 [R1+0x2578], R2 ;  /* 0x0025780201007387 */ /* 0x000fe80000100a00 */
[----:B------:R-:W4:Y:S04]  /*114260*/  LDL.LU R27, [R1+0x9e8] ;  /* 0x0009e800011b7983 */ /* 0x000f280000300800 */
[----:B------:R-:W2:Y:S04]  /*114270*/  LDL.LU R29, [R1+0x24e0] ;  /* 0x0024e000011d7983 */ /* 0x000ea80000300800 */
[----:B------:R-:W2:Y:S04]  /*114280*/  LDL.LU R26, [R1+0x9ec] ;  /* 0x0009ec00011a7983 */ /* 0x000ea80000300800 */
[----:B--2---:R0:W-:Y:S04]  /*114290*/  STL [R1+0x5810], R26 ;  /* 0x0058101a01007387 */ /* 0x0041e80000100800 */
[----:B0-----:R-:W2:Y:S04]  /*1142a0*/  LDL.LU R26, [R1+0x9e4] ;  /* 0x0009e400011a7983 */ /* 0x001ea80000300800 */
[----:B----4-:R0:W-:Y:S01]  /*1142b0*/  STL [R1+0x5814], R27 ;  /* 0x0058141b01007387 */ /* 0x0101e20000100800 */
[----:B------:R-:W-:-:S05]  /*1142c0*/  IADD3 R2, P0, PT, R9, R12, RZ ;  /* 0x0000000c09027210 */ /* 0x000fca0007f1e0ff */
[----:B------:R-:W-:Y:S01]  /*1142d0*/  IMAD.X R3, R14, 0x1, R13, P0 ;  /* 0x000000010e037824 */ /* 0x000fe200000e060d */
[----:B--2---:R3:W-:Y:S04]  /*1142e0*/  STL [R1+0x5818], R26 ;  /* 0x0058181a01007387 */ /* 0x0047e80000100800 */
        /* <DEDUP_REMOVED lines=17> */
[----:B0-----:R-:W2:Y:S01]  /*114400*/  LDL.LU R27, [R1+0x24e8] ;  /* 0x0024e800011b7983 */ /* 0x001ea20000300800 */
[----:B---3--:R-:W-:-:S03]  /*114410*/  IADD3 R26, P0, PT, R8, R12, RZ ;  /* 0x0000000c081a7210 */ /* 0x008fc60007f1e0ff */
[----:B-1----:R-:W3:Y:S04]  /*114420*/  LDL.LU R2, [R1+0x24bc] ;  /* 0x0024bc0001027983 */ /* 0x002ee80000300800 */
[----:B------:R-:W3:Y:S04]  /*114430*/  LDL.LU R3, [R1+0xa10] ;  /* 0x000a100001037983 */ /* 0x000ee80000300800 */
[----:B------:R-:W3:Y:S04]  /*114440*/  LDL.LU R0, [R1+0x24b8] ;  /* 0x0024b80001007983 */ /* 0x000ee80000300800 */
[----:B------:R-:W3:Y:S01]  /*114450*/  LDL.LU R8, [R1+0xa14] ;  /* 0x000a140001087983 */ /* 0x000ee20000300800 */
[----:B--2---:R-:W-:-:S05]  /*114460*/  IMAD.X R27, R27, 0x1, R13, P0 ;  /* 0x000000011b1b7824 */ /* 0x004fca00000e060d */
[----:B------:R0:W-:Y:S04]  /*114470*/  STL.64 [R1+0x2568], R26 ;  /* 0x0025681a01007387 */ /* 0x0001e80000100a00 */
[----:B0-----:R-:W2:Y:S04]  /*114480*/  LDL.LU R26, [R1+0x5818] ;  /* 0x00581800011a7983 */ /* 0x001ea80000300800 */
[----:B------:R-:W3:Y:S01]  /*114490*/  LDL.LU R27, [R1+0x24e4] ;  /* 0x0024e400011b7983 */ /* 0x000ee20000300800 */
[----:B--2---:R-:W-:-:S05]  /*1144a0*/  IADD3 R26, P0, PT, R26, R12, RZ ;  /* 0x0000000c1a1a7210 */ /* 0x004fca0007f1e0ff */
[----:B---3--:R-:W-:-:S05]  /*1144b0*/  IMAD.X R27, R27, 0x1, R13, P0 ;  /* 0x000000011b1b7824 */ /* 0x008fca00000e060d */
[----:B------:R0:W-:Y:S04]  /*1144c0*/  STL.64 [R1+0x2560], R26 ;  /* 0x0025601a01007387 */ /* 0x0001e80000100a00 */
[----:B0-----:R-:W2:Y:S02]  /*1144d0*/  LDL.LU R27, [R1+0x5814] ;  /* 0x00581400011b7983 */ /* 0x001ea40000300800 */
[----:B--2---:R-:W-:-:S05]  /*1144e0*/  IADD3 R26, P0, PT, R27, R12, RZ ;  /* 0x0000000c1b1a7210 */ /* 0x004fca0007f1e0ff */
[----:B------:R-:W-:-:S05]  /*1144f0*/  IMAD.X R27, R29, 0x1, R13, P0 ;  /* 0x000000011d1b7824 */ /* 0x000fca00000e060d */
[----:B------:R0:W-:Y:S04]  /*114500*/  STL.64 [R1+0x2558], R26 ;  /* 0x0025581a01007387 */ /* 0x0001e80000100a00 */
[----:B0-----:R-:W2:Y:S02]  /*114510*/  LDL.LU R26, [R1+0x5810] ;  /* 0x00581000011a7983 */ /* 0x001ea40000300800 */
[----:B--2---:R-:W-:-:S05]  /*114520*/  IADD3 R26, P0, PT, R26, R12, RZ ;  /* 0x0000000c1a1a7210 */ /* 0x004fca0007f1e0ff */
[----:B------:R-:W-:-:S05]  /*114530*/  IMAD.X R27, R28, 0x1, R13, P0 ;  /* 0x000000011c1b7824 */ /* 0x000fca00000e060d */
[----:B------:R4:W-:Y:S02]  /*114540*/  STL.64 [R1+0x2550], R26 ;  /* 0x0025501a01007387 */ /* 0x0009e40000100a00 */
[----:B----4-:R-:W-:-:S05]  /*114550*/  IADD3 R26, P0, PT, R25, R12, RZ ;  /* 0x0000000c191a7210 */ /* 0x010fca0007f1e0ff */
[----:B------:R-:W-:Y:S01]  /*114560*/  IMAD.X R27, R23, 0x1, R13, P0 ;  /* 0x00000001171b7824 */ /* 0x000fe200000e060d */
        /* <DEDUP_REMOVED lines=19> */
[----:B0-----:R-:W-:-:S05]  /*1146a0*/  IADD3 R4, P0, PT, R14, R12, RZ ;  /* 0x0000000c0e047210 */ /* 0x001fca0007f1e0ff */
[----:B------:R-:W-:Y:S01]  /*1146b0*/  IMAD.X R5, R2, 0x1, R13, P0 ;  /* 0x0000000102057824 */ /* 0x000fe200000e060d */
[-C--:B------:R-:W-:Y:S01]  /*1146c0*/  IADD3 R2, P0, PT, R3, R12.reuse, RZ ;  /* 0x0000000c03027210 */ /* 0x080fe20007f1e0ff */
[----:B------:R-:W-:Y:S01]  /*1146d0*/  IMAD.MOV.U32 R14, RZ, RZ, R15 ;  /* 0x000000ffff0e7224 */ /* 0x000fe200078e000f */
[----:B------:R-:W-:Y:S03]  /*1146e0*/  STL.64 [R1+0x2520], R16 ;  /* 0x0025201001007387 */ /* 0x000fe60000100a00 */
[----:B------:R-:W-:Y:S02]  /*1146f0*/  IMAD.X R3, R0, 0x1, R13, P0 ;  /* 0x0000000100037824 */ /* 0x000fe400000e060d */
[----:B------:R-:W-:Y:S02]  /*114700*/  IMAD.MOV.U32 R15, RZ, RZ, R10 ;  /* 0x000000ffff0f7224 */ /* 0x000fe400078e000a */
[----:B------:R-:W3:Y:S04]  /*114710*/  LDL.LU R10, [R1+0xa18] ;  /* 0x000a1800010a7983 */ /* 0x000ee80000300800 */
[----:B------:R-:W-:Y:S04]  /*114720*/  STL.64 [R1+0x2508], R2 ;  /* 0x0025080201007387 */ /* 0x000fe80000100a00 */
[----:B------:R-:W-:Y:S04]  /*114730*/  STL.64 [R1+0x2510], R4 ;  /* 0x0025100401007387 */ /* 0x000fe80000100a00 */
[----:B------:R-:W4:Y:S04]  /*114740*/  LDL.LU R27, [R1+0xa20] ;  /* 0x000a2000011b7983 */ /* 0x000f280000300800 */
[----:B------:R-:W2:Y:S04]  /*114750*/  LDL.LU R29, [R1+0x24a8] ;  /* 0x0024a800011d7983 */ /* 0x000ea80000300800 */
[----:B------:R-:W2:Y:S04]  /*114760*/  LDL.LU R26, [R1+0xa24] ;  /* 0x000a2400011a7983 */ /* 0x000ea80000300800 */
[----:B--2---:R0:W-:Y:S04]  /*114770*/  STL [R1+0x5804], R26 ;  /* 0x0058041a01007387 */ /* 0x0041e80000100800 */
[----:B0-----:R-:W2:Y:S04]  /*114780*/  LDL.LU R26, [R1+0xa1c] ;  /* 0x000a1c00011a7983 */ /* 0x001ea80000300800 */
[----:B----4-:R-:W-:Y:S01]  /*114790*/  STL [R1+0x5808], R27 ;  /* 0x0058081b01007387 */ /* 0x010fe20000100800 */
[----:B------:R-:W-:-:S05]  /*1147a0*/  IADD3 R2, P0, PT, R8, R12, RZ ;  /* 0x0000000c08027210 */ /* 0x000fca0007f1e0ff */
[----:B------:R-:W-:Y:S01]  /*1147b0*/  IMAD.X R3, R9, 0x1, R13, P0 ;  /* 0x0000000109037824 */ /* 0x000fe200000e060d */
[----:B--2---:R-:W-:Y:S04]  /*1147c0*/  STL [R1+0x580c], R26 ;  /* 0x00580c1a01007387 */ /* 0x004fe80000100800 */
        /* <DEDUP_REMOVED lines=15> */
[----:B0-----:R-:W2:Y:S04]  /*1148c0*/  LDL.LU R2, [R1+0x2488] ;  /* 0x0024880001027983 */ /* 0x001ea80000300800 */
[----:B------:R-:W2:Y:S01]  /*1148d0*/  LDL.LU R27, [R1+0x24b0] ;  /* 0x0024b000011b7983 */ /* 0x000ea20000300800 */
[----:B---3--:R-:W-:-:S03]  /*1148e0*/  IADD3 R26, P0, PT, R10, R12, RZ ;  /* 0x0000000c0a1a7210 */ /* 0x008fc60007f1e0ff */
[----:B------:R-:W3:Y:S01]  /*1148f0*/  LDL.LU R9, [R1+0x23e4] ;  /* 0x0023e40001097983 */ /* 0x000ee20000300800 */
[----:B------:R-:W-:-:S03]  /*114900*/  IMAD.MOV.U32 R3, RZ, RZ, R14 ;  /* 0x000000ffff037224 */ /* 0x000fc600078e000e */
[----:B------:R-:W3:Y:S01]  /*114910*/  LDL.LU R0, [R1+0x2484] ;  /* 0x0024840001007983 */ /* 0x000ee20000300800 */
[----:B------:R-:W-:-:S03]  /*114920*/  IMAD.MOV.U32 R8, RZ, RZ, R15 ;  /* 0x000000ffff087224 */ /* 0x000fc600078e000f */
        /* <DEDUP_REMOVED lines=21> */
[--C-:B------:R-:W-:Y:S01]  /*114a80*/  IMAD.X R23, R24, 0x1, R13.reuse, P0 ;  /* 0x0000000118177824 */ /* 0x100fe200000e060d */
[----:B------:R-:W-:Y:S04]  /*114a90*/  STL.64 [R1+0x24d8], R26 ;  /* 0x0024d81a01007387 */ /* 0x000fe80000100a00 */
[----:B------:R0:W-:Y:S02]  /*114aa0*/  STL.64 [R1+0x24d0], R22 ;  /* 0x0024d01601007387 */ /* 0x0001e40000100a00 */
[-C--:B0-----:R-:W-:Y:S02]  /*114ab0*/  IADD3 R22, P0, PT, R7, R12.reuse, RZ ;  /* 0x0000000c07167210 */ /* 0x081fe40007f1e0ff */
[----:B------:R-:W2:Y:S03]  /*114ac0*/  LDL.LU R7, [R1+0x247c] ;  /* 0x00247c0001077983 */ /* 0x000ea60000300800 */
        /* <DEDUP_REMOVED lines=8> */
[--C-:B------:R-:W-:Y:S02]  /*114b50*/  IMAD.X R5, R2, 0x1, R13.reuse, P0 ;  /* 0x0000000102057824 */ /* 0x100fe400000e060d */
[----:B------:R-:W-:Y:S01]  /*114b60*/  IMAD.MOV.U32 R2, RZ, RZ, R8 ;  /* 0x000000ffff027224 */ /* 0x000fe200078e0008 */
[----:B------:R-:W-:Y:S01]  /*114b70*/  IADD3 R8, P0, PT, R9, R12, RZ ;  /* 0x0000000c09087210 */ /* 0x000fe20007f1e0ff */
[----:B------:R-:W-:Y:S04]  /*114b80*/  STL.64 [R1+0x24c8], R22 ;  /* 0x0024c81601007387 */ /* 0x000fe80000100a00 */
[----:B------:R-:W-:Y:S01]  /*114b90*/  STL.64 [R1+0x24c0], R20 ;  /* 0x0024c01401007387 */ /* 0x000fe20000100a00 */
[----:B------:R-:W-:-:S03]  /*114ba0*/  IMAD.X R9, R0, 0x1, R13, P0 ;  /* 0x0000000100097824 */ /* 0x000fc600000e060d */
[----:B------:R-:W-:Y:S04]  /*114bb0*/  STL.64 [R1+0x24b8], R18 ;  /* 0x0024b81201007387 */ /* 0x000fe80000100a00 */
[----:B------:R-:W-:Y:S04]  /*114bc0*/  STL.64 [R1+0x24b0], R16 ;  /* 0x0024b01001007387 */ /* 0x000fe80000100a00 */
[----:B------:R0:W-:Y:S04]  /*114bd0*/  STL.64 [R1+0x24a8], R4 ;  /* 0x0024a80401007387 */ /* 0x0001e80000100a00 */
[----:B0-----:R-:W3:Y:S04]  /*114be0*/  LDL.LU R5, [R1+0x23f0] ;  /* 0x0023f00001057983 */ /* 0x001ee80000300800 */
[----:B------:R0:W-:Y:S04]  /*114bf0*/  STL.64 [R1+0x24a0], R8 ;  /* 0x0024a00801007387 */ /* 0x0001e80000100a00 */
[----:B------:R-:W4:Y:S01]  /*114c00*/  LDL.LU R4, [R1+0x2478] ;  /* 0x0024780001047983 */ /* 0x000f220000300800 */
[----:B0-----:R-:W-:-:S05]  /*114c10*/  IADD3 R8, P0, PT, R14, R12, RZ ;  /* 0x0000000c0e087210 */ /* 0x001fca0007f1e0ff */
[----:B------:R-:W-:-:S05]  /*114c20*/  IMAD.X R9, R15, 0x1, R13, P0 ;  /* 0x000000010f097824 */ /* 0x000fca00000e060d */
[----:B------:R0:W-:Y:S04]  /*114c30*/  STL.64 [R1+0x2498], R8 ;  /* 0x0024980801007387 */ /* 0x0001e80000100a00 */
[----:B0-----:R-:W2:Y:S04]  /*114c40*/  LDL.LU R8, [R1+0x23f8] ;  /* 0x0023f80001087983 */ /* 0x001ea80000300800 */
[----:B------:R-:W2:Y:S04]  /*114c50*/  LDL.LU R18, [R1+0x2470] ;  /* 0x0024700001127983 */ /* 0x000ea80000300800 */
[----:B------:R-:W2:Y:S01]  /*114c60*/  LDL.LU R9, [R1+0x23fc] ;  /* 0x0023fc0001097983 */ /* 0x000ea20000300800 */
[----:B------:R-:W-:-:S03]  /*114c70*/  IADD3 R16, P0, PT, R10, R12, RZ ;  /* 0x0000000c0a107210 */ /* 0x000fc60007f1e0ff */
[----:B--2---:R0:W-:Y:S04]  /*114c80*/  STL [R1+0x57f8], R9 ;  /* 0x0057f80901007387 */ /* 0x0041e80000100800 */
[----:B0-----:R-:W2:Y:S04]  /*114c90*/  LDL.LU R9, [R1+0x23f4] ;  /* 0x0023f40001097983 */ /* 0x001ea80000300800 */
[----:B------:R3:W-:Y:S01]  /*114ca0*/  STL [R1+0x57fc], R8 ;  /* 0x0057fc0801007387 */ /* 0x0007e20000100800 */
[----:B------:R-:W-:Y:S02]  /*114cb0*/  IMAD.MOV.U32 R10, RZ, RZ, R11 ;  /* 0x000000ffff0a7224 */ /* 0x000fe400078e000b */
[--C-:B------:R-:W-:Y:S01]  /*114cc0*/  IMAD.X R17, R7, 0x1, R13.reuse, P0 ;  /* 0x0000000107117824 */ /* 0x100fe200000e060d */
[----:B---3--:R-:W-:Y:S01]  /*114cd0*/  IADD3 R8, P0, PT, R5, R12, RZ ;  /* 0x0000000c05087210 */ /* 0x008fe20007f1e0ff */
[----:B--2---:R4:W-:Y:S04]  /*114ce0*/  STL [R1+0x5800], R9 ;  /* 0x0058000901007387 */ /* 0x0049e80000100800 */
[----:B------:R-:W2:Y:S04]  /*114cf0*/  LDL.LU R14, [R1+0x246c] ;  /* 0x00246c00010e7983 */ /* 0x000ea80000300800 */
[----:B------:R-:W3:Y:S04]  /*114d00*/  LDL.LU R15, [R1+0x2400] ;  /* 0x00240000010f7983 */ /* 0x000ee80000300800 */
        /* <DEDUP_REMOVED lines=10> */
[----:B------:R-:W2:Y:S01]  /*114db0*/  LDL.LU R21, [R1+0x2414] ;  /* 0x0024140001157983 */ /* 0x000ea20000300800 */
[----:B----4-:R-:W-:-:S03]  /*114dc0*/  IMAD.X R9, R4, 0x1, R13, P0 ;  /* 0x0000000104097824 */ /* 0x010fc600000e060d */
[----:B0-----:R-:W4:Y:S04]  /*114dd0*/  LDL.LU R16, [R1+0x2454] ;  /* 0x0024540001107983 */ /* 0x001f280000300800 */
        /* <DEDUP_REMOVED lines=8> */
[----:B------:R-:W3:Y:S01]  /*114e60*/  LDL.LU R4, [R1+0x2424] ;  /* 0x0024240001047983 */ /* 0x000ee20000300800 */
[----:B--2---:R-:W-:-:S03]  /*114e70*/  IADD3 R8, P0, PT, R9, R12, RZ ;  /* 0x0000000c09087210 */ /* 0x004fc60007f1e0ff */
[----:B------:R-:W2:Y:S02]  /*114e80*/  LDL.LU R9, [R1+0x2474] ;  /* 0x0024740001097983 */ /* 0x000ea40000300800 */
[----:B--2---:R-:W-:-:S05]  /*114e90*/  IMAD.X R9, R9, 0x1, R13, P0 ;  /* 0x0000000109097824 */ /* 0x004fca00000e060d */
[----:B------:R0:W-:Y:S04]  /*114ea0*/  STL.64 [R1+0x2480], R8 ;  /* 0x0024800801007387 */ /* 0x0001e80000100a00 */
[----:B0-----:R-:W2:Y:S02]  /*114eb0*/  LDL.LU R8, [R1+0x57fc] ;  /* 0x0057fc0001087983 */ /* 0x001ea40000300800 */
[----:B--2---:R-:W-:-:S05]  /*114ec0*/  IADD3 R8, P0, PT, R8, R12, RZ ;  /* 0x0000000c08087210 */ /* 0x004fca0007f1e0ff */
[----:B------:R-:W-:-:S05]  /*114ed0*/  IMAD.X R9, R18, 0x1, R13, P0 ;  /* 0x0000000112097824 */ /* 0x000fca00000e060d */
[----:B------:R0:W-:Y:S04]  /*114ee0*/  STL.64 [R1+0x2478], R8 ;  /* 0x0024780801007387 */ /* 0x0001e80000100a00 */
[----:B0-----:R-:W2:Y:S02]  /*114ef0*/  LDL.LU R9, [R1+0x57f8] ;  /* 0x0057f80001097983 */ /* 0x001ea40000300800 */
[----:B--2---:R-:W-:-:S05]  /*114f00*/  IADD3 R8, P0, PT, R9, R12, RZ ;  /* 0x0000000c09087210 */ /* 0x004fca0007f1e0ff */
[----:B------:R-:W-:Y:S01]  /*114f10*/  IMAD.X R9, R14, 0x1, R13, P0 ;  /* 0x000000010e097824 */ /* 0x000fe200000e060d */
[----:B---3--:R-:W-:-:S05]  /*114f20*/  IADD3 R14, P0, PT, R15, R12, RZ ;  /* 0x0000000c0f0e7210 */ /* 0x008fca0007f1e0ff */
[--C-:B------:R-:W-:Y:S02]  /*114f30*/  IMAD.X R15, R0, 0x1, R13.reuse, P0 ;  /* 0x00000001000f7824 */ /* 0x100fe400000e060d */
[----:B------:R-:W-:Y:S01]  /*114f40*/  IMAD.MOV.U32 R0, RZ, RZ, R10 ;  /* 0x000000ffff007224 */ /* 0x000fe200078e000a */
[-C--:B------:R-:W-:Y:S01]  /*114f50*/  IADD3 R10, P0, PT, R11, R12.reuse, RZ ;  /* 0x0000000c0b0a7210 */ /* 0x080fe20007f1e0ff */
[----:B------:R0:W-:Y:S04]  /*114f60*/  STL.64 [R1+0x2438], R8 ;  /* 0x0024380801007387 */ /* 0x0001e80000100a00 */
[----:B------:R-:W-:Y:S01]  /*114f70*/  IMAD.X R11, R29, 0x1, R13, P0 ;  /* 0x000000011d0b7824 */ /* 0x000fe200000e060d */
[----:B0-----:R-:W2:Y:S04]  /*114f80*/  LDL.LU.64 R8, [R1+0x57f0] ;  /* 0x0057f00001087983 */ /* 0x001ea80000300a00 */
[----:B------:R0:W-:Y:S04]  /*114f90*/  STL.64 [R1+0x2430], R14 ;  /* 0x0024300e01007387 */ /* 0x0001e80000100a00 */
[----:B0-----:R-:W3:Y:S04]  /*114fa0*/  LDL.LU.64 R14, [R1+0x57e8] ;  /* 0x0057e800010e7983 */ /* 0x001ee80000300a00 */
[----:B------:R-:W3:Y:S04]  /*114fb0*/  LDL.LU R18, [R1+0x2440] ;  /* 0x0024400001127983 */ /* 0x000ee80000300800 */
[----:B------:R0:W-:Y:S04]  /*114fc0*/  STL.64 [R1+0x23f8], R10 ;  /* 0x0023f80a01007387 */ /* 0x0001e80000100a00 */
[----:B0-----:R-:W3:Y:S01]  /*114fd0*/  LDL.LU.64 R10, [R1+0x57e0] ;  /* 0x0057e000010a7983 */ /* 0x001ee20000300a00 */
[----:B------:R-:W-:-:S05]  /*114fe0*/  IADD3 R28, P0, PT, R28, R12, RZ ;  /* 0x0000000c1c1c7210 */ /* 0x000fca0007f1e0ff */
[----:B------:R-:W-:Y:S01]  /*114ff0*/  IMAD.X R29, R27, 0x1, R13, P0 ;  /* 0x000000011b1d7824 */ /* 0x000fe200000e060d */
[----:B------:R-:W-:-:S05]  /*115000*/  IADD3 R26, P0, PT, R26, R12, RZ ;  /* 0x0000000c1a1a7210 */ /* 0x000fca0007f1e0ff */
[--C-:B------:R-:W-:Y:S01]  /*115010*/  IMAD.X R27, R25, 0x1, R13.reuse, P0 ;  /* 0x00000001191b7824 */ /* 0x100fe200000e060d */
[----:B------:R-:W-:Y:S01]  /*115020*/  IADD3 R24, P0, PT, R24, R12, RZ ;  /* 0x0000000c18187210 */ /* 0x000fe20007f1e0ff */
[----:B------:R-:W-:Y:S04]  /*115030*/  STL.64 [R1+0x23f0], R28 ;  /* 0x0023f01c01007387 */ /* 0x000fe80000100a00 */
[----:B------:R-:W-:-:S05]  /*115040*/  IMAD.X R25, R23, 0x1, R13, P0 ;  /* 0x0000000117197824 */ /* 0x000fca00000e060d */
[----:B------:R0:W-:Y:S04]  /*115050*/  STL.64 [R1+0x23e0], R24 ;  /* 0x0023e01801007387 */ /* 0x0001e80000100a00 */
[----:B------:R-:W-:Y:S01]  /*115060*/  STL.64 [R1+0x23e8], R26 ;  /* 0x0023e81a01007387 */ /* 0x000fe20000100a00 */
[----:B0-----:R-:W-:-:S05]  /*115070*/  IADD3 R24, P0, PT, R21, R12, RZ ;  /* 0x0000000c15187210 */ /* 0x001fca0007f1e0ff */
[----:B----4-:R-:W-:Y:S02]  /*115080*/  IMAD.X R25, R16, 0x1, R13, P0 ;  /* 0x0000000110197824 */ /* 0x010fe400000e060d */
[----:B------:R-:W4:Y:S01]  /*115090*/  LDL.LU R16, [R1+0x2444] ;  /* 0x0024440001107983 */ /* 0x000f220000300800 */
[----:B------:R-:W-:-:S03]  /*1150a0*/  IADD3 R20, P0, PT, R20, R12, RZ ;  /* 0x0000000c14147210 */ /* 0x000fc60007f1e0ff */
[----:B------:R-:W-:Y:S02]  /*1150b0*/  STL.64 [R1+0x23d8], R24 ;  /* 0x0023d81801007387 */ /* 0x000fe40000100a00 */
[----:B------:R-:W-:-:S05]  /*1150c0*/  IMAD.X R21, R22, 0x1, R13, P0 ;  /* 0x0000000116157824 */ /* 0x000fca00000e060d */
[----:B------:R0:W-:Y:S02]  /*1150d0*/  STL.64 [R1+0x23d0], R20 ;  /* 0x0023d01401007387 */ /* 0x0001e40000100a00 */
[----:B0-----:R-:W-:-:S05]  /*1150e0*/  IADD3 R20, P0, PT, R19, R12, RZ ;  /* 0x0000000c13147210 */ /* 0x001fca0007f1e0ff */
[----:B------:R-:W-:-:S05]  /*1150f0*/  IMAD.X R21, R17, 0x1, R13, P0 ;  /* 0x0000000111157824 */ /* 0x000fca00000e060d */
[----:B------:R0:W-:Y:S01]  /*115100*/  STL.64 [R1+0xa28], R20 ;  /* 0x000a281401007387 */ /* 0x0001e20000100a00 */
[----:B------:R-:W-:Y:S02]  /*115110*/  SHF.R.S32.HI R17, RZ, 0x1f, R4 ;  /* 0x0000001fff117819 */ /* 0x000fe40000011404 */
[----:B0-----:R-:W-:Y:S02]  /*115120*/  IADD3 R20, P0, PT, R7, R12, RZ ;  /* 0x0000000c07147210 */ /* 0x001fe40007f1e0ff */
[----:B------:R-:W4:Y:S03]  /*115130*/  LDL.LU R7, [R1+0x28a8] ;  /* 0x0028a80001077983 */ /* 0x000f260000300800 */
[----:B------:R-:W-:-:S05]  /*115140*/  IMAD.X R21, R5, 0x1, R13, P0 ;  /* 0x0000000105157824 */ /* 0x000fca00000e060d */
[----:B------:R0:W-:Y:S02]  /*115150*/  STL.64 [R1+0xa20], R20 ;  /* 0x000a201401007387 */ /* 0x0001e40000100a00 */
[----:B0-----:R-:W-:-:S05]  /*115160*/  IADD3 R20, P0, PT, R4, R6, RZ ;  /* 0x0000000604147210 */ /* 0x001fca0007f1e0ff */
[----:B--2---:R-:W-:-:S05]  /*115170*/  IMAD.X R21, R17, 0x1, R9, P0 ;  /* 0x0000000111157824 */ /* 0x004fca00000e0609 */
[----:B------:R3:W-:Y:S02]  /*115180*/  STL.64 [R1+0xa18], R20 ;  /* 0x000a181401007387 */ /* 0x0007e40000100a00 */
[----:B---3--:R-:W-:-:S05]  /*115190*/  IADD3 R20, P0, PT, R4, R10, RZ ;  /* 0x0000000a04147210 */ /* 0x008fca0007f1e0ff */
[----:B------:R-:W-:-:S05]  /*1151a0*/  IMAD.X R21, R17, 0x1, R11, P0 ;  /* 0x0000000111157824 */ /* 0x000fca00000e060b */
[----:B------:R0:W-:Y:S02]  /*1151b0*/  STL.64 [R1+0xa10], R20 ;  /* 0x000a101401007387 */ /* 0x0001e40000100a00 */
[----:B0-----:R-:W-:-:S05]  /*1151c0*/  IADD3 R20, P0, PT, R4, R14, RZ ;  /* 0x0000000e04147210 */ /* 0x001fca0007f1e0ff */
[----:B------:R-:W-:Y:S01]  /*1151d0*/  IMAD.X R21, R17, 0x1, R15, P0 ;  /* 0x0000000111157824 */ /* 0x000fe200000e060f */
[----:B------:R-:W-:-:S05]  /*1151e0*/  IADD3 R4, P0, PT, R4, R12, RZ ;  /* 0x0000000c04047210 */ /* 0x000fca0007f1e0ff */
[----:B------:R-:W-:Y:S01]  /*1151f0*/  IMAD.X R5, R17, 0x1, R13, P0 ;  /* 0x0000000111057824 */ /* 0x000fe200000e060d */
[----:B------:R-:W-:Y:S04]  /*115200*/  STL.64 [R1+0xa08], R20 ;  /* 0x000a081401007387 */ /* 0x000fe80000100a00 */
[----:B------:R0:W-:Y:S04]  /*115210*/  STL.64 [R1+0xa00], R4 ;  /* 0x000a000401007387 */ /* 0x0001e80000100a00 */
[----:B0-----:R-:W2:Y:S01]  /*115220*/  LDL.LU R5, [R1+0x28ac] ;  /* 0x0028ac0001057983 */ /* 0x001ea20000300800 */
[----:B------:R-:W-:-:S02]  /*115230*/  SHF.R.S32.HI R17, RZ, 0x1f, R18 ;  /* 0x0000001fff117819 */ /* 0x000fc40000011412 */
[----:B------:R-:W-:-:S05]  /*115240*/  IADD3 R20, P0, PT, R18, R6, RZ ;  /* 0x0000000612147210 */ /* 0x000fca0007f1e0ff */
[----:B------:R-:W-:-:S05]  /*115250*/  IMAD.X R21, R17, 0x1, R9, P0 ;  /* 0x0000000111157824 */ /* 0x000fca00000e0609 */
[----:B------:R0:W-:Y:S02]  /*115260*/  STL.64 [R1+0x9f8], R20 ;  /* 0x0009f81401007387 */ /* 0x0001e40000100a00 */
[----:B0-----:R-:W-:-:S05]  /*115270*/  IADD3 R20, P0, PT, R18, R10, RZ ;  /* 0x0000000a12147210 */ /* 0x001fca0007f1e0ff */
[----:B------:R-:W-:-:S05]  /*115280*/  IMAD.X R21, R17, 0x1, R11, P0 ;  /* 0x0000000111157824 */ /* 0x000fca00000e060b */
[----:B------:R0:W-:Y:S04]  /*115290*/  STL.64 [R1+0x9f0], R20 ;  /* 0x0009f01401007387 */ /* 0x0001e80000100a00 */
[----:B------:R-:W3:Y:S01]  /*1152a0*/  LDL.LU R4, [R1+0x3750] ;  /* 0x0037500001047983 */ /* 0x000ee20000300800 */
[----:B0-----:R-:W-:-:S05]  /*1152b0*/  IADD3 R20, P0, PT, R18, R14, RZ ;  /* 0x0000000e12147210 */ /* 0x001fca0007f1e0ff */
[----:B------:R-:W-:Y:S01]  /*1152c0*/  IMAD.X R21, R17, 0x1, R15, P0 ;  /* 0x0000000111157824 */ /* 0x000fe200000e060f */
[----:B------:R-:W-:-:S05]  /*1152d0*/  IADD3 R18, P0, PT, R18, R12, RZ ;  /* 0x0000000c12127210 */ /* 0x000fca0007f1e0ff */
[----:B------:R-:W-:Y:S01]  /*1152e0*/  IMAD.X R19, R17, 0x1, R13, P0 ;  /* 0x0000000111137824 */ /* 0x000fe200000e060d */
[----:B------:R-:W-:Y:S01]  /*1152f0*/  STL.64 [R1+0x9e8], R20 ;  /* 0x0009e81401007387 */ /* 0x000fe20000100a00 */
[----:B----4-:R-:W-:-:S03]  /*115300*/  SHF.R.S32.HI R17, RZ, 0x1f, R16 ;  /* 0x0000001fff117819 */ /* 0x010fc60000011410 */
[----:B------:R0:W-:Y:S02]  /*115310*/  STL.64 [R1+0x9e0], R18 ;  /* 0x0009e01201007387 */ /* 0x0001e40000100a00 */
[----:B0-----:R-:W-:-:S05]  /*115320*/  IADD3 R18, P0, PT, R16, R6, RZ ;  /* 0x0000000610127210 */ /* 0x001fca0007f1e0ff */
[----:B------:R-:W-:-:S05]  /*115330*/  IMAD.X R19, R17, 0x1, R9, P0 ;  /* 0x0000000111137824 */ /* 0x000fca00000e0609 */
        /* <DEDUP_REMOVED lines=8> */
[----:B------:R-:W-:Y:S01]  /*1153c0*/  IMAD.X R19, R17, 0x1, R13, P0 ;  /* 0x0000000111137824 */ /* 0x000fe200000e060d */
[----:B------:R-:W-:-:S04]  /*1153d0*/  SHF.R.S32.HI R17, RZ, 0x1f, R7 ;  /* 0x0000001fff117819 */ /* 0x000fc80000011407 */
        /* <DEDUP_REMOVED lines=12> */
[----:B------:R0:W-:Y:S01]  /*1154a0*/  STL.64 [R1+0x9a0], R18 ;  /* 0x0009a01201007387 */ /* 0x0001e20000100a00 */
[----:B--2---:R-:W-:Y:S02]  /*1154b0*/  SHF.R.S32.HI R17, RZ, 0x1f, R5 ;  /* 0x0000001fff117819 */ /* 0x004fe40000011405 */
        /* <DEDUP_REMOVED lines=11> */
[----:B---3--:R-:W-:-:S04]  /*115570*/  SHF.R.S32.HI R17, RZ, 0x1f, R4 ;  /* 0x0000001fff117819 */ /* 0x008fc80000011404 */
        /* <DEDUP_REMOVED lines=9> */
[----:B------:R-:W-:-:S05]  /*115610*/  IADD3 R4, P0, PT, R4, R12, RZ ;  /* 0x0000000c04047210 */ /* 0x000fca0007f1e0ff */
[----:B------:R-:W-:Y:S02]  /*115620*/  IMAD.X R5, R17, 0x1, R13, P0 ;  /* 0x0000000111057824 */ /* 0x000fe400000e060d */
[----:B------:R-:W-:Y:S01]  /*115630*/  VIADD R17, R8, UR6 ;  /* 0x0000000608117c36 */ /* 0x000fe20008000000 */
[----:B------:R0:W-:Y:S04]  /*115640*/  STL.64 [R1+0x968], R18 ;  /* 0x0009681201007387 */ /* 0x0001e80000100a00 */
[----:B------:R-:W2:Y:S04]  /*115650*/  LDL.LU R8, [R1+0x57d8] ;  /* 0x0057d80001087983 */ /* 0x000ea80000300800 */
[----:B------:R1:W-:Y:S01]  /*115660*/  STL.64 [R1+0x960], R4 ;  /* 0x0009600401007387 */ /* 0x0003e20000100a00 */
[----:B------:R-:W3:Y:S01]  /*115670*/  LDCU UR6, c[0x0][0x3b8] ;  /* 0x00007700ff0677ac */ /* 0x000ee20008000800 */
[----:B0-----:R-:W-:-:S02]  /*115680*/  SHF.R.S32.HI R18, RZ, 0x1f, R17 ;  /* 0x0000001fff127819 */ /* 0x001fc40000011411 */
[----:B-1----:R-:W-:-:S05]  /*115690*/  IADD3 R4, P0, PT, R17, R6, RZ ;  /* 0x0000000611047210 */ /* 0x002fca0007f1e0ff */
        /* <DEDUP_REMOVED lines=8> */
[C---:B0-----:R-:W-:Y:S01]  /*115720*/  IADD3 R4, P0, PT, R17.reuse, R12, RZ ;  /* 0x0000000c11047210 */ /* 0x041fe20007f1e0ff */
[----:B---3--:R-:W-:Y:S01]  /*115730*/  VIADD R17, R17, UR6 ;  /* 0x0000000611117c36 */ /* 0x008fe20008000000 */
[----:B------:R-:W0:Y:S03]  /*115740*/  LDCU UR6, c[0x0][0x3b8] ;  /* 0x00007700ff0677ac */ /* 0x000e260008000800 */
[----:B------:R-:W-:Y:S01]  /*115750*/  IMAD.X R5, R18, 0x1, R13, P0 ;  /* 0x0000000112057824 */ /* 0x000fe200000e060d */
[----:B------:R-:W-:-:S04]  /*115760*/  SHF.R.S32.HI R18, RZ, 0x1f, R17 ;  /* 0x0000001fff127819 */ /* 0x000fc80000011411 */
[----:B------:R1:W-:Y:S02]  /*115770*/  STL.64 [R1+0x2428], R4 ;  /* 0x0024280401007387 */ /* 0x0003e40000100a00 */
[----:B-1----:R-:W-:-:S05]  /*115780*/  IADD3 R4, P0, PT, R17, R6, RZ ;  /* 0x0000000611047210 */ /* 0x002fca0007f1e0ff */
[----:B------:R-:W-:-:S05]  /*115790*/  IMAD.X R5, R18, 0x1, R9, P0 ;  /* 0x0000000112057824 */ /* 0x000fca00000e0609 */
[----:B------:R1:W-:Y:S02]  /*1157a0*/  STL.64 [R1+0x2410], R4 ;  /* 0x0024100401007387 */ /* 0x0003e40000100a00 */
[----:B-1----:R-:W-:-:S05]  /*1157b0*/  IADD3 R4, P0, PT, R17, R10, RZ ;  /* 0x0000000a11047210 */ /* 0x002fca0007f1e0ff */
[----:B------:R-:W-:-:S05]  /*1157c0*/  IMAD.X R5, R18, 0x1, R11, P0 ;  /* 0x0000000112057824 */ /* 0x000fca00000e060b */
[----:B------:R1:W-:Y:S02]  /*1157d0*/  STL.64 [R1+0x2420], R4 ;  /* 0x0024200401007387 */ /* 0x0003e40000100a00 */
[----:B-1----:R-:W-:-:S05]  /*1157e0*/  IADD3 R4, P0, PT, R17, R14, RZ ;  /* 0x0000000e11047210 */ /* 0x002fca0007f1e0ff */
[----:B------:R-:W-:-:S05]  /*1157f0*/  IMAD.X R5, R18, 0x1, R15, P0 ;  /* 0x0000000112057824 */ /* 0x000fca00000e060f */
[----:B------:R1:W-:Y:S02]  /*115800*/  STL.64 [R1+0x2448], R4 ;  /* 0x0024480401007387 */ /* 0x0003e40000100a00 */
[C---:B-1----:R-:W-:Y:S01]  /*115810*/  IADD3 R4, P0, PT, R17.reuse, R12, RZ ;  /* 0x0000000c11047210 */ /* 0x042fe20007f1e0ff */
[----:B0-----:R-:W-:Y:S01]  /*115820*/  VIADD R17, R17, UR6 ;  /* 0x0000000611117c36 */ /* 0x001fe20008000000 */
        /* <DEDUP_REMOVED lines=479> */
[----:B0-----:R-:W-:Y:S02]  /*117620*/  VIADD R17, R17, UR6 ;  /* 0x0000000611117c36 */ /* 0x001fe40008000000 */
[----:B------:R-:W-:Y:S01]  /*117630*/  IMAD.MOV.U32 R7, RZ, RZ, R3 ;  /* 0x000000ffff077224 */ /* 0x000fe200078e0003 */
[----:B------:R-:W0:Y:S01]  /*117640*/  LDCU UR6, c[0x0][0x3b8] ;  /* 0x00007700ff0677ac */ /* 0x000e220008000800 */
[----:B------:R-:W-:Y:S01]  /*117650*/  IMAD.X R5, R18, 0x1, R13, P0 ;  /* 0x0000000112057824 */ /* 0x000fe200000e060d */
[----:B------:R-:W-:-:S04]  /*117660*/  SHF.R.S32.HI R18, RZ, 0x1f, R17 ;  /* 0x0000001fff127819 */ /* 0x000fc80000011411 */
[----:B------:R1:W-:Y:S02]  /*117670*/  STL.64 [R1+0x3e50], R4 ;  /* 0x003e500401007387 */ /* 0x0003e40000100a00 */
[----:B-1----:R-:W-:Y:S01]  /*117680*/  IMAD.MOV.U32 R5, RZ, RZ, R2 ;  /* 0x000000ffff057224 */ /* 0x002fe200078e0002 */
[----:B------:R-:W-:-:S05]  /*117690*/  IADD3 R2, P0, PT, R17, R6, RZ ;  /* 0x0000000611027210 */ /* 0x000fca0007f1e0ff */
[----:B------:R-:W-:-:S05]  /*1176a0*/  IMAD.X R3, R18, 0x1, R9, P0 ;  /* 0x0000000112037824 */ /* 0x000fca00000e0609 */
[----:B------:R1:W-:Y:S02]  /*1176b0*/  STL.64 [R1+0x3e18], R2 ;  /* 0x003e180201007387 */ /* 0x0003e40000100a00 */
[----:B-1----:R-:W-:-:S05]  /*1176c0*/  IADD3 R2, P0, PT, R17, R10, RZ ;  /* 0x0000000a11027210 */ /* 0x002fca0007f1e0ff */
[----:B------:R-:W-:-:S05]  /*1176d0*/  IMAD.X R3, R18, 0x1, R11, P0 ;  /* 0x0000000112037824 */ /* 0x000fca00000e060b */
[----:B------:R1:W-:Y:S02]  /*1176e0*/  STL.64 [R1+0x3e48], R2 ;  /* 0x003e480201007387 */ /* 0x0003e40000100a00 */
[----:B-1----:R-:W-:-:S05]  /*1176f0*/  IADD3 R2, P0, PT, R17, R14, RZ ;  /* 0x0000000e11027210 */ /* 0x002fca0007f1e0ff */
[----:B------:R-:W-:-:S05]  /*117700*/  IMAD.X R3, R18, 0x1, R15, P0 ;  /* 0x0000000112037824 */ /* 0x000fca00000e060f */
[----:B------:R1:W-:Y:S04]  /*117710*/  STL.64 [R1+0x3e88], R2 ;  /* 0x003e880201007387 */ /* 0x0003e80000100a00 */
[----:B------:R-:W3:Y:S04]  /*117720*/  LDL.LU R20, [R1+0xb0] ;  /* 0x0000b00001147983 */ /* 0x000ee80000300800 */
[----:B------:R-:W3:Y:S01]  /*117730*/  LDL.LU R4, [R1+0xb4] ;  /* 0x0000b40001047983 */ /* 0x000ee20000300800 */
[C---:B-1----:R-:W-:Y:S01]  /*117740*/  IADD3 R2, P0, PT, R17.reuse, R12, RZ ;  /* 0x0000000c11027210 */ /* 0x042fe20007f1e0ff */
[----:B0-----:R-:W-:-:S02]  /*117750*/  VIADD R17, R17, UR6 ;  /* 0x0000000611117c36 */ /* 0x001fc40008000000 */
[----:B------:R-:W-:Y:S01]  /*117760*/  IMAD.MOV.U32 R16, RZ, RZ, R5 ;  /* 0x000000ffff107224 */ /* 0x000fe200078e0005 */
[----:B------:R-:W0:Y:S01]  /*117770*/  LDCU UR6, c[0x0][0x3b8] ;  /* 0x00007700ff0677ac */ /* 0x000e220008000800 */
[----:B------:R-:W-:Y:S01]  /*117780*/  IMAD.X R3, R18, 0x1, R13, P0 ;  /* 0x0000000112037824 */ /* 0x000fe200000e060d */
[----:B------:R-:W-:-:S04]  /*117790*/  SHF.R.S32.HI R18, RZ, 0x1f, R17 ;  /* 0x0000001fff127819 */ /* 0x000fc80000011411 */
[----:B------:R1:W-:Y:S04]  /*1177a0*/  STL.64 [R1+0x3eb0], R2 ;  /* 0x003eb00201007387 */ /* 0x0003e80000100a00 */
[----:B------:R-:W4:Y:S04]  /*1177b0*/  LDL.LU R25, [R1+0xb8] ;  /* 0x0000b80001197983 */ /* 0x000f280000300800 */
[----:B------:R-:W4:Y:S01]  /*1177c0*/  LDL.LU R24, [R1+0xbc] ;  /* 0x0000bc0001187983 */ /* 0x000f220000300800 */
[----:B-1----:R-:W-:-:S05]  /*1177d0*/  IADD3 R2, P0, PT, R17, R6, RZ ;  /* 0x0000000611027210 */ /* 0x002fca0007f1e0ff */
[----:B------:R-:W-:Y:S01]  /*1177e0*/  IMAD.X R3, R18, 0x1, R9, P0 ;  /* 0x0000000112037824 */ /* 0x000fe200000e0609 */
[----:B------:R-:W-:-:S05]  /*1177f0*/  IADD3 R22, P0, PT, R17, R10, RZ ;  /* 0x0000000a11167210 */ /* 0x000fca0007f1e0ff */
[----:B------:R-:W-:Y:S01]  /*117800*/  IMAD.X R23, R18, 0x1, R11, P0 ;  /* 0x0000000112177824 */ /* 0x000fe200000e060b */
[----:B------:R2:W-:Y:S02]  /*117810*/  STL.64 [R1+0x3e80], R2 ;  /* 0x003e800201007387 */ /* 0x0005e40000100a00 */
[----:B--2---:R-:W-:Y:S02]  /*117820*/  IMAD.MOV.U32 R2, RZ, RZ, R8 ;  /* 0x000000ffff027224 */ /* 0x004fe400078e0008 */
[----:B------:R-:W2:Y:S04]  /*117830*/  LDL.LU R3, [R1+0xd0] ;  /* 0x0000d00001037983 */ /* 0x000ea80000300800 */
[----:B------:R-:W2:Y:S04]  /*117840*/  LDL.LU R8, [R1+0xd4] ;  /* 0x0000d40001087983 */ /* 0x000ea80000300800 */
[----:B------:R1:W-:Y:S02]  /*117850*/  STL.64 [R1+0x3ea8], R22 ;  /* 0x003ea81601007387 */ /* 0x0003e40000100a00 */
[----:B-1----:R-:W-:-:S05]  /*117860*/  IADD3 R22, P0, PT, R17, R14, RZ ;  /* 0x0000000e11167210 */ /* 0x002fca0007f1e0ff */
[----:B------:R-:W-:-:S05]  /*117870*/  IMAD.X R23, R18, 0x1, R15, P0 ;  /* 0x0000000112177824 */ /* 0x000fca00000e060f */
[----:B------:R1:W-:Y:S04]  /*117880*/  STL.64 [R1+0x3ed0], R22 ;  /* 0x003ed01601007387 */ /* 0x0003e80000100a00 */
[----:B------:R-:W2:Y:S04]  /*117890*/  LDL.LU R21, [R1+0xe0] ;  /* 0x0000e00001157983 */ /* 0x000ea80000300800 */
[----:B------:R-:W2:Y:S01]  /*1178a0*/  LDL.LU R19, [R1+0xe4] ;  /* 0x0000e40001137983 */ /* 0x000ea20000300800 */
[----:B-1----:R-:W-:-:S05]  /*1178b0*/  IADD3 R22, P0, PT, R17, R12, RZ ;  /* 0x0000000c11167210 */ /* 0x002fca0007f1e0ff */
[----:B------:R-:W-:-:S05]  /*1178c0*/  IMAD.X R23, R18, 0x1, R13, P0 ;  /* 0x0000000112177824 */ /* 0x000fca00000e060d */
[----:B------:R-:W-:Y:S04]  /*1178d0*/  STL.64 [R1+0x3f00], R22 ;  /* 0x003f001601007387 */ /* 0x000fe80000100a00 */
[----:B------:R-:W2:Y:S04]  /*1178e0*/  LDL.LU R5, [R1+0xe8] ;  /* 0x0000e80001057983 */ /* 0x000ea80000300800 */
[----:B------:R-:W2:Y:S04]  /*1178f0*/  LDL.LU R29, [R1+0x150] ;  /* 0x00015000011d7983 */ /* 0x000ea80000300800 */
[----:B------:R-:W2:Y:S01]  /*117900*/  LDL.LU R28, [R1+0x154] ;  /* 0x00015400011c7983 */ /* 0x000ea20000300800 */
[----:B0-----:R-:W-:Y:S01]  /*117910*/  VIADD R17, R17, UR6 ;  /* 0x0000000611117c36 */ /* 0x001fe20008000000 */
[----:B------:R-:W0:Y:S04]  /*117920*/  LDCU UR6, c[0x0][0x3b8] ;  /* 0x00007700ff0677ac */ /* 0x000e280008000800 */
[----:B------:R-:W-:-:S02]  /*117930*/  SHF.R.S32.HI R18, RZ, 0x1f, R17 ;  /* 0x0000001fff127819 */ /* 0x000fc40000011411 */
[----:B------:R-:W-:-:S05]  /*117940*/  IADD3 R26, P0, PT, R17, R6, RZ ;  /* 0x00000006111a7210 */ /* 0x000fca0007f1e0ff */
[----:B------:R-:W-:Y:S01]  /*117950*/  IMAD.X R27, R18, 0x1, R9, P0 ;  /* 0x00000001121b7824 */ /* 0x000fe200000e0609 */
[----:B--2---:R1:W-:Y:S04]  /*117960*/  STL.64 [R1+0x57d0], R28 ;  /* 0x0057d01c01007387 */ /* 0x0043e80000100a00 */
[----:B-1----:R-:W2:Y:S04]  /*117970*/  LDL.LU R28, [R1+0xd8] ;  /* 0x0000d800011c7983 */ /* 0x002ea80000300800 */
[----:B------:R-:W2:Y:S04]  /*117980*/  LDL.LU R29, [R1+0xdc] ;  /* 0x0000dc00011d7983 */ /* 0x000ea80000300800 */
[----:B------:R-:W2:Y:S04]  /*117990*/  LDL.LU R23, [R1+0x158] ;  /* 0x0001580001177983 */ /* 0x000ea80000300800 */
[----:B------:R-:W2:Y:S04]  /*1179a0*/  LDL.LU R22, [R1+0x15c] ;  /* 0x00015c0001167983 */ /* 0x000ea80000300800 */
[----:B------:R3:W-:Y:S01]  /*1179b0*/  STL.64 [R1+0x3ec8], R26 ;  /* 0x003ec81a01007387 */ /* 0x0007e20000100a00 */
[----:B----4-:R-:W-:-:S02]  /*1179c0*/  F2FP.SATFINITE.E4M3.F32.PACK_AB_MERGE_C R24, R24, R25, RZ ;  /* 0x000000191818723e */ /* 0x010fc400048070ff */
[----:B---3--:R-:W-:Y:S02]  /*1179d0*/  F2FP.SATFINITE.E4M3.F32.PACK_AB_MERGE_C R26, R4, R20, RZ ;  /* 0x00000014041a723e */ /* 0x008fe400048070ff */
[----:B------:R-:W3:Y:S04]  /*1179e0*/  LDL.LU R20, [R1+0x180] ;  /* 0x0001800001147983 */ /* 0x000ee80000300800 */
[----:B------:R-:W3:Y:S04]  /*1179f0*/  LDL.LU R4, [R1+0x184] ;  /* 0x0001840001047983 */ /* 0x000ee80000300800 */
[----:B------:R1:W-:Y:S04]  /*117a00*/  STL [R1+0x56e8], R26 ;  /* 0x0056e81a01007387 */ /* 0x0003e80000100800 */
[----:B------:R4:W-:Y:S04]  /*117a10*/  STL [R1+0x56f4], R24 ;  /* 0x0056f41801007387 */ /* 0x0009e80000100800 */
[----:B------:R-:W3:Y:S01]  /*117a20*/  LDL.LU R27, [R1+0x188] ;  /* 0x00018800011b7983 */ /* 0x000ee20000300800 */
[----:B------:R-:W-:-:S03]  /*117a30*/  F2FP.SATFINITE.E4M3.F32.PACK_AB_MERGE_C R3, R8, R3, RZ ;  /* 0x000000030803723e */ /* 0x000fc600048070ff */
[----:B-1----:R-:W3:Y:S01]  /*117a40*/  LDL.LU R26, [R1+0x18c] ;  /* 0x00018c00011a7983 */ /* 0x002ee20000300800 */
[----:B----4-:R-:W-:-:S05]  /*117a50*/  IADD3 R24, P0, PT, R17, R10, RZ ;  /* 0x0000000a11187210 */ /* 0x010fca0007f1e0ff */
[----:B------:R-:W-:-:S05]  /*117a60*/  IMAD.X R25, R18, 0x1, R11, P0 ;  /* 0x0000000112197824 */ /* 0x000fca00000e060b */
[----:B------:R1:W-:Y:S04]  /*117a70*/  STL.64 [R1+0x3ea0], R24 ;  /* 0x003ea01801007387 */ /* 0x0003e80000100a00 */
[----:B-1----:R-:W4:Y:S04]  /*117a80*/  LDL.LU R25, [R1+0x190] ;  /* 0x0001900001197983 */ /* 0x002f280000300800 */
[----:B------:R-:W4:Y:S04]  /*117a90*/  LDL.LU R24, [R1+0x194] ;  /* 0x0001940001187983 */ /* 0x000f280000300800 */
[----:B------:R1:W-:Y:S04]  /*117aa0*/  STL [R1+0x56d4], R3 ;  /* 0x0056d40301007387 */ /* 0x0003e80000100800 */
[----:B-1----:R-:W4:Y:S04]  /*117ab0*/  LDL.LU R3, [R1+0x198] ;  /* 0x0001980001037983 */ /* 0x002f280000300800 */
[----:B------:R-:W4:Y:S01]  /*117ac0*/  LDL.LU R8, [R1+0x19c] ;  /* 0x00019c0001087983 */ /* 0x000f220000300800 */
[----:B--2---:R-:W-:-:S02]  /*117ad0*/  F2FP.SATFINITE.E4M3.F32.PACK_AB_MERGE_C R29, R29, R28, RZ ;  /* 0x0000001c1d1d723e */ /* 0x004fc400048070ff */
[----:B------:R-:W-:-:S03]  /*117ae0*/  IADD3 R28, P0, PT, R17, R14, RZ ;  /* 0x0000000e111c7210 */ /* 0x000fc60007f1e0ff */
[----:B------:R1:W-:Y:S02]  /*117af0*/  STL [R1+0x56dc], R29 ;  /* 0x0056dc1d01007387 */ /* 0x0003e40000100800 */
[----:B-1----:R-:W-:-:S05]  /*117b00*/  IMAD.X R29, R18, 0x1, R15, P0 ;  /* 0x00000001121d7824 */ /* 0x002fca00000e060f */
[----:B------:R1:W-:Y:S02]  /*117b10*/  STL.64 [R1+0x3e78], R28 ;  /* 0x003e781c01007387 */ /* 0x0003e40000100a00 */
[----:B-1----:R-:W-:Y:S02]  /*117b20*/  F2FP.SATFINITE.E4M3.F32.PACK_AB_MERGE_C R28, R19, R21, RZ ;  /* 0x00000015131c723e */ /* 0x002fe400048070ff */
[----:B------:R-:W2:Y:S04]  /*117b30*/  LDL.LU R21, [R1+0x1d0] ;  /* 0x0001d00001157983 */ /* 0x000ea80000300800 */
[----:B------:R-:W2:Y:S04]  /*117b40*/  LDL.LU R19, [R1+0x1d4] ;  /* 0x0001d40001137983 */ /* 0x000ea80000300800 */
[----:B------:R1:W-:Y:S02]  /*117b50*/  STL [R1+0x56bc], R28 ;  /* 0x0056bc1c01007387 */ /* 0x0003e40000100800 */
[----:B-1----:R-:W-:-:S05]  /*117b60*/  IADD3 R28, P0, PT, R17, R12, RZ ;  /* 0x0000000c111c7210 */ /* 0x002fca0007f1e0ff */
[----:B------:R-:W-:-:S05]  /*117b70*/  IMAD.X R29, R18, 0x1, R13, P0 ;  /* 0x00000001121d7824 */ /* 0x000fca00000e060d */
[----:B------:R1:W-:Y:S04]  /*117b80*/  STL.64 [R1+0x3e70], R28 ;  /* 0x003e701c01007387 */ /* 0x0003e80000100a00 */
[----:B-1----:R-:W2:Y:S04]  /*117b90*/  LDL.LU.64 R28, [R1+0x57d0] ;  /* 0x0057d000011c7983 */ /* 0x002ea80000300a00 */
[----:B------:R-:W2:Y:S01]  /*117ba0*/  LDL.LU R18, [R1+0xec] ;  /* 0x0000ec0001127983 */ /* 0x000ea20000300800 */
[----:B0-----:R-:W-:Y:S01]  /*117bb0*/  VIADD R17, R17, UR6 ;  /* 0x0000000611117c36 */ /* 0x001fe20008000000 */
[----:B---3--:R-:W-:Y:S01]  /*117bc0*/  F2FP.SATFINITE.E4M3.F32.PACK_AB_MERGE_C R4, R4, R20, RZ ;  /* 0x000000140404723e */ /* 0x008fe200048070ff */
[----:B------:R-:W-:Y:S01]  /*117bd0*/  IMAD.MOV.U32 R20, RZ, RZ, R2 ;  /* 0x000000ffff147224 */ /* 0x000fe200078e0002 */
[----:B----4-:R-:W-:Y:S01]  /*117be0*/  F2FP.SATFINITE.E4M3.F32.PACK_AB_MERGE_C R24, R24, R25, RZ ;  /* 0x000000191818723e */ /* 0x010fe200048070ff */
[----:B------:R-:W0:Y:S01]  /*117bf0*/  LDCU UR6, c[0x0][0x3b8] ;  /* 0x00007700ff0677ac */ /* 0x000e220008000800 */
[----:B--2---:R-:W-:-:S02]  /*117c00*/  F2FP.SATFINITE.E4M3.F32.PACK_AB_MERGE_C R18, R18, R5, RZ ;  /* 0x000000051212723e */ /* 0x004fc400048070ff */
[----:B------:R-:W2:Y:S04]  /*117c10*/  LDL.LU R5, [R1+0x57c8] ;  /* 0x0057c80001057983 */ /* 0x000ea80000300800 */
[----:B------:R1:W-:Y:S02]  /*117c20*/  STL [R1+0x56c0], R18 ;  /* 0x0056c01201007387 */ /* 0x0003e40000100800 */
[----:B-1----:R-:W-:Y:S02]  /*117c30*/  F2FP.SATFINITE.E4M3.F32.PACK_AB_MERGE_C R18, R28, R29, RZ ;  /* 0x0000001d1c12723e */ /* 0x002fe400048070ff */
[----:B------:R-:W-:Y:S02]  /*117c40*/  F2FP.SATFINITE.E4M3.F32.PACK_AB_MERGE_C R28, R22, R23, RZ ;  /* 0x00000017161c723e */ /* 0x000fe400048070ff */
[----:B------:R-:W-:Y:S01]  /*117c50*/  IADD3 R22, P0, PT, R17, R6, RZ ;  /* 0x0000000611167210 */ /* 0x000fe20007f1e0ff */
[----:B------:R1:W-:Y:S04]  /*117c60*/  STL [R1+0x568c], R18 ;  /* 0x00568c1201007387 */ /* 0x0003e80000100800 */
[----:B------:R3:W-:Y:S01]  /*117c70*/  STL [R1+0x5688], R28 ;  /* 0x0056881c01007387 */ /* 0x0007e20000100800 */
[----:B-1----:R-:W-:-:S02]  /*117c80*/  SHF.R.S32.HI R18, RZ, 0x1f, R17 ;  /* 0x0000001fff127819 */ /* 0x002fc40000011411 */
[----:B---3--:R-:W-:-:S03]  /*117c90*/  F2FP.SATFINITE.E4M3.F32.PACK_AB_MERGE_C R28, R26, R27, RZ ;  /* 0x0000001b1a1c723e */ /* 0x008fc600048070ff */
[----:B------:R-:W-:Y:S01]  /*117ca0*/  IMAD.X R23, R18, 0x1, R9, P0 ;  /* 0x0000000112177824 */ /* 0x000fe200000e0609 */
[----:B------:R-:W-:-:S04]  /*117cb0*/  IADD3 R26, P0, PT, R17, R10, RZ ;  /* 0x0000000a111a7210 */ /* 0x000fc80007f1e0ff */
[----:B------:R1:W-:Y:S01]  /*117cc0*/  STL.64 [R1+0x3dc8], R22 ;  /* 0x003dc81601007387 */ /* 0x0003e20000100a00 */
[----:B------:R-:W-:-:S03]  /*117cd0*/  IMAD.X R27, R18, 0x1, R11, P0 ;  /* 0x00000001121b7824 */ /* 0x000fc600000e060b */
[----:B-1----:R-:W3:Y:S04]  /*117ce0*/  LDL.LU R23, [R1+0x1d8] ;  /* 0x0001d80001177983 */ /* 0x002ee80000300800 */
[----:B------:R-:W3:Y:S04]  /*117cf0*/  LDL.LU R22, [R1+0x1dc] ;  /* 0x0001dc0001167983 */ /* 0x000ee80000300800 */
[----:B------:R1:W-:Y:S04]  /*117d00*/  STL [R1+0x5624], R4 ;  /* 0x0056240401007387 */ /* 0x0003e80000100800 */
[----:B------:R-:W4:Y:S01]  /*117d10*/  LDL.LU R2, [R1+0x1e0] ;  /* 0x0001e00001027983 */ /* 0x000f220000300800 */
[----:B-1----:R-:W-:-:S03]  /*117d20*/  IMAD.MOV.U32 R4, RZ, RZ, R0 ;  /* 0x000000ffff047224 */ /* 0x002fc600078e0000 */
[----:B------:R-:W4:Y:S04]  /*117d30*/  LDL.LU R0, [R1+0x1e4] ;  /* 0x0001e40001007983 */ /* 0x000f280000300800 */
[----:B------:R1:W-:Y:S04]  /*117d40*/  STL [R1+0x57bc], R10 ;  /* 0x0057bc0a01007387 */ /* 0x0003e80000100800 */
[----:B------:R-:W-:Y:S01]  /*117d50*/  STL [R1+0x562c], R28 ;  /* 0x00562c1c01007387 */ /* 0x000fe20000100800 */
[----:B-1----:R-:W-:-:S03]  /*117d60*/  F2FP.SATFINITE.E4M3.F32.PACK_AB_MERGE_C R10, R8, R3, RZ ;  /* 0x00000003080a723e */ /* 0x002fc600048070ff */
[----:B------:R-:W2:Y:S04]  /*117d70*/  LDL.LU R3, [R1+0x1e8] ;  /* 0x0001e80001037983 */ /* 0x000ea80000300800 */
[----:B------:R-:W-:Y:S04]  /*117d80*/  STL.64 [R1+0x3da0], R26 ;  /* 0x003da01a01007387 */ /* 0x000fe80000100a00 */
[----:B------:R1:W-:Y:S04]  /*117d90*/  STL [R1+0x55f4], R24 ;  /* 0x0055f41801007387 */ /* 0x0003e80000100800 */
[----:B------:R-:W2:Y:S04]  /*117da0*/  LDL.LU R8, [R1+0x1ec] ;  /* 0x0001ec0001087983 */ /* 0x000ea80000300800 */
[----:B------:R0:W-:Y:S01]  /*117db0*/  STL [R1+0x55f8], R10 ;  /* 0x0055f80a01007387 */ /* 0x0001e20000100800 */
[----:B-1----:R-:W-:-:S02]  /*117dc0*/  IADD3 R24, P0, PT, R17, R14, RZ ;  /* 0x0000000e11187210 */ /* 0x002fc40007f1e0ff */
[----:B0-----:R-:W-:-:S03]  /*117dd0*/  F2FP.SATFINITE.E4M3.F32.PACK_AB_MERGE_C R10, R19, R21, RZ ;  /* 0x00000015130a723e */ /* 0x001fc600048070ff */
[----:B------:R-:W-:Y:S01]  /*117de0*/  IMAD.X R25, R18, 0x1, R15, P0 ;  /* 0x0000000112197824 */ /* 0x000fe200000e060f */
[----:B------:R-:W-:Y:S04]  /*117df0*/  STL.64 [R1+0x57b0], R14 ;  /* 0x0057b00e01007387 */ /* 0x000fe80000100a00 */
[----:B------:R-:W-:Y:S04]  /*117e00*/  STL.64 [R1+0x3d68], R24 ;  /* 0x003d681801007387 */ /* 0x000fe80000100a00 */
[----:B------:R0:W-:Y:S04]  /*117e10*/  STL [R1+0x55c4], R10 ;  /* 0x0055c40a01007387 */ /* 0x0001e80000100800 */
[----:B0-----:R-:W2:Y:S01]  /*117e20*/  LDL.LU R10, [R1+0x200] ;  /* 0x00020000010a7983 */ /* 0x001ea20000300800 */
[----:B------:R-:W-:-:S05]  /*117e30*/  IADD3 R14, P0, PT, R17, R12, RZ ;  /* 0x0000000c110e7210 */ /* 0x000fca0007f1e0ff */
[----:B------:R-:W-:Y:S02]  /*117e40*/  IMAD.X R15, R18, 0x1, R13, P0 ;  /* 0x00000001120f7824 */ /* 0x000fe400000e060d */
[----:B------:R-:W-:-:S03]  /*117e50*/  IMAD.MOV.U32 R19, RZ, RZ, R16 ;  /* 0x000000ffff137224 */ /* 0x000fc600078e0010 */
[----:B------:R0:W-:Y:S01]  /*117e60*/  STL.64 [R1+0x3d60], R14 ;  /* 0x003d600e01007387 */ /* 0x0001e20000100a00 */
[----:B------:R-:W-:-:S03]  /*117e70*/  IMAD.MOV.U32 R21, RZ, RZ, R7 ;  /* 0x000000ffff157224 */ /* 0x000fc600078e0007 */
[----:B--2---:R3:W-:Y:S04]  /*117e80*/  STL.64 [R1+0x57c0], R10 ;  /* 0x0057c00a01007387 */ /* 0x0047e80000100a00 */
[----:B------:R-:W2:Y:S04]  /*117e90*/  LDL.LU R16, [R1+0x204] ;  /* 0x0002040001107983 */ /* 0x000ea80000300800 */
[----:B0-----:R-:W2:Y:S04]  /*117ea0*/  LDL.LU R14, [R1+0x208] ;  /* 0x00020800010e7983 */ /* 0x001ea80000300800 */
[----:B------:R-:W2:Y:S04]  /*117eb0*/  LDL.LU R15, [R1+0x20c] ;  /* 0x00020c00010f7983 */ /* 0x000ea80000300800 */
[----:B------:R-:W2:Y:S04]  /*117ec0*/  LDL.LU R7, [R1+0x210] ;  /* 0x0002100001077983 */ /* 0x000ea80000300800 */
[----:B------:R0:W-:Y:S01]  /*117ed0*/  STL.64 [R1+0x57a0], R12 ;  /* 0x0057a00c01007387 */ /* 0x0001e20000100a00 */
[----:B---3--:R-:W-:Y:S01]  /*117ee0*/  F2FP.SATFINITE.E4M3.F32.PACK_AB_MERGE_C R10, R22, R23, RZ ;  /* 0x00000017160a723e */ /* 0x008fe200048070ff */
[----:B------:R-:W-:-:S02]  /*117ef0*/  IMAD.MOV.U32 R22, RZ, RZ, R4 ;  /* 0x000000ffff167224 */ /* 0x000fc400078e0004 */
[----:B0-----:R-:W3:Y:S04]  /*117f00*/  LDL.LU R12, [R1+0x218] ;  /* 0x00021800010c7983 */ /* 0x001ee80000300800 */
[----:B------:R-:W3:Y:S04]  /*117f10*/  LDL.LU R13, [R1+0x21c] ;  /* 0x00021c00010d7983 */ /* 0x000ee80000300800 */
[----:B------:R0:W-:Y:S04]  /*117f20*/  STL [R1+0x55c0], R10 ;  /* 0x0055c00a01007387 */ /* 0x0001e80000100800 */
[----:B------:R-:W2:Y:S04]  /*117f30*/  LDL.LU R24, [R1+0x234] ;  /* 0x0002340001187983 */ /* 0x000ea80000300800 */
[----:B------:R-:W2:Y:S01]  /*117f40*/  LDL.LU R4, [R1+0x238] ;  /* 0x0002380001047983 */ /* 0x000ea20000300800 */
[----:B----4-:R-:W-:Y:S01]  /*117f50*/  F2FP.SATFINITE.E4M3.F32.PACK_AB_MERGE_C R0, R0, R2, RZ ;  /* 0x000000020000723e */ /* 0x010fe200048070ff */
[----:B------:R-:W-:Y:S01]  /*117f60*/  VIADD R17, R17, UR6 ;  /* 0x0000000611117c36 */ /* 0x000fe20008000000 */
[----:B------:R-:W-:Y:S01]  /*117f70*/  F2FP.SATFINITE.E4M3.F32.PACK_AB_MERGE_C R8, R8, R3, RZ ;  /* 0x000000030808723e */ /* 0x000fe200048070ff */
[----:B------:R-:W1:Y:S03]  /*117f80*/  LDCU UR6, c[0x0][0x3b8] ;  /* 0x00007700ff0677ac */ /* 0x000e660008000800 */
[----:B------:R-:W-:-:S02]  /*117f90*/  SHF.R.S32.HI R18, RZ, 0x1f, R17 ;  /* 0x0000001fff127819 */ /* 0x000fc40000011411 */
[----:B0-----:R-:W-:-:S05]  /*117fa0*/  IADD3 R10, P0, PT, R17, R6, RZ ;  /* 0x00000006110a7210 */ /* 0x001fca0007f1e0ff */
[----:B------:R-:W-:Y:S01]  /*117fb0*/  IMAD.X R11, R18, 0x1, R9, P0 ;  /* 0x00000001120b7824 */ /* 0x000fe200000e0609 */
[----:B--2---:R0:W-:Y:S04]  /*117fc0*/  STL.64 [R1+0x5798], R4 ;  /* 0x0057980401007387 */ /* 0x0041e80000100a00 */
[----:B------:R2:W-:Y:S04]  /*117fd0*/  STL [R1+0x5598], R0 ;  /* 0x0055980001007387 */ /* 0x0005e80000100800 */
[----:B0-----:R-:W4:Y:S04]  /*117fe0*/  LDL.LU R4, [R1+0x214] ;  /* 0x0002140001047983 */ /* 0x001f280000300800 */
[----:B------:R-:W3:Y:S04]  /*117ff0*/  LDL.LU R5, [R1+0x230] ;  /* 0x0002300001057983 */ /* 0x000ee80000300800 */
[----:B--2---:R-:W2:Y:S04]  /*118000*/  LDL.LU R0, [R1+0x23c] ;  /* 0x00023c0001007983 */ /* 0x004ea80000300800 */
[----:B------:R-:W2:Y:S04]  /*118010*/  LDL.LU R23, [R1+0x244] ;  /* 0x0002440001177983 */ /* 0x000ea80000300800 */
[----:B------:R-:W2:Y:S04]  /*118020*/  LDL.LU R2, [R1+0x248] ;  /* 0x0002480001027983 */ /* 0x000ea80000300800 */
[----:B------:R-:W2:Y:S04]  /*118030*/  LDL.LU R3, [R1+0x24c] ;  /* 0x00024c0001037983 */ /* 0x000ea80000300800 */
[----:B------:R0:W-:Y:S04]  /*118040*/  STL [R1+0x55a4], R8 ;  /* 0x0055a40801007387 */ /* 0x0001e80000100800 */
[----:B0-----:R-:W2:Y:S04]  /*118050*/  LDL.LU R8, [R1+0x270] ;  /* 0x0002700001087983 */ /* 0x001ea80000300800 */
[----:B------:R-:W2:Y:S04]  /*118060*/  LDL.LU R29, [R1+0x274] ;  /* 0x00027400011d7983 */ /* 0x000ea80000300800 */
[----:B------:R-:W2:Y:S04]  /*118070*/  LDL.LU R28, [R1+0x278] ;  /* 0x00027800011c7983 */ /* 0x000ea80000300800 */
[----:B------:R-:W2:Y:S04]  /*118080*/  LDL.LU R27, [R1+0x27c] ;  /* 0x00027c00011b7983 */ /* 0x000ea80000300800 */
[----:B------:R-:W2:Y:S04]  /*118090*/  LDL.LU R26, [R1+0x2d0] ;  /* 0x0002d000011a7983 */ /* 0x000ea80000300800 */
[----:B------:R-:W2:Y:S04]  /*1180a0*/  LDL.LU R25, [R1+0x2d4] ;  /* 0x0002d40001197983 */ /* 0x000ea80000300800 */
[----:B------:R0:W-:Y:S04]  /*1180b0*/  STL.64 [R1+0x3cc0], R10 ;  /* 0x003cc00a01007387 */ /* 0x0001e80000100a00 */
[----:B0-----:R-:W2:Y:S02]  /*1180c0*/  LDL.LU.64 R10, [R1+0x57c0] ;  /* 0x0057c000010a7983 */ /* 0x001ea40000300a00 */
[----:B--2---:R-:W-:-:S02]  /*1180d0*/  F2FP.SATFINITE.E4M3.F32.PACK_AB_MERGE_C R16, R16, R10, RZ ;  /* 0x0000000a1010723e */ /* 0x004fc400048070ff */
[----:B------:R-:W2:Y:S01]  /*1180e0*/  LDL.LU R10, [R1+0x57bc] ;  /* 0x0057bc00010a7983 */ /* 0x000ea20000300800 */
[----:B------:R-:W-:-:S03]  /*1180f0*/  F2FP.SATFINITE.E4M3.F32.PACK_AB_MERGE_C R15, R15, R14, RZ ;  /* 0x0000000e0f0f723e */ /* 0x000fc600048070ff */
[----:B------:R0:W-:Y:S04]  /*118100*/  STL [R1+0x5558], R16 ;  /* 0x0055581001007387 */ /* 0x0001e80000100800 */
[----:B0-----:R-:W3:Y:S04]  /*118110*/  LDL.LU R16, [R1+0x57b8] ;  /* 0x0057b80001107983 */ /* 0x001ee80000300800 */
[----:B------:R0:W-:Y:S01]  /*118120*/  STL [R1+0x5568], R15 ;  /* 0x0055680f01007387 */ /* 0x0001e20000100800 */
[----:B--2---:R-:W-:-:S05]  /*118130*/  IADD3 R14, P0, PT, R17, R10, RZ ;  /* 0x0000000a110e7210 */ /* 0x004fca0007f1e0ff */
[----:B0-----:R-:W-:-:S05]  /*118140*/  IMAD.X R15, R18, 0x1, R11, P0 ;  /* 0x00000001120f7824 */ /* 0x001fca00000e060b */
[----:B------:R0:W-:Y:S04]  /*118150*/  STL.64 [R1+0x3c98], R14 ;  /* 0x003c980e01007387 */ /* 0x0001e80000100a00 */
[----:B0-----:R-:W2:Y:S01]  /*118160*/  LDL.LU.64 R14, [R1+0x57b0] ;  /* 0x0057b000010e7983 */ /* 0x001ea20000300a00 */
[----:B----4-:R-:W-:-:S03]  /*118170*/  F2FP.SATFINITE.E4M3.F32.PACK_AB_MERGE_C R4, R4, R7, RZ ;  /* 0x000000070404723e */ /* 0x010fc600048070ff */
[----:B------:R-:W4:Y:S04]  /*118180*/  LDL.LU R7, [R1+0x57a8] ;  /* 0x0057a80001077983 */ /* 0x000f280000300800 */
[----:B------:R3:W-:Y:S02]  /*118190*/  STL [R1+0x5524], R4 ;  /* 0x0055240401007387 */ /* 0x0007e40000100800 */
[----:B---3--:R-:W-:-:S05]  /*1181a0*/  F2FP.SATFINITE.E4M3.F32.PACK_AB_MERGE_C R4, R13, R12, RZ ;  /* 0x0000000c0d04723e */ /* 0x008fca00048070ff */
[----:B------:R-:W-:Y:S01]  /*1181b0*/  STL [R1+0x5528], R4 ;  /* 0x0055280401007387 */ /* 0x000fe20000100800 */
[----:B--2---:R-:W-:-:S05]  /*1181c0*/  IADD3 R12, P0, PT, R17, R14, RZ ;  /* 0x0000000e110c7210 */ /* 0x004fca0007f1e0ff */
[----:B------:R-:W-:-:S05]  /*1181d0*/  IMAD.X R13, R18, 0x1, R15, P0 ;  /* 0x00000001120d7824 */ /* 0x000fca00000e060f */
[----:B------:R0:W-:Y:S04]  /*1181e0*/  STL.64 [R1+0x3c70], R12 ;  /* 0x003c700c01007387 */ /* 0x0001e80000100a00 */
[----:B0-----:R-:W2:Y:S01]  /*1181f0*/  LDL.LU.64 R12, [R1+0x57a0] ;  /* 0x0057a000010c7983 */ /* 0x001ea20000300a00 */
[----:B------:R-:W-:-:S03]  /*118200*/  F2FP.SATFINITE.E4M3.F32.PACK_AB_MERGE_C R5, R24, R5, RZ ;  /* 0x000000051805723e */ /* 0x000fc600048070ff */
[----:B------:R-:W3:Y:S04]  /*118210*/  LDL.LU R24, [R1+0x4e38] ;  /* 0x004e380001187983 */ /* 0x000ee80000300800 */
[----:B------:R0:W-:Y:S01]  /*118220*/  STL [R1+0x5500], R5 ;  /* 0x0055000501007387 */ /* 0x0001e20000100800 */
[----:B--2---:R-:W-:-:S05]  /*118230*/  IADD3 R4, P0, PT, R17, R12, RZ ;  /* 0x0000000c11047210 */ /* 0x004fca0007f1e0ff */
[----:B0-----:R-:W-:-:S05]  /*118240*/  IMAD.X R5, R18, 0x1, R13, P0 ;  /* 0x0000000112057824 */ /* 0x001fca00000e060d */
[----:B------:R0:W-:Y:S04]  /*118250*/  STL.64 [R1+0x3c68], R4 ;  /* 0x003c680401007387 */ /* 0x0001e80000100a00 */
[----:B0-----:R-:W2:Y:S04]  /*118260*/  LDL.LU.64 R4, [R1+0x5798] ;  /* 0x0057980001047983 */ /* 0x001ea80000300a00 */
[----:B------:R-:W2:Y:S01]  /*118270*/  LDL.LU R18, [R1+0x240] ;  /* 0x0002400001127983 */ /* 0x000ea20000300800 */
[----:B-1----:R-:W-:Y:S01]  /*118280*/  VIADD R17, R17, UR6 ;  /* 0x0000000611117c36 */ /* 0x002fe20008000000 */
[----:B------:R-:W-:-:S02]  /*118290*/  F2FP.SATFINITE.E4M3.F32.PACK_AB_MERGE_C R3, R3, R2, RZ ;  /* 0x000000020303723e */ /* 0x000fc400048070ff */
[----:B------:R-:W-:Y:S02]  /*1182a0*/  F2FP.SATFINITE.E4M3.F32.PACK_AB_MERGE_C R29, R29, R8, RZ ;  /* 0x000000081d1d723e */ /* 0x000fe400048070ff */
[----:B------:R-:W-:Y:S02]  /*1182b0*/  F2FP.SATFINITE.E4M3.F32.PACK_AB_MERGE_C R27, R27, R28, RZ ;  /* 0x0000001c1b1b723e */ /* 0x000fe400048070ff */
[----:B---3--:R-:W-:Y:S02]  /*1182c0*/  ISETP.GE.AND P1, PT, R24, UR27, PT ;  /* 0x0000001b18007c0c */ /* 0x008fe4000bf26270 */
[----:B------:R-:W-:Y:S02]  /*1182d0*/  IADD3 R2, P0, PT, R17, R6, RZ ;  /* 0x0000000611027210 */ /* 0x000fe40007f1e0ff */
[----:B------:R-:W-:Y:S01]  /*1182e0*/  F2FP.SATFINITE.E4M3.F32.PACK_AB_MERGE_C R26, R25, R26, RZ ;  /* 0x0000001a191a723e */ /* 0x000fe200048070ff */
[----:B------:R-:W0:Y:S01]  /*1182f0*/  LDCU UR6, c[0x0][0x3b8] ;  /* 0x00007700ff0677ac */ /* 0x000e220008000800 */
[----:B------:R-:W-:Y:S01]  /*118300*/  UMOV UR4, UR9 ;  /* 0x0000000900047c82 */ /* 0x000fe20008000000 */
[----:B------:R-:W-:Y:S01]  /*118310*/  UMOV UR74, UR8 ;  /* 0x00000008004a7c82 */ /* 0x000fe20008000000 */
[----:B------:R-:W1:Y:S01]  /*118320*/  LDCU.64 UR8, c[0x0][0x398] ;  /* 0x00007300ff0877ac */ /* 0x000e620008000a00 */
[----:B----4-:R-:W-:Y:S01]  /*118330*/  LOP3.LUT R7, R7, 0x7fffffff, RZ, 0xc0, !PT ;  /* 0x7fffffff07077812 */ /* 0x010fe200078ec0ff */
[----:B------:R-:W3:Y:S01]  /*118340*/  LDCU.64 UR26, c[0x0][0x398] ;  /* 0x00007300ff1a77ac */ /* 0x000ee20008000a00 */
[----:B--2---:R-:W-:-:S02]  /*118350*/  F2FP.SATFINITE.E4M3.F32.PACK_AB_MERGE_C R0, R0, R4, RZ ;  /* 0x000000040000723e */ /* 0x004fc400048070ff */
[----:B------:R-:W-:Y:S01]  /*118360*/  F2FP.SATFINITE.E4M3.F32.PACK_AB_MERGE_C R18, R23, R18, RZ ;  /* 0x000000121712723e */ /* 0x000fe200048070ff */
[----:B------:R-:W2:Y:S04]  /*118370*/  LDL.LU R4, [R1+0x5794] ;  /* 0x0057940001047983 */ /* 0x000ea80000300800 */
[----:B------:R4:W-:Y:S04]  /*118380*/  STL [R1+0x5504], R0 ;  /* 0x0055040001007387 */ /* 0x0009e80000100800 */
[----:B----4-:R-:W4:Y:S04]  /*118390*/  LDL.LU R0, [R1+0x5790] ;  /* 0x0057900001007983 */ /* 0x010f280000300800 */
[----:B------:R-:W2:Y:S04]  /*1183a0*/  LDL.LU R23, [R1+0x4e3c] ;  /* 0x004e3c0001177983 */ /* 0x000ea80000300800 */
[----:B------:R0:W-:Y:S04]  /*1183b0*/  STL [R1+0x54e0], R18 ;  /* 0x0054e01201007387 */ /* 0x0001e80000100800 */
[----:B------:R1:W-:Y:S01]  /*1183c0*/  STL [R1+0x54e4], R3 ;  /* 0x0054e40301007387 */ /* 0x0003e20000100800 */
[----:B0-----:R-:W-:-:S05]  /*1183d0*/  SHF.R.S32.HI R18, RZ, 0x1f, R17 ;  /* 0x0000001fff127819 */ /* 0x001fca0000011411 */
[----:B-1----:R-:W-:Y:S01]  /*1183e0*/  IMAD.X R3, R18, 0x1, R9, P0 ;  /* 0x0000000112037824 */ /* 0x002fe200000e0609 */
[----:B------:R-:W-:-:S04]  /*1183f0*/  IADD3 R28, P0, PT, R17, R10, RZ ;  /* 0x0000000a111c7210 */ /* 0x000fc80007f1e0ff */
[----:B------:R0:W-:Y:S04]  /*118400*/  STL.64 [R1+0x3bc0], R2 ;  /* 0x003bc00201007387 */ /* 0x0001e80000100a00 */
[----:B0-----:R-:W2:Y:S04]  /*118410*/  LDL.LU.64 R2, [R1+0x5788] ;  /* 0x0057880001027983 */ /* 0x001ea80000300a00 */
[----:B------:R-:W2:Y:S04]  /*118420*/  LDL.LU R8, [R1+0x5784] ;  /* 0x0057840001087983 */ /* 0x000ea80000300800 */
[----:B------:R0:W-:Y:S04]  /*118430*/  STL [R1+0x54c4], R29 ;  /* 0x0054c41d01007387 */ /* 0x0001e80000100800 */
[----:B------:R-:W-:Y:S01]  /*118440*/  STL [R1+0x54c8], R27 ;  /* 0x0054c81b01007387 */ /* 0x000fe20000100800 */
[----:B0-----:R-:W-:Y:S01]  /*118450*/  IMAD.X R29, R18, 0x1, R11, P0 ;  /* 0x00000001121d7824 */ /* 0x001fe200000e060b */
[----:B------:R-:W-:-:S05]  /*118460*/  IADD3 R24, P0, PT, R17, R14, RZ ;  /* 0x0000000e11187210 */ /* 0x000fca0007f1e0ff */
[----:B------:R-:W-:Y:S01]  /*118470*/  IMAD.X R25, R18, 0x1, R15, P0 ;  /* 0x0000000112197824 */ /* 0x000fe200000e060f */
[----:B------:R-:W-:Y:S04]  /*118480*/  STL.64 [R1+0x3b90], R28 ;  /* 0x003b901c01007387 */ /* 0x000fe80000100a00 */
[----:B------:R-:W-:Y:S04]  /*118490*/  STL [R1+0x54b0], R26 ;  /* 0x0054b01a01007387 */ /* 0x000fe80000100800 */
[----:B------:R0:W-:Y:S04]  /*1184a0*/  STL.64 [R1+0x3b88], R24 ;  /* 0x003b881801007387 */ /* 0x0001e80000100a00 */
[----:B0-----:R-:W3:Y:S01]  /*1184b0*/  LDL.LU R24, [R1+0x4e40] ;  /* 0x004e400001187983 */ /* 0x001ee20000300800 */
[----:B------:R-:W-:-:S05]  /*1184c0*/  IADD3 R26, P0, PT, R17, R12, RZ ;  /* 0x0000000c111a7210 */ /* 0x000fca0007f1e0ff */
[----:B------:R-:W-:Y:S01]  /*1184d0*/  IMAD.X R27, R18, 0x1, R13, P0 ;  /* 0x00000001121b7824 */ /* 0x000fe200000e060d */
[----:B--2---:R-:W-:-:S04]  /*1184e0*/  LOP3.LUT R8, R8, 0xffff7fff, RZ, 0xc0, !PT ;  /* 0xffff7fff08087812 */ /* 0x004fc800078ec0ff */
[----:B------:R-:W-:Y:S02]  /*1184f0*/  @P1 LOP3.LUT R8, R8, 0x8000, RZ, 0xfc, !PT ;  /* 0x0000800008081812 */ /* 0x000fe400078efcff */
[----:B------:R-:W-:Y:S02]  /*118500*/  ISETP.GE.AND P1, PT, R23, UR15, PT ;  /* 0x0000000f17007c0c */ /* 0x000fe4000bf26270 */
[----:B------:R-:W2:Y:S04]  /*118510*/  LDL.LU R23, [R1+0x4e44] ;  /* 0x004e440001177983 */ /* 0x000ea80000300800 */
[----:B------:R-:W4:Y:S04]  /*118520*/  LDL.LU R25, [R1+0x4e48] ;  /* 0x004e480001197983 */ /* 0x000f280000300800 */
[----:B------:R0:W-:Y:S01]  /*118530*/  STL.64 [R1+0x3bb8], R26 ;  /* 0x003bb81a01007387 */ /* 0x0001e20000100a00 */
[----:B---3--:R-:W-:-:S03]  /*118540*/  ISETP.GE.AND P0, PT, R24, UR11, PT ;  /* 0x0000000b18007c0c */ /* 0x008fc6000bf06270 */
[----:B------:R-:W3:Y:S01]  /*118550*/  LDL.LU R24, [R1+0x4e4c] ;  /* 0x004e4c0001187983 */ /* 0x000ee20000300800 */
[----:B------:R-:W-:Y:S01]  /*118560*/  LOP3.LUT R8, R8, 0xffffffdf, RZ, 0xc0, !PT ;  /* 0xffffffdf08087812 */ /* 0x000fe200078ec0ff */
[----:B------:R-:W-:Y:S01]  /*118570*/  VIADD R17, R17, UR6 ;  /* 0x0000000611117c36 */ /* 0x000fe20008000000 */
[----:B------:R-:W1:Y:S02]  /*118580*/  LDCU.64 UR6, c[0x0][0x398] ;  /* 0x00007300ff0677ac */ /* 0x000e640008000a00 */
[----:B------:R-:W-:-:S04]  /*118590*/  @P1 LOP3.LUT R8, R8, 0x20, RZ, 0xfc, !PT ;  /* 0x0000002008081812 */ /* 0x000fc800078efcff */
[----:B------:R-:W-:Y:S02]  /*1185a0*/  LOP3.LUT R8, R8, 0xffffffef, RZ, 0xc0, !PT ;  /* 0xffffffef08087812 */ /* 0x000fe400078ec0ff */
[----:B------:R-:W-:Y:S02]  /*1185b0*/  SHF.R.S32.HI R18, RZ, 0x1f, R17 ;  /* 0x0000001fff127819 */ /* 0x000fe40000011411 */
[----:B------:R-:W-:Y:S02]  /*1185c0*/  @P0 LOP3.LUT R8, R8, 0x10, RZ, 0xfc, !PT ;  /* 0x0000001008080812 */ /* 0x000fe400078efcff */
[----:B0-----:R-:W-:Y:S02]  /*1185d0*/  IADD3 R26, P0, PT, R17, R6, RZ ;  /* 0x00000006111a7210 */ /* 0x001fe40007f1e0ff */
[----:B------:R-:W-:-:S03]  /*1185e0*/  LOP3.LUT R8, R8, 0xffffbfff, RZ, 0xc0, !PT ;  /* 0xffffbfff08087812 */ /* 0x000fc600078ec0ff */
[----:B------:R-:W-:Y:S01]  /*1185f0*/  IMAD.X R27, R18, 0x1, R9, P0 ;  /* 0x00000001121b7824 */ /* 0x000fe200000e0609 */
[----:B--2---:R-:W-:Y:S02]  /*118600*/  ISETP.GE.AND P2, PT, R23, UR5, PT ;  /* 0x0000000517007c0c */ /* 0x004fe4000bf46270 */
[----:B------:R-:W2:Y:S01]  /*118610*/  LDL.LU R23, [R1+0x4e50] ;  /* 0x004e500001177983 */ /* 0x000ea20000300800 */
[----:B-1----:R-:W-:Y:S01]  /*118620*/  UMOV UR5, UR7 ;  /* 0x0000000700057c82 */ /* 0x002fe20008000000 */
[----:B----4-:R-:W-:Y:S02]  /*118630*/  ISETP.GE.AND P1, PT, R25, UR4, PT ;  /* 0x0000000419007c0c */ /* 0x010fe4000bf26270 */
[----:B------:R0:W-:Y:S04]  /*118640*/  STL.64 [R1+0x3b80], R26 ;  /* 0x003b801a01007387 */ /* 0x0001e80000100a00 */
[----:B------:R-:W4:Y:S03]  /*118650*/  LDL.LU R25, [R1+0x4e54] ;  /* 0x004e540001197983 */ /* 0x000f260000300800 */
[----:B------:R-:W-:-:S02]  /*118660*/  @P2 LOP3.LUT R8, R8, 0x4000, RZ, 0xfc, !PT ;  /* 0x0000400008082812 */ /* 0x000fc400078efcff */
[----:B---3--:R-:W-:Y:S02]  /*118670*/  ISETP.GE.AND P2, PT, R24, UR5, PT ;  /* 0x0000000518007c0c */ /* 0x008fe4000bf46270 */
[----:B------:R-:W3:Y:S01]  /*118680*/  LDL.LU R24, [R1+0x4e78] ;  /* 0x004e780001187983 */ /* 0x000ee20000300800 */
[----:B------:R-:W-:Y:S01]  /*118690*/  UMOV UR11, UR6 ;  /* 0x00000006000b7c82 */ /* 0x000fe20008000000 */
[----:B------:R-:W1:Y:S02]  /*1186a0*/  LDCU.64 UR6, c[0x0][0x398] ;  /* 0x00007300ff0677ac */ /* 0x000e640008000a00 */
[----:B-1----:R-:W-:Y:S01]  /*1186b0*/  UMOV UR4, UR7 ;  /* 0x0000000700047c82 */ /* 0x002fe20008000000 */
[----:B------:R-:W-:Y:S01]  /*1186c0*/  UMOV UR56, UR6 ;  /* 0x0000000600387c82 */ /* 0x000fe20008000000 */
[----:B------:R-:W1:Y:S01]  /*1186d0*/  LDCU.64 UR6, c[0x0][0x398] ;  /* 0x00007300ff0677ac */ /* 0x000e620008000a00 */
[----:B------:R-:W-:-:S04]  /*1186e0*/  LOP3.LUT R8, R8, 0xffffdfff, RZ, 0xc0, !PT ;  /* 0xffffdfff08087812 */ /* 0x000fc800078ec0ff */
[----:B------:R-:W-:-:S04]  /*1186f0*/  @P1 LOP3.LUT R8, R8, 0x2000, RZ, 0xfc, !PT ;  /* 0x0000200008081812 */ /* 0x000fc800078efcff */
[----:B------:R-:W-:Y:S01]  /*118700*/  LOP3.LUT R8, R8, 0xffffefff, RZ, 0xc0, !PT ;  /* 0xffffefff08087812 */ /* 0x000fe200078ec0ff */
[----:B-1----:R-:W-:Y:S01]  /*118710*/  UMOV UR5, UR7 ;  /* 0x0000000700057c82 */ /* 0x002fe20008000000 */
[----:B------:R-:W-:Y:S01]  /*118720*/  UMOV UR63, UR6 ;  /* 0x00000006003f7c82 */ /* 0x000fe20008000000 */
[----:B------:R-:W1:Y:S01]  /*118730*/  LDCU.64 UR6, c[0x0][0x398] ;  /* 0x00007300ff0677ac */ /* 0x000e620008000a00 */
[----:B------:R-:W-:Y:S02]  /*118740*/  @P2 LOP3.LUT R8, R8, 0x1000, RZ, 0xfc, !PT ;  /* 0x0000100008082812 */ /* 0x000fe400078efcff */
[----:B0-----:R-:W-:Y:S02]  /*118750*/  IADD3 R26, P0, PT, R17, R10, RZ ;  /* 0x0000000a111a7210 */ /* 0x001fe40007f1e0ff */
[----:B------:R-:W-:-:S03]  /*118760*/  LOP3.LUT R8, R8, 0xfffff7ff, RZ, 0xc0, !PT ;  /* 0xfffff7ff08087812 */ /* 0x000fc600078ec0ff */
[----:B------:R-:W-:Y:S01]  /*118770*/  IMAD.X R27, R18, 0x1, R11, P0 ;  /* 0x00000001121b7824 */ /* 0x000fe200000e060b */
[----:B--2---:R-:W-:Y:S02]  /*118780*/  ISETP.GE.AND P1, PT, R23, UR4, PT ;  /* 0x0000000417007c0c */ /* 0x004fe4000bf26270 */
[----:B------:R-:W2:Y:S01]  /*118790*/  LDL.LU R23, [R1+0x4e7c] ;  /* 0x004e7c0001177983 */ /* 0x000ea20000300800 */
[----:B-1----:R-:W-:Y:S01]  /*1187a0*/  UMOV UR4, UR7 ;  /* 0x0000000700047c82 */ /* 0x002fe20008000000 */
[----:B----4-:R-:W-:-:S09]  /*1187b0*/  ISETP.GE.AND P2, PT, R25, UR5, PT ;  /* 0x0000000519007c0c */ /* 0x010fd2000bf46270 */
[----:B------:R-:W-:Y:S01]  /*1187c0*/  @P1 LOP3.LUT R8, R8, 0x800, RZ, 0xfc, !PT ;  /* 0x0000080008081812 */ /* 0x000fe200078efcff */
[----:B------:R-:W-:Y:S01]  /*1187d0*/  STL.64 [R1+0x3bb0], R26 ;  /* 0x003bb01a01007387 */ /* 0x000fe20000100a00 */
[----:B---3--:R-:W-:Y:S02]  /*1187e0*/  ISETP.GE.AND P1, PT, R24, UR4, PT ;  /* 0x0000000418007c0c */ /* 0x008fe4000bf26270 */
[----:B------:R-:W-:-:S05]  /*1187f0*/  IADD3 R24, P0, PT, R17, R14, RZ ;  /* 0x0000000e11187210 */ /* 0x000fca0007f1e0ff */
[----:B------:R-:W-:-:S05]  /*118800*/  IMAD.X R25, R18, 0x1, R15, P0 ;  /* 0x0000000112197824 */ /* 0x000fca00000e060f */
[----:B------:R0:W-:Y:S04]  /*118810*/  STL.64 [R1+0x3be8], R24 ;  /* 0x003be81801007387 */ /* 0x0001e80000100a00 */
[----:B0-----:R-:W3:Y:S01]  /*118820*/  LDL.LU R24, [R1+0x4e80] ;  /* 0x004e800001187983 */ /* 0x001ee20000300800 */
[----:B------:R-:W-:Y:S01]  /*118830*/  UMOV UR52, UR6 ;  /* 0x0000000600347c82 */ /* 0x000fe20008000000 */
[----:B------:R-:W0:Y:S01]  /*118840*/  LDCU.64 UR6, c[0x0][0x398] ;  /* 0x00007300ff0677ac */ /* 0x000e220008000a00 */
[----:B------:R-:W-:-:S04]  /*118850*/  LOP3.LUT R8, R8, 0xfffffbff, RZ, 0xc0, !PT ;  /* 0xfffffbff08087812 */ /* 0x000fc800078ec0ff */
[----:B------:R-:W-:-:S04]  /*118860*/  @P2 LOP3.LUT R8, R8, 0x400, RZ, 0xfc, !PT ;  /* 0x0000040008082812 */ /* 0x000fc800078efcff */
[----:B------:R-:W-:-:S04]  /*118870*/  LOP3.LUT R8, R8, 0xfffffdff, RZ, 0xc0, !PT ;  /* 0xfffffdff08087812 */ /* 0x000fc800078ec0ff */
[----:B------:R-:W-:Y:S01]  /*118880*/  @P1 LOP3.LUT R8, R8, 0x200, RZ, 0xfc, !PT ;  /* 0x0000020008081812 */ /* 0x000fe200078efcff */
[----:B0-----:R-:W-:Y:S01]  /*118890*/  UMOV UR4, UR7 ;  /* 0x0000000700047c82 */ /* 0x001fe20008000000 */
[----:B------:R-:W-:-:S05]  /*1188a0*/  IADD3 R26, P0, PT, R17, R12, RZ ;  /* 0x0000000c111a7210 */ /* 0x000fca0007f1e0ff */
[----:B------:R-:W-:Y:S01]  /*1188b0*/  IMAD.X R27, R18, 0x1, R13, P0 ;  /* 0x00000001121b7824 */ /* 0x000fe200000e060d */
[----:B--2---:R-:W-:Y:S01]  /*1188c0*/  ISETP.GE.AND P1, PT, R23, UR4, PT ;  /* 0x0000000417007c0c */ /* 0x004fe2000bf26270 */
[----:B------:R-:W0:Y:S01]  /*1188d0*/  LDCU.64 UR4, c[0x0][0x398] ;  /* 0x00007300ff0477ac */ /* 0x000e220008000a00 */
[----:B------:R-:W2:Y:S04]  /*1188e0*/  LDL.LU R23, [R1+0x4e84] ;  /* 0x004e840001177983 */ /* 0x000ea80000300800 */
[----:B------:R-:W4:Y:S04]  /*1188f0*/  LDL.LU R25, [R1+0x4e98] ;  /* 0x004e980001197983 */ /* 0x000f280000300800 */
[----:B------:R1:W-:Y:S01]  /*118900*/  STL.64 [R1+0x3c08], R26 ;  /* 0x003c081a01007387 */ /* 0x0003e20000100a00 */
[----:B0-----:R-:W-:-:S02]  /*118910*/  UMOV UR7, UR5 ;  /* 0x0000000500077c82 */ /* 0x001fc40008000000 */
[----:B---3--:R-:W-:Y:S02]  /*118920*/  ISETP.GE.AND P0, PT, R24, UR7, PT ;  /* 0x0000000718007c0c */ /* 0x008fe4000bf06270 */
[----:B------:R-:W3:Y:S01]  /*118930*/  LDL.LU R24, [R1+0x4e9c] ;  /* 0x004e9c0001187983 */ /* 0x000ee20000300800 */
[----:B------:R-:W-:Y:S01]  /*118940*/  UMOV UR65, UR6 ;  /* 0x0000000600417c82 */ /* 0x000fe20008000000 */
[----:B------:R-:W0:Y:S01]  /*118950*/  LDCU UR6, c[0x0][0x3b8] ;  /* 0x00007700ff0677ac */ /* 0x000e220008000800 */
[----:B------:R-:W-:Y:S01]  /*118960*/  LOP3.LUT R8, R8, 0xfffffeff, RZ, 0xc0, !PT ;  /* 0xfffffeff08087812 */ /* 0x000fe200078ec0ff */
[----:B------:R-:W-:Y:S01]  /*118970*/  UMOV UR5, UR9 ;  /* 0x0000000900057c82 */ /* 0x000fe20008000000 */
[----:B------:R-:W-:Y:S01]  /*118980*/  UMOV UR21, UR8 ;  /* 0x0000000800157c82 */ /* 0x000fe20008000000 */
[----:B------:R-:W1:Y:S01]  /*118990*/  LDCU.64 UR8, c[0x0][0x398] ;  /* 0x00007300ff0877ac */ /* 0x000e620008000a00 */
[----:B------:R-:W-:-:S04]  /*1189a0*/  @P1 LOP3.LUT R8, R8, 0x100, RZ, 0xfc, !PT ;  /* 0x0000010008081812 */ /* 0x000fc800078efcff */
[----:B------:R-:W-:Y:S01]  /*1189b0*/  LOP3.LUT R8, R8, 0xffffff7f, RZ, 0xc0, !PT ;  /* 0xffffff7f08087812 */ /* 0x000fe200078ec0ff */
[----:B0-----:R-:W-:Y:S01]  /*1189c0*/  VIADD R17, R17, UR6 ;  /* 0x0000000611117c36 */ /* 0x001fe20008000000 */
[----:B------:R-:W0:Y:S02]  /*1189d0*/  LDCU.64 UR6, c[0x0][0x398] ;  /* 0x00007300ff0677ac */ /* 0x000e240008000a00 */
[----:B------:R-:W-:Y:S02]  /*1189e0*/  @P0 LOP3.LUT R8, R8, 0x80, RZ, 0xfc, !PT ;  /* 0x0000008008080812 */ /* 0x000fe400078efcff */
[----:B------:R-:W-:Y:S02]  /*1189f0*/  SHF.R.S32.HI R18, RZ, 0x1f, R17 ;  /* 0x0000001fff127819 */ /* 0x000fe40000011411 */
[----:B-1----:R-:W-:Y:S02]  /*118a00*/  IADD3 R26, P0, PT, R17, R6, RZ ;  /* 0x00000006111a7210 */ /* 0x002fe40007f1e0ff */
[----:B------:R-:W-:Y:S01]  /*118a10*/  LOP3.LUT R8, R8, 0xffffffbf, RZ, 0xc0, !PT ;  /* 0xffffffbf08087812 */ /* 0x000fe200078ec0ff */
[----:B------:R-:W-:-:S02]  /*118a20*/  UMOV UR20, UR4 ;  /* 0x0000000400147c82 */ /* 0x000fc40008000000 */
[----:B------:R-:W-:Y:S01]  /*118a30*/  IMAD.X R27, R18, 0x1, R9, P0 ;  /* 0x00000001121b7824 */ /* 0x000fe200000e0609 */
[----:B------:R-:W-:Y:S01]  /*118a40*/  UMOV UR4, UR9 ;  /* 0x0000000900047c82 */ /* 0x000fe20008000000 */
[----:B--2---:R-:W-:Y:S02]  /*118a50*/  ISETP.GE.AND P2, PT, R23, UR5, PT ;  /* 0x0000000517007c0c */ /* 0x004fe4000bf46270 */
[----:B------:R-:W2:Y:S01]  /*118a60*/  LDL.LU R23, [R1+0x4ea8] ;  /* 0x004ea80001177983 */ /* 0x000ea20000300800 */
[----:B0-----:R-:W-:Y:S01]  /*118a70*/  UMOV UR5, UR7 ;  /* 0x0000000700057c82 */ /* 0x001fe20008000000 */
        /* <DEDUP_REMOVED lines=34> */
[----:B------:R-:W-:Y:S02]  /*118ca0*/  @P1 LOP3.LUT R7, R7, 0x80000000, RZ, 0xfc, !PT ;  /* 0x8000000007071812 */ /* 0x000fe400078efcff */
[----:B------:R-:W-:Y:S01]  /*118cb0*/  IADD3 R26, P0, PT, R17, R12, RZ ;  /* 0x0000000c111a7210 */ /* 0x000fe20007f1e0ff */
[----:B0-----:R-:W-:-:S04]  /*118cc0*/  UMOV UR4, UR7 ;  /* 0x0000000700047c82 */ /* 0x001fc80008000000 */
        /* <DEDUP_REMOVED lines=10> */
[----:B------:R-:W-:Y:S01]  /*118d70*/  UMOV UR57, UR6 ;  /* 0x0000000600397c82 */ /* 0x000fe20008000000 */
[----:B------:R-:W0:Y:S01]  /*118d80*/  LDCU.64 UR8, c[0x0][0x398] ;  /* 0x00007300ff0877ac */ /* 0x000e220008000a00 */
[----:B------:R-:W1:Y:S01]  /*118d90*/  LDCU UR6, c[0x0][0x3b8] ;  /* 0x00007700ff0677ac */ /* 0x000e620008000800 */
[----:B------:R-:W-:Y:S02]  /*118da0*/  LOP3.LUT R7, R7, 0xbfffffff, RZ, 0xc0, !PT ;  /* 0xbfffffff07077812 */ /* 0x000fe400078ec0ff */
[----:B------:R-:W-:Y:S02]  /*118db0*/  LOP3.LUT R8, R8, 0xfffffffe, RZ, 0xc0, !PT ;  /* 0xfffffffe08087812 */ /* 0x000fe400078ec0ff */
[----:B------:R-:W-:-:S02]  /*118dc0*/  @P1 LOP3.LUT R7, R7, 0x40000000, RZ, 0xfc, !PT ;  /* 0x4000000007071812 */ /* 0x000fc400078efcff */
[----:B------:R-:W-:Y:S02]  /*118dd0*/  @P2 LOP3.LUT R8, R8, 0x1, RZ, 0xfc, !PT ;  /* 0x0000000108082812 */ /* 0x000fe400078efcff */
[----:B------:R-:W-:Y:S01]  /*118de0*/  LOP3.LUT R7, R7, 0xdfffffff, RZ, 0xc0, !PT ;  /* 0xdfffffff07077812 */ /* 0x000fe200078ec0ff */
[----:B0-----:R-:W-:Y:S01]  /*118df0*/  UMOV UR5, UR9 ;  /* 0x0000000900057c82 */ /* 0x001fe20008000000 */
[----:B------:R-:W-:Y:S01]  /*118e00*/  UMOV UR46, UR8 ;  /* 0x00000008002e7c82 */ /* 0x000fe20008000000 */
[----:B------:R-:W0:Y:S01]  /*118e10*/  LDCU.64 UR8, c[0x0][0x398] ;  /* 0x00007300ff0877ac */ /* 0x000e220008000a00 */
[----:B-1----:R-:W-:Y:S01]  /*118e20*/  VIADD R17, R17, UR6 ;  /* 0x0000000611117c36 */ /* 0x002fe20008000000 */
[----:B------:R-:W1:Y:S01]  /*118e30*/  LDCU.64 UR6, c[0x0][0x398] ;  /* 0x00007300ff0677ac */ /* 0x000e620008000a00 */
[----:B------:R-:W-:-:S03]  /*118e40*/  @P0 LOP3.LUT R7, R7, 0x20000000, RZ, 0xfc, !PT ;  /* 0x2000000007070812 */ /* 0x000fc600078efcff */
[----:B------:R-:W-:Y:S02]  /*118e50*/  SHF.R.S32.HI R18, RZ, 0x1f, R17 ;  /* 0x0000001fff127819 */ /* 0x000fe40000011411 */
[----:B------:R-:W-:Y:S02]  /*118e60*/  IADD3 R26, P0, PT, R17, R6, RZ ;  /* 0x00000006111a7210 */ /* 0x000fe40007f1e0ff */
[----:B------:R-:W-:Y:S01]  /*118e70*/  LOP3.LUT R7, R7, 0xefffffff, RZ, 0xc0, !PT ;  /* 0xefffffff07077812 */ /* 0x000fe200078ec0ff */
[----:B------:R-:W-:Y:S02]  /*118e80*/  UMOV UR18, UR4 ;  /* 0x0000000400127c82 */ /* 0x000fe40008000000 */
[----:B------:R-:W-:Y:S01]  /*118e90*/  IMAD.X R27, R18, 0x1, R9, P0 ;  /* 0x00000001121b7824 */ /* 0x000fe200000e0609 */
[----:B0-----:R-:W-:Y:S01]  /*118ea0*/  UMOV UR4, UR9 ;  /* 0x0000000900047c82 */ /* 0x001fe20008000000 */
[----:B--2---:R-:W-:Y:S02]  /*118eb0*/  ISETP.GE.AND P2, PT, R23, UR5, PT ;  /* 0x0000000517007c0c */ /* 0x004fe4000bf46270 */
[----:B------:R-:W2:Y:S01]  /*118ec0*/  LDL.LU R23, [R1+0x4ee8] ;  /* 0x004ee80001177983 */ /* 0x000ea20000300800 */
[----:B-1----:R-:W-:Y:S01]  /*118ed0*/  UMOV UR5, UR7 ;  /* 0x0000000700057c82 */ /* 0x002fe20008000000 */
[----:B----4-:R-:W-:-:S02]  /*118ee0*/  ISETP.GE.AND P1, PT, R25, UR4, PT ;  /* 0x0000000419007c0c */ /* 0x010fc4000bf26270 */
[----:B------:R0:W-:Y:S04]  /*118ef0*/  STL.64 [R1+0x3c30], R26 ;  /* 0x003c301a01007387 */ /* 0x0001e80000100a00 */
[----:B------:R-:W4:Y:S03]  /*118f00*/  LDL.LU R25, [R1+0x4eec] ;  /* 0x004eec0001197983 */ /* 0x000f260000300800 */
[----:B------:R-:W-:Y:S02]  /*118f10*/  @P2 LOP3.LUT R7, R7, 0x10000000, RZ, 0xfc, !PT ;  /* 0x1000000007072812 */ /* 0x000fe400078efcff */
        /* <DEDUP_REMOVED lines=46> */
[----:B------:R-:W0:Y:S01]  /*119200*/  LDCU.64 UR8, c[0x0][0x398] ;  /* 0x00007300ff0877ac */ /* 0x000e220008000a00 */
[----:B------:R-:W-:Y:S01]  /*119210*/  UMOV UR73, UR6 ;  /* 0x0000000600497c82 */ /* 0x000fe20008000000 */
[----:B------:R-:W1:Y:S01]  /*119220*/  LDCU UR6, c[0x0][0x3b8] ;  /* 0x00007700ff0677ac */ /* 0x000e620008000800 */
[----:B------:R-:W-:-:S04]  /*119230*/  LOP3.LUT R7, R7, 0xffbfffff, RZ, 0xc0, !PT ;  /* 0xffbfffff07077812 */ /* 0x000fc800078ec0ff */
[----:B------:R-:W-:Y:S01]  /*119240*/  @P1 LOP3.LUT R7, R7, 0x400000, RZ, 0xfc, !PT ;  /* 0x0040000007071812 */ /* 0x000fe200078efcff */
[----:B0-----:R-:W-:Y:S01]  /*119250*/  UMOV UR5, UR9 ;  /* 0x0000000900057c82 */ /* 0x001fe20008000000 */
[----:B------:R-:W-:Y:S01]  /*119260*/  UMOV UR60, UR8 ;  /* 0x00000008003c7c82 */ /* 0x000fe20008000000 */
[----:B------:R-:W0:Y:S01]  /*119270*/  LDCU.64 UR8, c[0x0][0x398] ;  /* 0x00007300ff0877ac */ /* 0x000e220008000a00 */
[----:B-1----:R-:W-:Y:S01]  /*119280*/  VIADD R17, R17, UR6 ;  /* 0x0000000611117c36 */ /* 0x002fe20008000000 */
[----:B------:R-:W1:Y:S01]  /*119290*/  LDCU.64 UR6, c[0x0][0x398] ;  /* 0x00007300ff0677ac */ /* 0x000e620008000a00 */
[----:B------:R-:W-:-:S03]  /*1192a0*/  LOP3.LUT R7, R7, 0xffdfffff, RZ, 0xc0, !PT ;  /* 0xffdfffff07077812 */ /* 0x000fc600078ec0ff */
[----:B------:R-:W-:Y:S02]  /*1192b0*/  SHF.R.S32.HI R18, RZ, 0x1f, R17 ;  /* 0x0000001fff127819 */ /* 0x000fe40000011411 */
[----:B------:R-:W-:Y:S02]  /*1192c0*/  @P0 LOP3.LUT R7, R7, 0x200000, RZ, 0xfc, !PT ;  /* 0x0020000007070812 */ /* 0x000fe400078efcff */
[----:B------:R-:W-:Y:S01]  /*1192d0*/  IADD3 R26, P0, PT, R17, R6, RZ ;  /* 0x00000006111a7210 */ /* 0x000fe20007f1e0ff */
[----:B------:R-:W-:Y:S01]  /*1192e0*/  UMOV UR16, UR4 ;  /* 0x0000000400107c82 */ /* 0x000fe20008000000 */
[----:B------:R-:W-:-:S03]  /*1192f0*/  LOP3.LUT R7, R7, 0xffefffff, RZ, 0xc0, !PT ;  /* 0xffefffff07077812 */ /* 0x000fc600078ec0ff */
[----:B------:R-:W-:Y:S01]  /*119300*/  IMAD.X R27, R18, 0x1, R9, P0 ;  /* 0x00000001121b7824 */ /* 0x000fe200000e0609 */
[----:B0-----:R-:W-:Y:S01]  /*119310*/  UMOV UR4, UR9 ;  /* 0x0000000900047c82 */ /* 0x001fe20008000000 */
        /* <DEDUP_REMOVED lines=10> */
[----:B------:R-:W1:Y:S01]  /*1193c0*/  LDCU.64 UR6, c[0x0][0x398] ;  /* 0x00007300ff0677ac */ /* 0x000e620008000a00 */
[----:B------:R-:W-:-:S04]  /*1193d0*/  LOP3.LUT R7, R7, 0xfff7ffff, RZ, 0xc0, !PT ;  /* 0xfff7ffff07077812 */ /* 0x000fc800078ec0ff */
[----:B------:R-:W-:Y:S01]  /*1193e0*/  @P1 LOP3.LUT R7, R7, 0x80000, RZ, 0xfc, !PT ;  /* 0x0008000007071812 */ /* 0x000fe200078efcff */
[----:B-1----:R-:W-:Y:S01]  /*1193f0*/  UMOV UR4, UR7 ;  /* 0x0000000700047c82 */ /* 0x002fe20008000000 */
[----:B------:R-:W-:Y:S01]  /*119400*/  UMOV UR77, UR6 ;  /* 0x00000006004d7c82 */ /* 0x000fe20008000000 */
[----:B------:R-:W1:Y:S01]  /*119410*/  LDCU.64 UR6, c[0x0][0x398] ;  /* 0x00007300ff0677ac */ /* 0x000e620008000a00 */
[----:B------:R-:W-:-:S04]  /*119420*/  LOP3.LUT R7, R7, 0xfffbffff, RZ, 0xc0, !PT ;  /* 0xfffbffff07077812 */ /* 0x000fc800078ec0ff */
[----:B------:R-:W-:Y:S01]  /*119430*/  @P2 LOP3.LUT R7, R7, 0x40000, RZ, 0xfc, !PT ;  /* 0x0004000007072812 */ /* 0x000fe200078efcff */
[----:B-1----:R-:W-:Y:S01]  /*119440*/  UMOV UR5, UR7 ;  /* 0x0000000700057c82 */ /* 0x002fe20008000000 */
[----:B------:R-:W-:Y:S01]  /*119450*/  UMOV UR58, UR6 ;  /* 0x00000006003a7c82 */ /* 0x000fe20008000000 */
[----:B------:R-:W1:Y:S01]  /*119460*/  LDCU.64 UR6, c[0x0][0x398] ;  /* 0x00007300ff0677ac */ /* 0x000e620008000a00 */
        /* <DEDUP_REMOVED lines=12> */
[----:B------:R0:W-:Y:S02]  /*119530*/  STL.64 [R1+0x3cf8], R24 ;  /* 0x003cf81801007387 */ /* 0x0001e40000100a00 */
[----:B0-----:R-:W-:-:S05]  /*119540*/  IADD3 R24, P0, PT, R17, R12, RZ ;  /* 0x0000000c11187210 */ /* 0x001fca0007f1e0ff */
[----:B------:R-:W-:-:S05]  /*119550*/  IMAD.X R25, R18, 0x1, R13, P0 ;  /* 0x0000000112197824 */ /* 0x000fca00000e060d */
[----:B------:R0:W-:Y:S04]  /*119560*/  STL.64 [R1+0x3d20], R24 ;  /* 0x003d201801007387 */ /* 0x0001e80000100a00 */
[----:B0-----:R-:W3:Y:S04]  /*119570*/  LDL.LU R25, [R1+0x5460] ;  /* 0x0054600001197983 */ /* 0x001ee80000300800 */
[----:B------:R-:W4:Y:S01]  /*119580*/  LDL.LU R24, [R1+0x5464] ;  /* 0x0054640001187983 */ /* 0x000f220000300800 */
[----:B------:R-:W-:Y:S01]  /*119590*/  UMOV UR68, UR6 ;  /* 0x0000000600447c82 */ /* 0x000fe20008000000 */
[----:B------:R-:W0:Y:S01]  /*1195a0*/  LDCU.64 UR6, c[0x0][0x398] ;  /* 0x00007300ff0677ac */ /* 0x000e220008000a00 */
[----:B------:R-:W-:-:S04]  /*1195b0*/  LOP3.LUT R7, R7, 0xfffeffff, RZ, 0xc0, !PT ;  /* 0xfffeffff07077812 */ /* 0x000fc800078ec0ff */
[----:B------:R-:W-:-:S04]  /*1195c0*/  @P2 LOP3.LUT R7, R7, 0x10000, RZ, 0xfc, !PT ;  /* 0x0001000007072812 */ /* 0x000fc800078efcff */
[----:B------:R-:W-:-:S04]  /*1195d0*/  LOP3.LUT R7, R7, 0xffff7fff, RZ, 0xc0, !PT ;  /* 0xffff7fff07077812 */ /* 0x000fc800078ec0ff */
[----:B------:R-:W-:Y:S01]  /*1195e0*/  @P1 LOP3.LUT R7, R7, 0x8000, RZ, 0xfc, !PT ;  /* 0x0000800007071812 */ /* 0x000fe200078efcff */
[----:B0-----:R-:W-:Y:S01]  /*1195f0*/  UMOV UR4, UR7 ;  /* 0x0000000700047c82 */ /* 0x001fe20008000000 */
[----:B------:R-:W-:Y:S01]  /*119600*/  UMOV UR69, UR8 ;  /* 0x0000000800457c82 */ /* 0x000fe20008000000 */
[----:B------:R-:W0:Y:S01]  /*119610*/  LDCU.64 UR8, c[0x0][0x398] ;  /* 0x00007300ff0877ac */ /* 0x000e220008000a00 */
[----:B--2---:R-:W-:Y:S01]  /*119620*/  ISETP.GE.AND P1, PT, R23, UR4, PT ;  /* 0x0000000417007c0c */ /* 0x004fe2000bf26270 */
[----:B------:R-:W1:Y:S01]  /*119630*/  LDCU.64 UR4, c[0x0][0x398] ;  /* 0x00007300ff0477ac */ /* 0x000e620008000a00 */
[----:B------:R-:W2:Y:S01]  /*119640*/  LDL.LU R23, [R1+0x5468] ;  /* 0x0054680001177983 */ /* 0x000ea20000300800 */
[----:B-1----:R-:W-:Y:S01]  /*119650*/  UMOV UR7, UR5 ;  /* 0x0000000500077c82 */ /* 0x002fe20008000000 */
[----:B------:R-:W-:Y:S01]  /*119660*/  UMOV UR61, UR4 ;  /* 0x00000004003d7c82 */ /* 0x000fe20008000000 */
[----:B------:R-:W1:Y:S02]  /*119670*/  LDCU.64 UR4, c[0x0][0x398] ;  /* 0x00007300ff0477ac */ /* 0x000e640008000a00 */
[----:B-1----:R-:W-:-:S05]  /*119680*/  IMAD.U32 R18, RZ, RZ, UR4 ;  /* 0x00000004ff127e24 */ /* 0x002fca000f8e00ff */
[----:B------:R0:W-:Y:S02]  /*119690*/  STL [R1+0x22c], R18 ;  /* 0x00022c1201007387 */ /* 0x0001e40000100800 */
[----:B0-----:R-:W-:-:S05]  /*1196a0*/  IMAD.U32 R18, RZ, RZ, UR8 ;  /* 0x00000008ff127e24 */ /* 0x001fca000f8e00ff */
[----:B------:R0:W-:Y:S01]  /*1196b0*/  STL [R1+0x228], R18 ;  /* 0x0002281201007387 */ /* 0x0001e20000100800 */
[----:B----4-:R-:W-:-:S03]  /*1196c0*/  ISETP.GE.AND P2, PT, R24, UR5, PT ;  /* 0x0000000518007c0c */ /* 0x010fc6000bf46270 */
[----:B------:R-:W4:Y:S01]  /*1196d0*/  LDL.LU R24, [R1+0x546c] ;  /* 0x00546c0001187983 */ /* 0x000f220000300800 */
[----:B------:R-:W-:Y:S01]  /*1196e0*/  UMOV UR19, UR6 ;  /* 0x0000000600137c82 */ /* 0x000fe20008000000 */
[----:B------:R-:W1:Y:S01]  /*1196f0*/  LDCU UR6, c[0x0][0x3b8] ;  /* 0x00007700ff0677ac */ /* 0x000e620008000800 */
[----:B------:R-:W-:Y:S01]  /*119700*/  LOP3.LUT R7, R7, 0xffffbfff, RZ, 0xc0, !PT ;  /* 0xffffbfff07077812 */ /* 0x000fe200078ec0ff */
[----:B------:R-:W-:Y:S01]  /*119710*/  UMOV UR4, UR9 ;  /* 0x0000000900047c82 */ /* 0x000fe20008000000 */
[----:B---3--:R-:W-:Y:S01]  /*119720*/  ISETP.GE.AND P0, PT, R25, UR7, PT ;  /* 0x0000000719007c0c */ /* 0x008fe2000bf06270 */
[----:B------:R-:W3:Y:S01]  /*119730*/  LDCU.64 UR8, c[0x0][0x398] ;  /* 0x00007300ff0877ac */ /* 0x000ee20008000a00 */
[----:B------:R-:W-:-:S04]  /*119740*/  @P1 LOP3.LUT R7, R7, 0x4000, RZ, 0xfc, !PT ;  /* 0x0000400007071812 */ /* 0x000fc800078efcff */
[----:B------:R-:W-:Y:S01]  /*119750*/  LOP3.LUT R7, R7, 0xffffdfff, RZ, 0xc0, !PT ;  /* 0xffffdfff07077812 */ /* 0x000fe200078ec0ff */
[----:B-1----:R-:W-:Y:S01]  /*119760*/  VIADD R17, R17, UR6 ;  /* 0x0000000611117c36 */ /* 0x002fe20008000000 */
[----:B------:R-:W1:Y:S05]  /*119770*/  LDCU.64 UR6, c[0x0][0x398] ;  /* 0x00007300ff0677ac */ /* 0x000e6a0008000a00 */
[----:B------:R-:W-:Y:S02]  /*119780*/  @P0 LOP3.LUT R7, R7, 0x2000, RZ, 0xfc, !PT ;  /* 0x0000200007070812 */ /* 0x000fe400078efcff */
[----:B0-----:R-:W-:Y:S02]  /*119790*/  SHF.R.S32.HI R18, RZ, 0x1f, R17 ;  /* 0x0000001fff127819 */ /* 0x001fe40000011411 */
[----:B------:R-:W-:-:S05]  /*1197a0*/  IADD3 R26, P0, PT, R17, R6, RZ ;  /* 0x00000006111a7210 */ /* 0x000fca0007f1e0ff */
[----:B------:R-:W-:Y:S01]  /*1197b0*/  IMAD.X R27, R18, 0x1, R9, P0 ;  /* 0x00000001121b7824 */ /* 0x000fe200000e0609 */
[----:B------:R-:W-:-:S04]  /*1197c0*/  LOP3.LUT R7, R7, 0xffffefff, RZ, 0xc0, !PT ;  /* 0xffffefff07077812 */ /* 0x000fc800078ec0ff */
[----:B------:R-:W-:Y:S02]  /*1197d0*/  @P2 LOP3.LUT R7, R7, 0x1000, RZ, 0xfc, !PT ;  /* 0x0000100007072812 */ /* 0x000fe400078efcff */
[----:B--2---:R-:W-:Y:S01]  /*1197e0*/  ISETP.GE.AND P1, PT, R23, UR4, PT ;  /* 0x0000000417007c0c */ /* 0x004fe2000bf26270 */
[----:B------:R-:W0:Y:S01]  /*1197f0*/  LDCU.64 UR4, c[0x0][0x398] ;  /* 0x00007300ff0477ac */ /* 0x000e220008000a00 */
[----:B------:R-:W2:Y:S04]  /*119800*/  LDL.LU R23, [R1+0x5470] ;  /* 0x0054700001177983 */ /* 0x000ea80000300800 */
[----:B------:R-:W-:Y:S01]  /*119810*/  STL.64 [R1+0x3cf0], R26 ;  /* 0x003cf01a01007387 */ /* 0x000fe20000100a00 */
[----:B0-----:R-:W-:-:S05]  /*119820*/  IMAD.U32 R25, RZ, RZ, UR4 ;  /* 0x00000004ff197e24 */ /* 0x001fca000f8e00ff */
[----:B------:R1:W-:Y:S02]  /*119830*/  STL [R1+0x224], R25 ;  /* 0x0002241901007387 */ /* 0x0003e40000100800 */
[----:B-1----:R-:W-:-:S05]  /*119840*/  IMAD.U32 R25, RZ, RZ, UR6 ;  /* 0x00000006ff197e24 */ /* 0x002fca000f8e00ff */
[----:B------:R0:W-:Y:S04]  /*119850*/  STL [R1+0x220], R25 ;  /* 0x0002201901007387 */ /* 0x0001e80000100800 */
[----:B0-----:R-:W3:Y:S01]  /*119860*/  LDL.LU R25, [R1+0x5474] ;  /* 0x0054740001197983 */ /* 0x001ee20000300800 */
[----:B----4-:R-:W-:-:S03]  /*119870*/  ISETP.GE.AND P2, PT, R24, UR5, PT ;  /* 0x0000000518007c0c */ /* 0x010fc6000bf46270 */
[----:B------:R-:W4:Y:S01]  /*119880*/  LDL.LU R24, [R1+0x5478] ;  /* 0x0054780001187983 */ /* 0x000f220000300800 */
[----:B------:R-:W-:Y:S02]  /*119890*/  LOP3.LUT R7, R7, 0xfffff7ff, RZ, 0xc0, !PT ;  /* 0xfffff7ff07077812 */ /* 0x000fe400078ec0ff */
[----:B------:R-:W-:Y:S01]  /*1198a0*/  IADD3 R26, P0, PT, R17, R10, RZ ;  /* 0x0000000a111a7210 */ /* 0x000fe20007f1e0ff */
[----:B------:R-:W-:Y:S01]  /*1198b0*/  UMOV UR4, UR7 ;  /* 0x0000000700047c82 */ /* 0x000fe20008000000 */
[----:B------:R-:W0:Y:S01]  /*1198c0*/  LDCU.64 UR6, c[0x0][0x398] ;  /* 0x00007300ff0677ac */ /* 0x000e220008000a00 */
[----:B------:R-:W-:Y:S02]  /*1198d0*/  @P1 LOP3.LUT R7, R7, 0x800, RZ, 0xfc, !PT ;  /* 0x0000080007071812 */ /* 0x000fe400078efcff */
[----:B------:R-:W-:-:S05]  /*1198e0*/  IMAD.X R27, R18, 0x1, R11, P0 ;  /* 0x00000001121b7824 */ /* 0x000fca00000e060b */
[----:B------:R1:W-:Y:S01]  /*1198f0*/  STL.64 [R1+0x3d18], R26 ;  /* 0x003d181a01007387 */ /* 0x0003e20000100a00 */
[----:B------:R-:W-:-:S04]  /*119900*/  LOP3.LUT R7, R7, 0xfffffbff, RZ, 0xc0, !PT ;  /* 0xfffffbff07077812 */ /* 0x000fc800078ec0ff */
[----:B------:R-:W-:-:S04]  /*119910*/  @P2 LOP3.LUT R7, R7, 0x400, RZ, 0xfc, !PT ;  /* 0x0000040007072812 */ /* 0x000fc800078efcff */
[----:B------:R-:W-:Y:S02]  /*119920*/  LOP3.LUT R7, R7, 0xfffffdff, RZ, 0xc0, !PT ;  /* 0xfffffdff07077812 */ /* 0x000fe400078ec0ff */
[----:B--2---:R-:W-:Y:S01]  /*119930*/  ISETP.GE.AND P1, PT, R23, UR4, PT ;  /* 0x0000000417007c0c */ /* 0x004fe2000bf26270 */
[----:B------:R-:W1:Y:S01]  /*119940*/  LDCU.64 UR4, c[0x0][0x398] ;  /* 0x00007300ff0477ac */ /* 0x000e620008000a00 */
[----:B------:R-:W2:Y:S11]  /*119950*/  LDL.LU R23, [R1+0x547c] ;  /* 0x00547c0001177983 */ /* 0x000eb60000300800 */
[----:B------:R-:W-:Y:S01]  /*119960*/  @P1 LOP3.LUT R7, R7, 0x200, RZ, 0xfc, !PT ;  /* 0x0000020007071812 */ /* 0x000fe200078efcff */
[----:B-1----:R-:W-:Y:S01]  /*119970*/  IMAD.U32 R26, RZ, RZ, UR4 ;  /* 0x00000004ff1a7e24 */ /* 0x002fe2000f8e00ff */
[----:B0-----:R-:W-:-:S04]  /*119980*/  UMOV UR4, UR7 ;  /* 0x0000000700047c82 */ /* 0x001fc80008000000 */
[----:B------:R0:W-:Y:S02]  /*119990*/  STL [R1+0x21c], R26 ;  /* 0x00021c1a01007387 */ /* 0x0001e40000100800 */
[----:B0-----:R-:W-:Y:S01]  /*1199a0*/  IMAD.U32 R26, RZ, RZ, UR6 ;  /* 0x00000006ff1a7e24 */ /* 0x001fe2000f8e00ff */
[----:B---3--:R-:W-:-:S04]  /*1199b0*/  ISETP.GE.AND P2, PT, R25, UR5, PT ;  /* 0x0000000519007c0c */ /* 0x008fc8000bf46270 */
[----:B------:R-:W-:Y:S01]  /*1199c0*/  STL [R1+0x218], R26 ;  /* 0x0002181a01007387 */ /* 0x000fe20000100800 */
[----:B------:R-:W-:Y:S01]  /*1199d0*/  LOP3.LUT R7, R7, 0xfffffeff, RZ, 0xc0, !PT ;  /* 0xfffffeff07077812 */ /* 0x000fe200078ec0ff */
[----:B------:R-:W0:Y:S01]  /*1199e0*/  LDCU UR6, c[0x0][0x3b8] ;  /* 0x00007700ff0677ac */ /* 0x000e220008000800 */
[----:B----4-:R-:W-:Y:S01]  /*1199f0*/  ISETP.GE.AND P1, PT, R24, UR4, PT ;  /* 0x0000000418007c0c */ /* 0x010fe2000bf26270 */
[----:B------:R-:W1:Y:S01]  /*119a00*/  LDCU.64 UR4, c[0x0][0x398] ;  /* 0x00007300ff0477ac */ /* 0x000e620008000a00 */
[----:B------:R-:W-:-:S05]  /*119a10*/  IADD3 R24, P0, PT, R17, R14, RZ ;  /* 0x0000000e11187210 */ /* 0x000fca0007f1e0ff */
[----:B------:R-:W-:-:S05]  /*119a20*/  IMAD.X R25, R18, 0x1, R15, P0 ;  /* 0x0000000112197824 */ /* 0x000fca00000e060f */
[----:B------:R1:W-:Y:S02]  /*119a30*/  STL.64 [R1+0x3d40], R24 ;  /* 0x003d401801007387 */ /* 0x0003e40000100a00 */
[----:B-1----:R-:W-:-:S05]  /*119a40*/  IMAD.U32 R24, RZ, RZ, UR4 ;  /* 0x00000004ff187e24 */ /* 0x002fca000f8e00ff */
[----:B------:R1:W-:Y:S02]  /*119a50*/  STL [R1+0x214], R24 ;  /* 0x0002141801007387 */ /* 0x0003e40000100800 */
[----:B-1----:R-:W-:-:S05]  /*119a60*/  IADD3 R24, P0, PT, R17, R12, RZ ;  /* 0x0000000c11187210 */ /* 0x002fca0007f1e0ff */
[----:B------:R-:W-:-:S05]  /*119a70*/  IMAD.X R25, R18, 0x1, R13, P0 ;  /* 0x0000000112197824 */ /* 0x000fca00000e060d */
[----:B------:R1:W-:Y:S04]  /*119a80*/  STL.64 [R1+0x3d58], R24 ;  /* 0x003d581801007387 */ /* 0x0003e80000100a00 */
[----:B-1----:R-:W3:Y:S04]  /*119a90*/  LDL.LU R25, [R1+0x5480] ;  /* 0x0054800001197983 */ /* 0x002ee80000300800 */
[----:B------:R-:W4:Y:S01]  /*119aa0*/  LDL.LU R24, [R1+0x5484] ;  /* 0x0054840001187983 */ /* 0x000f220000300800 */
[----:B------:R-:W-:Y:S01]  /*119ab0*/  @P2 LOP3.LUT R7, R7, 0x100, RZ, 0xfc, !PT ;  /* 0x0000010007072812 */ /* 0x000fe200078efcff */
[----:B------:R-:W-:-:S03]  /*119ac0*/  UMOV UR4, UR5 ;  /* 0x0000000500047c82 */ /* 0x000fc60008000000 */
[----:B------:R-:W-:-:S04]  /*119ad0*/  LOP3.LUT R7, R7, 0xffffff7f, RZ, 0xc0, !PT ;  /* 0xffffff7f07077812 */ /* 0x000fc800078ec0ff */
[----:B------:R-:W-:Y:S02]  /*119ae0*/  @P1 LOP3.LUT R7, R7, 0x80, RZ, 0xfc, !PT ;  /* 0x0000008007071812 */ /* 0x000fe400078efcff */
[----:B--2---:R-:W-:Y:S01]  /*119af0*/  ISETP.GE.AND P1, PT, R23, UR4, PT ;  /* 0x0000000417007c0c */ /* 0x004fe2000bf26270 */
[----:B------:R-:W1:Y:S01]  /*119b00*/  LDCU.64 UR4, c[0x0][0x398] ;  /* 0x00007300ff0477ac */ /* 0x000e620008000a00 */
[----:B------:R-:W2:Y:S01]  /*119b10*/  LDL.LU R23, [R1+0x5488] ;  /* 0x0054880001177983 */ /* 0x000ea20000300800 */
[----:B-1----:R-:W-:Y:S01]  /*119b20*/  IMAD.U32 R18, RZ, RZ, UR4 ;  /* 0x00000004ff127e24 */ /* 0x002fe2000f8e00ff */
[----:B------:R-:W-:Y:S01]  /*119b30*/  UMOV UR7, UR5 ;  /* 0x0000000500077c82 */ /* 0x000fe20008000000 */
[----:B------:R-:W1:Y:S03]  /*119b40*/  LDCU.64 UR4, c[0x0][0x398] ;  /* 0x00007300ff0477ac */ /* 0x000e660008000a00 */
[----:B------:R1:W-:Y:S02]  /*119b50*/  STL [R1+0x210], R18 ;  /* 0x0002101201007387 */ /* 0x0003e40000100800 */
[----:B-1----:R-:W-:-:S05]  /*119b60*/  IMAD.U32 R18, RZ, RZ, UR4 ;  /* 0x00000004ff127e24 */ /* 0x002fca000f8e00ff */
[----:B------:R1:W-:Y:S02]  /*119b70*/  STL [R1+0x20c], R18 ;  /* 0x00020c1201007387 */ /* 0x0003e40000100800 */
[----:B-1----:R-:W-:-:S05]  /*119b80*/  IMAD.U32 R18, RZ, RZ, UR8 ;  /* 0x00000008ff127e24 */ /* 0x002fca000f8e00ff */
[----:B------:R1:W-:Y:S01]  /*119b90*/  STL [R1+0x208], R18 ;  /* 0x0002081201007387 */ /* 0x0003e20000100800 */
[----:B----4-:R-:W-:-:S03]  /*119ba0*/  ISETP.GE.AND P2, PT, R24, UR5, PT ;  /* 0x0000000518007c0c */ /* 0x010fc6000bf46270 */
[----:B------:R-:W4:Y:S01]  /*119bb0*/  LDL.LU R24, [R1+0x548c] ;  /* 0x00548c0001187983 */ /* 0x000f220000300800 */
[----:B------:R-:W-:Y:S01]  /*119bc0*/  LOP3.LUT R7, R7, 0xffffffbf, RZ, 0xc0, !PT ;  /* 0xffffffbf07077812 */ /* 0x000fe200078ec0ff */
[----:B------:R-:W-:Y:S01]  /*119bd0*/  UMOV UR4, UR9 ;  /* 0x0000000900047c82 */ /* 0x000fe20008000000 */
[----:B---3--:R-:W-:Y:S01]  /*119be0*/  ISETP.GE.AND P0, PT, R25, UR7, PT ;  /* 0x0000000719007c0c */ /* 0x008fe2000bf06270 */
[----:B0-----:R-:W-:Y:S01]  /*119bf0*/  VIADD R17, R17, UR6 ;  /* 0x0000000611117c36 */ /* 0x001fe20008000000 */
[----:B------:R-:W-:Y:S01]  /*119c00*/  @P1 LOP3.LUT R7, R7, 0x40, RZ, 0xfc, !PT ;  /* 0x0000004007071812 */ /* 0x000fe200078efcff */
[----:B------:R-:W0:Y:S01]  /*119c10*/  LDCU.64 UR6, c[0x0][0x398] ;  /* 0x00007300ff0677ac */ /* 0x000e220008000a00 */
[----:B------:R-:W-:Y:S01]  /*119c20*/  LOP3.LUT R5, R5, 0x7fffffff, RZ, 0xc0, !PT ;  /* 0x7fffffff05057812 */ /* 0x000fe200078ec0ff */
[----:B------:R-:W3:Y:S01]  /*119c30*/  LDCU.64 UR8, c[0x0][0x398] ;  /* 0x00007300ff0877ac */ /* 0x000ee20008000a00 */
[----:B------:R-:W-:Y:S02]  /*119c40*/  LOP3.LUT R7, R7, 0xffffffdf, RZ, 0xc0, !PT ;  /* 0xffffffdf07077812 */ /* 0x000fe400078ec0ff */
[----:B-1----:R-:W-:-:S05]  /*119c50*/  SHF.R.S32.HI R18, RZ, 0x1f, R17 ;  /* 0x0000001fff127819 */ /* 0x002fca0000011411 */
[----:B------:R-:W-:Y:S02]  /*119c60*/  @P0 LOP3.LUT R7, R7, 0x20, RZ, 0xfc, !PT ;  /* 0x0000002007070812 */ /* 0x000fe400078efcff */
[----:B------:R-:W-:-:S05]  /*119c70*/  IADD3 R26, P0, PT, R17, R6, RZ ;  /* 0x00000006111a7210 */ /* 0x000fca0007f1e0ff */
[----:B------:R-:W-:Y:S01]  /*119c80*/  IMAD.X R27, R18, 0x1, R9, P0 ;  /* 0x00000001121b7824 */ /* 0x000fe200000e0609 */
[----:B------:R-:W-:-:S04]  /*119c90*/  LOP3.LUT R7, R7, 0xffffffef, RZ, 0xc0, !PT ;  /* 0xffffffef07077812 */ /* 0x000fc800078ec0ff */
[----:B------:R-:W-:Y:S02]  /*119ca0*/  @P2 LOP3.LUT R7, R7, 0x10, RZ, 0xfc, !PT ;  /* 0x0000001007072812 */ /* 0x000fe400078efcff */
[----:B--2---:R-:W-:Y:S01]  /*119cb0*/  ISETP.GE.AND P1, PT, R23, UR4, PT ;  /* 0x0000000417007c0c */ /* 0x004fe2000bf26270 */
[----:B------:R-:W1:Y:S01]  /*119cc0*/  LDCU.64 UR4, c[0x0][0x398] ;  /* 0x00007300ff0477ac */ /* 0x000e620008000a00 */
[----:B------:R-:W2:Y:S04]  /*119cd0*/  LDL.LU R23, [R1+0x5490] ;  /* 0x0054900001177983 */ /* 0x000ea80000300800 */
[----:B------:R0:W-:Y:S02]  /*119ce0*/  STL.64 [R1+0x3d38], R26 ;  /* 0x003d381a01007387 */ /* 0x0001e40000100a00 */
[----:B0-----:R-:W-:-:S02]  /*119cf0*/  IMAD.U32 R26, RZ, RZ, UR6 ;  /* 0x00000006ff1a7e24 */ /* 0x001fc4000f8e00ff */
[----:B-1----:R-:W-:-:S05]  /*119d00*/  IMAD.U32 R25, RZ, RZ, UR4 ;  /* 0x00000004ff197e24 */ /* 0x002fca000f8e00ff */
[----:B------:R0:W-:Y:S04]  /*119d10*/  STL [R1+0x204], R25 ;  /* 0x0002041901007387 */ /* 0x0001e80000100800 */
[----:B0-----:R-:W3:Y:S04]  /*119d20*/  LDL.LU R25, [R1+0x5494] ;  /* 0x0054940001197983 */ /* 0x001ee80000300800 */
[----:B------:R0:W-:Y:S01]  /*119d30*/  STL [R1+0x200], R26 ;  /* 0x0002001a01007387 */ /* 0x0001e20000100800 */
[----:B----4-:R-:W-:-:S03]  /*119d40*/  ISETP.GE.AND P2, PT, R24, UR5, PT ;  /* 0x0000000518007c0c */ /* 0x010fc6000bf46270 */
[----:B------:R-:W4:Y:S01]  /*119d50*/  LDL.LU R24, [R1+0x5498] ;  /* 0x0054980001187983 */ /* 0x000f220000300800 */
[----:B0-----:R-:W-:Y:S02]  /*119d60*/  IADD3 R26, P0, PT, R17, R10, RZ ;  /* 0x0000000a111a7210 */ /* 0x001fe40007f1e0ff */
[----:B------:R-:W-:Y:S01]  /*119d70*/  LOP3.LUT R7, R7, 0xfffffff7, RZ, 0xc0, !PT ;  /* 0xfffffff707077812 */ /* 0x000fe200078ec0ff */
[----:B------:R-:W-:Y:S01]  /*119d80*/  UMOV UR4, UR7 ;  /* 0x0000000700047c82 */ /* 0x000fe20008000000 */
[----:B------:R-:W0:Y:S01]  /*119d90*/  LDCU.64 UR6, c[0x0][0x398] ;  /* 0x00007300ff0677ac */ /* 0x000e220008000a00 */
[----:B------:R-:W-:Y:S01]  /*119da0*/  IMAD.X R27, R18, 0x1, R11, P0 ;  /* 0x00000001121b7824 */ /* 0x000fe200000e060b */
[----:B------:R-:W-:-:S04]  /*119db0*/  @P1 LOP3.LUT R7, R7, 0x8, RZ, 0xfc, !PT ;  /* 0x0000000807071812 */ /* 0x000fc800078efcff */
        /* <DEDUP_REMOVED lines=9> */
[----:B0-----:R-:W-:Y:S01]  /*119e50*/  UMOV UR4, UR7 ;  /* 0x0000000700047c82 */ /* 0x001fe20008000000 */
[----:B---3--:R-:W-:-:S03]  /*119e60*/  ISETP.GE.AND P2, PT, R25, UR5, PT ;  /* 0x0000000519007c0c */ /* 0x008fc6000bf46270 */
[----:B------:R0:W-:Y:S02]  /*119e70*/  STL [R1+0x1fc], R26 ;  /* 0x0001fc1a01007387 */ /* 0x0001e40000100800 */
[----:B0-----:R-:W-:Y:S01]  /*119e80*/  IMAD.U32 R26, RZ, RZ, UR6 ;  /* 0x00000006ff1a7e24 */ /* 0x001fe2000f8e00ff */
[----:B------:R-:W-:Y:S01]  /*119e90*/  LOP3.LUT R7, R7, 0xfffffffe, RZ, 0xc0, !PT ;  /* 0xfffffffe07077812 */ /* 0x000fe200078ec0ff */
[----:B------:R-:W0:Y:S03]  /*119ea0*/  LDCU UR6, c[0x0][0x3b8] ;  /* 0x00007700ff0677ac */ /* 0x000e260008000800 */
[----:B------:R-:W-:Y:S01]  /*119eb0*/  STL [R1+0x1f8], R26 ;  /* 0x0001f81a01007387 */ /* 0x000fe20000100800 */
        /* <DEDUP_REMOVED lines=12> */
[----:B------:R-:W-:Y:S01]  /*119f80*/  UMOV UR4, UR5 ;  /* 0x0000000500047c82 */ /* 0x000fe20008000000 */
[----:B------:R-:W-:-:S02]  /*119f90*/  @P1 LOP3.LUT R5, R5, 0x80000000, RZ, 0xfc, !PT ;  /* 0x8000000005051812 */ /* 0x000fc400078efcff */
[----:B--2---:R-:W-:Y:S01]  /*119fa0*/  ISETP.GE.AND P1, PT, R23, UR4, PT ;  /* 0x0000000417007c0c */ /* 0x004fe2000bf26270 */
[----:B------:R-:W1:Y:S01]  /*119fb0*/  LDCU.64 UR4, c[0x0][0x398] ;  /* 0x00007300ff0477ac */ /* 0x000e620008000a00 */
[----:B------:R-:W2:Y:S01]  /*119fc0*/  LDL.LU R23, [R1+0x54a8] ;  /* 0x0054a80001177983 */ /* 0x000ea20000300800 */
[----:B-1----:R-:W-:Y:S01]  /*119fd0*/  IMAD.U32 R18, RZ, RZ, UR4 ;  /* 0x00000004ff127e24 */ /* 0x002fe2000f8e00ff */
[----:B------:R-:W-:Y:S01]  /*119fe0*/  UMOV UR7, UR5 ;  /* 0x0000000500077c82 */ /* 0x000fe20008000000 */
[----:B------:R-:W1:Y:S03]  /*119ff0*/  LDCU.64 UR4, c[0x0][0x398] ;  /* 0x00007300ff0477ac */ /* 0x000e660008000a00 */
[----:B------:R1:W-:Y:S01]  /*11a000*/  STL [R1+0x1f0], R18 ;  /* 0x0001f01201007387 */ /* 0x0003e20000100800 */
[----:B------:R-:W-:Y:S01]  /*11a010*/  @P2 LOP3.LUT R7, R7, 0x1, RZ, 0xfc, !PT ;  /* 0x0000000107072812 */ /* 0x000fe200078efcff */
        /* <DEDUP_REMOVED lines=12> */
[----:B------:R-:W3:Y:S01]  /*11a0e0*/  LDCU.64 UR8, c[0x0][0x398] ;  /* 0x00007300ff0877ac */ /* 0x000ee20008000a00 */
[----:B--2---:R-:W-:Y:S01]  /*11a0f0*/  ISETP.GE.AND P1, PT, R23, UR4, PT ;  /* 0x0000000417007c0c */ /* 0x004fe2000bf26270 */
[----:B------:R-:W2:Y:S01]  /*11a100*/  LDCU.64 UR4, c[0x0][0x398] ;  /* 0x00007300ff0477ac */ /* 0x000ea20008000a00 */
[----:B------:R-:W3:Y:S01]  /*11a110*/  LDL.LU R23, [R1+0x54b4] ;  /* 0x0054b40001177983 */ /* 0x000ee20000300800 */
[----:B------:R-:W-:-:S02]  /*11a120*/  LOP3.LUT R5, R5, 0xdfffffff, RZ, 0xc0, !PT ;  /* 0xdfffffff05057812 */ /* 0x000fc400078ec0ff */
[----:B-1----:R-:W-:-:S03]  /*11a130*/  SHF.R.S32.HI R18, RZ, 0x1f, R17 ;  /* 0x0000001fff127819 */ /* 0x002fc60000011411 */
[----:B------:R-:W-:Y:S02]  /*11a140*/  @P0 LOP3.LUT R5, R5, 0x20000000, RZ, 0xfc, !PT ;  /* 0x2000000005050812 */ /* 0x000fe400078efcff */
[----:B------:R-:W-:-:S05]  /*11a150*/  IADD3 R26, P0, PT, R17, R6, RZ ;  /* 0x00000006111a7210 */ /* 0x000fca0007f1e0ff */
[----:B------:R-:W-:Y:S02]  /*11a160*/  IMAD.X R27, R18, 0x1, R9, P0 ;  /* 0x00000001121b7824 */ /* 0x000fe400000e0609 */
[----:B--2---:R-:W-:-:S03]  /*11a170*/  IMAD.U32 R25, RZ, RZ, UR4 ;  /* 0x00000004ff197e24 */ /* 0x004fc6000f8e00ff */
[----:B------:R-:W-:Y:S01]  /*11a180*/  STL.64 [R1+0x3d90], R26 ;  /* 0x003d901a01007387 */ /* 0x000fe20000100a00 */
[----:B------:R-:W-:-:S03]  /*11a190*/  LOP3.LUT R5, R5, 0xefffffff, RZ, 0xc0, !PT ;  /* 0xefffffff05057812 */ /* 0x000fc600078ec0ff */
[----:B------:R0:W-:Y:S01]  /*11a1a0*/  STL [R1+0x1e4], R25 ;  /* 0x0001e41901007387 */ /* 0x0001e20000100800 */
[----:B------:R-:W-:Y:S01]  /*11a1b0*/  @P2 LOP3.LUT R5, R5, 0x10000000, RZ, 0xfc, !PT ;  /* 0x1000000005052812 */ /* 0x000fe200078efcff */
[----:B0-----:R-:W-:-:S05]  /*11a1c0*/  IMAD.U32 R25, RZ, RZ, UR6 ;  /* 0x00000006ff197e24 */ /* 0x001fca000f8e00ff */
[----:B------:R0:W-:Y:S04]  /*11a1d0*/  STL [R1+0x1e0], R25 ;  /* 0x0001e01901007387 */ /* 0x0001e80000100800 */
[----:B0-----:R-:W2:Y:S01]  /*11a1e0*/  LDL.LU R25, [R1+0x54b8] ;  /* 0x0054b80001197983 */ /* 0x001ea20000300800 */
[----:B------:R-:W-:Y:S02]  /*11a1f0*/  IADD3 R26, P0, PT, R17, R10, RZ ;  /* 0x0000000a111a7210 */ /* 0x000fe40007f1e0ff */
[----:B----4-:R-:W-:Y:S02]  /*11a200*/  ISETP.GE.AND P2, PT, R24, UR5, PT ;  /* 0x0000000518007c0c */ /* 0x010fe4000bf46270 */
[----:B------:R-:W4:Y:S01]  /*11a210*/  LDL.LU R24, [R1+0x54bc] ;  /* 0x0054bc0001187983 */ /* 0x000f220000300800 */
[----:B------:R-:W-:Y:S01]  /*11a220*/  LOP3.LUT R5, R5, 0xf7ffffff, RZ, 0xc0, !PT ;  /* 0xf7ffffff05057812 */ /* 0x000fe200078ec0ff */
[----:B------:R-:W-:Y:S01]  /*11a230*/  IMAD.X R27, R18, 0x1, R11, P0 ;  /* 0x00000001121b7824 */ /* 0x000fe200000e060b */
[----:B------:R-:W-:Y:S01]  /*11a240*/  UMOV UR4, UR7 ;  /* 0x0000000700047c82 */ /* 0x000fe20008000000 */
[----:B------:R-:W0:Y:S01]  /*11a250*/  LDCU.64 UR6, c[0x0][0x398] ;  /* 0x00007300ff0677ac */ /* 0x000e220008000a00 */
[----:B------:R-:W-:-:S02]  /*11a260*/  @P1 LOP3.LUT R5, R5, 0x8000000, RZ, 0xfc, !PT ;  /* 0x0800000005051812 */ /* 0x000fc400078efcff */
[----:B------:R1:W-:Y:S01]  /*11a270*/  STL.64 [R1+0x3db8], R26 ;  /* 0x003db81a01007387 */ /* 0x0003e20000100a00 */
[----:B---3--:R-:W-:Y:S01]  /*11a280*/  ISETP.GE.AND P1, PT, R23, UR4, PT ;  /* 0x0000000417007c0c */ /* 0x008fe2000bf26270 */
[----:B------:R-:W1:Y:S02]  /*11a290*/  LDCU.64 UR4, c[0x0][0x398] ;  /* 0x00007300ff0477ac */ /* 0x000e640008000a00 */
[----:B------:R-:W3:Y:S01]  /*11a2a0*/  LDL.LU R23, [R1+0x54c0] ;  /* 0x0054c00001177983 */ /* 0x000ee20000300800 */
[----:B------:R-:W-:-:S04]  /*11a2b0*/  LOP3.LUT R5, R5, 0xfbffffff, RZ, 0xc0, !PT ;  /* 0xfbffffff05057812 */ /* 0x000fc800078ec0ff */
[----:B------:R-:W-:-:S04]  /*11a2c0*/  @P2 LOP3.LUT R5, R5, 0x4000000, RZ, 0xfc, !PT ;  /* 0x0400000005052812 */ /* 0x000fc800078efcff */
[----:B------:R-:W-:-:S04]  /*11a2d0*/  LOP3.LUT R5, R5, 0xfdffffff, RZ, 0xc0, !PT ;  /* 0xfdffffff05057812 */ /* 0x000fc800078ec0ff */
[----:B------:R-:W-:Y:S01]  /*11a2e0*/  @P1 LOP3.LUT R5, R5, 0x2000000, RZ, 0xfc, !PT ;  /* 0x0200000005051812 */ /* 0x000fe200078efcff */
[----:B-1----:R-:W-:Y:S01]  /*11a2f0*/  IMAD.U32 R26, RZ, RZ, UR4 ;  /* 0x00000004ff1a7e24 */ /* 0x002fe2000f8e00ff */
[----:B0-----:R-:W-:-:S04]  /*11a300*/  UMOV UR4, UR7 ;  /* 0x0000000700047c82 */ /* 0x001fc80008000000 */
[----:B------:R0:W-:Y:S02]  /*11a310*/  STL [R1+0x1dc], R26 ;  /* 0x0001dc1a01007387 */ /* 0x0001e40000100800 */
[----:B0-----:R-:W-:Y:S01]  /*11a320*/  IMAD.U32 R26, RZ, RZ, UR6 ;  /* 0x00000006ff1a7e24 */ /* 0x001fe2000f8e00ff */
[----:B--2---:R-:W-:-:S04]  /*11a330*/  ISETP.GE.AND P2, PT, R25, UR5, PT ;  /* 0x0000000519007c0c */ /* 0x004fc8000bf46270 */
        /* <DEDUP_REMOVED lines=13> */
[----:B-1----:R-:W2:Y:S01]  /*11a410*/  LDL.LU R24, [R1+0x54cc] ;  /* 0x0054cc0001187983 */ /* 0x002ea20000300800 */
[----:B------:R-:W-:Y:S01]  /*11a420*/  @P2 LOP3.LUT R5, R5, 0x1000000, RZ, 0xfc, !PT ;  /* 0x0100000005052812 */ /* 0x000fe200078efcff */
[----:B------:R-:W-:-:S03]  /*11a430*/  UMOV UR4, UR5 ;  /* 0x0000000500047c82 */ /* 0x000fc60008000000 */
[----:B------:R-:W-:-:S04]  /*11a440*/  LOP3.LUT R5, R5, 0xff7fffff, RZ, 0xc0, !PT ;  /* 0xff7fffff05057812 */ /* 0x000fc800078ec0ff */
[----:B------:R-:W-:Y:S02]  /*11a450*/  @P1 LOP3.LUT R5, R5, 0x800000, RZ, 0xfc, !PT ;  /* 0x0080000005051812 */ /* 0x000fe400078efcff */
[----:B---3--:R-:W-:Y:S01]  /*11a460*/  ISETP.GE.AND P1, PT, R23, UR4, PT ;  /* 0x0000000417007c0c */ /* 0x008fe2000bf26270 */
[----:B------:R-:W1:Y:S01]  /*11a470*/  LDCU.64 UR4, c[0x0][0x398] ;  /* 0x00007300ff0477ac */ /* 0x000e620008000a00 */
[----:B------:R-:W3:Y:S04]  /*11a480*/  LDL.LU R23, [R1+0x54d0] ;  /* 0x0054d00001177983 */ /* 0x000ee80000300800 */
[----:B------:R-:W4:Y:S01]  /*11a490*/  LDL.LU R25, [R1+0x54d4] ;  /* 0x0054d40001197983 */ /* 0x000f220000300800 */
        /* <DEDUP_REMOVED lines=8> */
[----:B--2---:R-:W-:-:S03]  /*11a520*/  ISETP.GE.AND P0, PT, R24, UR7, PT ;  /* 0x0000000718007c0c */ /* 0x004fc6000bf06270 */
[----:B------:R-:W2:Y:S01]  /*11a530*/  LDL.LU R24, [R1+0x54d8] ;  /* 0x0054d80001187983 */ /* 0x000ea20000300800 */
[----:B---3--:R-:W-:-:S03]  /*11a540*/  ISETP.GE.AND P2, PT, R23, UR5, PT ;  /* 0x0000000517007c0c */ /* 0x008fc6000bf46270 */
[----:B------:R-:W3:Y:S01]  /*11a550*/  LDL.LU R23, [R1+0x54dc] ;  /* 0x0054dc0001177983 */ /* 0x000ee20000300800 */
[----:B------:R-:W-:Y:S01]  /*11a560*/  LOP3.LUT R5, R5, 0xffbfffff, RZ, 0xc0, !PT ;  /* 0xffbfffff05057812 */ /* 0x000fe200078ec0ff */
[----:B------:R-:W-:Y:S01]  /*11a570*/  UMOV UR4, UR9 ;  /* 0x0000000900047c82 */ /* 0x000fe20008000000 */
[----:B0-----:R-:W-:Y:S01]  /*11a580*/  VIADD R17, R17, UR6 ;  /* 0x0000000611117c36 */ /* 0x001fe20008000000 */
[----:B------:R-:W0:Y:S01]  /*11a590*/  LDCU.64 UR6, c[0x0][0x398] ;  /* 0x00007300ff0677ac */ /* 0x000e220008000a00 */
[----:B------:R-:W-:Y:S02]  /*11a5a0*/  @P1 LOP3.LUT R5, R5, 0x400000, RZ, 0xfc, !PT ;  /* 0x0040000005051812 */ /* 0x000fe400078efcff */
[----:B----4-:R-:W-:Y:S01]  /*11a5b0*/  ISETP.GE.AND P1, PT, R25, UR4, PT ;  /* 0x0000000419007c0c */ /* 0x010fe2000bf26270 */
[----:B------:R-:W4:Y:S01]  /*11a5c0*/  LDCU.64 UR4, c[0x0][0x398] ;  /* 0x00007300ff0477ac */ /* 0x000f220008000a00 */
[----:B------:R-:W0:Y:S01]  /*11a5d0*/  LDCU.64 UR8, c[0x0][0x398] ;  /* 0x00007300ff0877ac */ /* 0x000e220008000a00 */
[----:B------:R-:W-:-:S02]  /*11a5e0*/  LOP3.LUT R5, R5, 0xffdfffff, RZ, 0xc0, !PT ;  /* 0xffdfffff05057812 */ /* 0x000fc400078ec0ff */
[----:B-1----:R-:W-:Y:S02]  /*11a5f0*/  SHF.R.S32.HI R18, RZ, 0x1f, R17 ;  /* 0x0000001fff127819 */ /* 0x002fe40000011411 */
[----:B------:R-:W-:Y:S02]  /*11a600*/  @P0 LOP3.LUT R5, R5, 0x200000, RZ, 0xfc, !PT ;  /* 0x0020000005050812 */ /* 0x000fe400078efcff */
[----:B------:R-:W-:-:S05]  /*11a610*/  IADD3 R26, P0, PT, R17, R6, RZ ;  /* 0x00000006111a7210 */ /* 0x000fca0007f1e0ff */
[----:B------:R-:W-:Y:S02]  /*11a620*/  IMAD.X R27, R18, 0x1, R9, P0 ;  /* 0x00000001121b7824 */ /* 0x000fe400000e0609 */
[----:B----4-:R-:W-:-:S03]  /*11a630*/  IMAD.U32 R25, RZ, RZ, UR4 ;  /* 0x00000004ff197e24 */ /* 0x010fc6000f8e00ff */
[----:B------:R-:W-:Y:S01]  /*11a640*/  STL.64 [R1+0x3de8], R26 ;  /* 0x003de81a01007387 */ /* 0x000fe20000100a00 */
[----:B------:R-:W-:-:S03]  /*11a650*/  LOP3.LUT R5, R5, 0xffefffff, RZ, 0xc0, !PT ;  /* 0xffefffff05057812 */ /* 0x000fc600078ec0ff */
[----:B------:R0:W-:Y:S01]  /*11a660*/  STL [R1+0x1c4], R25 ;  /* 0x0001c41901007387 */ /* 0x0001e20000100800 */
[----:B------:R-:W-:Y:S01]  /*11a670*/  @P2 LOP3.LUT R5, R5, 0x100000, RZ, 0xfc, !PT ;  /* 0x0010000005052812 */ /* 0x000fe200078efcff */
[----:B0-----:R-:W-:-:S05]  /*11a680*/  IMAD.U32 R25, RZ, RZ, UR6 ;  /* 0x00000006ff197e24 */ /* 0x001fca000f8e00ff */
[----:B------:R0:W-:Y:S04]  /*11a690*/  STL [R1+0x1c0], R25 ;  /* 0x0001c01901007387 */ /* 0x0001e80000100800 */
[----:B0-----:R-:W4:Y:S01]  /*11a6a0*/  LDL.LU R25, [R1+0x54e8] ;  /* 0x0054e80001197983 */ /* 0x001f220000300800 */
[----:B------:R-:W-:Y:S02]  /*11a6b0*/  IADD3 R26, P0, PT, R17, R10, RZ ;  /* 0x0000000a111a7210 */ /* 0x000fe40007f1e0ff */
[----:B------:R-:W-:Y:S01]  /*11a6c0*/  LOP3.LUT R5, R5, 0xfff7ffff, RZ, 0xc0, !PT ;  /* 0xfff7ffff05057812 */ /* 0x000fe200078ec0ff */
[----:B------:R-:W-:Y:S01]  /*11a6d0*/  UMOV UR4, UR7 ;  /* 0x0000000700047c82 */ /* 0x000fe20008000000 */
[----:B------:R-:W0:Y:S01]  /*11a6e0*/  LDCU.64 UR6, c[0x0][0x398] ;  /* 0x00007300ff0677ac */ /* 0x000e220008000a00 */
[----:B------:R-:W-:Y:S01]  /*11a6f0*/  IMAD.X R27, R18, 0x1, R11, P0 ;  /* 0x00000001121b7824 */ /* 0x000fe200000e060b */
[----:B------:R-:W-:-:S02]  /*11a700*/  @P1 LOP3.LUT R5, R5, 0x80000, RZ, 0xfc, !PT ;  /* 0x0008000005051812 */ /* 0x000fc400078efcff */
[----:B--2---:R-:W-:Y:S02]  /*11a710*/  ISETP.GE.AND P2, PT, R24, UR5, PT ;  /* 0x0000000518007c0c */ /* 0x004fe4000bf46270 */
[----:B------:R-:W2:Y:S04]  /*11a720*/  LDL.LU R24, [R1+0x54ec] ;  /* 0x0054ec0001187983 */ /* 0x000ea80000300800 */
        /* <DEDUP_REMOVED lines=12> */
[----:B----4-:R-:W-:-:S04]  /*11a7f0*/  ISETP.GE.AND P2, PT, R25, UR5, PT ;  /* 0x0000000519007c0c */ /* 0x010fc8000bf46270 */
[----:B------:R-:W-:Y:S01]  /*11a800*/  STL [R1+0x1b8], R26 ;  /* 0x0001b81a01007387 */ /* 0x000fe20000100800 */
[----:B------:R-:W-:Y:S01]  /*11a810*/  LOP3.LUT R5, R5, 0xfffeffff, RZ, 0xc0, !PT ;  /* 0xfffeffff05057812 */ /* 0x000fe200078ec0ff */
[----:B------:R-:W0:Y:S07]  /*11a820*/  LDCU UR6, c[0x0][0x3b8] ;  /* 0x00007700ff0677ac */ /* 0x000e2e0008000800 */
[----:B------:R-:W-:-:S04]  /*11a830*/  @P2 LOP3.LUT R5, R5, 0x10000, RZ, 0xfc, !PT ;  /* 0x0001000005052812 */ /* 0x000fc800078efcff */
[----:B------:R-:W-:Y:S02]  /*11a840*/  LOP3.LUT R5, R5, 0xffff7fff, RZ, 0xc0, !PT ;  /* 0xffff7fff05057812 */ /* 0x000fe400078ec0ff */
[----:B--2---:R-:W-:Y:S01]  /*11a850*/  ISETP.GE.AND P1, PT, R24, UR4, PT ;  /* 0x0000000418007c0c */ /* 0x004fe2000bf26270 */
        /* <DEDUP_REMOVED lines=10> */
[----:B------:R-:W-:Y:S01]  /*11a900*/  UMOV UR4, UR5 ;  /* 0x0000000500047c82 */ /* 0x000fe20008000000 */
[----:B------:R-:W-:Y:S02]  /*11a910*/  @P1 LOP3.LUT R5, R5, 0x8000, RZ, 0xfc, !PT ;  /* 0x0000800005051812 */ /* 0x000fe400078efcff */
[----:B---3--:R-:W-:Y:S02]  /*11a920*/  ISETP.GE.AND P1, PT, R23, UR4, PT ;  /* 0x0000000417007c0c */ /* 0x008fe4000bf26270 */
[----:B------:R-:W3:Y:S01]  /*11a930*/  LDL.LU R23, [R1+0x54f8] ;  /* 0x0054f80001177983 */ /* 0x000ee20000300800 */
[----:B------:R-:W1:Y:S03]  /*11a940*/  LDCU.64 UR4, c[0x0][0x398] ;  /* 0x00007300ff0477ac */ /* 0x000e660008000a00 */
        /* <DEDUP_REMOVED lines=20> */
[----:B------:R-:W-:Y:S02]  /*11aa90*/  LOP3.LUT R4, R4, 0x7fffffff, RZ, 0xc0, !PT ;  /* 0x7fffffff04047812 */ /* 0x000fe400078ec0ff */
[----:B------:R-:W-:-:S02]  /*11aaa0*/  LOP3.LUT R5, R5, 0xffffdfff, RZ, 0xc0, !PT ;  /* 0xffffdfff05057812 */ /* 0x000fc400078ec0ff */
[----:B-1----:R-:W-:Y:S02]  /*11aab0*/  SHF.R.S32.HI R18, RZ, 0x1f, R17 ;  /* 0x0000001fff127819 */ /* 0x002fe40000011411 */
[----:B------:R-:W-:Y:S02]  /*11aac0*/  LOP3.LUT R0, R0, 0x7fffffff, RZ, 0xc0, !PT ;  /* 0x7fffffff00007812 */ /* 0x000fe400078ec0ff */
[----:B------:R-:W-:Y:S02]  /*11aad0*/  LOP3.LUT R3, R3, 0x7fffffff, RZ, 0xc0, !PT ;  /* 0x7fffffff03037812 */ /* 0x000fe400078ec0ff */
[----:B------:R-:W-:Y:S02]  /*11aae0*/  @P0 LOP3.LUT R5, R5, 0x2000, RZ, 0xfc, !PT ;  /* 0x0000200005050812 */ /* 0x000fe400078efcff */
[----:B------:R-:W-:Y:S02]  /*11aaf0*/  IADD3 R26, P0, PT, R17, R6, RZ ;  /* 0x00000006111a7210 */ /* 0x000fe40007f1e0ff */
[----:B------:R-:W-:Y:S01]  /*11ab00*/  LOP3.LUT R2, R2, 0x7fffffff, RZ, 0xc0, !PT ;  /* 0x7fffffff02027812 */ /* 0x000fe200078ec0ff */
[----:B------:R-:W1:Y:S02]  /*11ab10*/  LDCU.64 UR8, c[0x0][0x398] ;  /* 0x00007300ff0877ac */ /* 0x000e640008000a00 */
[----:B------:R-:W-:-:S02]  /*11ab20*/  IMAD.X R27, R18, 0x1, R9, P0 ;  /* 0x00000001121b7824 */ /* 0x000fc400000e0609 */
        /* <DEDUP_REMOVED lines=18> */
[----:B------:R-:W0:Y:S02]  /*11ac50*/  LDCU.64 UR4, c[0x0][0x398] ;  /* 0x00007300ff0477ac */ /* 0x000e240008000a00 */
[----:B------:R-:W3:Y:S01]  /*11ac60*/  LDL.LU R23, [R1+0x5518] ;  /* 0x0055180001177983 */ /* 0x000ee20000300800 */
[----:B------:R-:W-:-:S04]  /*11ac70*/  LOP3.LUT R5, R5, 0xfffffbff, RZ, 0xc0, !PT ;  /* 0xfffffbff05057812 */ /* 0x000fc800078ec0ff */
[----:B------:R-:W-:-:S04]  /*11ac80*/  @P2 LOP3.LUT R5, R5, 0x400, RZ, 0xfc, !PT ;  /* 0x0000040005052812 */ /* 0x000fc800078efcff */
[----:B------:R-:W-:-:S04]  /*11ac90*/  LOP3.LUT R5, R5, 0xfffffdff, RZ, 0xc0, !PT ;  /* 0xfffffdff05057812 */ /* 0x000fc800078ec0ff */
[----:B------:R-:W-:Y:S01]  /*11aca0*/  @P1 LOP3.LUT R5, R5, 0x200, RZ, 0xfc, !PT ;  /* 0x0000020005051812 */ /* 0x000fe200078efcff */
[----:B0-----:R-:W-:Y:S01]  /*11acb0*/  IMAD.U32 R26, RZ, RZ, UR4 ;  /* 0x00000004ff1a7e24 */ /* 0x001fe2000f8e00ff */
[----:B------:R-:W-:-:S04]  /*11acc0*/  UMOV UR4, UR7 ;  /* 0x0000000700047c82 */ /* 0x000fc80008000000 */
        /* <DEDUP_REMOVED lines=8> */
[----:B--2---:R-:W-:Y:S02]  /*11ad50*/  ISETP.GE.AND P1, PT, R24, UR4, PT ;  /* 0x0000000418007c0c */ /* 0x004fe4000bf26270 */
[----:B------:R-:W-:Y:S01]  /*11ad60*/  IADD3 R24, P0, PT, R17, R14, RZ ;  /* 0x0000000e11187210 */ /* 0x000fe20007f1e0ff */
[----:B------:R-:W2:Y:S04]  /*11ad70*/  LDCU.64 UR4, c[0x0][0x398] ;  /* 0x00007300ff0477ac */ /* 0x000ea80008000a00 */
[----:B------:R-:W-:-:S05]  /*11ad80*/  IMAD.X R25, R18, 0x1, R15, P0 ;  /* 0x0000000112197824 */ /* 0x000fca00000e060f */
[----:B------:R4:W-:Y:S04]  /*11ad90*/  STL.64 [R1+0x3e98], R24 ;  /* 0x003e981801007387 */ /* 0x0009e80000100a00 */
[----:B----4-:R-:W4:Y:S01]  /*11ada0*/  LDL.LU R25, [R1+0x551c] ;  /* 0x00551c0001197983 */ /* 0x010f220000300800 */
[----:B--2---:R-:W-:-:S05]  /*11adb0*/  IMAD.U32 R24, RZ, RZ, UR4 ;  /* 0x00000004ff187e24 */ /* 0x004fca000f8e00ff */
[----:B------:R2:W-:Y:S04]  /*11adc0*/  STL [R1+0x194], R24 ;  /* 0x0001941801007387 */ /* 0x0005e80000100800 */
[----:B--2---:R-:W2:Y:S01]  /*11add0*/  LDL.LU R24, [R1+0x5520] ;  /* 0x0055200001187983 */ /* 0x004ea20000300800 */
[----:B------:R-:W-:Y:S01]  /*11ade0*/  IADD3 R26, P0, PT, R17, R12, RZ ;  /* 0x0000000c111a7210 */ /* 0x000fe20007f1e0ff */
[----:B------:R-:W-:-:S04]  /*11adf0*/  UMOV UR4, UR5 ;  /* 0x0000000500047c82 */ /* 0x000fc80008000000 */
[----:B------:R-:W-:Y:S01]  /*11ae00*/  IMAD.X R27, R18, 0x1, R13, P0 ;  /* 0x00000001121b7824 */ /* 0x000fe200000e060d */
[----:B------:R-:W-:Y:S02]  /*11ae10*/  @P1 LOP3.LUT R5, R5, 0x80, RZ, 0xfc, !PT ;  /* 0x0000008005051812 */ /* 0x000fe400078efcff */
[----:B---3--:R-:W-:Y:S01]  /*11ae20*/  ISETP.GE.AND P1, PT, R23, UR4, PT ;  /* 0x0000000417007c0c */ /* 0x008fe2000bf26270 */
[----:B------:R-:W3:Y:S01]  /*11ae30*/  LDCU.64 UR4, c[0x0][0x398] ;  /* 0x00007300ff0477ac */ /* 0x000ee20008000a00 */
[----:B------:R-:W-:Y:S04]  /*11ae40*/  STL.64 [R1+0x3ec0], R26 ;  /* 0x003ec01a01007387 */ /* 0x000fe80000100a00 */
[----:B------:R-:W2:Y:S01]  /*11ae50*/  LDL.LU R23, [R1+0x552c] ;  /* 0x00552c0001177983 */ /* 0x000ea20000300800 */
[----:B0-----:R-:W-:Y:S01]  /*11ae60*/  VIADD R17, R17, UR6 ;  /* 0x0000000611117c36 */ /* 0x001fe20008000000 */
[----:B------:R-:W0:Y:S01]  /*11ae70*/  LDCU.64 UR6, c[0x0][0x398] ;  /* 0x00007300ff0677ac */ /* 0x000e220008000a00 */
[----:B---3--:R-:W-:Y:S01]  /*11ae80*/  IMAD.U32 R18, RZ, RZ, UR4 ;  /* 0x00000004ff127e24 */ /* 0x008fe2000f8e00ff */
[----:B------:R-:W-:-:S04]  /*11ae90*/  UMOV UR4, UR5 ;  /* 0x0000000500047c82 */ /* 0x000fc80008000000 */
[----:B------:R-:W-:Y:S01]  /*11aea0*/  STL [R1+0x190], R18 ;  /* 0x0001901201007387 */ /* 0x000fe20000100800 */
[----:B------:R-:W-:-:S04]  /*11aeb0*/  LOP3.LUT R5, R5, 0xffffffbf, RZ, 0xc0, !PT ;  /* 0xffffffbf05057812 */ /* 0x000fc800078ec0ff */
[----:B------:R-:W-:Y:S02]  /*11aec0*/  @P1 LOP3.LUT R5, R5, 0x40, RZ, 0xfc, !PT ;  /* 0x0000004005051812 */ /* 0x000fe400078efcff */
[----:B----4-:R-:W-:Y:S01]  /*11aed0*/  ISETP.GE.AND P0, PT, R25, UR4, PT ;  /* 0x0000000419007c0c */ /* 0x010fe2000bf06270 */
[----:B------:R-:W3:Y:S02]  /*11aee0*/  LDCU.64 UR4, c[0x0][0x398] ;  /* 0x00007300ff0477ac */ /* 0x000ee40008000a00 */
[----:B---3--:R-:W-:-:S05]  /*11aef0*/  IMAD.U32 R25, RZ, RZ, UR4 ;  /* 0x00000004ff197e24 */ /* 0x008fca000f8e00ff */
[----:B------:R0:W-:Y:S01]  /*11af00*/  STL [R1+0x18c], R25 ;  /* 0x00018c1901007387 */ /* 0x0001e20000100800 */
[----:B--2---:R-:W-:Y:S01]  /*11af10*/  ISETP.GE.AND P2, PT, R24, UR5, PT ;  /* 0x0000000518007c0c */ /* 0x004fe2000bf46270 */
[----:B0-----:R-:W-:-:S05]  /*11af20*/  IMAD.U32 R25, RZ, RZ, UR6 ;  /* 0x00000006ff197e24 */ /* 0x001fca000f8e00ff */
[----:B------:R0:W-:Y:S04]  /*11af30*/  STL [R1+0x188], R25 ;  /* 0x0001881901007387 */ /* 0x0001e80000100800 */
[----:B------:R-:W2:Y:S01]  /*11af40*/  LDL.LU R24, [R1+0x5530] ;  /* 0x0055300001187983 */ /* 0x000ea20000300800 */
[----:B------:R-:W-:Y:S01]  /*11af50*/  UMOV UR4, UR7 ;  /* 0x0000000700047c82 */ /* 0x000fe20008000000 */
[----:B------:R-:W3:Y:S01]  /*11af60*/  LDCU.64 UR6, c[0x0][0x398] ;  /* 0x00007300ff0677ac */ /* 0x000ee20008000a00 */
[----:B------:R-:W-:Y:S02]  /*11af70*/  ISETP.GE.AND P1, PT, R23, UR4, PT ;  /* 0x0000000417007c0c */ /* 0x000fe4000bf26270 */
[----:B------:R-:W0:Y:S01]  /*11af80*/  LDCU.64 UR4, c[0x0][0x398] ;  /* 0x00007300ff0477ac */ /* 0x000e220008000a00 */
[----:B------:R-:W4:Y:S01]  /*11af90*/  LDL.LU R23, [R1+0x5534] ;  /* 0x0055340001177983 */ /* 0x000f220000300800 */
[----:B------:R-:W-:-:S02]  /*11afa0*/  LOP3.LUT R5, R5, 0xffffffdf, RZ, 0xc0, !PT ;  /* 0xffffffdf05057812 */ /* 0x000fc400078ec0ff */
[----:B------:R-:W-:Y:S02]  /*11afb0*/  SHF.R.S32.HI R18, RZ, 0x1f, R17 ;  /* 0x0000001fff127819 */ /* 0x000fe40000011411 */
[----:B------:R-:W-:Y:S02]  /*11afc0*/  @P0 LOP3.LUT R5, R5, 0x20, RZ, 0xfc, !PT ;  /* 0x0000002005050812 */ /* 0x000fe400078efcff */
[----:B------:R-:W-:-:S05]  /*11afd0*/  IADD3 R26, P0, PT, R17, R6, RZ ;  /* 0x00000006111a7210 */ /* 0x000fca0007f1e0ff */
[----:B------:R-:W-:Y:S02]  /*11afe0*/  IMAD.X R27, R18, 0x1, R9, P0 ;  /* 0x00000001121b7824 */ /* 0x000fe400000e0609 */
[----:B0-----:R-:W-:-:S03]  /*11aff0*/  IMAD.U32 R25, RZ, RZ, UR4 ;  /* 0x00000004ff197e24 */ /* 0x001fc6000f8e00ff */
[----:B------:R-:W-:Y:S01]  /*11b000*/  STL.64 [R1+0x3e90], R26 ;  /* 0x003e901a01007387 */ /* 0x000fe20000100a00 */
[----:B------:R-:W-:-:S03]  /*11b010*/  LOP3.LUT R5, R5, 0xffffffef, RZ, 0xc0, !PT ;  /* 0xffffffef05057812 */ /* 0x000fc600078ec0ff */
[----:B------:R3:W-:Y:S01]  /*11b020*/  STL [R1+0x184], R25 ;  /* 0x0001841901007387 */ /* 0x0007e20000100800 */
[----:B------:R-:W-:Y:S01]  /*11b030*/  @P2 LOP3.LUT R5, R5, 0x10, RZ, 0xfc, !PT ;  /* 0x0000001005052812 */ /* 0x000fe200078efcff */
[----:B---3--:R-:W-:-:S05]  /*11b040*/  IMAD.U32 R25, RZ, RZ, UR6 ;  /* 0x00000006ff197e24 */ /* 0x008fca000f8e00ff */
[----:B------:R0:W-:Y:S04]  /*11b050*/  STL [R1+0x180], R25 ;  /* 0x0001801901007387 */ /* 0x0001e80000100800 */
[----:B0-----:R-:W3:Y:S01]  /*11b060*/  LDL.LU R25, [R1+0x5538] ;  /* 0x0055380001197983 */ /* 0x001ee20000300800 */
        /* <DEDUP_REMOVED lines=9> */
[----:B----4-:R-:W-:Y:S01]  /*11b100*/  ISETP.GE.AND P1, PT, R23, UR4, PT ;  /* 0x0000000417007c0c */ /* 0x010fe2000bf26270 */
[----:B------:R-:W0:Y:S02]  /*11b110*/  LDCU.64 UR4, c[0x0][0x398] ;  /* 0x00007300ff0477ac */ /* 0x000e240008000a00 */
[----:B------:R-:W4:Y:S01]  /*11b120*/  LDL.LU R23, [R1+0x5540] ;  /* 0x0055400001177983 */ /* 0x000f220000300800 */
        /* <DEDUP_REMOVED lines=8> */
[----:B------:R-:W0:Y:S04]  /*11b1b0*/  LDCU UR6, c[0x0][0x3b8] ;  /* 0x00007700ff0677ac */ /* 0x000e280008000800 */
[----:B------:R-:W-:Y:S01]  /*11b1c0*/  STL [R1+0x178], R26 ;  /* 0x0001781a01007387 */ /* 0x000fe20000100800 */
[----:B---3--:R-:W-:Y:S02]  /*11b1d0*/  ISETP.GE.AND P2, PT, R25, UR5, PT ;  /* 0x0000000519007c0c */ /* 0x008fe4000bf46270 */
[----:B--2---:R-:W-:-:S02]  /*11b1e0*/  ISETP.GE.AND P1, PT, R24, UR4, PT ;  /* 0x0000000418007c0c */ /* 0x004fc4000bf26270 */
[----:B------:R-:W-:Y:S01]  /*11b1f0*/  IADD3 R24, P0, PT, R17, R14, RZ ;  /* 0x0000000e11187210 */ /* 0x000fe20007f1e0ff */
[----:B------:R-:W2:Y:S04]  /*11b200*/  LDCU.64 UR4, c[0x0][0x398] ;  /* 0x00007300ff0477ac */ /* 0x000ea80008000a00 */
[----:B------:R-:W-:-:S05]  /*11b210*/  IMAD.X R25, R18, 0x1, R15, P0 ;  /* 0x0000000112197824 */ /* 0x000fca00000e060f */
[----:B------:R3:W-:Y:S04]  /*11b220*/  STL.64 [R1+0x3ef8], R24 ;  /* 0x003ef81801007387 */ /* 0x0007e80000100a00 */
[----:B---3--:R-:W3:Y:S01]  /*11b230*/  LDL.LU R25, [R1+0x5544] ;  /* 0x0055440001197983 */ /* 0x008ee20000300800 */
[----:B--2---:R-:W-:-:S05]  /*11b240*/  IMAD.U32 R24, RZ, RZ, UR4 ;  /* 0x00000004ff187e24 */ /* 0x004fca000f8e00ff */
[----:B------:R2:W-:Y:S04]  /*11b250*/  STL [R1+0x174], R24 ;  /* 0x0001741801007387 */ /* 0x0005e80000100800 */
[----:B--2---:R-:W2:Y:S01]  /*11b260*/  LDL.LU R24, [R1+0x5548] ;  /* 0x0055480001187983 */ /* 0x004ea20000300800 */
[----:B------:R-:W-:Y:S01]  /*11b270*/  UMOV UR4, UR5 ;  /* 0x0000000500047c82 */ /* 0x000fe20008000000 */
[----:B------:R-:W-:Y:S02]  /*11b280*/  @P1 LOP3.LUT R4, R4, 0x80000000, RZ, 0xfc, !PT ;  /* 0x8000000004041812 */ /* 0x000fe400078efcff */
[----:B----4-:R-:W-:Y:S02]  /*11b290*/  ISETP.GE.AND P1, PT, R23, UR4, PT ;  /* 0x0000000417007c0c */ /* 0x010fe4000bf26270 */
[----:B------:R-:W4:Y:S01]  /*11b2a0*/  LDL.LU R23, [R1+0x554c] ;  /* 0x00554c0001177983 */ /* 0x000f220000300800 */
[----:B------:R-:W1:Y:S01]  /*11b2b0*/  LDCU.64 UR4, c[0x0][0x398] ;  /* 0x00007300ff0477ac */ /* 0x000e620008000a00 */
[----:B------:R-:W-:-:S05]  /*11b2c0*/  IADD3 R26, P0, PT, R17, R12, RZ ;  /* 0x0000000c111a7210 */ /* 0x000fca0007f1e0ff */
[----:B------:R-:W-:Y:S02]  /*11b2d0*/  IMAD.X R27, R18, 0x1, R13, P0 ;  /* 0x00000001121b7824 */ /* 0x000fe400000e060d */
[----:B0-----:R-:W-:Y:S01]  /*11b2e0*/  VIADD R17, R17, UR6 ;  /* 0x0000000611117c36 */ /* 0x001fe20008000000 */
[----:B------:R-:W0:Y:S01]  /*11b2f0*/  LDCU.64 UR6, c[0x0][0x398] ;  /* 0x00007300ff0677ac */ /* 0x000e220008000a00 */
[----:B-1----:R-:W-:Y:S01]  /*11b300*/  IMAD.U32 R18, RZ, RZ, UR4 ;  /* 0x00000004ff127e24 */ /* 0x002fe2000f8e00ff */
[----:B------:R-:W-:Y:S01]  /*11b310*/  UMOV UR4, UR5 ;  /* 0x0000000500047c82 */ /* 0x000fe20008000000 */
[----:B------:R-:W-:Y:S04]  /*11b320*/  STL.64 [R1+0x3f18], R26 ;  /* 0x003f181a01007387 */ /* 0x000fe80000100a00 */
[----:B------:R-:W-:Y:S01]  /*11b330*/  STL [R1+0x170], R18 ;  /* 0x0001701201007387 */ /* 0x000fe20000100800 */
[----:B------:R-:W-:-:S04]  /*11b340*/  LOP3.LUT R5, R5, 0xfffffffe, RZ, 0xc0, !PT ;  /* 0xfffffffe05057812 */ /* 0x000fc800078ec0ff */
[----:B------:R-:W-:Y:S02]  /*11b350*/  @P2 LOP3.LUT R5, R5, 0x1, RZ, 0xfc, !PT ;  /* 0x0000000105052812 */ /* 0x000fe400078efcff */
[----:B------:R-:W-:-:S04]  /*11b360*/  LOP3.LUT R4, R4, 0xbfffffff, RZ, 0xc0, !PT ;  /* 0xbfffffff04047812 */ /* 0x000fc800078ec0ff */
[----:B------:R-:W-:Y:S02]  /*11b370*/  @P1 LOP3.LUT R4, R4, 0x40000000, RZ, 0xfc, !PT ;  /* 0x4000000004041812 */ /* 0x000fe400078efcff */
[----:B---3--:R-:W-:Y:S01]  /*11b380*/  ISETP.GE.AND P0, PT, R25, UR4, PT ;  /* 0x0000000419007c0c */ /* 0x008fe2000bf06270 */
[----:B------:R-:W1:Y:S02]  /*11b390*/  LDCU.64 UR4, c[0x0][0x398] ;  /* 0x00007300ff0477ac */ /* 0x000e640008000a00 */
[----:B-1----:R-:W-:-:S05]  /*11b3a0*/  IMAD.U32 R25, RZ, RZ, UR4 ;  /* 0x00000004ff197e24 */ /* 0x002fca000f8e00ff */
[----:B------:R0:W-:Y:S01]  /*11b3b0*/  STL [R1+0x16c], R25 ;  /* 0x00016c1901007387 */ /* 0x0001e20000100800 */
[----:B--2---:R-:W-:Y:S01]  /*11b3c0*/  ISETP.GE.AND P2, PT, R24, UR5, PT ;  /* 0x0000000518007c0c */ /* 0x004fe2000bf46270 */
[----:B0-----:R-:W-:-:S05]  /*11b3d0*/  IMAD.U32 R25, RZ, RZ, UR6 ;  /* 0x00000006ff197e24 */ /* 0x001fca000f8e00ff */
[----:B------:R0:W-:Y:S04]  /*11b3e0*/  STL [R1+0x168], R25 ;  /* 0x0001681901007387 */ /* 0x0001e80000100800 */
[----:B------:R-:W2:Y:S01]  /*11b3f0*/  LDL.LU R24, [R1+0x5550] ;  /* 0x0055500001187983 */ /* 0x000ea20000300800 */
[----:B------:R-:W-:Y:S01]  /*11b400*/  UMOV UR4, UR7 ;  /* 0x0000000700047c82 */ /* 0x000fe20008000000 */
[----:B------:R-:W1:Y:S01]  /*11b410*/  LDCU.64 UR6, c[0x0][0x398] ;  /* 0x00007300ff0677ac */ /* 0x000e620008000a00 */
[----:B----4-:R-:W-:Y:S02]  /*11b420*/  ISETP.GE.AND P1, PT, R23, UR4, PT ;  /* 0x0000000417007c0c */ /* 0x010fe4000bf26270 */
[----:B------:R-:W0:Y:S01]  /*11b430*/  LDCU.64 UR4, c[0x0][0x398] ;  /* 0x00007300ff0477ac */ /* 0x000e220008000a00 */
[----:B------:R-:W3:Y:S01]  /*11b440*/  LDL.LU R23, [R1+0x5554] ;  /* 0x0055540001177983 */ /* 0x000ee20000300800 */
        /* <DEDUP_REMOVED lines=10> */
[----:B-1----:R-:W-:-:S05]  /*11b4f0*/  IMAD.U32 R25, RZ, RZ, UR6 ;  /* 0x00000006ff197e24 */ /* 0x002fca000f8e00ff */
        /* <DEDUP_REMOVED lines=30> */
[----:B------:R-:W1:Y:S04]  /*11b6e0*/  LDCU.64 UR4, c[0x0][0x398] ;  /* 0x00007300ff0477ac */ /* 0x000e680008000a00 */
[----:B------:R-:W-:-:S05]  /*11b6f0*/  IMAD.X R25, R18, 0x1, R15, P0 ;  /* 0x0000000112197824 */ /* 0x000fca00000e060f */
[----:B------:R2:W-:Y:S04]  /*11b700*/  STL.64 [R1+0x3f20], R24 ;  /* 0x003f201801007387 */ /* 0x0005e80000100a00 */
[----:B--2---:R-:W2:Y:S01]  /*11b710*/  LDL.LU R25, [R1+0x556c] ;  /* 0x00556c0001197983 */ /* 0x004ea20000300800 */
[----:B-1----:R-:W-:-:S05]  /*11b720*/  IMAD.U32 R24, RZ, RZ, UR4 ;  /* 0x00000004ff187e24 */ /* 0x002fca000f8e00ff */
[----:B------:R1:W-:Y:S04]  /*11b730*/  STL [R1+0x154], R24 ;  /* 0x0001541801007387 */ /* 0x0003e80000100800 */
[----:B-1----:R-:W4:Y:S01]  /*11b740*/  LDL.LU R24, [R1+0x5570] ;  /* 0x0055700001187983 */ /* 0x002f220000300800 */
[----:B------:R-:W-:Y:S01]  /*11b750*/  UMOV UR4, UR5 ;  /* 0x0000000500047c82 */ /* 0x000fe20008000000 */
[----:B------:R-:W-:Y:S02]  /*11b760*/  @P1 LOP3.LUT R4, R4, 0x800000, RZ, 0xfc, !PT ;  /* 0x0080000004041812 */ /* 0x000fe400078efcff */
[----:B---3--:R-:W-:Y:S02]  /*11b770*/  ISETP.GE.AND P1, PT, R23, UR4, PT ;  /* 0x0000000417007c0c */ /* 0x008fe4000bf26270 */
[----:B------:R-:W3:Y:S01]  /*11b780*/  LDL.LU R23, [R1+0x5574] ;  /* 0x0055740001177983 */ /* 0x000ee20000300800 */
        /* <DEDUP_REMOVED lines=11> */
[----:B--2---:R-:W-:Y:S01]  /*11b840*/  ISETP.GE.AND P0, PT, R25, UR4, PT ;  /* 0x0000000419007c0c */ /* 0x004fe2000bf06270 */
[----:B------:R-:W1:Y:S02]  /*11b850*/  LDCU.64 UR4, c[0x0][0x398] ;  /* 0x00007300ff0477ac */ /* 0x000e640008000a00 */
[----:B-1----:R-:W-:-:S05]  /*11b860*/  IMAD.U32 R25, RZ, RZ, UR4 ;  /* 0x00000004ff197e24 */ /* 0x002fca000f8e00ff */
[----:B------:R0:W-:Y:S01]  /*11b870*/  STL [R1+0x14c], R25 ;  /* 0x00014c1901007387 */ /* 0x0001e20000100800 */
[----:B----4-:R-:W-:Y:S01]  /*11b880*/  ISETP.GE.AND P2, PT, R24, UR5, PT ;  /* 0x0000000518007c0c */ /* 0x010fe2000bf46270 */
[----:B0-----:R-:W-:-:S05]  /*11b890*/  IMAD.U32 R25, RZ, RZ, UR6 ;  /* 0x00000006ff197e24 */ /* 0x001fca000f8e00ff */
[----:B------:R0:W-:Y:S04]  /*11b8a0*/  STL [R1+0x148], R25 ;  /* 0x0001481901007387 */ /* 0x0001e80000100800 */
[----:B------:R-:W2:Y:S01]  /*11b8b0*/  LDL.LU R24, [R1+0x5578] ;  /* 0x0055780001187983 */ /* 0x000ea20000300800 */
[----:B------:R-:W-:Y:S01]  /*11b8c0*/  UMOV UR4, UR7 ;  /* 0x0000000700047c82 */ /* 0x000fe20008000000 */
[----:B------:R-:W1:Y:S01]  /*11b8d0*/  LDCU.64 UR6, c[0x0][0x398] ;  /* 0x00007300ff0677ac */ /* 0x000e620008000a00 */
[----:B---3--:R-:W-:Y:S02]  /*11b8e0*/  ISETP.GE.AND P1, PT, R23, UR4, PT ;  /* 0x0000000417007c0c */ /* 0x008fe4000bf26270 */
        /* <DEDUP_REMOVED lines=15> */
[----:B------:R-:W-:Y:S01]  /*11b9e0*/  LOP3.LUT R4, R4, 0xfff7ffff, RZ, 0xc0, !PT ;  /* 0xfff7ffff04047812 */ /* 0x000fe200078ec0ff */
[----:B------:R-:W-:Y:S01]  /*11b9f0*/  UMOV UR4, UR7 ;  /* 0x0000000700047c82 */ /* 0x000fe20008000000 */
[----:B------:R-:W-:Y:S01]  /*11ba00*/  IADD3 R26, P0, PT, R17, R10, RZ ;  /* 0x0000000a111a7210 */ /* 0x000fe20007f1e0ff */
[----:B------:R-:W0:Y:S01]  /*11ba10*/  LDCU.64 UR6, c[0x0][0x398] ;  /* 0x00007300ff0677ac */ /* 0x000e220008000a00 */
[----:B------:R-:W-:-:S03]  /*11ba20*/  @P1 LOP3.LUT R4, R4, 0x80000, RZ, 0xfc, !PT ;  /* 0x0008000004041812 */ /* 0x000fc600078efcff */
[----:B------:R-:W-:Y:S01]  /*11ba30*/  IMAD.X R27, R18, 0x1, R11, P0 ;  /* 0x00000001121b7824 */ /* 0x000fe200000e060b */
[----:B--2---:R-:W-:Y:S02]  /*11ba40*/  ISETP.GE.AND P2, PT, R24, UR5, PT ;  /* 0x0000000518007c0c */ /* 0x004fe4000bf46270 */
[----:B------:R-:W2:Y:S01]  /*11ba50*/  LDL.LU R24, [R1+0x5584] ;  /* 0x0055840001187983 */ /* 0x000ea20000300800 */
[----:B---3--:R-:W-:Y:S01]  /*11ba60*/  ISETP.GE.AND P1, PT, R23, UR4, PT ;  /* 0x0000000417007c0c */ /* 0x008fe2000bf26270 */
[----:B------:R-:W1:Y:S02]  /*11ba70*/  LDCU.64 UR4, c[0x0][0x398] ;  /* 0x00007300ff0477ac */ /* 0x000e640008000a00 */
[----:B------:R-:W-:Y:S01]  /*11ba80*/  STL.64 [R1+0x3f48], R26 ;  /* 0x003f481a01007387 */ /* 0x000fe20000100a00 */
[----:B-1----:R-:W-:-:S05]  /*11ba90*/  IMAD.U32 R23, RZ, RZ, UR4 ;  /* 0x00000004ff177e24 */ /* 0x002fca000f8e00ff */
[----:B------:R1:W-:Y:S04]  /*11baa0*/  STL [R1+0x13c], R23 ;  /* 0x00013c1701007387 */ /* 0x0003e80000100800 */
[----:B-1----:R-:W3:Y:S01]  /*11bab0*/  LDL.LU R23, [R1+0x5588] ;  /* 0x0055880001177983 */ /* 0x002ee20000300800 */
[----:B------:R-:W-:-:S04]  /*11bac0*/  LOP3.LUT R4, R4, 0xfffbffff, RZ, 0xc0, !PT ;  /* 0xfffbffff04047812 */ /* 0x000fc800078ec0ff */
[----:B------:R-:W-:Y:S01]  /*11bad0*/  @P2 LOP3.LUT R4, R4, 0x40000, RZ, 0xfc, !PT ;  /* 0x0004000004042812 */ /* 0x000fe200078efcff */
[----:B0-----:R-:W-:-:S03]  /*11bae0*/  UMOV UR4, UR7 ;  /* 0x0000000700047c82 */ /* 0x001fc60008000000 */
[----:B------:R-:W-:-:S04]  /*11baf0*/  LOP3.LUT R4, R4, 0xfffdffff, RZ, 0xc0, !PT ;  /* 0xfffdffff04047812 */ /* 0x000fc800078ec0ff */
[----:B------:R-:W-:Y:S01]  /*11bb00*/  @P1 LOP3.LUT R4, R4, 0x20000, RZ, 0xfc, !PT ;  /* 0x0002000004041812 */ /* 0x000fe200078efcff */
[----:B------:R-:W-:Y:S01]  /*11bb10*/  IMAD.U32 R26, RZ, RZ, UR6 ;  /* 0x00000006ff1a7e24 */ /* 0x000fe2000f8e00ff */
[----:B----4-:R-:W-:Y:S01]  /*11bb20*/  ISETP.GE.AND P2, PT, R25, UR5, PT ;  /* 0x0000000519007c0c */ /* 0x010fe2000bf46270 */
[----:B------:R-:W0:Y:S03]  /*11bb30*/  LDCU UR6, c[0x0][0x3b8] ;  /* 0x00007700ff0677ac */ /* 0x000e260008000800 */
[----:B------:R-:W-:Y:S01]  /*11bb40*/  STL [R1+0x138], R26 ;  /* 0x0001381a01007387 */ /* 0x000fe20000100800 */
[----:B------:R-:W-:-:S08]  /*11bb50*/  LOP3.LUT R4, R4, 0xfffeffff, RZ, 0xc0, !PT ;  /* 0xfffeffff04047812 */ /* 0x000fd000078ec0ff */
        /* <DEDUP_REMOVED lines=8> */
[----:B-1----:R-:W-:Y:S01]  /*11bbe0*/  IMAD.U32 R25, RZ, RZ, UR4 ;  /* 0x00000004ff197e24 */ /* 0x002fe2000f8e00ff */
[----:B------:R-:W-:Y:S01]  /*11bbf0*/  UMOV UR4, UR5 ;  /* 0x0000000500047c82 */ /* 0x000fe20008000000 */
[----:B------:R-:W-:-:S03]  /*11bc00*/  @P1 LOP3.LUT R4, R4, 0x8000, RZ, 0xfc, !PT ;  /* 0x0000800004041812 */ /* 0x000fc600078efcff */
[----:B------:R1:W-:Y:S01]  /*11bc10*/  STL [R1+0x134], R25 ;  /* 0x0001341901007387 */ /* 0x0003e20000100800 */
[----:B---3--:R-:W-:Y:S01]  /*11bc20*/  ISETP.GE.AND P1, PT, R23, UR4, PT ;  /* 0x0000000417007c0c */ /* 0x008fe2000bf26270 */
[----:B------:R-:W3:Y:S02]  /*11bc30*/  LDCU.64 UR4, c[0x0][0x398] ;  /* 0x00007300ff0477ac */ /* 0x000ee40008000a00 */
[----:B------:R-:W4:Y:S01]  /*11bc40*/  LDL.LU R23, [R1+0x5590] ;  /* 0x0055900001177983 */ /* 0x000f220000300800 */
[----:B------:R-:W-:-:S05]  /*11bc50*/  IADD3 R26, P0, PT, R17, R12, RZ ;  /* 0x0000000c111a7210 */ /* 0x000fca0007f1e0ff */
[----:B------:R-:W-:Y:S02]  /*11bc60*/  IMAD.X R27, R18, 0x1, R13, P0 ;  /* 0x00000001121b7824 */ /* 0x000fe400000e060d */
[----:B0-----:R-:W-:Y:S01]  /*11bc70*/  VIADD R17, R17, UR6 ;  /* 0x0000000611117c36 */ /* 0x001fe20008000000 */
[----:B------:R-:W0:Y:S02]  /*11bc80*/  LDCU.64 UR6, c[0x0][0x398] ;  /* 0x00007300ff0677ac */ /* 0x000e240008000a00 */
[----:B------:R-:W-:Y:S04]  /*11bc90*/  STL.64 [R1+0x3f70], R26 ;  /* 0x003f701a01007387 */ /* 0x000fe80000100a00 */
[----:B-1----:R-:W4:Y:S01]  /*11bca0*/  LDL.LU R25, [R1+0x5594] ;  /* 0x0055940001197983 */ /* 0x002f220000300800 */
[----:B---3--:R-:W-:Y:S01]  /*11bcb0*/  IMAD.U32 R18, RZ, RZ, UR4 ;  /* 0x00000004ff127e24 */ /* 0x008fe2000f8e00ff */
[----:B------:R-:W-:-:S04]  /*11bcc0*/  UMOV UR4, UR5 ;  /* 0x0000000500047c82 */ /* 0x000fc80008000000 */
[----:B------:R-:W-:Y:S01]  /*11bcd0*/  STL [R1+0x130], R18 ;  /* 0x0001301201007387 */ /* 0x000fe20000100800 */
[----:B--2---:R-:W-:Y:S01]  /*11bce0*/  ISETP.GE.AND P0, PT, R24, UR4, PT ;  /* 0x0000000418007c0c */ /* 0x004fe2000bf06270 */
[----:B------:R-:W1:Y:S02]  /*11bcf0*/  LDCU.64 UR4, c[0x0][0x398] ;  /* 0x00007300ff0477ac */ /* 0x000e640008000a00 */
[----:B-1----:R-:W-:-:S05]  /*11bd00*/  IMAD.U32 R24, RZ, RZ, UR4 ;  /* 0x00000004ff187e24 */ /* 0x002fca000f8e00ff */
[----:B------:R0:W-:Y:S01]  /*11bd10*/  STL [R1+0x12c], R24 ;  /* 0x00012c1801007387 */ /* 0x0001e20000100800 */
[----:B----4-:R-:W-:Y:S01]  /*11bd20*/  ISETP.GE.AND P2, PT, R23, UR5, PT ;  /* 0x0000000517007c0c */ /* 0x010fe2000bf46270 */
[----:B0-----:R-:W-:-:S05]  /*11bd30*/  IMAD.U32 R24, RZ, RZ, UR6 ;  /* 0x00000006ff187e24 */ /* 0x001fca000f8e00ff */
[----:B------:R0:W-:Y:S04]  /*11bd40*/  STL [R1+0x128], R24 ;  /* 0x0001281801007387 */ /* 0x0001e80000100800 */
[----:B0-----:R-:W2:Y:S04]  /*11bd50*/  LDL.LU R24, [R1+0x559c] ;  /* 0x00559c0001187983 */ /* 0x001ea80000300800 */
[----:B------:R-:W3:Y:S01]  /*11bd60*/  LDL.LU R23, [R1+0x55a0] ;  /* 0x0055a00001177983 */ /* 0x000ee20000300800 */
[----:B------:R-:W-:Y:S01]  /*11bd70*/  LOP3.LUT R4, R4, 0xffffbfff, RZ, 0xc0, !PT ;  /* 0xffffbfff04047812 */ /* 0x000fe200078ec0ff */
[----:B------:R-:W-:Y:S01]  /*11bd80*/  UMOV UR4, UR7 ;  /* 0x0000000700047c82 */ /* 0x000fe20008000000 */
[----:B------:R-:W0:Y:S02]  /*11bd90*/  LDCU.64 UR6, c[0x0][0x398] ;  /* 0x00007300ff0677ac */ /* 0x000e240008000a00 */
[----:B------:R-:W-:-:S02]  /*11bda0*/  @P1 LOP3.LUT R4, R4, 0x4000, RZ, 0xfc, !PT ;  /* 0x0000400004041812 */ /* 0x000fc400078efcff */
[----:B------:R-:W-:Y:S01]  /*11bdb0*/  ISETP.GE.AND P1, PT, R25, UR4, PT ;  /* 0x0000000419007c0c */ /* 0x000fe2000bf26270 */
[----:B------:R-:W1:Y:S01]  /*11bdc0*/  LDCU.64 UR4, c[0x0][0x398] ;  /* 0x00007300ff0477ac */ /* 0x000e620008000a00 */
[----:B------:R-:W-:Y:S02]  /*11bdd0*/  LOP3.LUT R4, R4, 0xffffdfff, RZ, 0xc0, !PT ;  /* 0xffffdfff04047812 */ /* 0x000fe400078ec0ff */
[----:B------:R-:W-:Y:S02]  /*11bde0*/  SHF.R.S32.HI R18, RZ, 0x1f, R17 ;  /* 0x0000001fff127819 */ /* 0x000fe40000011411 */
[----:B------:R-:W-:Y:S02]  /*11bdf0*/  @P0 LOP3.LUT R4, R4, 0x2000, RZ, 0xfc, !PT ;  /* 0x0000200004040812 */ /* 0x000fe400078efcff */
[----:B------:R-:W-:Y:S02]  /*11be00*/  IADD3 R26, P0, PT, R17, R6, RZ ;  /* 0x00000006111a7210 */ /* 0x000fe40007f1e0ff */
[----:B------:R-:W-:-:S03]  /*11be10*/  LOP3.LUT R4, R4, 0xffffefff, RZ, 0xc0, !PT ;  /* 0xffffefff04047812 */ /* 0x000fc600078ec0ff */
[----:B------:R-:W-:Y:S01]  /*11be20*/  IMAD.X R27, R18, 0x1, R9, P0 ;  /* 0x00000001121b7824 */ /* 0x000fe200000e0609 */
[----:B------:R-:W-:Y:S01]  /*11be30*/  @P2 LOP3.LUT R4, R4, 0x1000, RZ, 0xfc, !PT ;  /* 0x0000100004042812 */ /* 0x000fe200078efcff */
[----:B-1----:R-:W-:-:S03]  /*11be40*/  IMAD.U32 R25, RZ, RZ, UR4 ;  /* 0x00000004ff197e24 */ /* 0x002fc6000f8e00ff */
[----:B------:R-:W-:Y:S01]  /*11be50*/  STL.64 [R1+0x3f58], R26 ;  /* 0x003f581a01007387 */ /* 0x000fe20000100a00 */
[----:B------:R-:W-:Y:S01]  /*11be60*/  LOP3.LUT R4, R4, 0xfffff7ff, RZ, 0xc0, !PT ;  /* 0xfffff7ff04047812 */ /* 0x000fe200078ec0ff */
[----:B0-----:R-:W-:Y:S02]  /*11be70*/  UMOV UR4, UR7 ;  /* 0x0000000700047c82 */ /* 0x001fe40008000000 */
[----:B------:R0:W-:Y:S01]  /*11be80*/  STL [R1+0x124], R25 ;  /* 0x0001241901007387 */ /* 0x0001e20000100800 */
[----:B------:R-:W-:Y:S01]  /*11be90*/  @P1 LOP3.LUT R4, R4, 0x800, RZ, 0xfc, !PT ;  /* 0x0000080004041812 */ /* 0x000fe200078efcff */
[----:B0-----:R-:W-:Y:S01]  /*11bea0*/  IMAD.U32 R25, RZ, RZ, UR6 ;  /* 0x00000006ff197e24 */ /* 0x001fe2000f8e00ff */
[----:B------:R-:W-:Y:S01]  /*11beb0*/  IADD3 R26, P0, PT, R17, R10, RZ ;  /* 0x0000000a111a7210 */ /* 0x000fe20007f1e0ff */
[----:B------:R-:W0:Y:S03]  /*11bec0*/  LDCU.64 UR6, c[0x0][0x398] ;  /* 0x00007300ff0677ac */ /* 0x000e260008000a00 */
[----:B------:R1:W-:Y:S04]  /*11bed0*/  STL [R1+0x120], R25 ;  /* 0x0001201901007387 */ /* 0x0003e80000100800 */
[----:B-1----:R-:W4:Y:S01]  /*11bee0*/  LDL.LU R25, [R1+0x55a8] ;  /* 0x0055a80001197983 */ /* 0x002f220000300800 */
[----:B------:R-:W-:Y:S01]  /*11bef0*/  IMAD.X R27, R18, 0x1, R11, P0 ;  /* 0x00000001121b7824 */ /* 0x000fe200000e060b */
[----:B--2---:R-:W-:-:S02]  /*11bf00*/  ISETP.GE.AND P2, PT, R24, UR5, PT ;  /* 0x0000000518007c0c */ /* 0x004fc4000bf46270 */
[----:B---3--:R-:W-:Y:S01]  /*11bf10*/  ISETP.GE.AND P1, PT, R23, UR4, PT ;  /* 0x0000000417007c0c */ /* 0x008fe2000bf26270 */
[----:B------:R-:W1:Y:S01]  /*11bf20*/  LDCU.64 UR4, c[0x0][0x398] ;  /* 0x00007300ff0477ac */ /* 0x000e620008000a00 */
[----:B------:R-:W2:Y:S04]  /*11bf30*/  LDL.LU R23, [R1+0x55ac] ;  /* 0x0055ac0001177983 */ /* 0x000ea80000300800 */
[----:B------:R-:W-:Y:S01]  /*11bf40*/  STL.64 [R1+0x3f68], R26 ;  /* 0x003f681a01007387 */ /* 0x000fe20000100a00 */
[----:B-1----:R-:W-:-:S05]  /*11bf50*/  IMAD.U32 R24, RZ, RZ, UR4 ;  /* 0x00000004ff187e24 */ /* 0x002fca000f8e00ff */
[----:B------:R1:W-:Y:S04]  /*11bf60*/  STL [R1+0x11c], R24 ;  /* 0x00011c1801007387 */ /* 0x0003e80000100800 */
[----:B-1----:R-:W3:Y:S01]  /*11bf70*/  LDL.LU R24, [R1+0x55b0] ;  /* 0x0055b00001187983 */ /* 0x002ee20000300800 */
[----:B------:R-:W-:-:S04]  /*11bf80*/  LOP3.LUT R4, R4, 0xfffffbff, RZ, 0xc0, !PT ;  /* 0xfffffbff04047812 */ /* 0x000fc800078ec0ff */
[----:B------:R-:W-:Y:S01]  /*11bf90*/  @P2 LOP3.LUT R4, R4, 0x400, RZ, 0xfc, !PT ;  /* 0x0000040004042812 */ /* 0x000fe200078efcff */
[----:B0-----:R-:W-:-:S03]  /*11bfa0*/  UMOV UR4, UR7 ;  /* 0x0000000700047c82 */ /* 0x001fc60008000000 */
[----:B------:R-:W-:Y:S01]  /*11bfb0*/  LOP3.LUT R4, R4, 0xfffffdff, RZ, 0xc0, !PT ;  /* 0xfffffdff04047812 */ /* 0x000fe200078ec0ff */
[----:B------:R-:W-:Y:S01]  /*11bfc0*/  IMAD.U32 R26, RZ, RZ, UR6 ;  /* 0x00000006ff1a7e24 */ /* 0x000fe2000f8e00ff */
[----:B------:R-:W0:Y:S02]  /*11bfd0*/  LDCU UR6, c[0x0][0x3b8] ;  /* 0x00007700ff0677ac */ /* 0x000e240008000800 */
[----:B------:R-:W-:Y:S02]  /*11bfe0*/  @P1 LOP3.LUT R4, R4, 0x200, RZ, 0xfc, !PT ;  /* 0x0000020004041812 */ /* 0x000fe400078efcff */
[----:B------:R1:W-:Y:S01]  /*11bff0*/  STL [R1+0x118], R26 ;  /* 0x0001181a01007387 */ /* 0x0003e20000100800 */
[----:B----4-:R-:W-:Y:S02]  /*11c000*/  ISETP.GE.AND P2, PT, R25, UR5, PT ;  /* 0x0000000519007c0c */ /* 0x010fe4000bf46270 */
[----:B------:R-:W-:Y:S02]  /*11c010*/  LOP3.LUT R4, R4, 0xfffffeff, RZ, 0xc0, !PT ;  /* 0xfffffeff04047812 */ /* 0x000fe400078ec0ff */
[----:B-1----:R-:W-:-:S09]  /*11c020*/  IADD3 R26, P0, PT, R17, R14, RZ ;  /* 0x0000000e111a7210 */ /* 0x002fd20007f1e0ff */
[----:B------:R-:W-:-:S04]  /*11c030*/  @P2 LOP3.LUT R4, R4, 0x100, RZ, 0xfc, !PT ;  /* 0x0000010004042812 */ /* 0x000fc800078efcff */
[----:B------:R-:W-:Y:S01]  /*11c040*/  LOP3.LUT R4, R4, 0xffffff7f, RZ, 0xc0, !PT ;  /* 0xffffff7f04047812 */ /* 0x000fe200078ec0ff */
[----:B------:R-:W-:Y:S01]  /*11c050*/  IMAD.X R27, R18, 0x1, R15, P0 ;  /* 0x00000001121b7824 */ /* 0x000fe200000e060f */
[----:B--2---:R-:W-:Y:S01]  /*11c060*/  ISETP.GE.AND P1, PT, R23, UR4, PT ;  /* 0x0000000417007c0c */ /* 0x004fe2000bf26270 */
[----:B------:R-:W1:Y:S01]  /*11c070*/  LDCU.64 UR4, c[0x0][0x398] ;  /* 0x00007300ff0477ac */ /* 0x000e620008000a00 */
[----:B------:R-:W2:Y:S04]  /*11c080*/  LDL.LU R23, [R1+0x55b4] ;  /* 0x0055b40001177983 */ /* 0x000ea80000300800 */
[----:B------:R-:W-:Y:S07]  /*11c090*/  STL.64 [R1+0x3f88], R26 ;  /* 0x003f881a01007387 */ /* 0x000fee0000100a00 */
[----:B------:R-:W-:Y:S01]  /*11c0a0*/  @P1 LOP3.LUT R4, R4, 0x80, RZ, 0xfc, !PT ;  /* 0x0000008004041812 */ /* 0x000fe200078efcff */
[----:B-1----:R-:W-:Y:S01]  /*11c0b0*/  IMAD.U32 R25, RZ, RZ, UR4 ;  /* 0x00000004ff197e24 */ /* 0x002fe2000f8e00ff */
[----:B------:R-:W-:-:S04]  /*11c0c0*/  UMOV UR4, UR5 ;  /* 0x0000000500047c82 */ /* 0x000fc80008000000 */
[----:B------:R1:W-:Y:S01]  /*11c0d0*/  STL [R1+0x114], R25 ;  /* 0x0001141901007387 */ /* 0x0003e20000100800 */
[----:B---3--:R-:W-:Y:S02]  /*11c0e0*/  ISETP.GE.AND P1, PT, R24, UR4, PT ;  /* 0x0000000418007c0c */ /* 0x008fe4000bf26270 */
[----:B------:R-:W-:Y:S01]  /*11c0f0*/  IADD3 R24, P0, PT, R17, R12, RZ ;  /* 0x0000000c11187210 */ /* 0x000fe20007f1e0ff */
[----:B------:R-:W3:Y:S04]  /*11c100*/  LDCU.64 UR4, c[0x0][0x398] ;  /* 0x00007300ff0477ac */ /* 0x000ee80008000a00 */
[----:B-1----:R-:W-:-:S05]  /*11c110*/  IMAD.X R25, R18, 0x1, R13, P0 ;  /* 0x0000000112197824 */ /* 0x002fca00000e060d */
[----:B------:R1:W-:Y:S04]  /*11c120*/  STL.64 [R1+0x3fa8], R24 ;  /* 0x003fa81801007387 */ /* 0x0003e80000100a00 */
[----:B------:R-:W4:Y:S04]  /*11c130*/  LDL.LU R26, [R1+0x55b8] ;  /* 0x0055b800011a7983 */ /* 0x000f280000300800 */
[----:B-1----:R-:W4:Y:S01]  /*11c140*/  LDL.LU R25, [R1+0x55bc] ;  /* 0x0055bc0001197983 */ /* 0x002f220000300800 */
[----:B---3--:R-:W-:Y:S01]  /*11c150*/  IMAD.U32 R18, RZ, RZ, UR4 ;  /* 0x00000004ff127e24 */ /* 0x008fe2000f8e00ff */
[----:B------:R-:W-:Y:S01]  /*11c160*/  UMOV UR4, UR5 ;  /* 0x0000000500047c82 */ /* 0x000fe20008000000 */
[----:B0-----:R-:W-:Y:S01]  /*11c170*/  VIADD R17, R17, UR6 ;  /* 0x0000000611117c36 */ /* 0x001fe20008000000 */
[----:B------:R-:W0:Y:S02]  /*11c180*/  LDCU.64 UR6, c[0x0][0x398] ;  /* 0x00007300ff0677ac */ /* 0x000e240008000a00 */
[----:B------:R1:W-:Y:S01]  /*11c190*/  STL [R1+0x110], R18 ;  /* 0x0001101201007387 */ /* 0x0003e20000100800 */
[----:B------:R-:W-:-:S04]  /*11c1a0*/  LOP3.LUT R4, R4, 0xffffffbf, RZ, 0xc0, !PT ;  /* 0xffffffbf04047812 */ /* 0x000fc800078ec0ff */
[----:B------:R-:W-:-:S04]  /*11c1b0*/  @P1 LOP3.LUT R4, R4, 0x40, RZ, 0xfc, !PT ;  /* 0x0000004004041812 */ /* 0x000fc800078efcff */
[----:B------:R-:W-:Y:S02]  /*11c1c0*/  LOP3.LUT R4, R4, 0xffffffdf, RZ, 0xc0, !PT ;  /* 0xffffffdf04047812 */ /* 0x000fe400078ec0ff */
[----:B-1----:R-:W-:Y:S02]  /*11c1d0*/  SHF.R.S32.HI R18, RZ, 0x1f, R17 ;  /* 0x0000001fff127819 */ /* 0x002fe40000011411 */
[----:B--2---:R-:W-:Y:S01]  /*11c1e0*/  ISETP.GE.AND P0, PT, R23, UR4, PT ;  /* 0x0000000417007c0c */ /* 0x004fe2000bf06270 */
[----:B------:R-:W1:Y:S02]  /*11c1f0*/  LDCU.64 UR4, c[0x0][0x398] ;  /* 0x00007300ff0477ac */ /* 0x000e640008000a00 */
[----:B-1----:R-:W-:Y:S01]  /*11c200*/  IMAD.U32 R23, RZ, RZ, UR4 ;  /* 0x00000004ff177e24 */ /* 0x002fe2000f8e00ff */
[----:B0-----:R-:W-:-:S04]  /*11c210*/  UMOV UR4, UR7 ;  /* 0x0000000700047c82 */ /* 0x001fc80008000000 */
[----:B------:R0:W-:Y:S04]  /*11c220*/  STL [R1+0x10c], R23 ;  /* 0x00010c1701007387 */ /* 0x0001e80000100800 */
[----:B------:R-:W2:Y:S01]  /*11c230*/  LDL.LU R24, [R1+0x55c8] ;  /* 0x0055c80001187983 */ /* 0x000ea20000300800 */
[----:B------:R-:W-:Y:S01]  /*11c240*/  @P0 LOP3.LUT R4, R4, 0x20, RZ, 0xfc, !PT ;  /* 0x0000002004040812 */ /* 0x000fe200078efcff */
[----:B0-----:R-:W-:Y:S01]  /*11c250*/  IMAD.U32 R23, RZ, RZ, UR6 ;  /* 0x00000006ff177e24 */ /* 0x001fe2000f8e00ff */
[----:B------:R-:W0:Y:S01]  /*11c260*/  LDCU.64 UR6, c[0x0][0x398] ;  /* 0x00007300ff0677ac */ /* 0x000e220008000a00 */
[----:B----4-:R-:W-:Y:S02]  /*11c270*/  ISETP.GE.AND P2, PT, R26, UR5, PT ;  /* 0x000000051a007c0c */ /* 0x010fe4000bf46270 */
[----:B------:R-:W-:Y:S01]  /*11c280*/  ISETP.GE.AND P1, PT, R25, UR4, PT ;  /* 0x0000000419007c0c */ /* 0x000fe2000bf26270 */
[----:B------:R-:W1:Y:S01]  /*11c290*/  LDCU.64 UR4, c[0x0][0x398] ;  /* 0x00007300ff0477ac */ /* 0x000e620008000a00 */
[----:B------:R3:W-:Y:S01]  /*11c2a0*/  STL [R1+0x108], R23 ;  /* 0x0001081701007387 */ /* 0x0007e20000100800 */
[----:B------:R-:W-:-:S03]  /*11c2b0*/  IADD3 R26, P0, PT, R17, R6, RZ ;  /* 0x00000006111a7210 */ /* 0x000fc60007f1e0ff */
[----:B---3--:R-:W3:Y:S02]  /*11c2c0*/  LDL.LU R23, [R1+0x55cc] ;  /* 0x0055cc0001177983 */ /* 0x008ee40000300800 */
[----:B------:R-:W-:Y:S02]  /*11c2d0*/  IMAD.X R27, R18, 0x1, R9, P0 ;  /* 0x00000001121b7824 */ /* 0x000fe400000e0609 */
[----:B-1----:R-:W-:-:S03]  /*11c2e0*/  IMAD.U32 R25, RZ, RZ, UR4 ;  /* 0x00000004ff197e24 */ /* 0x002fc6000f8e00ff */
[----:B------:R-:W-:Y:S04]  /*11c2f0*/  STL.64 [R1+0x3f80], R26 ;  /* 0x003f801a01007387 */ /* 0x000fe80000100a00 */
[----:B------:R0:W-:Y:S02]  /*11c300*/  STL [R1+0x104], R25 ;  /* 0x0001041901007387 */ /* 0x0001e40000100800 */
[----:B0-----:R-:W-:-:S05]  /*11c310*/  IMAD.U32 R25, RZ, RZ, UR6 ;  /* 0x00000006ff197e24 */ /* 0x001fca000f8e00ff */
[----:B------:R0:W-:Y:S04]  /*11c320*/  STL [R1+0x100], R25 ;  /* 0x0001001901007387 */ /* 0x0001e80000100800 */
[----:B0-----:R-:W4:Y:S01]  /*11c330*/  LDL.LU R25, [R1+0x55d0] ;  /* 0x0055d00001197983 */ /* 0x001f220000300800 */
[----:B------:R-:W-:-:S04]  /*11c340*/  LOP3.LUT R4, R4, 0xffffffef, RZ, 0xc0, !PT ;  /* 0xffffffef04047812 */ /* 0x000fc800078ec0ff */
[----:B------:R-:W-:Y:S02]  /*11c350*/  @P2 LOP3.LUT R4, R4, 0x10, RZ, 0xfc, !PT ;  /* 0x0000001004042812 */ /* 0x000fe400078efcff */
[----:B------:R-:W-:Y:S01]  /*11c360*/  IADD3 R26, P0, PT, R17, R10, RZ ;  /* 0x0000000a111a7210 */ /* 0x000fe20007f1e0ff */
[----:B------:R-:W-:Y:S01]  /*11c370*/  UMOV UR4, UR7 ;  /* 0x0000000700047c82 */ /* 0x000fe20008000000 */
[----:B------:R-:W0:Y:S01]  /*11c380*/  LDCU.64 UR6, c[0x0][0x398] ;  /* 0x00007300ff0677ac */ /* 0x000e220008000a00 */
[----:B------:R-:W-:Y:S02]  /*11c390*/  LOP3.LUT R4, R4, 0xfffffff7, RZ, 0xc0, !PT ;  /* 0xfffffff704047812 */ /* 0x000fe400078ec0ff */
[----:B------:R-:W-:Y:S02]  /*11c3a0*/  IMAD.X R27, R18, 0x1, R11, P0 ;  /* 0x00000001121b7824 */ /* 0x000fe400000e060b */
[----:B------:R-:W-:-:S04]  /*11c3b0*/  @P1 LOP3.LUT R4, R4, 0x8, RZ, 0xfc, !PT ;  /* 0x0000000804041812 */ /* 0x000fc800078efcff */
[----:B------:R-:W-:Y:S02]  /*11c3c0*/  LOP3.LUT R4, R4, 0xfffffffb, RZ, 0xc0, !PT ;  /* 0xfffffffb04047812 */ /* 0x000fe400078ec0ff */
[----:B--2---:R-:W-:Y:S02]  /*11c3d0*/  ISETP.GE.AND P2, PT, R24, UR5, PT ;  /* 0x0000000518007c0c */ /* 0x004fe4000bf46270 */
[----:B------:R-:W2:Y:S04]  /*11c3e0*/  LDL.LU R24, [R1+0x55d4] ;  /* 0x0055d40001187983 */ /* 0x000ea80000300800 */
[----:B------:R1:W-:Y:S07]  /*11c3f0*/  STL.64 [R1+0x3fa0], R26 ;  /* 0x003fa01a01007387 */ /* 0x0003ee0000100a00 */
[----:B------:R-:W-:-:S04]  /*11c400*/  @P2 LOP3.LUT R4, R4, 0x4, RZ, 0xfc, !PT ;  /* 0x0000000404042812 */ /* 0x000fc800078efcff */
[----:B------:R-:W-:Y:S02]  /*11c410*/  LOP3.LUT R4, R4, 0xfffffffd, RZ, 0xc0, !PT ;  /* 0xfffffffd04047812 */ /* 0x000fe400078ec0ff */
[----:B---3--:R-:W-:Y:S01]  /*11c420*/  ISETP.GE.AND P1, PT, R23, UR4, PT ;  /* 0x0000000417007c0c */ /* 0x008fe2000bf26270 */
[----:B------:R-:W1:Y:S01]  /*11c430*/  LDCU.64 UR4, c[0x0][0x398] ;  /* 0x00007300ff0477ac */ /* 0x000e620008000a00 */
[----:B------:R-:W3:Y:S11]  /*11c440*/  LDL.LU R23, [R1+0x55d8] ;  /* 0x0055d80001177983 */ /* 0x000ef60000300800 */
[----:B------:R-:W-:Y:S01]  /*11c450*/  @P1 LOP3.LUT R4, R4, 0x2, RZ, 0xfc, !PT ;  /* 0x0000000204041812 */ /* 0x000fe200078efcff */
[----:B-1----:R-:W-:-:S03]  /*11c460*/  IMAD.U32 R26, RZ, RZ, UR4 ;  /* 0x00000004ff1a7e24 */ /* 0x002fc6000f8e00ff */
[----:B------:R-:W-:Y:S02]  /*11c470*/  LOP3.LUT R4, R4, 0xfffffffe, RZ, 0xc0, !PT ;  /* 0xfffffffe04047812 */ /* 0x000fe400078ec0ff */
[----:B------:R0:W-:Y:S01]  /*11c480*/  STL [R1+0xfc], R26 ;  /* 0x0000fc1a01007387 */ /* 0x0001e20000100800 */
[----:B----4-:R-:W-:Y:S01]  /*11c490*/  ISETP.GE.AND P2, PT, R25, UR5, PT ;  /* 0x0000000519007c0c */ /* 0x010fe2000bf46270 */
[----:B0-----:R-:W-:Y:S01]  /*11c4a0*/  IMAD.U32 R26, RZ, RZ, UR6 ;  /* 0x00000006ff1a7e24 */ /* 0x001fe2000f8e00ff */
[----:B------:R-:W-:Y:S01]  /*11c4b0*/  UMOV UR4, UR7 ;  /* 0x0000000700047c82 */ /* 0x000fe20008000000 */
[----:B------:R-:W0:Y:S03]  /*11c4c0*/  LDCU UR6, c[0x0][0x3b8] ;  /* 0x00007700ff0677ac */ /* 0x000e260008000800 */
[----:B------:R-:W-:Y:S07]  /*11c4d0*/  STL [R1+0xf8], R26 ;  /* 0x0000f81a01007387 */ /* 0x000fee0000100800 */
[----:B------:R-:W-:-:S05]  /*11c4e0*/  @P2 LOP3.LUT R4, R4, 0x1, RZ, 0xfc, !PT ;  /* 0x0000000104042812 */ /* 0x000fca00078efcff */
[----:B------:R1:W-:Y:S04]  /*11c4f0*/  STL.64 [R1+0x5768], R4 ;  /* 0x0057680401007387 */ /* 0x0003e80000100a00 */
[----:B-1----:R-:W4:Y:S01]  /*11c500*/  LDL.LU R4, [R1+0x55dc] ;  /* 0x0055dc0001047983 */ /* 0x002f220000300800 */
[----:B--2---:R-:W-:Y:S01]  /*11c510*/  ISETP.GE.AND P1, PT, R24, UR4, PT ;  /* 0x0000000418007c0c */ /* 0x004fe2000bf26270 */
[----:B------:R-:W1:Y:S01]  /*11c520*/  LDCU.64 UR4, c[0x0][0x398] ;  /* 0x00007300ff0477ac */ /* 0x000e620008000a00 */
[----:B------:R-:W-:-:S11]  /*11c530*/  IADD3 R24, P0, PT, R17, R14, RZ ;  /* 0x0000000e11187210 */ /* 0x000fd60007f1e0ff */
[----:B------:R-:W-:Y:S01]  /*11c540*/  @P1 LOP3.LUT R0, R0, 0x80000000, RZ, 0xfc, !PT ;  /* 0x8000000000001812 */ /* 0x000fe200078efcff */
[----:B-1----:R-:W-:Y:S01]  /*11c550*/  IMAD.U32 R5, RZ, RZ, UR4 ;  /* 0x00000004ff057e24 */ /* 0x002fe2000f8e00ff */
[----:B------:R-:W-:Y:S01]  /*11c560*/  UMOV UR4, UR5 ;  /* 0x0000000500047c82 */ /* 0x000fe20008000000 */
[----:B------:R-:W-:-:S05]  /*11c570*/  IMAD.X R25, R18, 0x1, R15, P0 ;  /* 0x0000000112197824 */ /* 0x000fca00000e060f */
[----:B------:R1:W-:Y:S01]  /*11c580*/  STL.64 [R1+0x3fc0], R24 ;  /* 0x003fc01801007387 */ /* 0x0003e20000100a00 */
[----:B---3--:R-:W-:Y:S01]  /*11c590*/  ISETP.GE.AND P1, PT, R23, UR4, PT ;  /* 0x0000000417007c0c */ /* 0x008fe2000bf26270 */
[----:B------:R-:W2:Y:S01]  /*11c5a0*/  LDCU.64 UR4, c[0x0][0x398] ;  /* 0x00007300ff0477ac */ /* 0x000ea20008000a00 */
[----:B-1----:R-:W-:Y:S01]  /*11c5b0*/  IADD3 R24, P0, PT, R17, R12, RZ ;  /* 0x0000000c11187210 */ /* 0x002fe20007f1e0ff */
[----:B------:R2:W-:Y:S04]  /*11c5c0*/  STL [R1+0xf4], R5 ;  /* 0x0000f40501007387 */ /* 0x0005e80000100800 */
[----:B------:R-:W-:-:S05]  /*11c5d0*/  IMAD.X R25, R18, 0x1, R13, P0 ;  /* 0x0000000112197824 */ /* 0x000fca00000e060d */
[----:B------:R1:W-:Y:S01]  /*11c5e0*/  STL.64 [R1+0x3fd0], R24 ;  /* 0x003fd01801007387 */ /* 0x0003e20000100a00 */
[----:B--2---:R-:W-:-:S05]  /*11c5f0*/  IMAD.U32 R5, RZ, RZ, UR4 ;  /* 0x00000004ff057e24 */ /* 0x004fca000f8e00ff */
[----:B------:R2:W-:Y:S04]  /*11c600*/  STL [R1+0xf0], R5 ;  /* 0x0000f00501007387 */ /* 0x0005e80000100800 */
[----:B-1----:R-:W3:Y:S04]  /*11c610*/  LDL.LU R24, [R1+0x55e0] ;  /* 0x0055e00001187983 */ /* 0x002ee80000300800 */
[----:B------:R-:W3:Y:S01]  /*11c620*/  LDL.LU R23, [R1+0x55e4] ;  /* 0x0055e40001177983 */ /* 0x000ee20000300800 */
[----:B------:R-:W-:Y:S02]  /*11c630*/  UMOV UR4, UR5 ;  /* 0x0000000500047c82 */ /* 0x000fe40008000000 */
[----:B----4-:R-:W-:-:S02]  /*11c640*/  ISETP.GE.AND P0, PT, R4, UR4, PT ;  /* 0x0000000404007c0c */ /* 0x010fc4000bf06270 */
[----:B------:R-:W1:Y:S02]  /*11c650*/  LDCU.64 UR4, c[0x0][0x398] ;  /* 0x00007300ff0477ac */ /* 0x000e640008000a00 */
[----:B-1----:R-:W-:-:S05]  /*11c660*/  IMAD.U32 R4, RZ, RZ, UR4 ;  /* 0x00000004ff047e24 */ /* 0x002fca000f8e00ff */
[----:B------:R1:W-:Y:S04]  /*11c670*/  STL [R1+0xec], R4 ;  /* 0x0000ec0401007387 */ /* 0x0003e80000100800 */
[----:B--2---:R-:W2:Y:S04]  /*11c680*/  LDL.LU R5, [R1+0x55e8] ;  /* 0x0055e80001057983 */ /* 0x004ea80000300800 */
[----:B-1----:R-:W4:Y:S01]  /*11c690*/  LDL.LU R4, [R1+0x55ec] ;  /* 0x0055ec0001047983 */ /* 0x002f220000300800 */
[----:B0-----:R-:W-:Y:S01]  /*11c6a0*/  VIADD R17, R17, UR6 ;  /* 0x0000000611117c36 */ /* 0x001fe20008000000 */
[----:B------:R-:W0:Y:S01]  /*11c6b0*/  LDCU.64 UR6, c[0x0][0x398] ;  /* 0x00007300ff0677ac */ /* 0x000e220008000a00 */
[----:B------:R-:W-:-:S04]  /*11c6c0*/  LOP3.LUT R0, R0, 0xbfffffff, RZ, 0xc0, !PT ;  /* 0xbfffffff00007812 */ /* 0x000fc800078ec0ff */
[----:B------:R-:W-:Y:S01]  /*11c6d0*/  @P1 LOP3.LUT R0, R0, 0x40000000, RZ, 0xfc, !PT ;  /* 0x4000000000001812 */ /* 0x000fe200078efcff */
[----:B0-----:R-:W-:Y:S01]  /*11c6e0*/  UMOV UR4, UR7 ;  /* 0x0000000700047c82 */ /* 0x001fe20008000000 */
[----:B------:R-:W-:Y:S01]  /*11c6f0*/  IMAD.U32 R25, RZ, RZ, UR6 ;  /* 0x00000006ff197e24 */ /* 0x000fe2000f8e00ff */
[----:B------:R-:W0:Y:S01]  /*11c700*/  LDCU.64 UR6, c[0x0][0x398] ;  /* 0x00007300ff0677ac */ /* 0x000e220008000a00 */
[----:B------:R-:W-:Y:S02]  /*11c710*/  LOP3.LUT R0, R0, 0xdfffffff, RZ, 0xc0, !PT ;  /* 0xdfffffff00007812 */ /* 0x000fe400078ec0ff */
[----:B------:R-:W-:Y:S02]  /*11c720*/  SHF.R.S32.HI R18, RZ, 0x1f, R17 ;  /* 0x0000001fff127819 */ /* 0x000fe40000011411 */
[----:B------:R-:W-:Y:S01]  /*11c730*/  @P0 LOP3.LUT R0, R0, 0x20000000, RZ, 0xfc, !PT ;  /* 0x2000000000000812 */ /* 0x000fe200078efcff */
[----:B------:R1:W-:Y:S03]  /*11c740*/  STL [R1+0xe8], R25 ;  /* 0x0000e81901007387 */ /* 0x0003e60000100800 */
[----:B------:R-:W-:-:S02]  /*11c750*/  LOP3.LUT R0, R0, 0xefffffff, RZ, 0xc0, !PT ;  /* 0xefffffff00007812 */ /* 0x000fc400078ec0ff */
[----:B---3--:R-:W-:Y:S02]  /*11c760*/  ISETP.GE.AND P2, PT, R24, UR5, PT ;  /* 0x0000000518007c0c */ /* 0x008fe4000bf46270 */
[----:B------:R-:W-:Y:S01]  /*11c770*/  ISETP.GE.AND P1, PT, R23, UR4, PT ;  /* 0x0000000417007c0c */ /* 0x000fe2000bf26270 */
[----:B------:R-:W3:Y:S01]  /*11c780*/  LDCU.64 UR4, c[0x0][0x398] ;  /* 0x00007300ff0477ac */ /* 0x000ee20008000a00 */
[----:B------:R-:W-:-:S05]  /*11c790*/  IADD3 R24, P0, PT, R17, R6, RZ ;  /* 0x0000000611187210 */ /* 0x000fca0007f1e0ff */
[----:B-1----:R-:W-:-:S05]  /*11c7a0*/  IMAD.X R25, R18, 0x1, R9, P0 ;  /* 0x0000000112197824 */ /* 0x002fca00000e0609 */
[----:B------:R-:W-:Y:S01]  /*11c7b0*/  STL.64 [R1+0x3fb8], R24 ;  /* 0x003fb81801007387 */ /* 0x000fe20000100a00 */
[----:B---3--:R-:W-:-:S05]  /*11c7c0*/  IMAD.U32 R23, RZ, RZ, UR4 ;  /* 0x00000004ff177e24 */ /* 0x008fca000f8e00ff */
[----:B------:R0:W-:Y:S01]  /*11c7d0*/  STL [R1+0xe4], R23 ;  /* 0x0000e41701007387 */ /* 0x0001e20000100800 */
[----:B------:R-:W-:Y:S01]  /*11c7e0*/  @P2 LOP3.LUT R0, R0, 0x10000000, RZ, 0xfc, !PT ;  /* 0x1000000000002812 */ /* 0x000fe200078efcff */
[----:B0-----:R-:W-:-:S05]  /*11c7f0*/  IMAD.U32 R23, RZ, RZ, UR6 ;  /* 0x00000006ff177e24 */ /* 0x001fca000f8e00ff */
[----:B------:R0:W-:Y:S04]  /*11c800*/  STL [R1+0xe0], R23 ;  /* 0x0000e01701007387 */ /* 0x0001e80000100800 */
[----:B0-----:R-:W3:Y:S01]  /*11c810*/  LDL.LU R23, [R1+0x55f0] ;  /* 0x0055f00001177983 */ /* 0x001ee20000300800 */
[----:B------:R-:W-:Y:S02]  /*11c820*/  IADD3 R24, P0, PT, R17, R10, RZ ;  /* 0x0000000a11187210 */ /* 0x000fe40007f1e0ff */
[----:B--2---:R-:W-:Y:S02]  /*11c830*/  ISETP.GE.AND P2, PT, R5, UR5, PT ;  /* 0x0000000505007c0c */ /* 0x004fe4000bf46270 */
[----:B------:R-:W2:Y:S01]  /*11c840*/  LDL.LU R5, [R1+0x55fc] ;  /* 0x0055fc0001057983 */ /* 0x000ea20000300800 */
[----:B------:R-:W-:Y:S01]  /*11c850*/  LOP3.LUT R0, R0, 0xf7ffffff, RZ, 0xc0, !PT ;  /* 0xf7ffffff00007812 */ /* 0x000fe200078ec0ff */
[----:B------:R-:W-:Y:S01]  /*11c860*/  IMAD.X R25, R18, 0x1, R11, P0 ;  /* 0x0000000112197824 */ /* 0x000fe200000e060b */
[----:B------:R-:W-:Y:S01]  /*11c870*/  UMOV UR4, UR7 ;  /* 0x0000000700047c82 */ /* 0x000fe20008000000 */
[----:B------:R-:W0:Y:S01]  /*11c880*/  LDCU.64 UR6, c[0x0][0x398] ;  /* 0x00007300ff0677ac */ /* 0x000e220008000a00 */
[----:B------:R-:W-:-:S02]  /*11c890*/  @P1 LOP3.LUT R0, R0, 0x8000000, RZ, 0xfc, !PT ;  /* 0x0800000000001812 */ /* 0x000fc400078efcff */
[----:B----4-:R-:W-:Y:S01]  /*11c8a0*/  ISETP.GE.AND P1, PT, R4, UR4, PT ;  /* 0x0000000404007c0c */ /* 0x010fe2000bf26270 */
[----:B------:R1:W-:Y:S04]  /*11c8b0*/  STL.64 [R1+0x3fc8], R24 ;  /* 0x003fc81801007387 */ /* 0x0003e80000100a00 */
[----:B------:R-:W4:Y:S01]  /*11c8c0*/  LDL.LU R4, [R1+0x5600] ;  /* 0x0056000001047983 */ /* 0x000f220000300800 */
[----:B------:R-:W1:Y:S01]  /*11c8d0*/  LDCU.64 UR4, c[0x0][0x398] ;  /* 0x00007300ff0477ac */ /* 0x000e620008000a00 */
[----:B------:R-:W-:-:S04]  /*11c8e0*/  LOP3.LUT R0, R0, 0xfbffffff, RZ, 0xc0, !PT ;  /* 0xfbffffff00007812 */ /* 0x000fc800078ec0ff */
[----:B------:R-:W-:Y:S01]  /*11c8f0*/  @P2 LOP3.LUT R0, R0, 0x4000000, RZ, 0xfc, !PT ;  /* 0x0400000000002812 */ /* 0x000fe200078efcff */
[----:B-1----:R-:W-:-:S05]  /*11c900*/  IMAD.U32 R24, RZ, RZ, UR4 ;  /* 0x00000004ff187e24 */ /* 0x002fca000f8e00ff */
[----:B------:R0:W-:Y:S01]  /*11c910*/  STL [R1+0xdc], R24 ;  /* 0x0000dc1801007387 */ /* 0x0001e20000100800 */
[----:B------:R-:W-:Y:S01]  /*11c920*/  LOP3.LUT R0, R0, 0xfdffffff, RZ, 0xc0, !PT ;  /* 0xfdffffff00007812 */ /* 0x000fe200078ec0ff */
[----:B0-----:R-:W-:Y:S01]  /*11c930*/  IMAD.U32 R24, RZ, RZ, UR6 ;  /* 0x00000006ff187e24 */ /* 0x001fe2000f8e00ff */
[----:B------:R-:W-:Y:S02]  /*11c940*/  UMOV UR4, UR7 ;  /* 0x0000000700047c82 */ /* 0x000fe40008000000 */
[----:B------:R-:W-:Y:S01]  /*11c950*/  @P1 LOP3.LUT R0, R0, 0x2000000, RZ, 0xfc, !PT ;  /* 0x0200000000001812 */ /* 0x000fe200078efcff */
[----:B------:R-:W0:Y:S01]  /*11c960*/  LDCU UR6, c[0x0][0x3b8] ;  /* 0x00007700ff0677ac */ /* 0x000e220008000800 */
[----:B------:R1:W-:Y:S02]  /*11c970*/  STL [R1+0xd8], R24 ;  /* 0x0000d81801007387 */ /* 0x0003e40000100800 */
[----:B-1----:R-:W-:-:S05]  /*11c980*/  IADD3 R24, P0, PT, R17, R14, RZ ;  /* 0x0000000e11187210 */ /* 0x002fca0007f1e0ff */
[----:B------:R-:W-:-:S05]  /*11c990*/  IMAD.X R25, R18, 0x1, R15, P0 ;  /* 0x0000000112197824 */ /* 0x000fca00000e060f */
[----:B------:R-:W-:Y:S01]  /*11c9a0*/  STL.64 [R1+0x3fe0], R24 ;  /* 0x003fe01801007387 */ /* 0x000fe20000100a00 */
[----:B------:R-:W-:Y:S02]  /*11c9b0*/  LOP3.LUT R0, R0, 0xfeffffff, RZ, 0xc0, !PT ;  /* 0xfeffffff00007812 */ /* 0x000fe400078ec0ff */
[----:B---3--:R-:W-:Y:S02]  /*11c9c0*/  ISETP.GE.AND P2, PT, R23, UR5, PT ;  /* 0x0000000517007c0c */ /* 0x008fe4000bf46270 */
[----:B------:R-:W3:Y:S01]  /*11c9d0*/  LDL.LU R23, [R1+0x5604] ;  /* 0x0056040001177983 */ /* 0x000ee20000300800 */
[----:B--2---:R-:W-:Y:S01]  /*11c9e0*/  ISETP.GE.AND P1, PT, R5, UR4, PT ;  /* 0x0000000405007c0c */ /* 0x004fe2000bf26270 */
[----:B------:R-:W1:Y:S09]  /*11c9f0*/  LDCU.64 UR4, c[0x0][0x398] ;  /* 0x00007300ff0477ac */ /* 0x000e720008000a00 */
[----:B------:R-:W-:-:S04]  /*11ca00*/  @P2 LOP3.LUT R0, R0, 0x1000000, RZ, 0xfc, !PT ;  /* 0x0100000000002812 */ /* 0x000fc800078efcff */
[----:B------:R-:W-:-:S04]  /*11ca10*/  LOP3.LUT R0, R0, 0xff7fffff, RZ, 0xc0, !PT ;  /* 0xff7fffff00007812 */ /* 0x000fc800078ec0ff */
[----:B------:R-:W-:Y:S01]  /*11ca20*/  @P1 LOP3.LUT R0, R0, 0x800000, RZ, 0xfc, !PT ;  /* 0x0080000000001812 */ /* 0x000fe200078efcff */
[----:B-1----:R-:W-:Y:S01]  /*11ca30*/  IMAD.U32 R5, RZ, RZ, UR4 ;  /* 0x00000004ff057e24 */ /* 0x002fe2000f8e00ff */
[----:B------:R-:W-:Y:S02]  /*11ca40*/  UMOV UR4, UR5 ;  /* 0x0000000500047c82 */ /* 0x000fe40008000000 */
[----:B----4-:R-:W-:Y:S02]  /*11ca50*/  ISETP.GE.AND P1, PT, R4, UR4, PT ;  /* 0x0000000404007c0c */ /* 0x010fe4000bf26270 */
[----:B------:R-:W-:Y:S01]  /*11ca60*/  IADD3 R4, P0, PT, R17, R12, RZ ;  /* 0x0000000c11047210 */ /* 0x000fe20007f1e0ff */
[----:B------:R1:W-:Y:S01]  /*11ca70*/  STL [R1+0xd4], R5 ;  /* 0x0000d40501007387 */ /* 0x0003e20000100800 */
[----:B------:R-:W2:Y:S03]  /*11ca80*/  LDCU.64 UR4, c[0x0][0x398] ;  /* 0x00007300ff0477ac */ /* 0x000ea60008000a00 */
[----:B-1----:R-:W-:-:S05]  /*11ca90*/  IMAD.X R5, R18, 0x1, R13, P0 ;  /* 0x0000000112057824 */ /* 0x002fca00000e060d */
[----:B------:R1:W-:Y:S04]  /*11caa0*/  STL.64 [R1+0x3ff0], R4 ;  /* 0x003ff00401007387 */ /* 0x0003e80000100a00 */
[----:B-1----:R-:W4:Y:S04]  /*11cab0*/  LDL.LU R5, [R1+0x5608] ;  /* 0x0056080001057983 */ /* 0x002f280000300800 */
[----:B------:R-:W4:Y:S01]  /*11cac0*/  LDL.LU R4, [R1+0x560c] ;  /* 0x00560c0001047983 */ /* 0x000f220000300800 */
[----:B--2---:R-:W-:Y:S01]  /*11cad0*/  IMAD.U32 R18, RZ, RZ, UR4 ;  /* 0x00000004ff127e24 */ /* 0x004fe2000f8e00ff */
[----:B------:R-:W-:Y:S01]  /*11cae0*/  UMOV UR4, UR5 ;  /* 0x0000000500047c82 */ /* 0x000fe20008000000 */
[----:B0-----:R-:W-:Y:S01]  /*11caf0*/  VIADD R17, R17, UR6 ;  /* 0x0000000611117c36 */ /* 0x001fe20008000000 */
[----:B------:R-:W0:Y:S02]  /*11cb00*/  LDCU.64 UR6, c[0x0][0x398] ;  /* 0x00007300ff0677ac */ /* 0x000e240008000a00 */
[----:B------:R-:W-:Y:S01]  /*11cb10*/  STL [R1+0xd0], R18 ;  /* 0x0000d01201007387 */ /* 0x000fe20000100800 */
[----:B------:R-:W-:-:S04]  /*11cb20*/  LOP3.LUT R0, R0, 0xffbfffff, RZ, 0xc0, !PT ;  /* 0xffbfffff00007812 */ /* 0x000fc800078ec0ff */
[----:B------:R-:W-:Y:S02]  /*11cb30*/  @P1 LOP3.LUT R0, R0, 0x400000, RZ, 0xfc, !PT ;  /* 0x0040000000001812 */ /* 0x000fe400078efcff */
[----:B---3--:R-:W-:Y:S01]  /*11cb40*/  ISETP.GE.AND P0, PT, R23, UR4, PT ;  /* 0x0000000417007c0c */ /* 0x008fe2000bf06270 */
[----:B------:R-:W1:Y:S02]  /*11cb50*/  LDCU.64 UR4, c[0x0][0x398] ;  /* 0x00007300ff0477ac */ /* 0x000e640008000a00 */
[----:B-1----:R-:W-:-:S05]  /*11cb60*/  IMAD.U32 R23, RZ, RZ, UR4 ;  /* 0x00000004ff177e24 */ /* 0x002fca000f8e00ff */
[----:B------:R0:W-:Y:S02]  /*11cb70*/  STL [R1+0xcc], R23 ;  /* 0x0000cc1701007387 */ /* 0x0001e40000100800 */
[----:B0-----:R-:W-:-:S05]  /*11cb80*/  IMAD.U32 R23, RZ, RZ, UR6 ;  /* 0x00000006ff177e24 */ /* 0x001fca000f8e00ff */
[----:B------:R0:W-:Y:S01]  /*11cb90*/  STL [R1+0xc8], R23 ;  /* 0x0000c81701007387 */ /* 0x0001e20000100800 */
[----:B----4-:R-:W-:-:S03]  /*11cba0*/  ISETP.GE.AND P2, PT, R5, UR5, PT ;  /* 0x0000000505007c0c */ /* 0x010fc6000bf46270 */
[----:B------:R-:W2:Y:S01]  /*11cbb0*/  LDL.LU R5, [R1+0x5610] ;  /* 0x0056100001057983 */ /* 0x000ea20000300800 */
[----:B------:R-:W-:Y:S01]  /*11cbc0*/  UMOV UR4, UR7 ;  /* 0x0000000700047c82 */ /* 0x000fe20008000000 */
[----:B------:R-:W1:Y:S01]  /*11cbd0*/  LDCU.64 UR6, c[0x0][0x398] ;  /* 0x00007300ff0677ac */ /* 0x000e620008000a00 */
[----:B------:R-:W-:Y:S02]  /*11cbe0*/  ISETP.GE.AND P1, PT, R4, UR4, PT ;  /* 0x0000000404007c0c */ /* 0x000fe4000bf26270 */
[----:B------:R-:W0:Y:S01]  /*11cbf0*/  LDCU.64 UR4, c[0x0][0x398] ;  /* 0x00007300ff0477ac */ /* 0x000e220008000a00 */
[----:B------:R-:W3:Y:S01]  /*11cc00*/  LDL.LU R4, [R1+0x5614] ;  /* 0x0056140001047983 */ /* 0x000ee20000300800 */
[----:B------:R-:W-:Y:S02]  /*11cc10*/  LOP3.LUT R0, R0, 0xffdfffff, RZ, 0xc0, !PT ;  /* 0xffdfffff00007812 */ /* 0x000fe400078ec0ff */
[----:B------:R-:W-:Y:S02]  /*11cc20*/  SHF.R.S32.HI R18, RZ, 0x1f, R17 ;  /* 0x0000001fff127819 */ /* 0x000fe40000011411 */
[----:B------:R-:W-:-:S02]  /*11cc30*/  @P0 LOP3.LUT R0, R0, 0x200000, RZ, 0xfc, !PT ;  /* 0x0020000000000812 */ /* 0x000fc400078efcff */
        /* <DEDUP_REMOVED lines=12> */
[----:B------:R-:W0:Y:S02]  /*11cd00*/  LDCU.64 UR6, c[0x0][0x398] ;  /* 0x00007300ff0677ac */ /* 0x000e240008000a00 */
[----:B------:R-:W-:Y:S02]  /*11cd10*/  @P1 LOP3.LUT R0, R0, 0x80000, RZ, 0xfc, !PT ;  /* 0x0008000000001812 */ /* 0x000fe400078efcff */
[----:B--2---:R-:W-:-:S02]  /*11cd20*/  ISETP.GE.AND P2, PT, R5, UR5, PT ;  /* 0x0000000505007c0c */ /* 0x004fc4000bf46270 */
[----:B------:R-:W2:Y:S01]  /*11cd30*/  LDL.LU R5, [R1+0x561c] ;  /* 0x00561c0001057983 */ /* 0x000ea20000300800 */
[----:B---3--:R-:W-:Y:S01]  /*11cd40*/  ISETP.GE.AND P1, PT, R4, UR4, PT ;  /* 0x0000000404007c0c */ /* 0x008fe2000bf26270 */
[----:B------:R-:W1:Y:S02]  /*11cd50*/  LDCU.64 UR4, c[0x0][0x398] ;  /* 0x00007300ff0477ac */ /* 0x000e640008000a00 */
[----:B------:R-:W3:Y:S01]  /*11cd60*/  LDL.LU R4, [R1+0x5620] ;  /* 0x0056200001047983 */ /* 0x000ee20000300800 */
[----:B------:R-:W-:-:S05]  /*11cd70*/  IADD3 R24, P0, PT, R17, R10, RZ ;  /* 0x0000000a11187210 */ /* 0x000fca0007f1e0ff */
[----:B------:R-:W-:-:S05]  /*11cd80*/  IMAD.X R25, R18, 0x1, R11, P0 ;  /* 0x0000000112197824 */ /* 0x000fca00000e060b */
[----:B------:R1:W-:Y:S01]  /*11cd90*/  STL.64 [R1+0x3fe8], R24 ;  /* 0x003fe81801007387 */ /* 0x0003e20000100a00 */
[----:B------:R-:W-:Y:S01]  /*11cda0*/  LOP3.LUT R0, R0, 0xfffbffff, RZ, 0xc0, !PT ;  /* 0xfffbffff00007812 */ /* 0x000fe200078ec0ff */
[----:B-1----:R-:W-:-:S03]  /*11cdb0*/  IMAD.U32 R24, RZ, RZ, UR4 ;  /* 0x00000004ff187e24 */ /* 0x002fc6000f8e00ff */
[----:B------:R-:W-:Y:S02]  /*11cdc0*/  @P2 LOP3.LUT R0, R0, 0x40000, RZ, 0xfc, !PT ;  /* 0x0004000000002812 */ /* 0x000fe400078efcff */
[----:B------:R1:W-:Y:S02]  /*11cdd0*/  STL [R1+0xbc], R24 ;  /* 0x0000bc1801007387 */ /* 0x0003e40000100800 */
[----:B------:R-:W-:Y:S01]  /*11cde0*/  LOP3.LUT R0, R0, 0xfffdffff, RZ, 0xc0, !PT ;  /* 0xfffdffff00007812 */ /* 0x000fe200078ec0ff */
[----:B0-----:R-:W-:Y:S01]  /*11cdf0*/  UMOV UR4, UR7 ;  /* 0x0000000700047c82 */ /* 0x001fe20008000000 */
[----:B-1----:R-:W-:Y:S02]  /*11ce00*/  IMAD.U32 R24, RZ, RZ, UR6 ;  /* 0x00000006ff187e24 */ /* 0x002fe4000f8e00ff */
[----:B------:R-:W-:Y:S01]  /*11ce10*/  @P1 LOP3.LUT R0, R0, 0x20000, RZ, 0xfc, !PT ;  /* 0x0002000000001812 */ /* 0x000fe200078efcff */
[----:B------:R-:W0:Y:S02]  /*11ce20*/  LDCU UR6, c[0x0][0x3b8] ;  /* 0x00007700ff0677ac */ /* 0x000e240008000800 */
[----:B------:R1:W-:Y:S01]  /*11ce30*/  STL [R1+0xb8], R24 ;  /* 0x0000b81801007387 */ /* 0x0003e20000100800 */
[----:B----4-:R-:W-:-:S02]  /*11ce40*/  ISETP.GE.AND P2, PT, R23, UR5, PT ;  /* 0x0000000517007c0c */ /* 0x010fc4000bf46270 */
[----:B-1----:R-:W-:-:S05]  /*11ce50*/  IADD3 R24, P0, PT, R17, R14, RZ ;  /* 0x0000000e11187210 */ /* 0x002fca0007f1e0ff */
[----:B------:R-:W-:-:S05]  /*11ce60*/  IMAD.X R25, R18, 0x1, R15, P0 ;  /* 0x0000000112197824 */ /* 0x000fca00000e060f */
[----:B------:R-:W-:Y:S04]  /*11ce70*/  STL.64 [R1+0x4018], R24 ;  /* 0x0040181801007387 */ /* 0x000fe80000100a00 */
[----:B------:R-:W4:Y:S01]  /*11ce80*/  LDL.LU R23, [R1+0x5628] ;  /* 0x0056280001177983 */ /* 0x000f220000300800 */
[----:B------:R-:W-:-:S04]  /*11ce90*/  LOP3.LUT R0, R0, 0xfffeffff, RZ, 0xc0, !PT ;  /* 0xfffeffff00007812 */ /* 0x000fc800078ec0ff */
[----:B------:R-:W-:-:S04]  /*11cea0*/  @P2 LOP3.LUT R0, R0, 0x10000, RZ, 0xfc, !PT ;  /* 0x0001000000002812 */ /* 0x000fc800078efcff */
[----:B------:R-:W-:Y:S02]  /*11ceb0*/  LOP3.LUT R0, R0, 0xffff7fff, RZ, 0xc0, !PT ;  /* 0xffff7fff00007812 */ /* 0x000fe400078ec0ff */
[----:B--2---:R-:W-:Y:S01]  /*11cec0*/  ISETP.GE.AND P1, PT, R5, UR4, PT ;  /* 0x0000000405007c0c */ /* 0x004fe2000bf26270 */
[----:B------:R-:W1:Y:S02]  /*11ced0*/  LDCU.64 UR4, c[0x0][0x398] ;  /* 0x00007300ff0477ac */ /* 0x000e640008000a00 */
[----:B-1----:R-:W-:-:S05]  /*11cee0*/  IMAD.U32 R5, RZ, RZ, UR4 ;  /* 0x00000004ff057e24 */ /* 0x002fca000f8e00ff */
[----:B------:R1:W-:Y:S04]  /*11cef0*/  STL [R1+0xb4], R5 ;  /* 0x0000b40501007387 */ /* 0x0003e80000100800 */
[----:B-1----:R-:W2:Y:S01]  /*11cf00*/  LDL.LU R5, [R1+0x5630] ;  /* 0x0056300001057983 */ /* 0x002ea20000300800 */
[----:B------:R-:W-:Y:S01]  /*11cf10*/  UMOV UR4, UR5 ;  /* 0x0000000500047c82 */ /* 0x000fe20008000000 */
[----:B------:R-:W-:Y:S02]  /*11cf20*/  @P1 LOP3.LUT R0, R0, 0x8000, RZ, 0xfc, !PT ;  /* 0x0000800000001812 */ /* 0x000fe400078efcff */
[----:B---3--:R-:W-:Y:S02]  /*11cf30*/  ISETP.GE.AND P1, PT, R4, UR4, PT ;  /* 0x0000000404007c0c */ /* 0x008fe4000bf26270 */
[----:B------:R-:W3:Y:S01]  /*11cf40*/  LDL.LU R4, [R1+0x5634] ;  /* 0x0056340001047983 */ /* 0x000ee20000300800 */
[----:B------:R-:W1:Y:S01]  /*11cf50*/  LDCU.64 UR4, c[0x0][0x398] ;  /* 0x00007300ff0477ac */ /* 0x000e620008000a00 */
[----:B------:R-:W-:-:S05]  /*11cf60*/  IADD3 R24, P0, PT, R17, R12, RZ ;  /* 0x0000000c11187210 */ /* 0x000fca0007f1e0ff */
[----:B------:R-:W-:Y:S02]  /*11cf70*/  IMAD.X R25, R18, 0x1, R13, P0 ;  /* 0x0000000112197824 */ /* 0x000fe400000e060d */
[----:B-1----:R-:W-:Y:S01]  /*11cf80*/  IMAD.U32 R18, RZ, RZ, UR4 ;  /* 0x00000004ff127e24 */ /* 0x002fe2000f8e00ff */
[----:B------:R-:W-:Y:S02]  /*11cf90*/  UMOV UR4, UR5 ;  /* 0x0000000500047c82 */ /* 0x000fe40008000000 */
[----:B----4-:R-:W-:Y:S02]  /*11cfa0*/  ISETP.GE.AND P0, PT, R23, UR4, PT ;  /* 0x0000000417007c0c */ /* 0x010fe4000bf06270 */
[----:B------:R-:W1:Y:S01]  /*11cfb0*/  LDCU.64 UR4, c[0x0][0x398] ;  /* 0x00007300ff0477ac */ /* 0x000e620008000a00 */
[----:B------:R-:W-:Y:S04]  /*11cfc0*/  STL.64 [R1+0x4030], R24 ;  /* 0x0040301801007387 */ /* 0x000fe80000100a00 */
[----:B------:R4:W-:Y:S04]  /*11cfd0*/  STL [R1+0xb0], R18 ;  /* 0x0000b01201007387 */ /* 0x0009e80000100800 */
[----:B------:R-:W3:Y:S01]  /*11cfe0*/  LDL.LU R26, [R1+0x5638] ;  /* 0x00563800011a7983 */ /* 0x000ee20000300800 */
[----:B0-----:R-:W-:Y:S01]  /*11cff0*/  VIADD R17, R17, UR6 ;  /* 0x0000000611117c36 */ /* 0x001fe20008000000 */
[----:B------:R-:W0:Y:S01]  /*11d000*/  LDCU.64 UR6, c[0x0][0x398] ;  /* 0x00007300ff0677ac */ /* 0x000e220008000a00 */
[----:B------:R-:W-:-:S04]  /*11d010*/  LOP3.LUT R0, R0, 0xffffbfff, RZ, 0xc0, !PT ;  /* 0xffffbfff00007812 */ /* 0x000fc800078ec0ff */
[----:B------:R-:W-:Y:S01]  /*11d020*/  @P1 LOP3.LUT R0, R0, 0x4000, RZ, 0xfc, !PT ;  /* 0x0000400000001812 */ /* 0x000fe200078efcff */
[----:B-1----:R-:W-:Y:S01]  /*11d030*/  IMAD.U32 R23, RZ, RZ, UR4 ;  /* 0x00000004ff177e24 */ /* 0x002fe2000f8e00ff */
[----:B0-----:R-:W-:Y:S02]  /*11d040*/  UMOV UR4, UR7 ;  /* 0x0000000700047c82 */ /* 0x001fe40008000000 */
[----:B------:R-:W-:Y:S02]  /*11d050*/  LOP3.LUT R0, R0, 0xffffdfff, RZ, 0xc0, !PT ;  /* 0xffffdfff00007812 */ /* 0x000fe400078ec0ff */
[----:B----4-:R-:W-:Y:S02]  /*11d060*/  SHF.R.S32.HI R18, RZ, 0x1f, R17 ;  /* 0x0000001fff127819 */ /* 0x010fe40000011411 */
[----:B------:R-:W-:Y:S02]  /*11d070*/  @P0 LOP3.LUT R0, R0, 0x2000, RZ, 0xfc, !PT ;  /* 0x0000200000000812 */ /* 0x000fe400078efcff */
[----:B------:R-:W-:-:S05]  /*11d080*/  IADD3 R28, P0, PT, R17, R6, RZ ;  /* 0x00000006111c7210 */ /* 0x000fca0007f1e0ff */
[----:B------:R-:W-:Y:S01]  /*11d090*/  IMAD.X R29, R18, 0x1, R9, P0 ;  /* 0x00000001121d7824 */ /* 0x000fe200000e0609 */
[----:B--2---:R-:W-:Y:S02]  /*11d0a0*/  ISETP.GE.AND P2, PT, R5, UR5, PT ;  /* 0x0000000505007c0c */ /* 0x004fe4000bf46270 */
[----:B------:R-:W2:Y:S01]  /*11d0b0*/  LDL.LU R5, [R1+0x563c] ;  /* 0x00563c0001057983 */ /* 0x000ea20000300800 */
[----:B---3--:R-:W-:Y:S01]  /*11d0c0*/  ISETP.GE.AND P1, PT, R4, UR4, PT ;  /* 0x0000000404007c0c */ /* 0x008fe2000bf26270 */
[----:B------:R-:W0:Y:S02]  /*11d0d0*/  LDCU.64 UR4, c[0x0][0x398] ;  /* 0x00007300ff0477ac */ /* 0x000e240008000a00 */
[----:B------:R-:W-:Y:S01]  /*11d0e0*/  STL.64 [R1+0x4010], R28 ;  /* 0x0040101c01007387 */ /* 0x000fe20000100a00 */
[----:B0-----:R-:W-:-:S05]  /*11d0f0*/  IMAD.U32 R4, RZ, RZ, UR4 ;  /* 0x00000004ff047e24 */ /* 0x001fca000f8e00ff */
[----:B------:R0:W-:Y:S04]  /*11d100*/  STL [R1+0x94], R4 ;  /* 0x0000940401007387 */ /* 0x0001e80000100800 */
[----:B------:R-:W3:Y:S04]  /*11d110*/  LDL.LU R24, [R1+0x5640] ;  /* 0x0056400001187983 */ /* 0x000ee80000300800 */
[----:B0-----:R-:W4:Y:S01]  /*11d120*/  LDL.LU R4, [R1+0x5644] ;  /* 0x0056440001047983 */ /* 0x001f220000300800 */
[----:B------:R-:W-:Y:S01]  /*11d130*/  IMAD.U32 R25, RZ, RZ, UR6 ;  /* 0x00000006ff197e24 */ /* 0x000fe2000f8e00ff */
[----:B------:R-:W0:Y:S01]  /*11d140*/  LDCU.64 UR6, c[0x0][0x398] ;  /* 0x00007300ff0677ac */ /* 0x000e220008000a00 */
[----:B------:R-:W-:-:S04]  /*11d150*/  LOP3.LUT R0, R0, 0xffffefff, RZ, 0xc0, !PT ;  /* 0xffffefff00007812 */ /* 0x000fc800078ec0ff */
[----:B------:R-:W-:-:S04]  /*11d160*/  @P2 LOP3.LUT R0, R0, 0x1000, RZ, 0xfc, !PT ;  /* 0x0000100000002812 */ /* 0x000fc800078efcff */
[----:B------:R-:W-:Y:S02]  /*11d170*/  LOP3.LUT R0, R0, 0xfffff7ff, RZ, 0xc0, !PT ;  /* 0xfffff7ff00007812 */ /* 0x000fe400078ec0ff */
[----:B------:R-:W-:Y:S02]  /*11d180*/  ISETP.GE.AND P2, PT, R26, UR5, PT ;  /* 0x000000051a007c0c */ /* 0x000fe4000bf46270 */
[----:B------:R-:W-:Y:S01]  /*11d190*/  @P1 LOP3.LUT R0, R0, 0x800, RZ, 0xfc, !PT ;  /* 0x0000080000001812 */ /* 0x000fe200078efcff */
[----:B0-----:R-:W-:Y:S01]  /*11d1a0*/  UMOV UR4, UR7 ;  /* 0x0000000700047c82 */ /* 0x001fe20008000000 */
[----:B------:R-:W-:Y:S01]  /*11d1b0*/  IMAD.U32 R27, RZ, RZ, UR6 ;  /* 0x00000006ff1b7e24 */ /* 0x000fe2000f8e00ff */
[----:B------:R-:W-:Y:S01]  /*11d1c0*/  IADD3 R26, P0, PT, R17, R10, RZ ;  /* 0x0000000a111a7210 */ /* 0x000fe20007f1e0ff */
[----:B------:R-:W0:Y:S03]  /*11d1d0*/  LDCU.64 UR6, c[0x0][0x398] ;  /* 0x00007300ff0677ac */ /* 0x000e260008000a00 */
[----:B------:R1:W-:Y:S02]  /*11d1e0*/  STL [R1+0x90], R27 ;  /* 0x0000901b01007387 */ /* 0x0003e40000100800 */
[----:B-1----:R-:W-:-:S05]  /*11d1f0*/  IMAD.X R27, R18, 0x1, R11, P0 ;  /* 0x00000001121b7824 */ /* 0x002fca00000e060b */
[----:B------:R0:W-:Y:S01]  /*11d200*/  STL.64 [R1+0x4028], R26 ;  /* 0x0040281a01007387 */ /* 0x0001e20000100a00 */
[----:B------:R-:W-:-:S04]  /*11d210*/  LOP3.LUT R0, R0, 0xfffffbff, RZ, 0xc0, !PT ;  /* 0xfffffbff00007812 */ /* 0x000fc800078ec0ff */
[----:B------:R-:W-:Y:S01]  /*11d220*/  @P2 LOP3.LUT R0, R0, 0x400, RZ, 0xfc, !PT ;  /* 0x0000040000002812 */ /* 0x000fe200078efcff */
[----:B0-----:R-:W-:-:S03]  /*11d230*/  IMAD.U32 R26, RZ, RZ, UR6 ;  /* 0x00000006ff1a7e24 */ /* 0x001fc6000f8e00ff */
[----:B------:R-:W-:Y:S01]  /*11d240*/  LOP3.LUT R0, R0, 0xfffffdff, RZ, 0xc0, !PT ;  /* 0xfffffdff00007812 */ /* 0x000fe200078ec0ff */
[----:B------:R-:W0:Y:S01]  /*11d250*/  LDCU UR6, c[0x0][0x3b8] ;  /* 0x00007700ff0677ac */ /* 0x000e220008000800 */
[----:B--2---:R-:W-:Y:S01]  /*11d260*/  ISETP.GE.AND P1, PT, R5, UR4, PT ;  /* 0x0000000405007c0c */ /* 0x004fe2000bf26270 */
[----:B------:R-:W1:Y:S02]  /*11d270*/  LDCU.64 UR4, c[0x0][0x398] ;  /* 0x00007300ff0477ac */ /* 0x000e640008000a00 */
[----:B-1----:R-:W-:-:S05]  /*11d280*/  IMAD.U32 R5, RZ, RZ, UR4 ;  /* 0x00000004ff057e24 */ /* 0x002fca000f8e00ff */
[----:B------:R1:W-:Y:S04]  /*11d290*/  STL [R1+0x8c], R5 ;  /* 0x00008c0501007387 */ /* 0x0003e80000100800 */
[----:B-1----:R-:W2:Y:S04]  /*11d2a0*/  LDL.LU R5, [R1+0x5648] ;  /* 0x0056480001057983 */ /* 0x002ea80000300800 */
[----:B------:R1:W-:Y:S01]  /*11d2b0*/  STL [R1+0x88], R26 ;  /* 0x0000881a01007387 */ /* 0x0003e20000100800 */
[----:B------:R-:W-:Y:S01]  /*11d2c0*/  UMOV UR4, UR7 ;  /* 0x0000000700047c82 */ /* 0x000fe20008000000 */
[----:B-1----:R-:W-:-:S02]  /*11d2d0*/  IADD3 R26, P0, PT, R17, R14, RZ ;  /* 0x0000000e111a7210 */ /* 0x002fc40007f1e0ff */
[----:B------:R-:W-:-:S03]  /*11d2e0*/  @P1 LOP3.LUT R0, R0, 0x200, RZ, 0xfc, !PT ;  /* 0x0000020000001812 */ /* 0x000fc600078efcff */
[----:B------:R-:W-:Y:S01]  /*11d2f0*/  IMAD.X R27, R18, 0x1, R15, P0 ;  /* 0x00000001121b7824 */ /* 0x000fe200000e060f */
[----:B----4-:R-:W-:-:S04]  /*11d300*/  ISETP.GE.AND P1, PT, R4, UR4, PT ;  /* 0x0000000404007c0c */ /* 0x010fc8000bf26270 */
[----:B------:R1:W-:Y:S04]  /*11d310*/  STL.64 [R1+0x4040], R26 ;  /* 0x0040401a01007387 */ /* 0x0003e80000100a00 */
[----:B------:R-:W4:Y:S01]  /*11d320*/  LDL.LU R4, [R1+0x564c] ;  /* 0x00564c0001047983 */ /* 0x000f220000300800 */
[----:B---3--:R-:W-:Y:S01]  /*11d330*/  ISETP.GE.AND P2, PT, R24, UR5, PT ;  /* 0x0000000518007c0c */ /* 0x008fe2000bf46270 */
[----:B------:R-:W3:Y:S01]  /*11d340*/  LDCU.64 UR4, c[0x0][0x398] ;  /* 0x00007300ff0477ac */ /* 0x000ee20008000a00 */
[----:B------:R-:W-:-:S11]  /*11d350*/  LOP3.LUT R0, R0, 0xfffffeff, RZ, 0xc0, !PT ;  /* 0xfffffeff00007812 */ /* 0x000fd600078ec0ff */
[----:B------:R-:W-:-:S04]  /*11d360*/  @P2 LOP3.LUT R0, R0, 0x100, RZ, 0xfc, !PT ;  /* 0x0000010000002812 */ /* 0x000fc800078efcff */
[----:B------:R-:W-:Y:S01]  /*11d370*/  LOP3.LUT R0, R0, 0xffffff7f, RZ, 0xc0, !PT ;  /* 0xffffff7f00007812 */ /* 0x000fe200078ec0ff */
[----:B---3--:R-:W-:Y:S01]  /*11d380*/  IMAD.U32 R24, RZ, RZ, UR4 ;  /* 0x00000004ff187e24 */ /* 0x008fe2000f8e00ff */
[----:B------:R-:W-:Y:S02]  /*11d390*/  UMOV UR4, UR5 ;  /* 0x0000000500047c82 */ /* 0x000fe40008000000 */
[----:B------:R-:W-:Y:S02]  /*11d3a0*/  @P1 LOP3.LUT R0, R0, 0x80, RZ, 0xfc, !PT ;  /* 0x0000008000001812 */ /* 0x000fe400078efcff */
[----:B------:R3:W-:Y:S01]  /*11d3b0*/  STL [R1+0x84], R24 ;  /* 0x0000841801007387 */ /* 0x0007e20000100800 */
[----:B-1----:R-:W-:-:S05]  /*11d3c0*/  IADD3 R26, P0, PT, R17, R12, RZ ;  /* 0x0000000c111a7210 */ /* 0x002fca0007f1e0ff */
[----:B------:R-:W-:Y:S01]  /*11d3d0*/  IMAD.X R27, R18, 0x1, R13, P0 ;  /* 0x00000001121b7824 */ /* 0x000fe200000e060d */
[----:B--2---:R-:W-:Y:S01]  /*11d3e0*/  ISETP.GE.AND P1, PT, R5, UR4, PT ;  /* 0x0000000405007c0c */ /* 0x004fe2000bf26270 */
[----:B------:R-:W1:Y:S01]  /*11d3f0*/  LDCU.64 UR4, c[0x0][0x398] ;  /* 0x00007300ff0477ac */ /* 0x000e620008000a00 */
[----:B------:R-:W2:Y:S04]  /*11d400*/  LDL.LU R5, [R1+0x5650] ;  /* 0x0056500001057983 */ /* 0x000ea80000300800 */
[----:B------:R-:W-:Y:S01]  /*11d410*/  STL.64 [R1+0x4050], R26 ;  /* 0x0040501a01007387 */ /* 0x000fe20000100a00 */
[----:B-1----:R-:W-:Y:S01]  /*11d420*/  IMAD.U32 R18, RZ, RZ, UR4 ;  /* 0x00000004ff127e24 */ /* 0x002fe2000f8e00ff */
[----:B------:R-:W-:Y:S02]  /*11d430*/  UMOV UR4, UR5 ;  /* 0x0000000500047c82 */ /* 0x000fe40008000000 */
[----:B----4-:R-:W-:-:S02]  /*11d440*/  ISETP.GE.AND P0, PT, R4, UR4, PT ;  /* 0x0000000404007c0c */ /* 0x010fc4000bf06270 */
[----:B------:R-:W-:Y:S04]  /*11d450*/  STL [R1+0x80], R18 ;  /* 0x0000801201007387 */ /* 0x000fe80000100800 */
[----:B------:R-:W4:Y:S01]  /*11d460*/  LDL.LU R4, [R1+0x5654] ;  /* 0x0056540001047983 */ /* 0x000f220000300800 */
[----:B------:R-:W3:Y:S01]  /*11d470*/  LDCU.64 UR4, c[0x0][0x398] ;  /* 0x00007300ff0477ac */ /* 0x000ee20008000a00 */
[----:B0-----:R-:W-:Y:S01]  /*11d480*/  VIADD R17, R17, UR6 ;  /* 0x0000000611117c36 */ /* 0x001fe20008000000 */
[----:B------:R-:W0:Y:S01]  /*11d490*/  LDCU.64 UR6, c[0x0][0x398] ;  /* 0x00007300ff0677ac */ /* 0x000e220008000a00 */
[----:B---3--:R-:W-:-:S05]  /*11d4a0*/  IMAD.U32 R24, RZ, RZ, UR4 ;  /* 0x00000004ff187e24 */ /* 0x008fca000f8e00ff */
[----:B------:R0:W-:Y:S02]  /*11d4b0*/  STL [R1+0x7c], R24 ;  /* 0x00007c1801007387 */ /* 0x0001e40000100800 */
[----:B0-----:R-:W-:-:S05]  /*11d4c0*/  IMAD.U32 R24, RZ, RZ, UR6 ;  /* 0x00000006ff187e24 */ /* 0x001fca000f8e00ff */
[----:B------:R0:W-:Y:S04]  /*11d4d0*/  STL [R1+0x78], R24 ;  /* 0x0000781801007387 */ /* 0x0001e80000100800 */
[----:B------:R-:W3:Y:S01]  /*11d4e0*/  LDL.LU R26, [R1+0x5658] ;  /* 0x00565800011a7983 */ /* 0x000ee20000300800 */
[----:B------:R-:W-:Y:S01]  /*11d4f0*/  LOP3.LUT R0, R0, 0xffffffbf, RZ, 0xc0, !PT ;  /* 0xffffffbf00007812 */ /* 0x000fe200078ec0ff */
[----:B------:R-:W-:Y:S01]  /*11d500*/  UMOV UR4, UR7 ;  /* 0x0000000700047c82 */ /* 0x000fe20008000000 */
[----:B------:R-:W1:Y:S02]  /*11d510*/  LDCU.64 UR6, c[0x0][0x398] ;  /* 0x00007300ff0677ac */ /* 0x000e640008000a00 */
[----:B------:R-:W-:-:S04]  /*11d520*/  @P1 LOP3.LUT R0, R0, 0x40, RZ, 0xfc, !PT ;  /* 0x0000004000001812 */ /* 0x000fc800078efcff */
[----:B------:R-:W-:Y:S02]  /*11d530*/  LOP3.LUT R0, R0, 0xffffffdf, RZ, 0xc0, !PT ;  /* 0xffffffdf00007812 */ /* 0x000fe400078ec0ff */
[----:B------:R-:W-:Y:S02]  /*11d540*/  SHF.R.S32.HI R18, RZ, 0x1f, R17 ;  /* 0x0000001fff127819 */ /* 0x000fe40000011411 */
[----:B------:R-:W-:Y:S02]  /*11d550*/  @P0 LOP3.LUT R0, R0, 0x20, RZ, 0xfc, !PT ;  /* 0x0000002000000812 */ /* 0x000fe400078efcff */
[----:B------:R-:W-:-:S05]  /*11d560*/  IADD3 R28, P0, PT, R17, R6, RZ ;  /* 0x00000006111c7210 */ /* 0x000fca0007f1e0ff */
[----:B------:R-:W-:Y:S01]  /*11d570*/  IMAD.X R29, R18, 0x1, R9, P0 ;  /* 0x00000001121d7824 */ /* 0x000fe200000e0609 */
[----:B--2---:R-:W-:Y:S02]  /*11d580*/  ISETP.GE.AND P2, PT, R5, UR5, PT ;  /* 0x0000000505007c0c */ /* 0x004fe4000bf46270 */
[----:B------:R-:W2:Y:S01]  /*11d590*/  LDL.LU R5, [R1+0x565c] ;  /* 0x00565c0001057983 */ /* 0x000ea20000300800 */
[----:B----4-:R-:W-:Y:S01]  /*11d5a0*/  ISETP.GE.AND P1, PT, R4, UR4, PT ;  /* 0x0000000404007c0c */ /* 0x010fe2000bf26270 */
[----:B------:R-:W0:Y:S01]  /*11d5b0*/  LDCU.64 UR4, c[0x0][0x398] ;  /* 0x00007300ff0477ac */ /* 0x000e220008000a00 */
[----:B-1----:R-:W-:Y:S01]  /*11d5c0*/  IMAD.U32 R4, RZ, RZ, UR6 ;  /* 0x00000006ff047e24 */ /* 0x002fe2000f8e00ff */
[----:B------:R-:W-:Y:S01]  /*11d5d0*/  STL.64 [R1+0x4038], R28 ;  /* 0x0040381c01007387 */ /* 0x000fe20000100a00 */
[----:B0-----:R-:W-:-:S05]  /*11d5e0*/  IMAD.U32 R24, RZ, RZ, UR4 ;  /* 0x00000004ff187e24 */ /* 0x001fca000f8e00ff */
[----:B------:R0:W-:Y:S04]  /*11d5f0*/  STL.64 [R1+0x5770], R24 ;  /* 0x0057701801007387 */ /* 0x0001e80000100a00 */
[----:B------:R1:W-:Y:S04]  /*11d600*/  STL [R1+0x5780], R4 ;  /* 0x0057800401007387 */ /* 0x0003e80000100800 */
[----:B0-----:R-:W4:Y:S04]  /*11d610*/  LDL.LU R24, [R1+0x5660] ;  /* 0x0056600001187983 */ /* 0x001f280000300800 */
[----:B-1----:R-:W4:Y:S01]  /*11d620*/  LDL.LU R4, [R1+0x5664] ;  /* 0x0056640001047983 */ /* 0x002f220000300800 */
[----:B------:R-:W-:-:S04]  /*11d630*/  LOP3.LUT R0, R0, 0xffffffef, RZ, 0xc0, !PT ;  /* 0xffffffef00007812 */ /* 0x000fc800078ec0ff */
[----:B------:R-:W-:Y:S01]  /*11d640*/  @P2 LOP3.LUT R0, R0, 0x10, RZ, 0xfc, !PT ;  /* 0x0000001000002812 */ /* 0x000fe200078efcff */
[----:B------:R-:W-:Y:S01]  /*11d650*/  UMOV UR4, UR7 ;  /* 0x0000000700047c82 */ /* 0x000fe20008000000 */
[----:B---3--:R-:W-:Y:S02]  /*11d660*/  ISETP.GE.AND P2, PT, R26, UR5, PT ;  /* 0x000000051a007c0c */ /* 0x008fe4000bf46270 */
[----:B------:R-:W-:Y:S01]  /*11d670*/  LOP3.LUT R0, R0, 0xfffffff7, RZ, 0xc0, !PT ;  /* 0xfffffff700007812 */ /* 0x000fe200078ec0ff */
[----:B------:R-:W0:Y:S03]  /*11d680*/  LDCU.64 UR6, c[0x0][0x398] ;  /* 0x00007300ff0677ac */ /* 0x000e260008000a00 */
[----:B------:R-:W-:Y:S02]  /*11d690*/  @P1 LOP3.LUT R0, R0, 0x8, RZ, 0xfc, !PT ;  /* 0x0000000800001812 */ /* 0x000fe400078efcff */
[----:B------:R-:W-:-:S05]  /*11d6a0*/  IADD3 R26, P0, PT, R17, R10, RZ ;  /* 0x0000000a111a7210 */ /* 0x000fca0007f1e0ff */
[----:B------:R-:W-:-:S05]  /*11d6b0*/  IMAD.X R27, R18, 0x1, R11, P0 ;  /* 0x00000001121b7824 */ /* 0x000fca00000e060b */
[----:B------:R-:W-:Y:S01]  /*11d6c0*/  STL.64 [R1+0x4048], R26 ;  /* 0x0040481a01007387 */ /* 0x000fe20000100a00 */
[----:B------:R-:W-:-:S04]  /*11d6d0*/  LOP3.LUT R0, R0, 0xfffffffb, RZ, 0xc0, !PT ;  /* 0xfffffffb00007812 */ /* 0x000fc800078ec0ff */
[----:B------:R-:W-:Y:S01]  /*11d6e0*/  @P2 LOP3.LUT R0, R0, 0x4, RZ, 0xfc, !PT ;  /* 0x0000000400002812 */ /* 0x000fe200078efcff */
[----:B0-----:R-:W-:Y:S01]  /*11d6f0*/  IMAD.U32 R25, RZ, RZ, UR6 ;  /* 0x00000006ff197e24 */ /* 0x001fe2000f8e00ff */
[----:B------:R-:W0:Y:S02]  /*11d700*/  LDCU UR6, c[0x0][0x3b8] ;  /* 0x00007700ff0677ac */ /* 0x000e240008000800 */
        /* <DEDUP_REMOVED lines=8> */
[----:B------:R1:W-:Y:S01]  /*11d790*/  STL [R1+0x68], R25 ;  /* 0x0000681901007387 */ /* 0x0003e20000100800 */
[----:B----4-:R-:W-:-:S03]  /*11d7a0*/  ISETP.GE.AND P1, PT, R4, UR4, PT ;  /* 0x0000000404007c0c */ /* 0x010fc6000bf26270 */
[----:B------:R-:W3:Y:S01]  /*11d7b0*/  LDL.LU R4, [R1+0x566c] ;  /* 0x00566c0001047983 */ /* 0x000ee20000300800 */
[----:B------:R-:W-:Y:S01]  /*11d7c0*/  ISETP.GE.AND P2, PT, R24, UR5, PT ;  /* 0x0000000518007c0c */ /* 0x000fe2000bf46270 */
[----:B------:R-:W4:Y:S01]  /*11d7d0*/  LDCU.64 UR4, c[0x0][0x398] ;  /* 0x00007300ff0477ac */ /* 0x000f220008000a00 */
[----:B------:R-:W-:-:S05]  /*11d7e0*/  IADD3 R24, P0, PT, R17, R14, RZ ;  /* 0x0000000e11187210 */ /* 0x000fca0007f1e0ff */
[----:B-1----:R-:W-:-:S05]  /*11d7f0*/  IMAD.X R25, R18, 0x1, R15, P0 ;  /* 0x0000000112197824 */ /* 0x002fca00000e060f */
[----:B------:R4:W-:Y:S02]  /*11d800*/  STL.64 [R1+0x4070], R24 ;  /* 0x0040701801007387 */ /* 0x0009e40000100a00 */
[----:B----4-:R-:W-:-:S05]  /*11d810*/  IMAD.U32 R24, RZ, RZ, UR4 ;  /* 0x00000004ff187e24 */ /* 0x010fca000f8e00ff */
[----:B------:R1:W-:Y:S02]  /*11d820*/  STL [R1+0x64], R24 ;  /* 0x0000641801007387 */ /* 0x0003e40000100800 */
[----:B-1----:R-:W-:-:S05]  /*11d830*/  IADD3 R24, P0, PT, R17, R12, RZ ;  /* 0x0000000c11187210 */ /* 0x002fca0007f1e0ff */
[----:B------:R-:W-:-:S05]  /*11d840*/  IMAD.X R25, R18, 0x1, R13, P0 ;  /* 0x0000000112197824 */ /* 0x000fca00000e060d */
[----:B------:R1:W-:Y:S01]  /*11d850*/  STL.64 [R1+0x4088], R24 ;  /* 0x0040881801007387 */ /* 0x0003e20000100a00 */
[----:B------:R-:W-:Y:S01]  /*11d860*/  UMOV UR4, UR5 ;  /* 0x0000000500047c82 */ /* 0x000fe20008000000 */
[----:B------:R-:W-:Y:S02]  /*11d870*/  @P1 LOP3.LUT R3, R3, 0x80000000, RZ, 0xfc, !PT ;  /* 0x8000000003031812 */ /* 0x000fe400078efcff */
[----:B-1----:R-:W4:Y:S04]  /*11d880*/  LDL.LU R25, [R1+0x5670] ;  /* 0x0056700001197983 */ /* 0x002f280000300800 */
[----:B------:R-:W4:Y:S01]  /*11d890*/  LDL.LU R24, [R1+0x5674] ;  /* 0x0056740001187983 */ /* 0x000f220000300800 */
[----:B--2---:R-:W-:Y:S01]  /*11d8a0*/  ISETP.GE.AND P1, PT, R5, UR4, PT ;  /* 0x0000000405007c0c */ /* 0x004fe2000bf26270 */
[----:B------:R-:W1:Y:S02]  /*11d8b0*/  LDCU.64 UR4, c[0x0][0x398] ;  /* 0x00007300ff0477ac */ /* 0x000e640008000a00 */
[----:B------:R-:W2:Y:S01]  /*11d8c0*/  LDL.LU R5, [R1+0x5678] ;  /* 0x0056780001057983 */ /* 0x000ea20000300800 */
[----:B-1----:R-:W-:Y:S01]  /*11d8d0*/  IMAD.U32 R26, RZ, RZ, UR4 ;  /* 0x00000004ff1a7e24 */ /* 0x002fe2000f8e00ff */
[----:B------:R-:W-:-:S02]  /*11d8e0*/  UMOV UR4, UR5 ;  /* 0x0000000500047c82 */ /* 0x000fc40008000000 */
[----:B---3--:R-:W-:Y:S01]  /*11d8f0*/  ISETP.GE.AND P0, PT, R4, UR4, PT ;  /* 0x0000000404007c0c */ /* 0x008fe2000bf06270 */
[----:B0-----:R-:W-:Y:S01]  /*11d900*/  VIADD R17, R17, UR6 ;  /* 0x0000000611117c36 */ /* 0x001fe20008000000 */
[----:B------:R-:W3:Y:S01]  /*11d910*/  LDL.LU R4, [R1+0x567c] ;  /* 0x00567c0001047983 */ /* 0x000ee20000300800 */
[----:B------:R-:W0:Y:S01]  /*11d920*/  LDCU.64 UR4, c[0x0][0x398] ;  /* 0x00007300ff0477ac */ /* 0x000e220008000a00 */
[----:B------:R-:W1:Y:S01]  /*11d930*/  LDCU.64 UR6, c[0x0][0x398] ;  /* 0x00007300ff0677ac */ /* 0x000e620008000a00 */
[----:B------:R-:W-:Y:S02]  /*11d940*/  LOP3.LUT R0, R0, 0xfffffffe, RZ, 0xc0, !PT ;  /* 0xfffffffe00007812 */ /* 0x000fe400078ec0ff */
[----:B------:R-:W-:Y:S02]  /*11d950*/  LOP3.LUT R3, R3, 0xbfffffff, RZ, 0xc0, !PT ;  /* 0xbfffffff03037812 */ /* 0x000fe400078ec0ff */
[----:B------:R-:W-:Y:S02]  /*11d960*/  @P2 LOP3.LUT R0, R0, 0x1, RZ, 0xfc, !PT ;  /* 0x0000000100002812 */ /* 0x000fe400078efcff */
[----:B------:R-:W-:-:S04]  /*11d970*/  @P1 LOP3.LUT R3, R3, 0x40000000, RZ, 0xfc, !PT ;  /* 0x4000000003031812 */ /* 0x000fc800078efcff */
[----:B------:R-:W-:Y:S01]  /*11d980*/  LOP3.LUT R3, R3, 0xdfffffff, RZ, 0xc0, !PT ;  /* 0xdfffffff03037812 */ /* 0x000fe200078ec0ff */
[----:B0-----:R-:W-:Y:S01]  /*11d990*/  IMAD.U32 R29, RZ, RZ, UR4 ;  /* 0x00000004ff1d7e24 */ /* 0x001fe2000f8e00ff */
[----:B-1----:R-:W-:Y:S01]  /*11d9a0*/  UMOV UR4, UR7 ;  /* 0x0000000700047c82 */ /* 0x002fe20008000000 */
[----:B------:R-:W-:Y:S01]  /*11d9b0*/  UMOV UR15, UR6 ;  /* 0x00000006000f7c82 */ /* 0x000fe20008000000 */
[----:B------:R-:W-:Y:S01]  /*11d9c0*/  @P0 LOP3.LUT R3, R3, 0x20000000, RZ, 0xfc, !PT ;  /* 0x2000000003030812 */ /* 0x000fe200078efcff */
[----:B------:R-:W0:Y:S01]  /*11d9d0*/  LDCU.64 UR6, c[0x0][0x398] ;  /* 0x00007300ff0677ac */ /* 0x000e220008000a00 */
[----:B------:R-:W-:Y:S02]  /*11d9e0*/  SHF.R.S32.HI R18, RZ, 0x1f, R17 ;  /* 0x0000001fff127819 */ /* 0x000fe40000011411 */
[----:B------:R-:W-:Y:S02]  /*11d9f0*/  LOP3.LUT R3, R3, 0xefffffff, RZ, 0xc0, !PT ;  /* 0xefffffff03037812 */ /* 0x000fe400078ec0ff */
[----:B----4-:R-:W-:-:S02]  /*11da00*/  ISETP.GE.AND P2, PT, R25, UR5, PT ;  /* 0x0000000519007c0c */ /* 0x010fc4000bf46270 */
[----:B------:R-:W-:Y:S01]  /*11da10*/  ISETP.GE.AND P1, PT, R24, UR4, PT ;  /* 0x0000000418007c0c */ /* 0x000fe2000bf26270 */
[----:B------:R-:W1:Y:S01]  /*11da20*/  LDCU.64 UR4, c[0x0][0x398] ;  /* 0x00007300ff0477ac */ /* 0x000e620008000a00 */
[----:B------:R-:W-:-:S05]  /*11da30*/  IADD3 R24, P0, PT, R17, R6, RZ ;  /* 0x0000000611187210 */ /* 0x000fca0007f1e0ff */
[----:B------:R-:W-:-:S05]  /*11da40*/  IMAD.X R25, R18, 0x1, R9, P0 ;  /* 0x0000000112197824 */ /* 0x000fca00000e0609 */
[----:B------:R1:W-:Y:S01]  /*11da50*/  STL.64 [R1+0x4068], R24 ;  /* 0x0040681801007387 */ /* 0x0003e20000100a00 */
[----:B------:R-:W-:-:S04]  /*11da60*/  @P2 LOP3.LUT R3, R3, 0x10000000, RZ, 0xfc, !PT ;  /* 0x1000000003032812 */ /* 0x000fc800078efcff */
[----:B------:R-:W-:Y:S01]  /*11da70*/  LOP3.LUT R3, R3, 0xf7ffffff, RZ, 0xc0, !PT ;  /* 0xf7ffffff03037812 */ /* 0x000fe200078ec0ff */
[----:B-1----:R-:W-:Y:S01]  /*11da80*/  IMAD.U32 R24, RZ, RZ, UR4 ;  /* 0x00000004ff187e24 */ /* 0x002fe2000f8e00ff */
[----:B0-----:R-:W-:-:S04]  /*11da90*/  UMOV UR4, UR7 ;  /* 0x0000000700047c82 */ /* 0x001fc80008000000 */
[----:B------:R0:W-:Y:S01]  /*11daa0*/  STL [R1+0x58], R24 ;  /* 0x0000581801007387 */ /* 0x0001e20000100800 */
[----:B------:R-:W-:Y:S01]  /*11dab0*/  @P1 LOP3.LUT R3, R3, 0x8000000, RZ, 0xfc, !PT ;  /* 0x0800000003031812 */ /* 0x000fe200078efcff */
[----:B0-----:R-:W-:Y:S01]  /*11dac0*/  IMAD.U32 R24, RZ, RZ, UR6 ;  /* 0x00000006ff187e24 */ /* 0x001fe2000f8e00ff */
[----:B------:R-:W0:Y:S04]  /*11dad0*/  LDCU.64 UR6, c[0x0][0x398] ;  /* 0x00007300ff0677ac */ /* 0x000e280008000a00 */
[----:B------:R1:W-:Y:S04]  /*11dae0*/  STL [R1+0x54], R24 ;  /* 0x0000541801007387 */ /* 0x0003e80000100800 */
[----:B------:R-:W4:Y:S04]  /*11daf0*/  LDL.LU R25, [R1+0x5680] ;  /* 0x0056800001197983 */ /* 0x000f280000300800 */
[----:B-1----:R-:W4:Y:S01]  /*11db00*/  LDL.LU R24, [R1+0x5684] ;  /* 0x0056840001187983 */ /* 0x002f220000300800 */
[----:B--2---:R-:W-:-:S02]  /*11db10*/  ISETP.GE.AND P2, PT, R5, UR5, PT ;  /* 0x0000000505007c0c */ /* 0x004fc4000bf46270 */
[----:B---3--:R-:W-:Y:S01]  /*11db20*/  ISETP.GE.AND P1, PT, R4, UR4, PT ;  /* 0x0000000404007c0c */ /* 0x008fe2000bf26270 */
[----:B------:R-:W1:Y:S01]  /*11db30*/  LDCU.64 UR4, c[0x0][0x398] ;  /* 0x00007300ff0477ac */ /* 0x000e620008000a00 */
[----:B------:R-:W-:-:S05]  /*11db40*/  IADD3 R4, P0, PT, R17, R10, RZ ;  /* 0x0000000a11047210 */ /* 0x000fca0007f1e0ff */
[----:B------:R-:W-:-:S05]  /*11db50*/  IMAD.X R5, R18, 0x1, R11, P0 ;  /* 0x0000000112057824 */ /* 0x000fca00000e060b */
[----:B------:R1:W-:Y:S02]  /*11db60*/  STL.64 [R1+0x4080], R4 ;  /* 0x0040800401007387 */ /* 0x0003e40000100a00 */
[----:B-1----:R-:W-:Y:S02]  /*11db70*/  IMAD.U32 R5, RZ, RZ, UR4 ;  /* 0x00000004ff057e24 */ /* 0x002fe4000f8e00ff */
[----:B------:R-:W2:Y:S04]  /*11db80*/  LDL.LU R4, [R1+0x5780] ;  /* 0x0057800001047983 */ /* 0x000ea80000300800 */
[----:B------:R-:W-:Y:S04]  /*11db90*/  STL.64 [R1+0x5778], R10 ;  /* 0x0057780a01007387 */ /* 0x000fe80000100a00 */
[----:B------:R1:W-:Y:S04]  /*11dba0*/  STL [R1+0x50], R5 ;  /* 0x0000500501007387 */ /* 0x0003e80000100800 */
[----:B-1----:R-:W3:Y:S01]  /*11dbb0*/  LDL.LU R5, [R1+0x5690] ;  /* 0x0056900001057983 */ /* 0x002ee20000300800 */
[----:B0-----:R-:W-:Y:S01]  /*11dbc0*/  IMAD.U32 R10, RZ, RZ, UR6 ;  /* 0x00000006ff0a7e24 */ /* 0x001fe2000f8e00ff */
[----:B------:R-:W-:Y:S01]  /*11dbd0*/  LOP3.LUT R3, R3, 0xfbffffff, RZ, 0xc0, !PT ;  /* 0xfbffffff03037812 */ /* 0x000fe200078ec0ff */
[----:B------:R-:W-:Y:S01]  /*11dbe0*/  UMOV UR4, UR7 ;  /* 0x0000000700047c82 */ /* 0x000fe20008000000 */
[----:B------:R-:W0:Y:S02]  /*11dbf0*/  LDCU UR6, c[0x0][0x3b8] ;  /* 0x00007700ff0677ac */ /* 0x000e240008000800 */
[----:B------:R1:W-:Y:S02]  /*11dc00*/  STL [R1+0x4c], R10 ;  /* 0x00004c0a01007387 */ /* 0x0003e40000100800 */
[----:B-1----:R-:W-:-:S05]  /*11dc10*/  IADD3 R10, P0, PT, R17, R14, RZ ;  /* 0x0000000e110a7210 */ /* 0x002fca0007f1e0ff */
[----:B------:R-:W-:-:S05]  /*11dc20*/  IMAD.X R11, R18, 0x1, R15, P0 ;  /* 0x00000001120b7824 */ /* 0x000fca00000e060f */
[----:B------:R1:W-:Y:S04]  /*11dc30*/  STL.64 [R1+0x40a0], R10 ;  /* 0x0040a00a01007387 */ /* 0x0003e80000100a00 */
[----:B-1----:R-:W2:Y:S01]  /*11dc40*/  LDL.LU R10, [R1+0x5694] ;  /* 0x00569400010a7983 */ /* 0x002ea20000300800 */
[----:B------:R-:W-:-:S04]  /*11dc50*/  @P2 LOP3.LUT R3, R3, 0x4000000, RZ, 0xfc, !PT ;  /* 0x0400000003032812 */ /* 0x000fc800078efcff */
[----:B------:R-:W-:-:S04]  /*11dc60*/  LOP3.LUT R3, R3, 0xfdffffff, RZ, 0xc0, !PT ;  /* 0xfdffffff03037812 */ /* 0x000fc800078ec0ff */
[----:B------:R-:W-:-:S04]  /*11dc70*/  @P1 LOP3.LUT R3, R3, 0x2000000, RZ, 0xfc, !PT ;  /* 0x0200000003031812 */ /* 0x000fc800078efcff */
[----:B------:R-:W-:Y:S02]  /*11dc80*/  LOP3.LUT R3, R3, 0xfeffffff, RZ, 0xc0, !PT ;  /* 0xfeffffff03037812 */ /* 0x000fe400078ec0ff */
[----:B----4-:R-:W-:Y:S02]  /*11dc90*/  ISETP.GE.AND P2, PT, R25, UR5, PT ;  /* 0x0000000519007c0c */ /* 0x010fe4000bf46270 */
[----:B------:R-:W-:Y:S01]  /*11dca0*/  ISETP.GE.AND P1, PT, R24, UR4, PT ;  /* 0x0000000418007c0c */ /* 0x000fe2000bf26270 */
[----:B------:R-:W1:Y:S10]  /*11dcb0*/  LDCU.64 UR4, c[0x0][0x398] ;  /* 0x00007300ff0477ac */ /* 0x000e740008000a00 */
[----:B------:R-:W-:-:S04]  /*11dcc0*/  @P2 LOP3.LUT R3, R3, 0x1000000, RZ, 0xfc, !PT ;  /* 0x0100000003032812 */ /* 0x000fc800078efcff */
[----:B------:R-:W-:-:S04]  /*11dcd0*/  LOP3.LUT R3, R3, 0xff7fffff, RZ, 0xc0, !PT ;  /* 0xff7fffff03037812 */ /* 0x000fc800078ec0ff */
[----:B------:R-:W-:Y:S01]  /*11dce0*/  @P1 LOP3.LUT R3, R3, 0x800000, RZ, 0xfc, !PT ;  /* 0x0080000003031812 */ /* 0x000fe200078efcff */
[----:B-1----:R-:W-:Y:S01]  /*11dcf0*/  IMAD.U32 R11, RZ, RZ, UR4 ;  /* 0x00000004ff0b7e24 */ /* 0x002fe2000f8e00ff */
[----:B------:R-:W-:Y:S01]  /*11dd00*/  UMOV UR4, UR5 ;  /* 0x0000000500047c82 */ /* 0x000fe20008000000 */
[----:B------:R-:W-:-:S03]  /*11dd10*/  IADD3 R24, P0, PT, R17, R12, RZ ;  /* 0x0000000c11187210 */ /* 0x000fc60007f1e0ff */
[----:B------:R1:W-:Y:S02]  /*11dd20*/  STL [R1+0x48], R11 ;  /* 0x0000480b01007387 */ /* 0x0003e40000100800 */
[----:B------:R-:W-:-:S05]  /*11dd30*/  IMAD.X R25, R18, 0x1, R13, P0 ;  /* 0x0000000112197824 */ /* 0x000fca00000e060d */
[----:B------:R4:W-:Y:S01]  /*11dd40*/  STL.64 [R1+0x40b0], R24 ;  /* 0x0040b01801007387 */ /* 0x0009e20000100a00 */
[----:B---3--:R-:W-:Y:S01]  /*11dd50*/  ISETP.GE.AND P1, PT, R5, UR4, PT ;  /* 0x0000000405007c0c */ /* 0x008fe2000bf26270 */
[----:B------:R-:W1:Y:S02]  /*11dd60*/  LDCU.64 UR4, c[0x0][0x398] ;  /* 0x00007300ff0477ac */ /* 0x000e640008000a00 */
[----:B------:R-:W3:Y:S01]  /*11dd70*/  LDL.LU R5, [R1+0x5698] ;  /* 0x0056980001057983 */ /* 0x000ee20000300800 */
[----:B-1----:R-:W-:Y:S01]  /*11dd80*/  IMAD.U32 R11, RZ, RZ, UR4 ;  /* 0x00000004ff0b7e24 */ /* 0x002fe2000f8e00ff */
[----:B------:R-:W-:-:S04]  /*11dd90*/  UMOV UR4, UR5 ;  /* 0x0000000500047c82 */ /* 0x000fc80008000000 */
[----:B------:R1:W-:Y:S01]  /*11dda0*/  STL [R1+0x44], R11 ;  /* 0x0000440b01007387 */ /* 0x0003e20000100800 */
[----:B--2---:R-:W-:Y:S01]  /*11ddb0*/  ISETP.GE.AND P0, PT, R10, UR4, PT ;  /* 0x000000040a007c0c */ /* 0x004fe2000bf06270 */
[----:B0-----:R-:W-:Y:S02]  /*11ddc0*/  VIADD R17, R17, UR6 ;  /* 0x0000000611117c36 */ /* 0x001fe40008000000 */
[----:B------:R-:W2:Y:S01]  /*11ddd0*/  LDL.LU R10, [R1+0x569c] ;  /* 0x00569c00010a7983 */ /* 0x000ea20000300800 */
[----:B------:R-:W0:Y:S01]  /*11dde0*/  LDCU.64 UR4, c[0x0][0x398] ;  /* 0x00007300ff0477ac */ /* 0x000e220008000a00 */
[----:B------:R-:W1:Y:S01]  /*11ddf0*/  LDCU.64 UR6, c[0x0][0x398] ;  /* 0x00007300ff0677ac */ /* 0x000e620008000a00 */
[----:B------:R-:W-:Y:S02]  /*11de00*/  LOP3.LUT R3, R3, 0xffbfffff, RZ, 0xc0, !PT ;  /* 0xffbfffff03037812 */ /* 0x000fe400078ec0ff */
[----:B------:R-:W-:Y:S01]  /*11de10*/  SHF.R.S32.HI R18, RZ, 0x1f, R17 ;  /* 0x0000001fff127819 */ /* 0x000fe20000011411 */
[----:B----4-:R-:W4:Y:S01]  /*11de20*/  LDL.LU R24, [R1+0x56a0] ;  /* 0x0056a00001187983 */ /* 0x010f220000300800 */
[----:B------:R-:W-:-:S04]  /*11de30*/  @P1 LOP3.LUT R3, R3, 0x400000, RZ, 0xfc, !PT ;  /* 0x0040000003031812 */ /* 0x000fc800078efcff */
[----:B------:R-:W-:-:S04]  /*11de40*/  LOP3.LUT R3, R3, 0xffdfffff, RZ, 0xc0, !PT ;  /* 0xffdfffff03037812 */ /* 0x000fc800078ec0ff */
[----:B------:R-:W-:Y:S01]  /*11de50*/  @P0 LOP3.LUT R3, R3, 0x200000, RZ, 0xfc, !PT ;  /* 0x0020000003030812 */ /* 0x000fe200078efcff */
[----:B0-----:R-:W-:Y:S01]  /*11de60*/  IMAD.U32 R27, RZ, RZ, UR4 ;  /* 0x00000004ff1b7e24 */ /* 0x001fe2000f8e00ff */
[----:B-1----:R-:W-:Y:S01]  /*11de70*/  UMOV UR4, UR7 ;  /* 0x0000000700047c82 */ /* 0x002fe20008000000 */
[----:B---3--:R-:W-:Y:S02]  /*11de80*/  ISETP.GE.AND P2, PT, R5, UR5, PT ;  /* 0x0000000505007c0c */ /* 0x008fe4000bf46270 */
[----:B------:R-:W3:Y:S04]  /*11de90*/  LDL.LU R5, [R1+0x56a4] ;  /* 0x0056a40001057983 */ /* 0x000ee80000300800 */
[----:B------:R-:W-:Y:S01]  /*11dea0*/  STL [R1+0x5720], R6 ;  /* 0x0057200601007387 */ /* 0x000fe20000100800 */
[----:B--2---:R-:W-:-:S02]  /*11deb0*/  ISETP.GE.AND P1, PT, R10, UR4, PT ;  /* 0x000000040a007c0c */ /* 0x004fc4000bf26270 */
[----:B------:R-:W-:Y:S01]  /*11dec0*/  IADD3 R10, P0, PT, R17, R6, RZ ;  /* 0x00000006110a7210 */ /* 0x000fe20007f1e0ff */
[----:B------:R-:W0:Y:S04]  /*11ded0*/  LDCU.64 UR4, c[0x0][0x398] ;  /* 0x00007300ff0477ac */ /* 0x000e280008000a00 */
[----:B------:R-:W-:-:S05]  /*11dee0*/  IMAD.X R11, R18, 0x1, R9, P0 ;  /* 0x00000001120b7824 */ /* 0x000fca00000e0609 */
[----:B------:R1:W-:Y:S04]  /*11def0*/  STL.64 [R1+0x4098], R10 ;  /* 0x0040980a01007387 */ /* 0x0003e80000100a00 */
[----:B-1----:R-:W2:Y:S01]  /*11df00*/  LDL.LU.64 R10, [R1+0x5778] ;  /* 0x00577800010a7983 */ /* 0x002ea20000300a00 */
[----:B------:R-:W-:Y:S01]  /*11df10*/  IMAD.U32 R28, RZ, RZ, UR6 ;  /* 0x00000006ff1c7e24 */ /* 0x000fe2000f8e00ff */
[----:B------:R-:W1:Y:S01]  /*11df20*/  LDCU.64 UR6, c[0x0][0x398] ;  /* 0x00007300ff0677ac */ /* 0x000e620008000a00 */
[----:B------:R-:W-:Y:S01]  /*11df30*/  LOP3.LUT R3, R3, 0xffefffff, RZ, 0xc0, !PT ;  /* 0xffefffff03037812 */ /* 0x000fe200078ec0ff */
[----:B0-----:R-:W-:Y:S01]  /*11df40*/  IMAD.U32 R6, RZ, RZ, UR4 ;  /* 0x00000004ff067e24 */ /* 0x001fe2000f8e00ff */
[----:B------:R-:W-:Y:S02]  /*11df50*/  STL [R1+0x5724], R9 ;  /* 0x0057240901007387 */ /* 0x000fe40000100800 */
[----:B------:R-:W-:-:S02]  /*11df60*/  @P2 LOP3.LUT R3, R3, 0x100000, RZ, 0xfc, !PT ;  /* 0x0010000003032812 */ /* 0x000fc400078efcff */
[----:B------:R1:W-:Y:S02]  /*11df70*/  STL [R1+0x38], R6 ;  /* 0x0000380601007387 */ /* 0x0003e40000100800 */
[----:B------:R-:W-:Y:S02]  /*11df80*/  LOP3.LUT R3, R3, 0xfff7ffff, RZ, 0xc0, !PT ;  /* 0xfff7ffff03037812 */ /* 0x000fe400078ec0ff */
[----:B----4-:R-:W-:Y:S02]  /*11df90*/  ISETP.GE.AND P2, PT, R24, UR5, PT ;  /* 0x0000000518007c0c */ /* 0x010fe4000bf46270 */
[----:B------:R-:W-:Y:S01]  /*11dfa0*/  @P1 LOP3.LUT R3, R3, 0x80000, RZ, 0xfc, !PT ;  /* 0x0008000003031812 */ /* 0x000fe200078efcff */
[----:B-1----:R-:W-:Y:S01]  /*11dfb0*/  IMAD.U32 R6, RZ, RZ, UR6 ;  /* 0x00000006ff067e24 */ /* 0x002fe2000f8e00ff */
[----:B------:R-:W-:Y:S01]  /*11dfc0*/  UMOV UR4, UR7 ;  /* 0x0000000700047c82 */ /* 0x000fe20008000000 */
[----:B------:R-:W0:Y:S03]  /*11dfd0*/  LDCU.64 UR6, c[0x0][0x398] ;  /* 0x00007300ff0677ac */ /* 0x000e260008000a00 */
[----:B------:R-:W-:Y:S04]  /*11dfe0*/  STL [R1+0x34], R6 ;  /* 0x0000340601007387 */ /* 0x000fe80000100800 */
[----:B------:R-:W4:Y:S01]  /*11dff0*/  LDL.LU R9, [R1+0x56ac] ;  /* 0x0056ac0001097983 */ /* 0x000f220000300800 */
[----:B---3--:R-:W-:Y:S01]  /*11e000*/  ISETP.GE.AND P1, PT, R5, UR4, PT ;  /* 0x0000000405007c0c */ /* 0x008fe2000bf26270 */
[----:B------:R-:W1:Y:S02]  /*11e010*/  LDCU.64 UR4, c[0x0][0x398] ;  /* 0x00007300ff0477ac */ /* 0x000e640008000a00 */
[----:B------:R-:W3:Y:S01]  /*11e020*/  LDL R5, [R1+0xa0] ;  /* 0x0000a00001057983 */ /* 0x000ee20000100800 */
[----:B--2---:R-:W-:-:S03]  /*11e030*/  IADD3 R24, P0, PT, R17, R10, RZ ;  /* 0x0000000a11187210 */ /* 0x004fc60007f1e0ff */
[----:B------:R2:W-:Y:S04]  /*11e040*/  STL [R1+0x5728], R10 ;  /* 0x0057280a01007387 */ /* 0x0005e80000100800 */
[----:B--2---:R-:W2:Y:S01]  /*11e050*/  LDL.LU R10, [R1+0x56a8] ;  /* 0x0056a800010a7983 */ /* 0x004ea20000300800 */
[----:B------:R-:W-:-:S05]  /*11e060*/  IMAD.X R25, R18, 0x1, R11, P0 ;  /* 0x0000000112197824 */ /* 0x000fca00000e060b */
[----:B------:R0:W-:Y:S04]  /*11e070*/  STL.64 [R1+0x40a8], R24 ;  /* 0x0040a81801007387 */ /* 0x0001e80000100a00 */
[----:B0-----:R-:W3:Y:S04]  /*11e080*/  LDL.LU.64 R24, [R1+0x5770] ;  /* 0x0057700001187983 */ /* 0x001ee80000300a00 */
[----:B------:R1:W-:Y:S04]  /*11e090*/  STL [R1+0x572c], R11 ;  /* 0x00572c0b01007387 */ /* 0x0003e80000100800 */
[----:B------:R-:W3:Y:S01]  /*11e0a0*/  LDL.LU R6, [R1+0x56b0] ;  /* 0x0056b00001067983 */ /* 0x000ee20000300800 */
[----:B------:R-:W-:-:S04]  /*11e0b0*/  LOP3.LUT R3, R3, 0xfffbffff, RZ, 0xc0, !PT ;  /* 0xfffbffff03037812 */ /* 0x000fc800078ec0ff */
[----:B------:R-:W-:-:S04]  /*11e0c0*/  @P2 LOP3.LUT R3, R3, 0x40000, RZ, 0xfc, !PT ;  /* 0x0004000003032812 */ /* 0x000fc800078efcff */
[----:B------:R-:W-:Y:S01]  /*11e0d0*/  LOP3.LUT R3, R3, 0xfffdffff, RZ, 0xc0, !PT ;  /* 0xfffdffff03037812 */ /* 0x000fe200078ec0ff */
[----:B-1----:R-:W-:Y:S01]  /*11e0e0*/  IMAD.U32 R11, RZ, RZ, UR4 ;  /* 0x00000004ff0b7e24 */ /* 0x002fe2000f8e00ff */
[----:B------:R-:W-:Y:S02]  /*11e0f0*/  UMOV UR4, UR7 ;  /* 0x0000000700047c82 */ /* 0x000fe40008000000 */
[----:B------:R-:W-:Y:S02]  /*11e100*/  @P1 LOP3.LUT R3, R3, 0x20000, RZ, 0xfc, !PT ;  /* 0x0002000003031812 */ /* 0x000fe400078efcff */
[----:B----4-:R-:W-:Y:S01]  /*11e110*/  ISETP.GE.AND P1, PT, R9, UR4, PT ;  /* 0x0000000409007c0c */ /* 0x010fe2000bf26270 */
[----:B------:R0:W-:Y:S02]  /*11e120*/  STL [R1+0x30], R11 ;  /* 0x0000300b01007387 */ /* 0x0001e40000100800 */
[----:B0-----:R-:W-:Y:S01]  /*11e130*/  IMAD.U32 R11, RZ, RZ, UR6 ;  /* 0x00000006ff0b7e24 */ /* 0x001fe2000f8e00ff */
[----:B------:R-:W-:Y:S01]  /*11e140*/  LOP3.LUT R3, R3, 0xfffeffff, RZ, 0xc0, !PT ;  /* 0xfffeffff03037812 */ /* 0x000fe200078ec0ff */
[----:B------:R-:W0:Y:S03]  /*11e150*/  LDCU.64 UR6, c[0x0][0x398] ;  /* 0x00007300ff0677ac */ /* 0x000e260008000a00 */
[----:B------:R1:W-:Y:S04]  /*11e160*/  STL [R1+0x2c], R11 ;  /* 0x00002c0b01007387 */ /* 0x0003e80000100800 */
[----:B------:R4:W-:Y:S04]  /*11e170*/  STL [R1+0x5730], R14 ;  /* 0x0057300e01007387 */ /* 0x0009e80000100800 */
[----:B------:R-:W-:Y:S01]  /*11e180*/  STL [R1+0x5734], R15 ;  /* 0x0057340f01007387 */ /* 0x000fe20000100800 */
[----:B--2---:R-:W-:Y:S01]  /*11e190*/  ISETP.GE.AND P2, PT, R10, UR5, PT ;  /* 0x000000050a007c0c */ /* 0x004fe2000bf46270 */
[----:B------:R-:W2:Y:S01]  /*11e1a0*/  LDCU.64 UR4, c[0x0][0x398] ;  /* 0x00007300ff0477ac */ /* 0x000ea20008000a00 */
[----:B------:R-:W-:-:S05]  /*11e1b0*/  IADD3 R10, P0, PT, R17, R14, RZ ;  /* 0x0000000e110a7210 */ /* 0x000fca0007f1e0ff */
[----:B-1----:R-:W-:Y:S02]  /*11e1c0*/  IMAD.X R11, R18, 0x1, R15, P0 ;  /* 0x00000001120b7824 */ /* 0x002fe400000e060f */
[----:B--2---:R-:W-:Y:S01]  /*11e1d0*/  IMAD.U32 R9, RZ, RZ, UR4 ;  /* 0x00000004ff097e24 */ /* 0x004fe2000f8e00ff */
[----:B------:R-:W-:Y:S02]  /*11e1e0*/  UMOV UR4, UR5 ;  /* 0x0000000500047c82 */ /* 0x000fe40008000000 */
[----:B---3--:R-:W-:Y:S02]  /*11e1f0*/  ISETP.GE.AND P0, PT, R6, UR4, PT ;  /* 0x0000000406007c0c */ /* 0x008fe4000bf06270 */
[----:B------:R-:W1:Y:S01]  /*11e200*/  LDCU.64 UR4, c[0x0][0x398] ;  /* 0x00007300ff0477ac */ /* 0x000e620008000a00 */
[----:B------:R-:W-:-:S04]  /*11e210*/  @P2 LOP3.LUT R3, R3, 0x10000, RZ, 0xfc, !PT ;  /* 0x0001000003032812 */ /* 0x000fc800078efcff */
[----:B------:R-:W-:Y:S01]  /*11e220*/  LOP3.LUT R3, R3, 0xffff7fff, RZ, 0xc0, !PT ;  /* 0xffff7fff03037812 */ /* 0x000fe200078ec0ff */
[----:B------:R2:W-:Y:S03]  /*11e230*/  STL.64 [R1+0x40c8], R10 ;  /* 0x0040c80a01007387 */ /* 0x0005e60000100a00 */
[----:B------:R-:W-:Y:S01]  /*11e240*/  @P1 LOP3.LUT R3, R3, 0x8000, RZ, 0xfc, !PT ;  /* 0x0000800003031812 */ /* 0x000fe200078efcff */
[----:B------:R1:W-:Y:S01]  /*11e250*/  STL [R1+0x28], R9 ;  /* 0x0000280901007387 */ /* 0x0003e20000100800 */
[----:B------:R-:W-:-:S03]  /*11e260*/  IMAD.MOV.U32 R6, RZ, RZ, R26 ;  /* 0x000000ffff067224 */ /* 0x000fc600078e001a */
[----:B----4-:R-:W3:Y:S01]  /*11e270*/  LDL.LU R14, [R1+0x958] ;  /* 0x00095800010e7983 */ /* 0x010ee20000300800 */
[----:B------:R-:W-:Y:S01]  /*11e280*/  LOP3.LUT R3, R3, 0xffffbfff, RZ, 0xc0, !PT ;  /* 0xffffbfff03037812 */ /* 0x000fe200078ec0ff */
[----:B--2---:R-:W-:Y:S02]  /*11e290*/  IMAD.MOV.U32 R11, RZ, RZ, R19 ;  /* 0x000000ffff0b7224 */ /* 0x004fe400078e0013 */
[----:B------:R-:W-:Y:S02]  /*11e2a0*/  VIADD R19, R5, 0xc0 ;  /* 0x000000c005137836 */ /* 0x000fe40000000000 */
[----:B-1----:R-:W-:Y:S01]  /*11e2b0*/  IMAD.U32 R9, RZ, RZ, UR4 ;  /* 0x00000004ff097e24 */ /* 0x002fe2000f8e00ff */
[----:B------:R-:W-:Y:S01]  /*11e2c0*/  UMOV UR4, UR5 ;  /* 0x0000000500047c82 */ /* 0x000fe20008000000 */
[----:B------:R-:W-:Y:S02]  /*11e2d0*/  @P0 LOP3.LUT R3, R3, 0x4000, RZ, 0xfc, !PT ;  /* 0x0000400003030812 */ /* 0x000fe400078efcff */
[----:B------:R-:W-:Y:S01]  /*11e2e0*/  ISETP.GE.AND P0, PT, R19, UR4, PT ;  /* 0x0000000413007c0c */ /* 0x000fe2000bf06270 */
[----:B------:R-:W1:Y:S01]  /*11e2f0*/  LDCU.64 UR4, c[0x0][0x398] ;  /* 0x00007300ff0477ac */ /* 0x000e620008000a00 */
[----:B------:R-:W-:Y:S01]  /*11e300*/  VIADD R19, R5, 0xbf ;  /* 0x000000bf05137836 */ /* 0x000fe20000000000 */
[----:B------:R-:W-:-:S10]  /*11e310*/  LOP3.LUT R3, R3, 0xffffdfff, RZ, 0xc0, !PT ;  /* 0xffffdfff03037812 */ /* 0x000fd400078ec0ff */
[----:B------:R-:W-:Y:S01]  /*11e320*/  @P0 LOP3.LUT R3, R3, 0x2000, RZ, 0xfc, !PT ;  /* 0x0000200003030812 */ /* 0x000fe200078efcff */
[----:B-1----:R-:W-:Y:S01]  /*11e330*/  IMAD.U32 R26, RZ, RZ, UR4 ;  /* 0x00000004ff1a7e24 */ /* 0x002fe2000f8e00ff */
[----:B------:R-:W-:Y:S02]  /*11e340*/  UMOV UR4, UR5 ;  /* 0x0000000500047c82 */ /* 0x000fe40008000000 */
[----:B------:R-:W-:Y:S02]  /*11e350*/  ISETP.GE.AND P0, PT, R19, UR4, PT ;  /* 0x0000000413007c0c */ /* 0x000fe4000bf06270 */
[----:B------:R-:W1:Y:S01]  /*11e360*/  LDCU.64 UR4, c[0x0][0x398] ;  /* 0x00007300ff0477ac */ /* 0x000e620008000a00 */
[----:B------:R-:W-:Y:S01]  /*11e370*/  VIADD R19, R5, 0xbe ;  /* 0x000000be05137836 */ /* 0x000fe20000000000 */
[----:B------:R-:W-:-:S09]  /*11e380*/  LOP3.LUT R3, R3, 0xffffefff, RZ, 0xc0, !PT ;  /* 0xffffefff03037812 */ /* 0x000fd200078ec0ff */
[----:B------:R-:W-:Y:S01]  /*11e390*/  @P0 LOP3.LUT R3, R3, 0x1000, RZ, 0xfc, !PT ;  /* 0x0000100003030812 */ /* 0x000fe200078efcff */
[----:B-1----:R-:W-:Y:S01]  /*11e3a0*/  IMAD.U32 R15, RZ, RZ, UR4 ;  /* 0x00000004ff0f7e24 */ /* 0x002fe2000f8e00ff */
[----:B------:R-:W-:Y:S02]  /*11e3b0*/  UMOV UR4, UR5 ;  /* 0x0000000500047c82 */ /* 0x000fe40008000000 */
[----:B------:R-:W-:Y:S02]  /*11e3c0*/  ISETP.GE.AND P0, PT, R19, UR4, PT ;  /* 0x0000000413007c0c */ /* 0x000fe4000bf06270 */
[----:B------:R-:W1:Y:S01]  /*11e3d0*/  LDCU.64 UR4, c[0x0][0x398] ;  /* 0x00007300ff0477ac */ /* 0x000e620008000a00 */
[----:B------:R1:W-:Y:S01]  /*11e3e0*/  STL [R1+0x24], R9 ;  /* 0x0000240901007387 */ /* 0x0003e20000100800 */
[----:B------:R-:W-:Y:S01]  /*11e3f0*/  VIADD R19, R5, 0xbd ;  /* 0x000000bd05137836 */ /* 0x000fe20000000000 */
[----:B------:R-:W-:-:S08]  /*11e400*/  LOP3.LUT R3, R3, 0xfffff7ff, RZ, 0xc0, !PT ;  /* 0xfffff7ff03037812 */ /* 0x000fd000078ec0ff */
[----:B------:R-:W-:Y:S01]  /*11e410*/  @P0 LOP3.LUT R3, R3, 0x800, RZ, 0xfc, !PT ;  /* 0x0000080003030812 */ /* 0x000fe200078efcff */
[----:B-1----:R-:W-:Y:S01]  /*11e420*/  IMAD.U32 R9, RZ, RZ, UR4 ;  /* 0x00000004ff097e24 */ /* 0x002fe2000f8e00ff */
[----:B------:R-:W-:Y:S02]  /*11e430*/  UMOV UR4, UR5 ;  /* 0x0000000500047c82 */ /* 0x000fe40008000000 */
[----:B------:R-:W-:Y:S02]  /*11e440*/  ISETP.GE.AND P0, PT, R19, UR4, PT ;  /* 0x0000000413007c0c */ /* 0x000fe4000bf06270 */
[----:B------:R-:W1:Y:S01]  /*11e450*/  LDCU.64 UR4, c[0x0][0x398] ;  /* 0x00007300ff0477ac */ /* 0x000e620008000a00 */
[----:B------:R-:W-:Y:S04]  /*11e460*/  STL [R1+0x5744], R15 ;  /* 0x0057440f01007387 */ /* 0x000fe80000100800 */
[----:B------:R1:W-:Y:S01]  /*11e470*/  STL [R1+0xc], R9 ;  /* 0x00000c0901007387 */ /* 0x0003e20000100800 */
[----:B------:R-:W-:Y:S01]  /*11e480*/  VIADD R19, R5, 0xbc ;  /* 0x000000bc05137836 */ /* 0x000fe20000000000 */
[----:B------:R-:W-:-:S04]  /*11e490*/  LOP3.LUT R3, R3, 0xfffffbff, RZ, 0xc0, !PT ;  /* 0xfffffbff03037812 */ /* 0x000fc800078ec0ff */
        /* <DEDUP_REMOVED lines=21> */
[----:B------:R2:W-:Y:S01]  /*11e5f0*/  STL [R1], R9 ;  /* 0x0000000901007387 */ /* 0x0005e20000100800 */
[----:B------:R-:W-:Y:S01]  /*11e600*/  VIADD R19, R5, 0xb9 ;  /* 0x000000b905137836 */ /* 0x000fe20000000000 */
[----:B------:R-:W-:Y:S01]  /*11e610*/  LOP3.LUT R3, R3, 0xffffff7f, RZ, 0xc0, !PT ;  /* 0xffffff7f03037812 */ /* 0x000fe200078ec0ff */
[----:B--2---:R-:W-:-:S07]  /*11e620*/  IMAD.MOV.U32 R9, RZ, RZ, R29 ;  /* 0x000000ffff097224 */ /* 0x004fce00078e001d */
[----:B------:R-:W-:Y:S01]  /*11e630*/  @P0 LOP3.LUT R3, R3, 0x80, RZ, 0xfc, !PT ;  /* 0x0000008003030812 */ /* 0x000fe200078efcff */
[----:B-1----:R-:W-:Y:S01]  /*11e640*/  IMAD.U32 R29, RZ, RZ, UR4 ;  /* 0x00000004ff1d7e24 */ /* 0x002fe2000f8e00ff */
[----:B------:R-:W-:Y:S02]  /*11e650*/  UMOV UR4, UR5 ;  /* 0x0000000500047c82 */ /* 0x000fe40008000000 */
[----:B------:R-:W-:Y:S02]  /*11e660*/  ISETP.GE.AND P0, PT, R19, UR4, PT ;  /* 0x0000000413007c0c */ /* 0x000fe4000bf06270 */
[----:B------:R-:W1:Y:S01]  /*11e670*/  LDCU.64 UR4, c[0x0][0x398] ;  /* 0x00007300ff0477ac */ /* 0x000e620008000a00 */
[----:B------:R-:W-:Y:S02]  /*11e680*/  IMAD.MOV.U32 R10, RZ, RZ, R28 ;  /* 0x000000ffff0a7224 */ /* 0x000fe400078e001c */
[----:B------:R-:W-:Y:S01]  /*11e690*/  VIADD R19, R5, 0xb8 ;  /* 0x000000b805137836 */ /* 0x000fe20000000000 */
[----:B------:R-:W-:-:S07]  /*11e6a0*/  LOP3.LUT R3, R3, 0xffffffbf, RZ, 0xc0, !PT ;  /* 0xffffffbf03037812 */ /* 0x000fce00078ec0ff */
[----:B------:R-:W-:Y:S01]  /*11e6b0*/  @P0 LOP3.LUT R3, R3, 0x40, RZ, 0xfc, !PT ;  /* 0x0000004003030812 */ /* 0x000fe200078efcff */
[----:B-1----:R-:W-:Y:S01]  /*11e6c0*/  IMAD.U32 R28, RZ, RZ, UR4 ;  /* 0x00000004ff1c7e24 */ /* 0x002fe2000f8e00ff */
[----:B------:R-:W-:Y:S02]  /*11e6d0*/  UMOV UR4, UR5 ;  /* 0x0000000500047c82 */ /* 0x000fe40008000000 */
[----:B------:R-:W-:Y:S02]  /*11e6e0*/  ISETP.GE.AND P0, PT, R19, UR4, PT ;  /* 0x0000000413007c0c */ /* 0x000fe4000bf06270 */
[----:B------:R-:W1:Y:S01]  /*11e6f0*/  LDCU.64 UR4, c[0x0][0x398] ;  /* 0x00007300ff0477ac */ /* 0x000e620008000a00 */
[----:B------:R2:W-:Y:S01]  /*11e700*/  STL [R1+0x573c], R29 ;  /* 0x00573c1d01007387 */ /* 0x0005e20000100800 */
        /* <DEDUP_REMOVED lines=46> */
[----:B------:R-:W-:Y:S01]  /*11e9f0*/  LOP3.LUT R3, R3, 0xfffffffe, RZ, 0xc0, !PT ;  /* 0xfffffffe03037812 */ /* 0x000fe200078ec0ff */
[----:B--2---:R-:W-:-:S02]  /*11ea00*/  IMAD.MOV.U32 R24, RZ, RZ, R28 ;  /* 0x000000ffff187224 */ /* 0x004fc400078e001c */
[----:B------:R-:W-:Y:S02]  /*11ea10*/  IMAD.MOV.U32 R28, RZ, RZ, R10 ;  /* 0x000000ffff1c7224 */ /* 0x000fe400078e000a */
[----:B------:R-:W-:Y:S01]  /*11ea20*/  IMAD.MOV.U32 R10, RZ, RZ, R22 ;  /* 0x000000ffff0a7224 */ /* 0x000fe200078e0016 */
[----:B------:R-:W-:Y:S01]  /*11ea30*/  @P0 LOP3.LUT R3, R3, 0x1, RZ, 0xfc, !PT ;  /* 0x0000000103030812 */ /* 0x000fe200078efcff */
[----:B-1----:R-:W-:Y:S01]  /*11ea40*/  IMAD.U32 R22, RZ, RZ, UR4 ;  /* 0x00000004ff167e24 */ /* 0x002fe2000f8e00ff */
[----:B------:R-:W-:Y:S02]  /*11ea50*/  UMOV UR4, UR5 ;  /* 0x0000000500047c82 */ /* 0x000fe40008000000 */
[----:B------:R-:W-:Y:S02]  /*11ea60*/  ISETP.GE.AND P0, PT, R19, UR4, PT ;  /* 0x0000000413007c0c */ /* 0x000fe4000bf06270 */
[----:B------:R-:W1:Y:S01]  /*11ea70*/  LDCU.64 UR4, c[0x0][0x398] ;  /* 0x00007300ff0477ac */ /* 0x000e620008000a00 */
[----:B------:R2:W-:Y:S01]  /*11ea80*/  STL [R1+0x5758], R23 ;  /* 0x0057581701007387 */ /* 0x0005e20000100800 */
[----:B------:R-:W-:-:S02]  /*11ea90*/  VIADD R19, R5, 0xb1 ;  /* 0x000000b105137836 */ /* 0x000fc40000000000 */
[----:B--2---:R-:W-:Y:S02]  /*11eaa0*/  IMAD.MOV.U32 R23, RZ, RZ, R27 ;  /* 0x000000ffff177224 */ /* 0x004fe400078e001b */
[----:B------:R-:W-:Y:S02]  /*11eab0*/  IMAD.MOV.U32 R27, RZ, RZ, R9 ;  /* 0x000000ffff1b7224 */ /* 0x000fe400078e0009 */
[----:B------:R-:W-:-:S03]  /*11eac0*/  IMAD.MOV.U32 R9, RZ, RZ, R21 ;  /* 0x000000ffff097224 */ /* 0x000fc600078e0015 */
        /* <DEDUP_REMOVED lines=8> */
[----:B--2---:R-:W-:-:S02]  /*11eb50*/  IMAD.MOV.U32 R3, RZ, RZ, R26 ;  /* 0x000000ffff037224 */ /* 0x004fc400078e001a */
[----:B------:R-:W-:Y:S02]  /*11eb60*/  IMAD.MOV.U32 R26, RZ, RZ, R6 ;  /* 0x000000ffff1a7224 */ /* 0x000fe400078e0006 */
[----:B------:R-:W-:-:S03]  /*11eb70*/  IMAD.MOV.U32 R6, RZ, RZ, R20 ;  /* 0x000000ffff067224 */ /* 0x000fc600078e0014 */
[----:B------:R-:W-:Y:S01]  /*11eb80*/  @P0 LOP3.LUT R2, R2, 0x40000000, RZ, 0xfc, !PT ;  /* 0x4000000002020812 */ /* 0x000fe200078efcff */
[----:B-1----:R-:W-:Y:S01]  /*11eb90*/  IMAD.U32 R20, RZ, RZ, UR4 ;  /* 0x00000004ff147e24 */ /* 0x002fe2000f8e00ff */
[----:B------:R-:W-:Y:S02]  /*11eba0*/  UMOV UR4, UR5 ;  /* 0x0000000500047c82 */ /* 0x000fe40008000000 */
[----:B------:R-:W-:Y:S01]  /*11ebb0*/  ISETP.GE.AND P0, PT, R19, UR4, PT ;  /* 0x0000000413007c0c */ /* 0x000fe2000bf06270 */
[----:B------:R-:W-:Y:S01]  /*11ebc0*/  VIADD R19, R5, 0xaf ;  /* 0x000000af05137836 */ /* 0x000fe20000000000 */
[----:B------:R-:W-:Y:S01]  /*11ebd0*/  LOP3.LUT R2, R2, 0xdfffffff, RZ, 0xc0, !PT ;  /* 0xdfffffff02027812 */ /* 0x000fe200078ec0ff */
[----:B0-----:R-:W-:-:S10]  /*11ebe0*/  UMOV UR4, UR7 ;  /* 0x0000000700047c82 */ /* 0x001fd40008000000 */
[----:B------:R-:W-:Y:S02]  /*11ebf0*/  @P0 LOP3.LUT R2, R2, 0x20000000, RZ, 0xfc, !PT ;  /* 0x2000000002020812 */ /* 0x000fe400078efcff */
[----:B------:R-:W-:Y:S01]  /*11ec00*/  ISETP.GE.AND P0, PT, R19, UR4, PT ;  /* 0x0000000413007c0c */ /* 0x000fe2000bf06270 */
[----:B------:R-:W-:Y:S01]  /*11ec10*/  VIADD R19, R5, 0xae ;  /* 0x000000ae05137836 */ /* 0x000fe20000000000 */
[----:B------:R-:W-:Y:S01]  /*11ec20*/  UMOV UR5, UR6 ;  /* 0x0000000600057c82 */ /* 0x000fe20008000000 */
[----:B------:R-:W-:Y:S01]  /*11ec30*/  LOP3.LUT R2, R2, 0xefffffff, RZ, 0xc0, !PT ;  /* 0xefffffff02027812 */ /* 0x000fe200078ec0ff */
[----:B------:R-:W-:-:S09]  /*11ec40*/  UMOV UR6, UR9 ;  /* 0x0000000900067c82 */ /* 0x000fd20008000000 */
[----:B------:R-:W-:Y:S02]  /*11ec50*/  @P0 LOP3.LUT R2, R2, 0x10000000, RZ, 0xfc, !PT ;  /* 0x1000000002020812 */ /* 0x000fe400078efcff */
[----:B------:R-:W-:Y:S01]  /*11ec60*/  ISETP.GE.AND P0, PT, R19, UR6, PT ;  /* 0x0000000613007c0c */ /* 0x000fe2000bf06270 */
[----:B------:R-:W0:Y:S01]  /*11ec70*/  LDCU.64 UR6, c[0x0][0x398] ;  /* 0x00007300ff0677ac */ /* 0x000e220008000a00 */
[----:B------:R-:W-:Y:S01]  /*11ec80*/  UMOV UR4, UR8 ;  /* 0x0000000800047c82 */ /* 0x000fe20008000000 */
[----:B------:R-:W-:Y:S01]  /*11ec90*/  VIADD R19, R5, 0xad ;  /* 0x000000ad05137836 */ /* 0x000fe20000000000 */
[----:B------:R-:W-:Y:S01]  /*11eca0*/  LOP3.LUT R2, R2, 0xf7ffffff, RZ, 0xc0, !PT ;  /* 0xf7ffffff02027812 */ /* 0x000fe200078ec0ff */
[----:B------:R-:W1:Y:S08]  /*11ecb0*/  LDCU.64 UR8, c[0x0][0x398] ;  /* 0x00007300ff0877ac */ /* 0x000e700008000a00 */
[----:B------:R-:W-:-:S02]  /*11ecc0*/  @P0 LOP3.LUT R2, R2, 0x8000000, RZ, 0xfc, !PT ;  /* 0x0800000002020812 */ /* 0x000fc400078efcff */
[----:B0-----:R-:W-:Y:S01]  /*11ecd0*/  ISETP.GE.AND P0, PT, R19, UR7, PT ;  /* 0x0000000713007c0c */ /* 0x001fe2000bf06270 */
[----:B------:R-:W-:Y:S01]  /*11ece0*/  VIADD R19, R5, 0xac ;  /* 0x000000ac05137836 */ /* 0x000fe20000000000 */
[----:B------:R-:W-:-:S11]  /*11ecf0*/  LOP3.LUT R2, R2, 0xfbffffff, RZ, 0xc0, !PT ;  /* 0xfbffffff02027812 */ /* 0x000fd600078ec0ff */
[----:B------:R-:W-:Y:S02]  /*11ed00*/  @P0 LOP3.LUT R2, R2, 0x4000000, RZ, 0xfc, !PT ;  /* 0x0400000002020812 */ /* 0x000fe400078efcff */
[----:B-1----:R-:W-:Y:S01]  /*11ed10*/  ISETP.GE.AND P0, PT, R19, UR9, PT ;  /* 0x0000000913007c0c */ /* 0x002fe2000bf06270 */
[----:B------:R-:W-:Y:S01]  /*11ed20*/  VIADD R19, R5, 0xab ;  /* 0x000000ab05137836 */ /* 0x000fe20000000000 */
[----:B------:R-:W-:-:S11]  /*11ed30*/  LOP3.LUT R2, R2, 0xfdffffff, RZ, 0xc0, !PT ;  /* 0xfdffffff02027812 */ /* 0x000fd600078ec0ff */
[----:B------:R-:W-:Y:S02]  /*11ed40*/  @P0 LOP3.LUT R2, R2, 0x2000000, RZ, 0xfc, !PT ;  /* 0x0200000002020812 */ /* 0x000fe400078efcff */
[----:B------:R-:W-:Y:S01]  /*11ed50*/  ISETP.GE.AND P0, PT, R19, UR13, PT ;  /* 0x0000000d13007c0c */ /* 0x000fe2000bf06270 */
[----:B------:R-:W-:Y:S01]  /*11ed60*/  UMOV UR13, UR16 ;  /* 0x00000010000d7c82 */ /* 0x000fe20008000000 */
[----:B------:R-:W0:Y:S01]  /*11ed70*/  LDCU.64 UR16, c[0x0][0x398] ;  /* 0x00007300ff1077ac */ /* 0x000e220008000a00 */
[----:B------:R-:W-:Y:S01]  /*11ed80*/  VIADD R19, R5, 0xaa ;  /* 0x000000aa05137836 */ /* 0x000fe20000000000 */
[----:B------:R-:W-:Y:S01]  /*11ed90*/  LOP3.LUT R2, R2, 0xfeffffff, RZ, 0xc0, !PT ;  /* 0xfeffffff02027812 */ /* 0x000fe200078ec0ff */
[----:B------:R-:W-:Y:S01]  /*11eda0*/  UMOV UR9, UR19 ;  /* 0x0000001300097c82 */ /* 0x000fe20008000000 */
[----:B------:R-:W-:Y:S01]  /*11edb0*/  UMOV UR7, UR18 ;  /* 0x0000001200077c82 */ /* 0x000fe20008000000 */
[----:B------:R-:W1:Y:S06]  /*11edc0*/  LDCU.64 UR18, c[0x0][0x398] ;  /* 0x00007300ff1277ac */ /* 0x000e6c0008000a00 */
[----:B------:R-:W-:-:S02]  /*11edd0*/  @P0 LOP3.LUT R2, R2, 0x1000000, RZ, 0xfc, !PT ;  /* 0x0100000002020812 */ /* 0x000fc400078efcff */
[----:B0-----:R-:W-:Y:S02]  /*11ede0*/  ISETP.GE.AND P0, PT, R19, UR17, PT ;  /* 0x0000001113007c0c */ /* 0x001fe4000bf06270 */
[----:B------:R-:W-:Y:S01]  /*11edf0*/  LOP3.LUT R2, R2, 0xff7fffff, RZ, 0xc0, !PT ;  /* 0xff7fffff02027812 */ /* 0x000fe200078ec0ff */
[----:B------:R-:W-:Y:S01]  /*11ee00*/  VIADD R19, R5, 0xa9 ;  /* 0x000000a905137836 */ /* 0x000fe20000000000 */
[----:B------:R-:W-:-:S09]  /*11ee10*/  UMOV UR17, UR21 ;  /* 0x0000001500117c82 */ /* 0x000fd20008000000 */
[----:B------:R-:W-:Y:S02]  /*11ee20*/  @P0 LOP3.LUT R2, R2, 0x800000, RZ, 0xfc, !PT ;  /* 0x0080000002020812 */ /* 0x000fe400078efcff */
[----:B-1----:R-:W-:Y:S01]  /*11ee30*/  ISETP.GE.AND P0, PT, R19, UR19, PT ;  /* 0x0000001313007c0c */ /* 0x002fe2000bf06270 */
[----:B------:R-:W-:Y:S01]  /*11ee40*/  UMOV UR19, UR20 ;  /* 0x0000001400137c82 */ /* 0x000fe20008000000 */
[----:B------:R-:W0:Y:S01]  /*11ee50*/  LDCU.64 UR20, c[0x0][0x398] ;  /* 0x00007300ff1477ac */ /* 0x000e220008000a00 */
[----:B------:R-:W-:Y:S01]  /*11ee60*/  VIADD R19, R5, 0xa8 ;  /* 0x000000a805137836 */ /* 0x000fe20000000000 */
[----:B------:R-:W-:-:S09]  /*11ee70*/  LOP3.LUT R2, R2, 0xffbfffff, RZ, 0xc0, !PT ;  /* 0xffbfffff02027812 */ /* 0x000fd200078ec0ff */
[----:B------:R-:W-:Y:S02]  /*11ee80*/  @P0 LOP3.LUT R2, R2, 0x400000, RZ, 0xfc, !PT ;  /* 0x0040000002020812 */ /* 0x000fe400078efcff */
[----:B0-----:R-:W-:Y:S01]  /*11ee90*/  ISETP.GE.AND P0, PT, R19, UR21, PT ;  /* 0x0000001513007c0c */ /* 0x001fe2000bf06270 */
[----:B------:R-:W-:Y:S01]  /*11eea0*/  VIADD R19, R5, 0xa7 ;  /* 0x000000a705137836 */ /* 0x000fe20000000000 */
[----:B------:R-:W-:-:S11]  /*11eeb0*/  LOP3.LUT R2, R2, 0xffdfffff, RZ, 0xc0, !PT ;  /* 0xffdfffff02027812 */ /* 0x000fd600078ec0ff */
[----:B------:R-:W-:Y:S02]  /*11eec0*/  @P0 LOP3.LUT R2, R2, 0x200000, RZ, 0xfc, !PT ;  /* 0x0020000002020812 */ /* 0x000fe400078efcff */
[----:B------:R-:W-:Y:S01]  /*11eed0*/  ISETP.GE.AND P0, PT, R19, UR23, PT ;  /* 0x0000001713007c0c */ /* 0x000fe2000bf06270 */
        /* <DEDUP_REMOVED lines=44> */
[----:B------:R-:W-:Y:S01]  /*11f1a0*/  UMOV UR45, UR46 ;  /* 0x0000002e002d7c82 */ /* 0x000fe20008000000 */
[----:B------:R-:W0:Y:S01]  /*11f1b0*/  LDCU.64 UR46, c[0x0][0x398] ;  /* 0x00007300ff2e77ac */ /* 0x000e220008000a00 */
[----:B------:R1:W-:Y:S01]  /*11f1c0*/  STL [R1+0x5760], R22 ;  /* 0x0057601601007387 */ /* 0x0003e20000100800 */
[----:B------:R-:W-:Y:S01]  /*11f1d0*/  VIADD R19, R5, 0x9b ;  /* 0x0000009b05137836 */ /* 0x000fe20000000000 */
[----:B------:R-:W-:Y:S02]  /*11f1e0*/  LOP3.LUT R2, R2, 0xfffffdff, RZ, 0xc0, !PT ;  /* 0xfffffdff02027812 */ /* 0x000fe400078ec0ff */
[----:B-1----:R-:W2:Y:S06]  /*11f1f0*/  LDL.LU R22, [R1+0x948] ;  /* 0x0009480001167983 */ /* 0x002eac0000300800 */
[----:B------:R-:W-:-:S02]  /*11f200*/  @P0 LOP3.LUT R2, R2, 0x200, RZ, 0xfc, !PT ;  /* 0x0000020002020812 */ /* 0x000fc400078efcff */
[----:B0-----:R-:W-:Y:S01]  /*11f210*/  ISETP.GE.AND P0, PT, R19, UR47, PT ;  /* 0x0000002f13007c0c */ /* 0x001fe2000bf06270 */
[----:B------:R-:W-:Y:S01]  /*11f220*/  VIADD R19, R5, 0x9a ;  /* 0x0000009a05137836 */ /* 0x000fe20000000000 */
[----:B------:R-:W-:-:S11]  /*11f230*/  LOP3.LUT R2, R2, 0xfffffeff, RZ, 0xc0, !PT ;  /* 0xfffffeff02027812 */ /* 0x000fd600078ec0ff */
[----:B------:R-:W-:Y:S02]  /*11f240*/  @P0 LOP3.LUT R2, R2, 0x100, RZ, 0xfc, !PT ;  /* 0x0000010002020812 */ /* 0x000fe400078efcff */
[----:B------:R-:W-:Y:S01]  /*11f250*/  ISETP.GE.AND P0, PT, R19, UR49, PT ;  /* 0x0000003113007c0c */ /* 0x000fe2000bf06270 */
[----:B------:R-:W-:Y:S01]  /*11f260*/  VIADD R19, R5, 0x99 ;  /* 0x0000009905137836 */ /* 0x000fe20000000000 */
[----:B------:R-:W-:Y:S01]  /*11f270*/  LOP3.LUT R2, R2, 0xffffff7f, RZ, 0xc0, !PT ;  /* 0xffffff7f02027812 */ /* 0x000fe200078ec0ff */
[----:B------:R-:W-:-:S10]  /*11f280*/  UMOV UR35, UR52 ;  /* 0x0000003400237c82 */ /* 0x000fd40008000000 */
[----:B------:R-:W-:Y:S02]  /*11f290*/  @P0 LOP3.LUT R2, R2, 0x80, RZ, 0xfc, !PT ;  /* 0x0000008002020812 */ /* 0x000fe400078efcff */
[----:B------:R-:W-:Y:S01]  /*11f2a0*/  ISETP.GE.AND P0, PT, R19, UR51, PT ;  /* 0x0000003313007c0c */ /* 0x000fe2000bf06270 */
[----:B------:R-:W-:Y:S01]  /*11f2b0*/  UMOV UR51, UR53 ;  /* 0x0000003500337c82 */ /* 0x000fe20008000000 */
[----:B------:R-:W0:Y:S01]  /*11f2c0*/  LDCU.64 UR52, c[0x0][0x398] ;  /* 0x00007300ff3477ac */ /* 0x000e220008000a00 */
[----:B------:R-:W-:Y:S01]  /*11f2d0*/  LOP3.LUT R2, R2, 0xffffffbf, RZ, 0xc0, !PT ;  /* 0xffffffbf02027812 */ /* 0x000fe200078ec0ff */
[----:B------:R-:W-:-:S09]  /*11f2e0*/  VIADD R19, R5, 0x98 ;  /* 0x0000009805137836 */ /* 0x000fd20000000000 */
[----:B------:R-:W-:Y:S02]  /*11f2f0*/  @P0 LOP3.LUT R2, R2, 0x40, RZ, 0xfc, !PT ;  /* 0x0000004002020812 */ /* 0x000fe400078efcff */
[----:B0-----:R-:W-:Y:S01]  /*11f300*/  ISETP.GE.AND P0, PT, R19, UR53, PT ;  /* 0x0000003513007c0c */ /* 0x001fe2000bf06270 */
[----:B------:R-:W-:Y:S01]  /*11f310*/  VIADD R19, R5, 0x97 ;  /* 0x0000009705137836 */ /* 0x000fe20000000000 */
[----:B------:R-:W-:Y:S01]  /*11f320*/  LOP3.LUT R2, R2, 0xffffffdf, RZ, 0xc0, !PT ;  /* 0xffffffdf02027812 */ /* 0x000fe200078ec0ff */
[----:B------:R-:W-:Y:S01]  /*11f330*/  UMOV UR33, UR57 ;  /* 0x0000003900217c82 */ /* 0x000fe20008000000 */
[----:B------:R-:W-:Y:S01]  /*11f340*/  UMOV UR37, UR56 ;  /* 0x0000003800257c82 */ /* 0x000fe20008000000 */
[----:B------:R-:W0:Y:S08]  /*11f350*/  LDCU.64 UR56, c[0x0][0x398] ;  /* 0x00007300ff3877ac */ /* 0x000e300008000a00 */
[----:B------:R-:W-:-:S02]  /*11f360*/  @P0 LOP3.LUT R2, R2, 0x20, RZ, 0xfc, !PT ;  /* 0x0000002002020812 */ /* 0x000fc400078efcff */
[----:B------:R-:W-:Y:S01]  /*11f370*/  ISETP.GE.AND P0, PT, R19, UR55, PT ;  /* 0x0000003713007c0c */ /* 0x000fe2000bf06270 */
[----:B------:R-:W-:Y:S01]  /*11f380*/  UMOV UR55, UR19 ;  /* 0x0000001300377c82 */ /* 0x000fe20008000000 */
[----:B------:R-:W-:Y:S01]  /*11f390*/  UMOV UR31, UR59 ;  /* 0x0000003b001f7c82 */ /* 0x000fe20008000000 */
[----:B------:R-:W-:Y:S01]  /*11f3a0*/  LOP3.LUT R2, R2, 0xffffffef, RZ, 0xc0, !PT ;  /* 0xffffffef02027812 */ /* 0x000fe200078ec0ff */
[----:B------:R-:W-:Y:S01]  /*11f3b0*/  UMOV UR19, UR58 ;  /* 0x0000003a00137c82 */ /* 0x000fe20008000000 */
[----:B------:R-:W-:Y:S01]  /*11f3c0*/  VIADD R19, R5, 0x96 ;  /* 0x0000009605137836 */ /* 0x000fe20000000000 */
[----:B------:R-:W1:Y:S07]  /*11f3d0*/  LDCU.64 UR58, c[0x0][0x398] ;  /* 0x00007300ff3a77ac */ /* 0x000e6e0008000a00 */
[----:B------:R-:W-:-:S02]  /*11f3e0*/  @P0 LOP3.LUT R2, R2, 0x10, RZ, 0xfc, !PT ;  /* 0x0000001002020812 */ /* 0x000fc400078efcff */
[----:B0-----:R-:W-:Y:S01]  /*11f3f0*/  ISETP.GE.AND P0, PT, R19, UR57, PT ;  /* 0x0000003913007c0c */ /* 0x001fe2000bf06270 */
[----:B------:R-:W-:Y:S01]  /*11f400*/  UMOV UR23, UR13 ;  /* 0x0000000d00177c82 */ /* 0x000fe20008000000 */
[----:B------:R-:W-:Y:S01]  /*11f410*/  UMOV UR13, UR61 ;  /* 0x0000003d000d7c82 */ /* 0x000fe20008000000 */
[----:B------:R-:W-:Y:S01]  /*11f420*/  UMOV UR29, UR60 ;  /* 0x0000003c001d7c82 */ /* 0x000fe20008000000 */
[----:B------:R-:W-:Y:S01]  /*11f430*/  VIADD R19, R5, 0x95 ;  /* 0x0000009505137836 */ /* 0x000fe20000000000 */
[----:B------:R-:W-:Y:S01]  /*11f440*/  LOP3.LUT R2, R2, 0xfffffff7, RZ, 0xc0, !PT ;  /* 0xfffffff702027812 */ /* 0x000fe200078ec0ff */
[----:B------:R-:W0:Y:S07]  /*11f450*/  LDCU.64 UR60, c[0x0][0x398] ;  /* 0x00007300ff3c77ac */ /* 0x000e2e0008000a00 */
[----:B------:R-:W-:-:S02]  /*11f460*/  @P0 LOP3.LUT R2, R2, 0x8, RZ, 0xfc, !PT ;  /* 0x0000000802020812 */ /* 0x000fc400078efcff */
[----:B-1----:R-:W-:Y:S01]  /*11f470*/  ISETP.GE.AND P0, PT, R19, UR59, PT ;  /* 0x0000003b13007c0c */ /* 0x002fe2000bf06270 */
[----:B------:R-:W-:Y:S01]  /*11f480*/  UMOV UR21, UR17 ;  /* 0x0000001100157c82 */ /* 0x000fe20008000000 */
[----:B------:R-:W-:Y:S01]  /*11f490*/  UMOV UR27, UR63 ;  /* 0x0000003f001b7c82 */ /* 0x000fe20008000000 */
[----:B------:R-:W-:Y:S01]  /*11f4a0*/  UMOV UR17, UR62 ;  /* 0x0000003e00117c82 */ /* 0x000fe20008000000 */
[----:B------:R-:W-:Y:S01]  /*11f4b0*/  VIADD R19, R5, 0x94 ;  /* 0x0000009405137836 */ /* 0x000fe20000000000 */
[----:B------:R-:W-:Y:S01]  /*11f4c0*/  LOP3.LUT R2, R2, 0xfffffffb, RZ, 0xc0, !PT ;  /* 0xfffffffb02027812 */ /* 0x000fe200078ec0ff */
[----:B------:R-:W1:Y:S07]  /*11f4d0*/  LDCU.64 UR62, c[0x0][0x398] ;  /* 0x00007300ff3e77ac */ /* 0x000e6e0008000a00 */
[----:B------:R-:W-:-:S02]  /*11f4e0*/  @P0 LOP3.LUT R2, R2, 0x4, RZ, 0xfc, !PT ;  /* 0x0000000402020812 */ /* 0x000fc400078efcff */
[----:B0-----:R-:W-:Y:S01]  /*11f4f0*/  ISETP.GE.AND P0, PT, R19, UR61, PT ;  /* 0x0000003d13007c0c */ /* 0x001fe2000bf06270 */
[----:B------:R-:W-:Y:S01]  /*11f500*/  VIADD R19, R5, 0x93 ;  /* 0x0000009305137836 */ /* 0x000fe20000000000 */
[----:B------:R-:W-:Y:S01]  /*11f510*/  LOP3.LUT R2, R2, 0xfffffffd, RZ, 0xc0, !PT ;  /* 0xfffffffd02027812 */ /* 0x000fe200078ec0ff */
[----:B------:R-:W-:-:S10]  /*11f520*/  UMOV UR25, UR64 ;  /* 0x0000004000197c82 */ /* 0x000fd40008000000 */
[----:B------:R-:W-:Y:S02]  /*11f530*/  @P0 LOP3.LUT R2, R2, 0x2, RZ, 0xfc, !PT ;  /* 0x0000000202020812 */ /* 0x000fe400078efcff */
[----:B-1----:R-:W-:Y:S01]  /*11f540*/  ISETP.GE.AND P0, PT, R19, UR63, PT ;  /* 0x0000003f13007c0c */ /* 0x002fe2000bf06270 */
[----:B------:R-:W-:Y:S01]  /*11f550*/  UMOV UR63, UR65 ;  /* 0x00000041003f7c82 */ /* 0x000fe20008000000 */
[----:B------:R-:W0:Y:S01]  /*11f560*/  LDCU.64 UR64, c[0x0][0x398] ;  /* 0x00007300ff4077ac */ /* 0x000e220008000a00 */
[----:B------:R-:W-:Y:S01]  /*11f570*/  VIADD R19, R5, 0x92 ;  /* 0x0000009205137836 */ /* 0x000fe20000000000 */
[----:B------:R-:W-:-:S04]  /*11f580*/  UMOV UR41, UR66 ;  /* 0x0000004200297c82 */ /* 0x000fc80008000000 */
[----:B0-----:R-:W-:Y:S01]  /*11f590*/  ISETP.GE.AND P1, PT, R19, UR65, PT ;  /* 0x0000004113007c0c */ /* 0x001fe2000bf26270 */
[----:B------:R-:W-:Y:S01]  /*11f5a0*/  UMOV UR65, UR35 ;  /* 0x0000002300417c82 */ /* 0x000fe20008000000 */
[----:B------:R-:W-:Y:S01]  /*11f5b0*/  UMOV UR35, UR67 ;  /* 0x0000004300237c82 */ /* 0x000fe20008000000 */
[----:B------:R-:W0:Y:S01]  /*11f5c0*/  LDCU.64 UR66, c[0x0][0x398] ;  /* 0x00007300ff4277ac */ /* 0x000e220008000a00 */
[----:B------:R-:W-:Y:S01]  /*11f5d0*/  VIADD R19, R5, 0x91 ;  /* 0x0000009105137836 */ /* 0x000fe20000000000 */
[----:B------:R-:W-:Y:S01]  /*11f5e0*/  UMOV UR43, UR17 ;  /* 0x00000011002b7c82 */ /* 0x000fe20008000000 */
[----:B------:R-:W-:Y:S01]  /*11f5f0*/  UMOV UR17, UR68 ;  /* 0x0000004400117c82 */ /* 0x000fe20008000000 */
[----:B------:R-:W-:Y:S01]  /*11f600*/  UMOV UR59, UR71 ;  /* 0x00000047003b7c82 */ /* 0x000fe20008000000 */
[----:B------:R-:W-:Y:S01]  /*11f610*/  UMOV UR39, UR70 ;  /* 0x0000004600277c82 */ /* 0x000fe20008000000 */
[----:B------:R-:W1:Y:S01]  /*11f620*/  LDCU.64 UR70, c[0x0][0x398] ;  /* 0x00007300ff4677ac */ /* 0x000e620008000a00 */
[----:B0-----:R-:W-:Y:S01]  /*11f630*/  ISETP.GE.AND P2, PT, R19, UR67, PT ;  /* 0x0000004313007c0c */ /* 0x001fe2000bf46270 */
[----:B------:R-:W-:Y:S01]  /*11f640*/  UMOV UR67, UR27 ;  /* 0x0000001b00437c82 */ /* 0x000fe20008000000 */
[----:B------:R-:W-:Y:S01]  /*11f650*/  UMOV UR27, UR69 ;  /* 0x00000045001b7c82 */ /* 0x000fe20008000000 */
[----:B------:R-:W0:Y:S01]  /*11f660*/  LDCU.64 UR68, c[0x0][0x398] ;  /* 0x00007300ff4477ac */ /* 0x000e220008000a00 */
[----:B------:R-:W-:Y:S01]  /*11f670*/  UMOV UR49, UR33 ;  /* 0x0000002100317c82 */ /* 0x000fe20008000000 */
[----:B------:R-:W-:Y:S01]  /*11f680*/  UMOV UR33, UR73 ;  /* 0x0000004900217c82 */ /* 0x000fe20008000000 */
[----:B------:R-:W-:Y:S01]  /*11f690*/  UMOV UR57, UR72 ;  /* 0x0000004800397c82 */ /* 0x000fe20008000000 */
[----:B------:R-:W4:Y:S01]  /*11f6a0*/  LDCU.64 UR72, c[0x0][0x398] ;  /* 0x00007300ff4877ac */ /* 0x000f220008000a00 */
[----:B------:R-:W-:-:S05]  /*11f6b0*/  VIADD R19, R5, 0x90 ;  /* 0x0000009005137836 */ /* 0x000fca0000000000 */
[----:B0-----:R-:W-:Y:S01]  /*11f6c0*/  ISETP.GE.AND P3, PT, R19, UR69, PT ;  /* 0x0000004513007c0c */ /* 0x001fe2000bf66270 */
[----:B------:R-:W-:-:S05]  /*11f6d0*/  VIADD R19, R5, 0x8f ;  /* 0x0000008f05137836 */ /* 0x000fca0000000000 */
[----:B-1----:R-:W-:Y:S01]  /*11f6e0*/  ISETP.GE.AND P4, PT, R19, UR71, PT ;  /* 0x0000004713007c0c */ /* 0x002fe2000bf86270 */
[----:B------:R-:W-:Y:S01]  /*11f6f0*/  VIADD R19, R5, 0x8e ;  /* 0x0000008e05137836 */ /* 0x000fe20000000000 */
[----:B------:R-:W-:-:S04]  /*11f700*/  UMOV UR53, UR75 ;  /* 0x0000004b00357c82 */ /* 0x000fc80008000000 */
[----:B----4-:R-:W-:Y:S01]  /*11f710*/  ISETP.GE.AND P5, PT, R19, UR73, PT ;  /* 0x0000004913007c0c */ /* 0x010fe2000bfa6270 */
[----:B------:R-:W-:Y:S01]  /*11f720*/  UMOV UR73, UR74 ;  /* 0x0000004a00497c82 */ /* 0x000fe20008000000 */
[----:B------:R-:W0:Y:S01]  /*11f730*/  LDCU.64 UR74, c[0x0][0x398] ;  /* 0x00007300ff4a77ac */ /* 0x000e220008000a00 */
[----:B---3--:R-:W-:Y:S01]  /*11f740*/  LOP3.LUT R14, R14, 0x7fffffff, RZ, 0xc0, !PT ;  /* 0x7fffffff0e0e7812 */ /* 0x008fe200078ec0ff */
[----:B------:R-:W-:-:S03]  /*11f750*/  VIADD R19, R5, 0x8d ;  /* 0x0000008d05137836 */ /* 0x000fc60000000000 */
[----:B------:R-:W-:Y:S01]  /*11f760*/  @P1 LOP3.LUT R14, R14, 0x80000000, RZ, 0xfc, !PT ;  /* 0x800000000e0e1812 */ /* 0x000fe200078efcff */
[----:B------:R-:W-:Y:S01]  /*11f770*/  IMAD.MOV.U32 R25, RZ, RZ, R4 ;  /* 0x000000ffff197224 */ /* 0x000fe200078e0004 */
[----:B------:R-:W-:Y:S02]  /*11f780*/  IADD3 R4, P1, PT, R17, R12, RZ ;  /* 0x0000000c11047210 */ /* 0x000fe40007f3e0ff */
[----:B------:R-:W-:-:S04]  /*11f790*/  LOP3.LUT R14, R14, 0xbfffffff, RZ, 0xc0, !PT ;  /* 0xbfffffff0e0e7812 */ /* 0x000fc800078ec0ff */
[----:B------:R-:W-:Y:S01]  /*11f7a0*/  @P2 LOP3.LUT R14, R14, 0x40000000, RZ, 0xfc, !PT ;  /* 0x400000000e0e2812 */ /* 0x000fe200078efcff */
[----:B------:R-:W-:Y:S01]  /*11f7b0*/  STL [R1+0x5764], R21 ;  /* 0x0057641501007387 */ /* 0x000fe20000100800 */
[----:B0-----:R-:W-:Y:S01]  /*11f7c0*/  ISETP.GE.AND P6, PT, R19, UR75, PT ;  /* 0x0000004b13007c0c */ /* 0x001fe2000bfc6270 */
[----:B------:R-:W-:Y:S02]  /*11f7d0*/  VIADD R19, R5, 0x8c ;  /* 0x0000008c05137836 */ /* 0x000fe40000000000 */
[----:B------:R-:W-:Y:S01]  /*11f7e0*/  IMAD.X R5, R18, 0x1, R13, P1 ;  /* 0x0000000112057824 */ /* 0x000fe200008e060d */
[----:B------:R-:W-:Y:S04]  /*11f7f0*/  STL [R1+0x958], R14 ;  /* 0x0009580e01007387 */ /* 0x000fe80000100800 */
[----:B------:R-:W-:Y:S04]  /*11f800*/  STL [R1+0x5738], R14 ;  /* 0x0057380e01007387 */ /* 0x000fe80000100800 */
[----:B------:R0:W-:Y:S04]  /*11f810*/  STL.64 [R1+0x40d8], R4 ;  /* 0x0040d80401007387 */ /* 0x0001e80000100a00 */
[----:B0-----:R-:W3:Y:S04]  /*11f820*/  LDL.LU.64 R4, [R1+0x5768] ;  /* 0x0057680001047983 */ /* 0x001ee80000300a00 */
[----:B------:R-:W4:Y:S04]  /*11f830*/  LDL.LU R21, [R1+0x4140] ;  /* 0x0041400001157983 */ /* 0x000f280000300800 */
[----:B------:R-:W3:Y:S01]  /*11f840*/  LDL.LU R14, [R1+0x92c] ;  /* 0x00092c00010e7983 */ /* 0x000ee20000300800 */
[----:B------:R-:W-:Y:S01]  /*11f850*/  LOP3.LUT R16, R16, 0xfffffffe, RZ, 0xc0, !PT ;  /* 0xfffffffe10107812 */ /* 0x000fe200078ec0ff */
[----:B------:R-:W-:Y:S01]  /*11f860*/  UMOV UR69, UR37 ;  /* 0x0000002500457c82 */ /* 0x000fe20008000000 */
[----:B------:R-:W-:Y:S01]  /*11f870*/  UMOV UR37, UR31 ;  /* 0x0000001f00257c82 */ /* 0x000fe20008000000 */
[----:B------:R-:W-:Y:S01]  /*11f880*/  UMOV UR31, UR23 ;  /* 0x00000017001f7c82 */ /* 0x000fe20008000000 */
[----:B------:R-:W-:Y:S01]  /*11f890*/  @P3 LOP3.LUT R16, R16, 0x1, RZ, 0xfc, !PT ;  /* 0x0000000110103812 */ /* 0x000fe200078efcff */
[----:B------:R-:W-:Y:S01]  /*11f8a0*/  UMOV UR23, UR77 ;  /* 0x0000004d00177c82 */ /* 0x000fe20008000000 */
[----:B------:R-:W-:Y:S01]  /*11f8b0*/  UMOV UR75, UR76 ;  /* 0x0000004c004b7c82 */ /* 0x000fe20008000000 */
[----:B------:R-:W0:Y:S01]  /*11f8c0*/  LDCU.64 UR76, c[0x0][0x398] ;  /* 0x00007300ff4c77ac */ /* 0x000e220008000a00 */
[----:B------:R-:W-:-:S04]  /*11f8d0*/  LOP3.LUT R16, R16, 0xfffffffd, RZ, 0xc0, !PT ;  /* 0xfffffffd10107812 */ /* 0x000fc800078ec0ff */
[----:B------:R-:W-:Y:S02]  /*11f8e0*/  @P4 LOP3.LUT R16, R16, 0x2, RZ, 0xfc, !PT ;  /* 0x0000000210104812 */ /* 0x000fe400078efcff */
[----:B------:R-:W-:Y:S02]  /*11f8f0*/  LOP3.LUT R2, R2, 0xfffffffe, RZ, 0xc0, !PT ;  /* 0xfffffffe02027812 */ /* 0x000fe400078ec0ff */
[----:B------:R-:W-:Y:S02]  /*11f900*/  LOP3.LUT R16, R16, 0xfffffffb, RZ, 0xc0, !PT ;  /* 0xfffffffb10107812 */ /* 0x000fe400078ec0ff */
[----:B------:R-:W-:Y:S02]  /*11f910*/  @P0 LOP3.LUT R2, R2, 0x1, RZ, 0xfc, !PT ;  /* 0x0000000102020812 */ /* 0x000fe400078efcff */
[----:B------:R-:W-:Y:S01]  /*11f920*/  @P5 LOP3.LUT R16, R16, 0x4, RZ, 0xfc, !PT ;  /* 0x0000000410105812 */ /* 0x000fe200078efcff */
[----:B------:R-:W-:Y:S01]  /*11f930*/  UMOV UR71, UR11 ;  /* 0x0000000b00477c82 */ /* 0x000fe20008000000 */
[----:B------:R-:W1:Y:S02]  /*11f940*/  LDCU UR11, c[0x0][0x398] ;  /* 0x00007300ff0b77ac */ /* 0x000e640008000800 */
[----:B------:R-:W-:-:S02]  /*11f950*/  LOP3.LUT R16, R16, 0xfffffff7, RZ, 0xc0, !PT ;  /* 0xfffffff710107812 */ /* 0x000fc400078ec0ff */
[----:B0-----:R-:W-:Y:S02]  /*11f960*/  ISETP.GE.AND P0, PT, R19, UR77, PT ;  /* 0x0000004d13007c0c */ /* 0x001fe4000bf06270 */
[----:B------:R-:W-:Y:S01]  /*11f970*/  LOP3.LUT P2, RZ, R8, 0x8000, RZ, 0xc0, !PT ;  /* 0x0000800008ff7812 */ /* 0x000fe2000784c0ff */
[----:B------:R-:W-:Y:S01]  /*11f980*/  UMOV UR61, UR21 ;  /* 0x00000015003d7c82 */ /* 0x000fe20008000000 */
[----:B------:R-:W-:Y:S01]  /*11f990*/  @P6 LOP3.LUT R16, R16, 0x8, RZ, 0xfc, !PT ;  /* 0x0000000810106812 */ /* 0x000fe200078efcff */
[----:B------:R-:W-:Y:S01]  /*11f9a0*/  UMOV UR21, UR9 ;  /* 0x0000000900157c82 */ /* 0x000fe20008000000 */
[----:B------:R-:W0:Y:S01]  /*11f9b0*/  LDCU UR9, c[0x0][0x398] ;  /* 0x00007300ff0977ac */ /* 0x000e220008000800 */
[----:B------:R-:W-:Y:S01]  /*11f9c0*/  UMOV UR47, UR7 ;  /* 0x00000007002f7c82 */ /* 0x000fe20008000000 */
[----:B------:R-:W-:Y:S01]  /*11f9d0*/  LOP3.LUT R16, R16, 0xffffffef, RZ, 0xc0, !PT ;  /* 0xffffffef10107812 */ /* 0x000fe200078ec0ff */
[----:B------:R-:W2:Y:S01]  /*11f9e0*/  LDCU UR7, c[0x0][0x398] ;  /* 0x00007300ff0777ac */ /* 0x000ea20008000800 */
[----:B------:R-:W-:Y:S01]  /*11f9f0*/  LOP3.LUT P1, RZ, R8, 0x4000, RZ, 0xc0, !PT ;  /* 0x0000400008ff7812 */ /* 0x000fe2000782c0ff */
[----:B------:R-:W3:Y:S02]  /*11fa00*/  LDCU UR77, c[0x0][0x398] ;  /* 0x00007300ff4d77ac */ /* 0x000ee40008000800 */
[----:B------:R-:W-:-:S02]  /*11fa10*/  @P0 LOP3.LUT R16, R16, 0x10, RZ, 0xfc, !PT ;  /* 0x0000001010100812 */ /* 0x000fc400078efcff */
[----:B------:R-:W-:Y:S02]  /*11fa20*/  ISETP.LT.AND P0, PT, R11, UR75, !P2 ;  /* 0x0000004b0b007c0c */ /* 0x000fe4000d701270 */
[----:B-1----:R-:W-:Y:S01]  /*11fa30*/  ISETP.LT.AND P4, PT, R10, UR11, !P2 ;  /* 0x0000000b0a007c0c */ /* 0x002fe2000d781270 */
[----:B------:R-:W1:Y:S01]  /*11fa40*/  LDCU UR11, c[0x0][0x398] ;  /* 0x00007300ff0b77ac */ /* 0x000e620008000800 */
[----:B0-----:R-:W-:Y:S02]  /*11fa50*/  ISETP.LT.AND P3, PT, R9, UR9, !P2 ;  /* 0x0000000909007c0c */ /* 0x001fe4000d761270 */
[----:B--2---:R-:W-:Y:S01]  /*11fa60*/  LOP3.LUT R22, R22, 0xff7fffff, RZ, 0xc0, !PT ;  /* 0xff7fffff16167812 */ /* 0x004fe200078ec0ff */
[----:B------:R-:W-:Y:S01]  /*11fa70*/  UMOV UR75, UR73 ;  /* 0x00000049004b7c82 */ /* 0x000fe20008000000 */
[----:B------:R-:W0:Y:S05]  /*11fa80*/  LDCU UR9, c[0x0][0x398] ;  /* 0x00007300ff0977ac */ /* 0x000e2a0008000800 */
[----:B------:R-:W-:-:S04]  /*11fa90*/  @P0 LOP3.LUT R22, R22, 0x800000, RZ, 0xfc, !PT ;  /* 0x0080000016160812 */ /* 0x000fc800078efcff */
[----:B------:R-:W-:Y:S02]  /*11faa0*/  LOP3.LUT R22, R22, 0xffbfffff, RZ, 0xc0, !PT ;  /* 0xffbfffff16167812 */ /* 0x000fe400078ec0ff */
[----:B------:R-:W-:Y:S01]  /*11fab0*/  ISETP.LT.AND P0, PT, R6, UR7, !P2 ;  /* 0x0000000706007c0c */ /* 0x000fe2000d701270 */
[----:B------:R-:W2:Y:S01]  /*11fac0*/  LDCU UR7, c[0x0][0x398] ;  /* 0x00007300ff0777ac */ /* 0x000ea20008000800 */
[----:B------:R-:W-:-:S04]  /*11fad0*/  @P4 LOP3.LUT R22, R22, 0x400000, RZ, 0xfc, !PT ;  /* 0x0040000016164812 */ /* 0x000fc800078efcff */
[----:B------:R-:W-:-:S04]  /*11fae0*/  LOP3.LUT R22, R22, 0xffdfffff, RZ, 0xc0, !PT ;  /* 0xffdfffff16167812 */ /* 0x000fc800078ec0ff */
[----:B------:R-:W-:-:S04]  /*11faf0*/  @P3 LOP3.LUT R22, R22, 0x200000, RZ, 0xfc, !PT ;  /* 0x0020000016163812 */ /* 0x000fc800078efcff */
[----:B------:R-:W-:-:S04]  /*11fb00*/  LOP3.LUT R22, R22, 0xffefffff, RZ, 0xc0, !PT ;  /* 0xffefffff16167812 */ /* 0x000fc800078ec0ff */
[----:B------:R-:W-:Y:S02]  /*11fb10*/  @P0 LOP3.LUT R22, R22, 0x100000, RZ, 0xfc, !PT ;  /* 0x0010000016160812 */ /* 0x000fe400078efcff */
[----:B------:R-:W-:Y:S02]  /*11fb20*/  ISETP.LT.AND P0, PT, R11, UR75, !P1 ;  /* 0x0000004b0b007c0c */ /* 0x000fe4000cf01270 */
[----:B-1----:R-:W-:Y:S02]  /*11fb30*/  ISETP.LT.AND P4, PT, R10, UR11, !P1 ;  /* 0x0000000b0a007c0c */ /* 0x002fe4000cf81270 */
[----:B0-----:R-:W-:Y:S02]  /*11fb40*/  ISETP.LT.AND P3, PT, R9, UR9, !P1 ;  /* 0x0000000909007c0c */ /* 0x001fe4000cf61270 */
[----:B------:R-:W-:Y:S01]  /*11fb50*/  LOP3.LUT R22, R22, 0xfff7ffff, RZ, 0xc0, !PT ;  /* 0xfff7ffff16167812 */ /* 0x000fe200078ec0ff */
[----:B------:R-:W0:Y:S01]  /*11fb60*/  LDCU UR11, c[0x0][0x398] ;  /* 0x00007300ff0b77ac */ /* 0x000e220008000800 */
[----:B------:R-:W-:Y:S01]  /*11fb70*/  LOP3.LUT P2, RZ, R8, 0x2000, RZ, 0xc0, !PT ;  /* 0x0000200008ff7812 */ /* 0x000fe2000784c0ff */
[----:B------:R-:W-:Y:S01]  /*11fb80*/  UMOV UR73, UR71 ;  /* 0x0000004700497c82 */ /* 0x000fe20008000000 */
[----:B------:R-:W1:Y:S01]  /*11fb90*/  LDCU UR9, c[0x0][0x398] ;  /* 0x00007300ff0977ac */ /* 0x000e620008000800 */
[----:B------:R-:W0:Y:S02]  /*11fba0*/  LDCU UR75, c[0x0][0x398] ;  /* 0x00007300ff4b77ac */ /* 0x000e240008000800 */
[----:B------:R-:W-:-:S04]  /*11fbb0*/  @P0 LOP3.LUT R22, R22, 0x80000, RZ, 0xfc, !PT ;  /* 0x0008000016160812 */ /* 0x000fc800078efcff */
[----:B------:R-:W-:Y:S02]  /*11fbc0*/  LOP3.LUT R22, R22, 0xfffbffff, RZ, 0xc0, !PT ;  /* 0xfffbffff16167812 */ /* 0x000fe400078ec0ff */
[----:B--2---:R-:W-:Y:S01]  /*11fbd0*/  ISETP.LT.AND P0, PT, R6, UR7, !P1 ;  /* 0x0000000706007c0c */ /* 0x004fe2000cf01270 */
[----:B------:R-:W2:Y:S01]  /*11fbe0*/  LDCU UR7, c[0x0][0x398] ;  /* 0x00007300ff0777ac */ /* 0x000ea20008000800 */
[----:B------:R-:W-:-:S04]  /*11fbf0*/  @P4 LOP3.LUT R22, R22, 0x40000, RZ, 0xfc, !PT ;  /* 0x0004000016164812 */ /* 0x000fc800078efcff */
[----:B------:R-:W-:-:S04]  /*11fc00*/  LOP3.LUT R22, R22, 0xfffdffff, RZ, 0xc0, !PT ;  /* 0xfffdffff16167812 */ /* 0x000fc800078ec0ff */
[----:B------:R-:W-:-:S04]  /*11fc10*/  @P3 LOP3.LUT R22, R22, 0x20000, RZ, 0xfc, !PT ;  /* 0x0002000016163812 */ /* 0x000fc800078efcff */
[----:B------:R-:W-:-:S04]  /*11fc20*/  LOP3.LUT R22, R22, 0xfffeffff, RZ, 0xc0, !PT ;  /* 0xfffeffff16167812 */ /* 0x000fc800078ec0ff */
[----:B------:R-:W-:Y:S02]  /*11fc30*/  @P0 LOP3.LUT R22, R22, 0x10000, RZ, 0xfc, !PT ;  /* 0x0001000016160812 */ /* 0x000fe400078efcff */
[----:B------:R-:W-:Y:S02]  /*11fc40*/  ISETP.LT.AND P0, PT, R11, UR73, !P2 ;  /* 0x000000490b007c0c */ /* 0x000fe4000d701270 */
[----:B0-----:R-:W-:Y:S02]  /*11fc50*/  ISETP.LT.AND P4, PT, R10, UR11, !P2 ;  /* 0x0000000b0a007c0c */ /* 0x001fe4000d781270 */
[----:B-1----:R-:W-:Y:S02]  /*11fc60*/  ISETP.LT.AND P3, PT, R9, UR9, !P2 ;  /* 0x0000000909007c0c */ /* 0x002fe4000d761270 */
        /* <DEDUP_REMOVED lines=71> */
[----:B-1----:R-:W-:Y:S01]  /*1200e0*/  ISETP.LT.AND P4, PT, R9, UR9, !P3 ;  /* 0x0000000909007c0c */ /* 0x002fe2000df81270 */
[----:B------:R-:W0:Y:S01]  /*1200f0*/  LDCU UR11, c[0x0][0x398] ;  /* 0x00007300ff0b77ac */ /* 0x000e220008000800 */
[----:B---3--:R-:W-:Y:S02]  /*120100*/  LOP3.LUT R14, R14, 0x7fffffff, RZ, 0xc0, !PT ;  /* 0x7fffffff0e0e7812 */ /* 0x008fe400078ec0ff */
[----:B------:R-:W-:Y:S01]  /*120110*/  LOP3.LUT P1, RZ, R8, 0x100, RZ, 0xc0, !PT ;  /* 0x0000010008ff7812 */ /* 0x000fe2000782c0ff */
[----:B------:R-:W-:Y:S01]  /*120120*/  UMOV UR63, UR55 ;  /* 0x00000037003f7c82 */ /* 0x000fe20008000000 */
[----:B------:R-:W1:Y:S03]  /*120130*/  LDCU UR9, c[0x0][0x398] ;  /* 0x00007300ff0977ac */ /* 0x000e660008000800 */
        /* <DEDUP_REMOVED lines=15> */
[----:B------:R-:W1:Y:S01]  /*120230*/  LDCU UR9, c[0x0][0x398] ;  /* 0x00007300ff0977ac */ /* 0x000e620008000800 */
[----:B------:R-:W-:Y:S01]  /*120240*/  UMOV UR55, UR51 ;  /* 0x0000003300377c82 */ /* 0x000fe20008000000 */
[----:B------:R-:W-:Y:S01]  /*120250*/  STL [R1+0x948], R22 ;  /* 0x0009481601007387 */ /* 0x000fe20000100800 */
[----:B------:R-:W3:Y:S01]  /*120260*/  LDCU UR63, c[0x0][0x398] ;  /* 0x00007300ff3f77ac */ /* 0x000ee20008000800 */
        /* <DEDUP_REMOVED lines=13> */
[----:B------:R-:W-:Y:S01]  /*120340*/  UMOV UR51, UR14 ;  /* 0x0000000e00337c82 */ /* 0x000fe20008000000 */
[C---:B------:R-:W-:Y:S01]  /*120350*/  LOP3.LUT P3, RZ, R8.reuse, 0x40, RZ, 0xc0, !PT ;  /* 0x0000004008ff7812 */ /* 0x040fe2000786c0ff */
[----:B------:R-:W0:Y:S01]  /*120360*/  LDCU UR9, c[0x0][0x398] ;  /* 0x00007300ff0977ac */ /* 0x000e220008000800 */
[----:B------:R-:W-:Y:S01]  /*120370*/  LOP3.LUT P1, RZ, R8, 0x20, RZ, 0xc0, !PT ;  /* 0x0000002008ff7812 */ /* 0x000fe2000782c0ff */
[----:B------:R-:W1:Y:S02]  /*120380*/  LDCU UR11, c[0x0][0x398] ;  /* 0x00007300ff0b77ac */ /* 0x000e640008000800 */
[----:B------:R-:W-:-:S04]  /*120390*/  @P0 LOP3.LUT R14, R14, 0x800000, RZ, 0xfc, !PT ;  /* 0x008000000e0e0812 */ /* 0x000fc800078efcff */
[----:B------:R-:W-:Y:S02]  /*1203a0*/  LOP3.LUT R14, R14, 0xffbfffff, RZ, 0xc0, !PT ;  /* 0xffbfffff0e0e7812 */ /* 0x000fe400078ec0ff */
[----:B--2---:R-:W-:Y:S02]  /*1203b0*/  ISETP.LT.AND P0, PT, R6, UR7, !P2 ;  /* 0x0000000706007c0c */ /* 0x004fe4000d701270 */
[----:B----4-:R-:W-:Y:S01]  /*1203c0*/  R2UR.FILL UR14, R21 ;  /* 0x00000000150e72ca */ /* 0x010fe200004e0000 */
[----:B------:R-:W2:Y:S01]  /*1203d0*/  LDCU UR7, c[0x0][0x398] ;  /* 0x00007300ff0777ac */ /* 0x000ea20008000800 */
[----:B------:R-:W-:-:S04]  /*1203e0*/  @P5 LOP3.LUT R14, R14, 0x400000, RZ, 0xfc, !PT ;  /* 0x004000000e0e5812 */ /* 0x000fc800078efcff */
[----:B------:R-:W-:-:S04]  /*1203f0*/  LOP3.LUT R14, R14, 0xffdfffff, RZ, 0xc0, !PT ;  /* 0xffdfffff0e0e7812 */ /* 0x000fc800078ec0ff */
[----:B------:R-:W-:-:S04]  /*120400*/  @P4 LOP3.LUT R14, R14, 0x200000, RZ, 0xfc, !PT ;  /* 0x002000000e0e4812 */ /* 0x000fc800078efcff */
[----:B------:R-:W-:-:S04]  /*120410*/  LOP3.LUT R14, R14, 0xffefffff, RZ, 0xc0, !PT ;  /* 0xffefffff0e0e7812 */ /* 0x000fc800078ec0ff */
[----:B------:R-:W-:Y:S02]  /*120420*/  @P0 LOP3.LUT R14, R14, 0x100000, RZ, 0xfc, !PT ;  /* 0x001000000e0e0812 */ /* 0x000fe400078efcff */
[----:B------:R-:W-:Y:S02]  /*120430*/  ISETP.LT.AND P0, PT, R10, UR14, !P3 ;  /* 0x0000000e0a007c0c */ /* 0x000fe4000df01270 */
[----:B------:R-:W-:Y:S02]  /*120440*/  ISETP.LT.AND P5, PT, R6, UR10, !P3 ;  /* 0x0000000a06007c0c */ /* 0x000fe4000dfa1270 */
[----:B0-----:R-:W-:Y:S02]  /*120450*/  ISETP.LT.AND P4, PT, R11, UR9, !P3 ;  /* 0x000000090b007c0c */ /* 0x001fe4000df81270 */
[----:B------:R-:W-:Y:S01]  /*120460*/  LOP3.LUT R14, R14, 0xfffbffff, RZ, 0xc0, !PT ;  /* 0xfffbffff0e0e7812 */ /* 0x000fe200078ec0ff */
[----:B------:R-:W0:Y:S01]  /*120470*/  LDCU UR9, c[0x0][0x398] ;  /* 0x00007300ff0977ac */ /* 0x000e220008000800 */
[----:B------:R-:W4:Y:S01]  /*120480*/  LDCU UR10, c[0x0][0x398] ;  /* 0x00007300ff0a77ac */ /* 0x000f220008000800 */
[----:B------:R-:W-:Y:S01]  /*120490*/  LOP3.LUT P2, RZ, R8, 0x10, RZ, 0xc0, !PT ;  /* 0x0000001008ff7812 */ /* 0x000fe2000784c0ff */
[----:B------:R-:W0:Y:S03]  /*1204a0*/  LDCU UR14, c[0x0][0x398] ;  /* 0x00007300ff0e77ac */ /* 0x000e260008000800 */
[----:B------:R-:W-:-:S04]  /*1204b0*/  @P0 LOP3.LUT R14, R14, 0x40000, RZ, 0xfc, !PT ;  /* 0x000400000e0e0812 */ /* 0x000fc800078efcff */
[----:B------:R-:W-:Y:S02]  /*1204c0*/  LOP3.LUT R14, R14, 0xfffdffff, RZ, 0xc0, !PT ;  /* 0xfffdffff0e0e7812 */ /* 0x000fe400078ec0ff */
[----:B--2---:R-:W-:Y:S02]  /*1204d0*/  ISETP.LT.AND P0, PT, R9, UR7, !P3 ;  /* 0x0000000709007c0c */ /* 0x004fe4000df01270 */
[----:B------:R-:W-:Y:S01]  /*1204e0*/  @P5 LOP3.LUT R14, R14, 0x20000, RZ, 0xfc, !PT ;  /* 0x000200000e0e5812 */ /* 0x000fe200078efcff */
[----:B------:R-:W2:Y:S03]  /*1204f0*/  LDCU UR7, c[0x0][0x398] ;  /* 0x00007300ff0777ac */ /* 0x000ea60008000800 */
[----:B------:R-:W-:Y:S02]  /*120500*/  LOP3.LUT R14, R14, 0xfff7ffff, RZ, 0xc0, !PT ;  /* 0xfff7ffff0e0e7812 */ /* 0x000fe400078ec0ff */
[----:B------:R-:W-:-:S02]  /*120510*/  ISETP.LT.AND P3, PT, R11, UR59, !P1 ;  /* 0x0000003b0b007c0c */ /* 0x000fc4000cf61270 */
[----:B------:R-:W-:-:S04]  /*120520*/  @P4 LOP3.LUT R14, R14, 0x80000, RZ, 0xfc, !PT ;  /* 0x000800000e0e4812 */ /* 0x000fc800078efcff */
[----:B------:R-:W-:-:S04]  /*120530*/  LOP3.LUT R14, R14, 0xfffeffff, RZ, 0xc0, !PT ;  /* 0xfffeffff0e0e7812 */ /* 0x000fc800078ec0ff */
[----:B------:R-:W-:Y:S02]  /*120540*/  @P0 LOP3.LUT R14, R14, 0x10000, RZ, 0xfc, !PT ;  /* 0x000100000e0e0812 */ /* 0x000fe400078efcff */
[----:B------:R-:W-:Y:S02]  /*120550*/  ISETP.LT.AND P0, PT, R10, UR57, !P1 ;  /* 0x000000390a007c0c */ /* 0x000fe4000cf01270 */
[----:B------:R-:W-:-:S04]  /*120560*/  LOP3.LUT R14, R14, 0xffff7fff, RZ, 0xc0, !PT ;  /* 0xffff7fff0e0e7812 */ /* 0x000fc800078ec0ff */
[----:B------:R-:W-:Y:S02]  /*120570*/  @P3 LOP3.LUT R14, R14, 0x8000, RZ, 0xfc, !PT ;  /* 0x000080000e0e3812 */ /* 0x000fe400078efcff */
[----:B0-----:R-:W-:Y:S01]  /*120580*/  ISETP.LT.AND P3, PT, R9, UR9, !P1 ;  /* 0x0000000909007c0c */ /* 0x001fe2000cf61270 */
[----:B------:R-:W0:Y:S01]  /*120590*/  LDCU UR9, c[0x0][0x398] ;  /* 0x00007300ff0977ac */ /* 0x000e220008000800 */
        /* <DEDUP_REMOVED lines=8> */
[----:B------:R-:W-:Y:S02]  /*120620*/  ISETP.LT.AND P0, PT, R11, UR55, !P2 ;  /* 0x000000370b007c0c */ /* 0x000fe4000d701270 */
[----:B----4-:R-:W-:Y:S02]  /*120630*/  ISETP.LT.AND P5, PT, R10, UR10, !P2 ;  /* 0x0000000a0a007c0c */ /* 0x010fe4000d7a1270 */
[----:B0-----:R-:W-:Y:S02]  /*120640*/  ISETP.LT.AND P3, PT, R9, UR9, !P2 ;  /* 0x0000000909007c0c */ /* 0x001fe4000d761270 */
[----:B------:R-:W-:Y:S02]  /*120650*/  LOP3.LUT R14, R14, 0xfffff7ff, RZ, 0xc0, !PT ;  /* 0xfffff7ff0e0e7812 */ /* 0x000fe400078ec0ff */
[C---:B------:R-:W-:Y:S01]  /*120660*/  LOP3.LUT P4, RZ, R8.reuse, 0x8, RZ, 0xc0, !PT ;  /* 0x0000000808ff7812 */ /* 0x040fe2000788c0ff */
[----:B------:R-:W0:Y:S01]  /*120670*/  LDCU UR10, c[0x0][0x398] ;  /* 0x00007300ff0a77ac */ /* 0x000e220008000800 */
[----:B------:R-:W4:Y:S01]  /*120680*/  LDCU UR9, c[0x0][0x398] ;  /* 0x00007300ff0977ac */ /* 0x000f220008000800 */
[----:B------:R-:W-:Y:S01]  /*120690*/  LOP3.LUT P1, RZ, R8, 0x4, RZ, 0xc0, !PT ;  /* 0x0000000408ff7812 */ /* 0x000fe2000782c0ff */
[----:B------:R-:W0:Y:S01]  /*1206a0*/  LDCU UR55, c[0x0][0x398] ;  /* 0x00007300ff3777ac */ /* 0x000e220008000800 */
        /* <DEDUP_REMOVED lines=10> */
[----:B----4-:R-:W-:Y:S01]  /*120750*/  ISETP.LT.AND P5, PT, R9, UR9, !P4 ;  /* 0x0000000909007c0c */ /* 0x010fe2000e7a1270 */
[----:B------:R-:W4:Y:S01]  /*120760*/  LDCU UR9, c[0x0][0x398] ;  /* 0x00007300ff0977ac */ /* 0x000f220008000800 */
[----:B------:R-:W-:Y:S02]  /*120770*/  LOP3.LUT R14, R14, 0xffffff7f, RZ, 0xc0, !PT ;  /* 0xffffff7f0e0e7812 */ /* 0x000fe400078ec0ff */
[C---:B------:R-:W-:Y:S02]  /*120780*/  LOP3.LUT P3, RZ, R8.reuse, 0x2, RZ, 0xc0, !PT ;  /* 0x0000000208ff7812 */ /* 0x040fe4000786c0ff */
[----:B------:R-:W-:Y:S01]  /*120790*/  LOP3.LUT P2, RZ, R8, 0x1, RZ, 0xc0, !PT ;  /* 0x0000000108ff7812 */ /* 0x000fe2000784c0ff */
[----:B------:R-:W1:Y:S04]  /*1207a0*/  LDCU UR53, c[0x0][0x398] ;  /* 0x00007300ff3577ac */ /* 0x000e680008000800 */
[----:B------:R-:W-:-:S02]  /*1207b0*/  @P0 LOP3.LUT R14, R14, 0x80, RZ, 0xfc, !PT ;  /* 0x000000800e0e0812 */ /* 0x000fc400078efcff */
[----:B0-----:R-:W-:Y:S01]  /*1207c0*/  ISETP.LT.AND P0, PT, R10, UR10, !P4 ;  /* 0x0000000a0a007c0c */ /* 0x001fe2000e701270 */
[----:B------:R-:W0:Y:S01]  /*1207d0*/  LDCU UR10, c[0x0][0x398] ;  /* 0x00007300ff0a77ac */ /* 0x000e220008000800 */
[----:B------:R-:W-:-:S11]  /*1207e0*/  LOP3.LUT R14, R14, 0xffffffbf, RZ, 0xc0, !PT ;  /* 0xffffffbf0e0e7812 */ /* 0x000fd600078ec0ff */
        /* <DEDUP_REMOVED lines=8> */
[----:B0-----:R-:W-:Y:S02]  /*120870*/  ISETP.LT.AND P5, PT, R10, UR10, !P1 ;  /* 0x0000000a0a007c0c */ /* 0x001fe4000cfa1270 */
[----:B----4-:R-:W-:Y:S02]  /*120880*/  ISETP.LT.AND P4, PT, R9, UR9, !P1 ;  /* 0x0000000909007c0c */ /* 0x010fe4000cf81270 */
[----:B------:R-:W-:Y:S01]  /*120890*/  LOP3.LUT R14, R14, 0xfffffff7, RZ, 0xc0, !PT ;  /* 0xfffffff70e0e7812 */ /* 0x000fe200078ec0ff */
[----:B------:R-:W0:Y:S01]  /*1208a0*/  LDCU UR10, c[0x0][0x398] ;  /* 0x00007300ff0a77ac */ /* 0x000e220008000800 */
[----:B------:R-:W4:Y:S01]  /*1208b0*/  LDCU UR9, c[0x0][0x398] ;  /* 0x00007300ff0977ac */ /* 0x000f220008000800 */
[----:B------:R-:W0:Y:S04]  /*1208c0*/  LDCU UR51, c[0x0][0x398] ;  /* 0x00007300ff3377ac */ /* 0x000e280008000800 */
        /* <DEDUP_REMOVED lines=8> */
[----:B------:R-:W-:-:S05]  /*120950*/  @P0 LOP3.LUT R14, R14, 0x1, RZ, 0xfc, !PT ;  /* 0x000000010e0e0812 */ /* 0x000fca00078efcff */
[----:B------:R0:W-:Y:S04]  /*120960*/  STL [R1+0x92c], R14 ;  /* 0x00092c0e01007387 */ /* 0x0001e80000100800 */
[----:B0-----:R-:W2:Y:S01]  /*120970*/  LDL.LU R14, [R1+0x928] ;  /* 0x00092800010e7983 */ /* 0x001ea20000300800 */
[----:B------:R-:W-:Y:S02]  /*120980*/  ISETP.LT.AND P0, PT, R11, UR49, !P3 ;  /* 0x000000310b007c0c */ /* 0x000fe4000df01270 */
[C---:B------:R-:W-:Y:S02]  /*120990*/  ISETP.LT.AND P5, PT, R10.reuse, UR10, !P3 ;  /* 0x0000000a0a007c0c */ /* 0x040fe4000dfa1270 */
[----:B----4-:R-:W-:Y:S01]  /*1209a0*/  ISETP.LT.AND P4, PT, R9, UR9, !P3 ;  /* 0x0000000909007c0c */ /* 0x010fe2000df81270 */
[----:B------:R-:W0:Y:S01]  /*1209b0*/  LDCU UR10, c[0x0][0x398] ;  /* 0x00007300ff0a77ac */ /* 0x000e220008000800 */
[----:B------:R-:W4:Y:S01]  /*1209c0*/  LDCU UR9, c[0x0][0x398] ;  /* 0x00007300ff0977ac */ /* 0x000f220008000800 */
[----:B------:R-:W3:Y:S01]  /*1209d0*/  LDL.LU R22, [R1+0x924] ;  /* 0x0009240001167983 */ /* 0x000ee20000300800 */
[----:B0-----:R-:W-:-:S02]  /*1209e0*/  ISETP.LT.AND P6, PT, R10, UR10, !P2 ;  /* 0x0000000a0a007c0c */ /* 0x001fc4000d7c1270 */
[----:B------:R-:W-:Y:S01]  /*1209f0*/  LOP3.LUT P1, RZ, R7, 0x80000000, RZ, 0xc0, !PT ;  /* 0x8000000007ff7812 */ /* 0x000fe2000782c0ff */
[----:B------:R-:W0:Y:S01]  /*120a00*/  LDCU UR10, c[0x0][0x398] ;  /* 0x00007300ff0a77ac */ /* 0x000e220008000800 */
[----:B--2---:R-:W-:-:S04]  /*120a10*/  LOP3.LUT R14, R14, 0x7fffffff, RZ, 0xc0, !PT ;  /* 0x7fffffff0e0e7812 */ /* 0x004fc800078ec0ff */
        /* <DEDUP_REMOVED lines=10> */
[----:B------:R-:W-:Y:S02]  /*120ac0*/  LOP3.LUT R14, R14, 0xf7ffffff, RZ, 0xc0, !PT ;  /* 0xf7ffffff0e0e7812 */ /* 0x000fe400078ec0ff */
[----:B----4-:R-:W-:Y:S01]  /*120ad0*/  ISETP.LT.AND P5, PT, R9, UR9, !P2 ;  /* 0x0000000909007c0c */ /* 0x010fe2000d7a1270 */
[----:B------:R-:W4:Y:S08]  /*120ae0*/  LDCU UR9, c[0x0][0x398] ;  /* 0x00007300ff0977ac */ /* 0x000f300008000800 */
        /* <DEDUP_REMOVED lines=10> */
[----:B----4-:R-:W-:Y:S02]  /*120b90*/  ISETP.LT.AND P5, PT, R9, UR9, !P1 ;  /* 0x0000000909007c0c */ /* 0x010fe4000cfa1270 */
[C---:B------:R-:W-:Y:S02]  /*120ba0*/  LOP3.LUT P3, RZ, R7.reuse, 0x40000000, RZ, 0xc0, !PT ;  /* 0x4000000007ff7812 */ /* 0x040fe4000786c0ff */
[----:B------:R-:W-:Y:S01]  /*120bb0*/  LOP3.LUT R14, R14, 0xff7fffff, RZ, 0xc0, !PT ;  /* 0xff7fffff0e0e7812 */ /* 0x000fe200078ec0ff */
[----:B------:R-:W4:Y:S01]  /*120bc0*/  LDCU UR9, c[0x0][0x398] ;  /* 0x00007300ff0977ac */ /* 0x000f220008000800 */
[----:B------:R-:W-:-:S02]  /*120bd0*/  LOP3.LUT P4, RZ, R7, 0x20000000, RZ, 0xc0, !PT ;  /* 0x2000000007ff7812 */ /* 0x000fc4000788c0ff */
[----:B------:R-:W-:Y:S02]  /*120be0*/  LOP3.LUT P2, RZ, R7, 0x10000000, RZ, 0xc0, !PT ;  /* 0x1000000007ff7812 */ /* 0x000fe4000784c0ff */
[----:B---3--:R-:W-:Y:S01]  /*120bf0*/  LOP3.LUT R22, R22, 0x7fffffff, RZ, 0xc0, !PT ;  /* 0x7fffffff16167812 */ /* 0x008fe200078ec0ff */
[----:B------:R-:W3:Y:S01]  /*120c00*/  LDCU UR45, c[0x0][0x398] ;  /* 0x00007300ff2d77ac */ /* 0x000ee20008000800 */
[----:B------:R-:W-:Y:S02]  /*120c10*/  @P0 LOP3.LUT R14, R14, 0x800000, RZ, 0xfc, !PT ;  /* 0x008000000e0e0812 */ /* 0x000fe400078efcff */
        /* <DEDUP_REMOVED lines=30> */
[----:B------:R-:W4:Y:S05]  /*120e00*/  LDCU UR9, c[0x0][0x398] ;  /* 0x00007300ff0977ac */ /* 0x000f2a0008000800 */
        /* <DEDUP_REMOVED lines=14> */
[----:B------:R-:W-:Y:S01]  /*120ef0*/  LOP3.LUT P1, RZ, R7, 0x8000000, RZ, 0xc0, !PT ;  /* 0x0800000007ff7812 */ /* 0x000fe2000782c0ff */
[----:B------:R-:W4:Y:S04]  /*120f00*/  LDCU UR9, c[0x0][0x398] ;  /* 0x00007300ff0977ac */ /* 0x000f280008000800 */
        /* <DEDUP_REMOVED lines=30> */
[C---:B------:R-:W-:Y:S01]  /*1210f0*/  LOP3.LUT P4, RZ, R7.reuse, 0x2000000, RZ, 0xc0, !PT ;  /* 0x0200000007ff7812 */ /* 0x040fe2000788c0ff */
[----:B------:R-:W4:Y:S01]  /*121100*/  LDCU UR9, c[0x0][0x398] ;  /* 0x00007300ff0977ac */ /* 0x000f220008000800 */
[----:B------:R-:W-:-:S02]  /*121110*/  LOP3.LUT P2, RZ, R7, 0x1000000, RZ, 0xc0, !PT ;  /* 0x0100000007ff7812 */ /* 0x000fc4000784c0ff */
[----:B------:R-:W-:Y:S02]  /*121120*/  LOP3.LUT P1, RZ, R7, 0x800000, RZ, 0xc0, !PT ;  /* 0x0080000007ff7812 */ /* 0x000fe4000782c0ff */
[----:B------:R-:W-:Y:S01]  /*121130*/  R2UR UR37, R28 ;  /* 0x000000001c2572ca */ /* 0x000fe200000e0000 */
        /* <DEDUP_REMOVED lines=11> */
[----:B------:R-:W3:Y:S04]  /*1211f0*/  LDL.LU R21, [R1+0x22c] ;  /* 0x00022c0001157983 */ /* 0x000ee80000300800 */
[----:B0-----:R-:W3:Y:S01]  /*121200*/  LDL.LU R14, [R1+0x228] ;  /* 0x00022800010e7983 */ /* 0x001ee20000300800 */
[----:B------:R-:W-:Y:S02]  /*121210*/  ISETP.LT.AND P0, PT, R11, UR33, !P4 ;  /* 0x000000210b007c0c */ /* 0x000fe4000e701270 */
[----:B------:R-:W-:-:S02]  /*121220*/  ISETP.LT.AND P6, PT, R10, UR10, !P4 ;  /* 0x0000000a0a007c0c */ /* 0x000fc4000e7c1270 */
[----:B----4-:R-:W-:Y:S01]  /*121230*/  ISETP.LT.AND P5, PT, R9, UR9, !P4 ;  /* 0x0000000909007c0c */ /* 0x010fe2000e7a1270 */
[----:B------:R-:W0:Y:S01]  /*121240*/  LDCU UR10, c[0x0][0x398] ;  /* 0x00007300ff0a77ac */ /* 0x000e220008000800 */
[----:B------:R-:W4:Y:S01]  /*121250*/  LDCU UR9, c[0x0][0x398] ;  /* 0x00007300ff0977ac */ /* 0x000f220008000800 */
[----:B------:R-:W-:Y:S01]  /*121260*/  LOP3.LUT P3, RZ, R7, 0x400000, RZ, 0xc0, !PT ;  /* 0x0040000007ff7812 */ /* 0x000fe2000786c0ff */
[----:B------:R-:W0:Y:S05]  /*121270*/  LDCU UR33, c[0x0][0x398] ;  /* 0x00007300ff2177ac */ /* 0x000e2a0008000800 */
        /* <DEDUP_REMOVED lines=112> */
[----:B---3--:R-:W-:Y:S02]  /*121980*/  R2UR UR19, R21 ;  /* 0x00000000151372ca */ /* 0x008fe400000e0000 */
[----:B------:R-:W3:Y:S01]  /*121990*/  LDL.LU R21, [R1+0x224] ;  /* 0x0002240001157983 */ /* 0x000ee20000300800 */
[----:B------:R-:W-:-:S03]  /*1219a0*/  R2UR UR17, R14 ;  /* 0x000000000e1172ca */ /* 0x000fc600000e0000 */
[----:B------:R-:W3:Y:S01]  /*1219b0*/  LDL.LU R14, [R1+0x920] ;  /* 0x00092000010e7983 */ /* 0x000ee20000300800 */
[----:B------:R-:W-:Y:S02]  /*1219c0*/  @P6 LOP3.LUT R22, R22, 0x4, RZ, 0xfc, !PT ;  /* 0x0000000416166812 */ /* 0x000fe400078efcff */
[----:B--2---:R-:W-:Y:S01]  /*1219d0*/  ISETP.LT.AND P0, PT, R6, UR7, !P3 ;  /* 0x0000000706007c0c */ /* 0x004fe2000df01270 */
[----:B------:R-:W2:Y:S01]  /*1219e0*/  LDCU UR7, c[0x0][0x398] ;  /* 0x00007300ff0777ac */ /* 0x000ea20008000800 */
[----:B------:R-:W-:-:S04]  /*1219f0*/  LOP3.LUT R22, R22, 0xfffffffd, RZ, 0xc0, !PT ;  /* 0xfffffffd16167812 */ /* 0x000fc800078ec0ff */
[----:B------:R-:W-:-:S04]  /*121a00*/  @P5 LOP3.LUT R22, R22, 0x2, RZ, 0xfc, !PT ;  /* 0x0000000216165812 */ /* 0x000fc800078efcff */
[----:B------:R-:W-:-:S04]  /*121a10*/  LOP3.LUT R22, R22, 0xfffffffe, RZ, 0xc0, !PT ;  /* 0xfffffffe16167812 */ /* 0x000fc800078ec0ff */
[----:B------:R-:W-:-:S05]  /*121a20*/  @P0 LOP3.LUT R22, R22, 0x1, RZ, 0xfc, !PT ;  /* 0x0000000116160812 */ /* 0x000fca00078efcff */
[----:B------:R0:W-:Y:S04]  /*121a30*/  STL [R1+0x924], R22 ;  /* 0x0009241601007387 */ /* 0x0001e80000100800 */
[----:B0-----:R-:W2:Y:S01]  /*121a40*/  LDL.LU R22, [R1+0x220] ;  /* 0x0002200001167983 */ /* 0x001ea20000300800 */
[----:B------:R-:W-:Y:S02]  /*121a50*/  ISETP.LT.AND P0, PT, R11, UR21, !P4 ;  /* 0x000000150b007c0c */ /* 0x000fe4000e701270 */
[----:B------:R-:W-:Y:S02]  /*121a60*/  ISETP.LT.AND P6, PT, R10, UR10, !P4 ;  /* 0x0000000a0a007c0c */ /* 0x000fe4000e7c1270 */
[----:B----4-:R-:W-:Y:S02]  /*121a70*/  ISETP.LT.AND P5, PT, R9, UR9, !P4 ;  /* 0x0000000909007c0c */ /* 0x010fe4000e7a1270 */
[----:B------:R-:W-:Y:S01]  /*121a80*/  LOP3.LUT P2, RZ, R7, 0x10000, RZ, 0xc0, !PT ;  /* 0x0001000007ff7812 */ /* 0x000fe2000784c0ff */
[----:B------:R-:W0:Y:S01]  /*121a90*/  LDCU UR10, c[0x0][0x398] ;  /* 0x00007300ff0a77ac */ /* 0x000e220008000800 */
[----:B------:R-:W4:Y:S01]  /*121aa0*/  LDCU UR9, c[0x0][0x398] ;  /* 0x00007300ff0977ac */ /* 0x000f220008000800 */
[----:B---3--:R-:W-:-:S04]  /*121ab0*/  LOP3.LUT R14, R14, 0x7fffffff, RZ, 0xc0, !PT ;  /* 0x7fffffff0e0e7812 */ /* 0x008fc800078ec0ff */
[----:B------:R-:W-:-:S04]  /*121ac0*/  @P0 LOP3.LUT R14, R14, 0x80000000, RZ, 0xfc, !PT ;  /* 0x800000000e0e0812 */ /* 0x000fc800078efcff */
[----:B------:R-:W-:Y:S02]  /*121ad0*/  LOP3.LUT R14, R14, 0xbfffffff, RZ, 0xc0, !PT ;  /* 0xbfffffff0e0e7812 */ /* 0x000fe400078ec0ff */
[----:B--2---:R-:W-:Y:S02]  /*121ae0*/  ISETP.LT.AND P0, PT, R6, UR7, !P4 ;  /* 0x0000000706007c0c */ /* 0x004fe4000e701270 */
[----:B------:R-:W-:Y:S01]  /*121af0*/  R2UR UR21, R21 ;  /* 0x00000000151572ca */ /* 0x000fe200000e0000 */
[----:B------:R-:W2:Y:S01]  /*121b00*/  LDCU UR7, c[0x0][0x398] ;  /* 0x00007300ff0777ac */ /* 0x000ea20008000800 */
[----:B------:R-:W-:Y:S01]  /*121b10*/  @P6 LOP3.LUT R14, R14, 0x40000000, RZ, 0xfc, !PT ;  /* 0x400000000e0e6812 */ /* 0x000fe200078efcff */
[----:B------:R-:W3:Y:S03]  /*121b20*/  LDL.LU R21, [R1+0x21c] ;  /* 0x00021c0001157983 */ /* 0x000ee60000300800 */
[----:B------:R-:W-:-:S04]  /*121b30*/  LOP3.LUT R14, R14, 0xdfffffff, RZ, 0xc0, !PT ;  /* 0xdfffffff0e0e7812 */ /* 0x000fc800078ec0ff */
[----:B------:R-:W-:-:S04]  /*121b40*/  @P5 LOP3.LUT R14, R14, 0x20000000, RZ, 0xfc, !PT ;  /* 0x200000000e0e5812 */ /* 0x000fc800078efcff */
[----:B------:R-:W-:-:S04]  /*121b50*/  LOP3.LUT R14, R14, 0xefffffff, RZ, 0xc0, !PT ;  /* 0xefffffff0e0e7812 */ /* 0x000fc800078ec0ff */
[----:B------:R-:W-:Y:S02]  /*121b60*/  @P0 LOP3.LUT R14, R14, 0x10000000, RZ, 0xfc, !PT ;  /* 0x100000000e0e0812 */ /* 0x000fe400078efcff */
[----:B------:R-:W-:Y:S02]  /*121b70*/  ISETP.LT.AND P0, PT, R11, UR13, !P2 ;  /* 0x0000000d0b007c0c */ /* 0x000fe4000d701270 */
[----:B------:R-:W-:Y:S02]  /*121b80*/  R2UR UR13, R22 ;  /* 0x00000000160d72ca */ /* 0x000fe400000e0000 */
[----:B------:R-:W3:Y:S01]  /*121b90*/  LDL.LU R22, [R1+0x218] ;  /* 0x0002180001167983 */ /* 0x000ee20000300800 */
[----:B0-----:R-:W-:Y:S02]  /*121ba0*/  ISETP.LT.AND P6, PT, R10, UR10, !P2 ;  /* 0x0000000a0a007c0c */ /* 0x001fe4000d7c1270 */
[----:B------:R-:W-:Y:S02]  /*121bb0*/  LOP3.LUT R14, R14, 0xf7ffffff, RZ, 0xc0, !PT ;  /* 0xf7ffffff0e0e7812 */ /* 0x000fe400078ec0ff */
[----:B----4-:R-:W-:Y:S01]  /*121bc0*/  ISETP.LT.AND P5, PT, R9, UR9, !P2 ;  /* 0x0000000909007c0c */ /* 0x010fe2000d7a1270 */
[----:B------:R-:W0:Y:S01]  /*121bd0*/  LDCU UR10, c[0x0][0x398] ;  /* 0x00007300ff0a77ac */ /* 0x000e220008000800 */
[----:B------:R-:W-:Y:S01]  /*121be0*/  LOP3.LUT P1, RZ, R7, 0x8000, RZ, 0xc0, !PT ;  /* 0x0000800007ff7812 */ /* 0x000fe2000782c0ff */
[----:B------:R-:W4:Y:S01]  /*121bf0*/  LDCU UR9, c[0x0][0x398] ;  /* 0x00007300ff0977ac */ /* 0x000f220008000800 */
        /* <DEDUP_REMOVED lines=12> */
[----:B------:R-:W-:Y:S02]  /*121cc0*/  LOP3.LUT R14, R14, 0xff7fffff, RZ, 0xc0, !PT ;  /* 0xff7fffff0e0e7812 */ /* 0x000fe400078ec0ff */
[----:B------:R-:W-:Y:S01]  /*121cd0*/  LOP3.LUT P3, RZ, R7, 0x4000, RZ, 0xc0, !PT ;  /* 0x0000400007ff7812 */ /* 0x000fe2000786c0ff */
[----:B------:R-:W0:Y:S01]  /*121ce0*/  LDCU UR10, c[0x0][0x398] ;  /* 0x00007300ff0a77ac */ /* 0x000e220008000800 */
[----:B------:R-:W4:Y:S03]  /*121cf0*/  LDCU UR9, c[0x0][0x398] ;  /* 0x00007300ff0977ac */ /* 0x000f260008000800 */
        /* <DEDUP_REMOVED lines=10> */
[----:B---3--:R-:W-:Y:S02]  /*121da0*/  R2UR UR19, R21 ;  /* 0x00000000151372ca */ /* 0x008fe400000e0000 */
[----:B------:R-:W3:Y:S01]  /*121db0*/  LDL.LU R21, [R1+0x214] ;  /* 0x0002140001157983 */ /* 0x000ee20000300800 */
[----:B------:R-:W-:-:S03]  /*121dc0*/  R2UR UR17, R22 ;  /* 0x00000000161172ca */ /* 0x000fc600000e0000 */
[----:B------:R-:W3:Y:S01]  /*121dd0*/  LDL.LU R22, [R1+0x210] ;  /* 0x0002100001167983 */ /* 0x000ee20000300800 */
[----:B0-----:R-:W-:Y:S02]  /*121de0*/  ISETP.LT.AND P6, PT, R10, UR10, !P3 ;  /* 0x0000000a0a007c0c */ /* 0x001fe4000dfc1270 */
[----:B------:R-:W-:Y:S02]  /*121df0*/  LOP3.LUT R14, R14, 0xfff7ffff, RZ, 0xc0, !PT ;  /* 0xfff7ffff0e0e7812 */ /* 0x000fe400078ec0ff */
[----:B----4-:R-:W-:Y:S01]  /*121e00*/  ISETP.LT.AND P5, PT, R9, UR9, !P3 ;  /* 0x0000000909007c0c */ /* 0x010fe2000dfa1270 */
[----:B------:R-:W0:Y:S01]  /*121e10*/  LDCU UR10, c[0x0][0x398] ;  /* 0x00007300ff0a77ac */ /* 0x000e220008000800 */
[----:B------:R-:W-:Y:S02]  /*121e20*/  LOP3.LUT P4, RZ, R7, 0x2000, RZ, 0xc0, !PT ;  /* 0x0000200007ff7812 */ /* 0x000fe4000788c0ff */
[----:B------:R-:W-:Y:S01]  /*121e30*/  @P0 LOP3.LUT R14, R14, 0x80000, RZ, 0xfc, !PT ;  /* 0x000800000e0e0812 */ /* 0x000fe200078efcff */
[----:B------:R-:W4:Y:S03]  /*121e40*/  LDCU UR9, c[0x0][0x398] ;  /* 0x00007300ff0977ac */ /* 0x000f260008000800 */
[----:B------:R-:W-:-:S02]  /*121e50*/  LOP3.LUT R14, R14, 0xfffbffff, RZ, 0xc0, !PT ;  /* 0xfffbffff0e0e7812 */ /* 0x000fc400078ec0ff */
        /* <DEDUP_REMOVED lines=75> */
[----:B---3--:R-:W-:Y:S02]  /*122310*/  R2UR UR19, R21 ;  /* 0x00000000151372ca */ /* 0x008fe400000e0000 */
[----:B------:R-:W3:Y:S01]  /*122320*/  LDL.LU R21, [R1+0x204] ;  /* 0x0002040001157983 */ /* 0x000ee20000300800 */
[----:B------:R-:W-:-:S03]  /*122330*/  R2UR UR17, R22 ;  /* 0x00000000161172ca */ /* 0x000fc600000e0000 */
[----:B------:R-:W2:Y:S04]  /*122340*/  LDL.LU R22, [R1+0x91c] ;  /* 0x00091c0001167983 */ /* 0x000ea80000300800 */
[----:B------:R0:W-:Y:S04]  /*122350*/  STL [R1+0x920], R14 ;  /* 0x0009200e01007387 */ /* 0x0001e80000100800 */
[----:B0-----:R-:W3:Y:S01]  /*122360*/  LDL.LU R14, [R1+0x200] ;  /* 0x00020000010e7983 */ /* 0x001ee20000300800 */
[----:B------:R-:W-:Y:S02]  /*122370*/  ISETP.LT.AND P0, PT, R11, UR21, !P4 ;  /* 0x000000150b007c0c */ /* 0x000fe4000e701270 */
[----:B------:R-:W-:-:S02]  /*122380*/  ISETP.LT.AND P6, PT, R10, UR10, !P4 ;  /* 0x0000000a0a007c0c */ /* 0x000fc4000e7c1270 */
[----:B----4-:R-:W-:Y:S02]  /*122390*/  ISETP.LT.AND P5, PT, R9, UR9, !P4 ;  /* 0x0000000909007c0c */ /* 0x010fe4000e7a1270 */
[----:B------:R-:W-:Y:S01]  /*1223a0*/  LOP3.LUT P2, RZ, R7, 0x100, RZ, 0xc0, !PT ;  /* 0x0000010007ff7812 */ /* 0x000fe2000784c0ff */
[----:B------:R-:W0:Y:S01]  /*1223b0*/  LDCU UR10, c[0x0][0x398] ;  /* 0x00007300ff0a77ac */ /* 0x000e220008000800 */
[----:B------:R-:W4:Y:S01]  /*1223c0*/  LDCU UR9, c[0x0][0x398] ;  /* 0x00007300ff0977ac */ /* 0x000f220008000800 */
[----:B--2---:R-:W-:-:S04]  /*1223d0*/  LOP3.LUT R22, R22, 0x7fffffff, RZ, 0xc0, !PT ;  /* 0x7fffffff16167812 */ /* 0x004fc800078ec0ff */
[----:B------:R-:W-:-:S04]  /*1223e0*/  @P0 LOP3.LUT R22, R22, 0x80000000, RZ, 0xfc, !PT ;  /* 0x8000000016160812 */ /* 0x000fc800078efcff */
[----:B------:R-:W-:Y:S02]  /*1223f0*/  LOP3.LUT R22, R22, 0xbfffffff, RZ, 0xc0, !PT ;  /* 0xbfffffff16167812 */ /* 0x000fe400078ec0ff */
[----:B------:R-:W-:Y:S02]  /*122400*/  ISETP.LT.AND P0, PT, R6, UR7, !P4 ;  /* 0x0000000706007c0c */ /* 0x000fe4000e701270 */
[----:B---3--:R-:W-:Y:S01]  /*122410*/  R2UR UR21, R21 ;  /* 0x00000000151572ca */ /* 0x008fe200000e0000 */
        /* <DEDUP_REMOVED lines=1514> */
[----:B------:R-:W-:Y:S02]  /*1282c0*/  @P5 LOP3.LUT R22, R22, 0x20000, RZ, 0xfc, !PT ;  /* 0x0002000016165812 */ /* 0x000fe400078efcff */
[----:B---3--:R-:W-:Y:S02]  /*1282d0*/  R2UR UR19, R21 ;  /* 0x00000000151372ca */ /* 0x008fe400000e0000 */
[----:B------:R-:W3:Y:S01]  /*1282e0*/  LDL.LU R21, [R1+0xb4] ;  /* 0x0000b40001157983 */ /* 0x000ee20000300800 */
[----:B------:R-:W-:-:S03]  /*1282f0*/  R2UR UR17, R14 ;  /* 0x000000000e1172ca */ /* 0x000fc600000e0000 */
[----:B------:R-:W3:Y:S01]  /*128300*/  LDL.LU R14, [R1+0xb0] ;  /* 0x0000b000010e7983 */ /* 0x000ee20000300800 */
        /* <DEDUP_REMOVED lines=36> */
[----:B------:R-:W-:Y:S02]  /*128550*/  LOP3.LUT R22, R22, 0xffffff7f, RZ, 0xc0, !PT ;  /* 0xffffff7f16167812 */ /* 0x000fe400078ec0ff */
[----:B----4-:R-:W-:Y:S02]  /*128560*/  ISETP.LT.AND P5, PT, R9, UR9, !P1 ;  /* 0x0000000909007c0c */ /* 0x010fe4000cfa1270 */
[----:B------:R-:W-:-:S02]  /*128570*/  LOP3.LUT P3, RZ, R0, 0x40000, RZ, 0xc0, !PT ;  /* 0x0004000000ff7812 */ /* 0x000fc4000786c0ff */
[----:B------:R-:W-:Y:S01]  /*128580*/  R2UR UR19, R3 ;  /* 0x00000000031372ca */ /* 0x000fe200000e0000 */
[----:B------:R-:W0:Y:S01]  /*128590*/  LDCU UR10, c[0x0][0x398] ;  /* 0x00007300ff0a77ac */ /* 0x000e220008000800 */
        /* <DEDUP_REMOVED lines=11> */
[----:B------:R-:W-:Y:S02]  /*128650*/  R2UR UR17, R24 ;  /* 0x00000000181172ca */ /* 0x000fe400000e0000 */
[----:B---3--:R-:W-:Y:S02]  /*128660*/  R2UR UR21, R21 ;  /* 0x00000000151572ca */ /* 0x008fe400000e0000 */
[----:B------:R-:W3:Y:S04]  /*128670*/  LDL.LU R21, [R1+0x5764] ;  /* 0x0057640001157983 */ /* 0x000ee80000300800 */
[----:B------:R-:W3:Y:S04]  /*128680*/  LDL.LU R3, [R1+0x94] ;  /* 0x0000940001037983 */ /* 0x000ee80000300800 */
        /* <DEDUP_REMOVED lines=21> */
[----:B------:R-:W-:Y:S01]  /*1287e0*/  LOP3.LUT P2, RZ, R0, 0x10000, RZ, 0xc0, !PT ;  /* 0x0001000000ff7812 */ /* 0x000fe2000784c0ff */
[----:B------:R0:W-:Y:S01]  /*1287f0*/  STL [R1+0x8f4], R22 ;  /* 0x0008f41601007387 */ /* 0x0001e20000100800 */
[----:B------:R-:W4:Y:S01]  /*128800*/  LDCU UR10, c[0x0][0x398] ;  /* 0x00007300ff0a77ac */ /* 0x000f220008000800 */
[----:B------:R-:W1:Y:S02]  /*128810*/  LDCU UR9, c[0x0][0x398] ;  /* 0x00007300ff0977ac */ /* 0x000e640008000800 */
[----:B0-----:R-:W4:Y:S01]  /*128820*/  LDL.LU R22, [R1+0x5760] ;  /* 0x0057600001167983 */ /* 0x001f220000300800 */
[----:B---3--:R-:W-:-:S04]  /*128830*/  LOP3.LUT R14, R14, 0x7fffffff, RZ, 0xc0, !PT ;  /* 0x7fffffff0e0e7812 */ /* 0x008fc800078ec0ff */
[----:B------:R-:W-:-:S04]  /*128840*/  @P0 LOP3.LUT R14, R14, 0x80000000, RZ, 0xfc, !PT ;  /* 0x800000000e0e0812 */ /* 0x000fc800078efcff */
[----:B------:R-:W-:Y:S02]  /*128850*/  LOP3.LUT R14, R14, 0xbfffffff, RZ, 0xc0, !PT ;  /* 0xbfffffff0e0e7812 */ /* 0x000fe400078ec0ff */
[----:B--2---:R-:W-:Y:S02]  /*128860*/  ISETP.LT.AND P0, PT, R6, UR7, !P4 ;  /* 0x0000000706007c0c */ /* 0x004fe4000e701270 */
[----:B------:R-:W-:Y:S01]  /*128870*/  R2UR UR21, R3 ;  /* 0x00000000031572ca */ /* 0x000fe200000e0000 */
[----:B------:R-:W0:Y:S01]  /*128880*/  LDCU UR7, c[0x0][0x398] ;  /* 0x00007300ff0777ac */ /* 0x000e220008000800 */
[----:B------:R-:W-:Y:S01]  /*128890*/  @P6 LOP3.LUT R14, R14, 0x40000000, RZ, 0xfc, !PT ;  /* 0x400000000e0e6812 */ /* 0x000fe200078efcff */
[----:B------:R-:W2:Y:S03]  /*1288a0*/  LDL.LU R3, [R1+0x8c] ;  /* 0x00008c0001037983 */ /* 0x000ea60000300800 */
[----:B------:R-:W-:-:S04]  /*1288b0*/  LOP3.LUT R14, R14, 0xdfffffff, RZ, 0xc0, !PT ;  /* 0xdfffffff0e0e7812 */ /* 0x000fc800078ec0ff */
[----:B------:R-:W-:-:S04]  /*1288c0*/  @P5 LOP3.LUT R14, R14, 0x20000000, RZ, 0xfc, !PT ;  /* 0x200000000e0e5812 */ /* 0x000fc800078efcff */
[----:B------:R-:W-:-:S04]  /*1288d0*/  LOP3.LUT R14, R14, 0xefffffff, RZ, 0xc0, !PT ;  /* 0xefffffff0e0e7812 */ /* 0x000fc800078ec0ff */
[----:B------:R-:W-:Y:S02]  /*1288e0*/  @P0 LOP3.LUT R14, R14, 0x10000000, RZ, 0xfc, !PT ;  /* 0x100000000e0e0812 */ /* 0x000fe400078efcff */
[----:B------:R-:W-:Y:S02]  /*1288f0*/  ISETP.LT.AND P0, PT, R11, UR13, !P2 ;  /* 0x0000000d0b007c0c */ /* 0x000fe4000d701270 */
[----:B------:R-:W-:Y:S02]  /*128900*/  R2UR UR13, R24 ;  /* 0x00000000180d72ca */ /* 0x000fe400000e0000 */
[----:B------:R-:W3:Y:S01]  /*128910*/  LDL.LU R24, [R1+0x88] ;  /* 0x0000880001187983 */ /* 0x000ee20000300800 */
[----:B----4-:R-:W-:Y:S02]  /*128920*/  ISETP.LT.AND P6, PT, R10, UR10, !P2 ;  /* 0x0000000a0a007c0c */ /* 0x010fe4000d7c1270 */
[----:B------:R-:W-:Y:S02]  /*128930*/  LOP3.LUT R14, R14, 0xf7ffffff, RZ, 0xc0, !PT ;  /* 0xf7ffffff0e0e7812 */ /* 0x000fe400078ec0ff */
[----:B-1----:R-:W-:Y:S01]  /*128940*/  ISETP.LT.AND P5, PT, R9, UR9, !P2 ;  /* 0x0000000909007c0c */ /* 0x002fe2000d7a1270 */
[----:B------:R-:W1:Y:S01]  /*128950*/  LDCU UR10, c[0x0][0x398] ;  /* 0x00007300ff0a77ac */ /* 0x000e620008000800 */
[----:B------:R-:W-:Y:S01]  /*128960*/  LOP3.LUT P1, RZ, R0, 0x8000, RZ, 0xc0, !PT ;  /* 0x0000800000ff7812 */ /* 0x000fe2000782c0ff */
[----:B------:R-:W4:Y:S01]  /*128970*/  LDCU UR9, c[0x0][0x398] ;  /* 0x00007300ff0977ac */ /* 0x000f220008000800 */
[----:B------:R-:W-:-:S04]  /*128980*/  @P0 LOP3.LUT R14, R14, 0x8000000, RZ, 0xfc, !PT ;  /* 0x080000000e0e0812 */ /* 0x000fc800078efcff */
[----:B------:R-:W-:Y:S02]  /*128990*/  LOP3.LUT R14, R14, 0xfbffffff, RZ, 0xc0, !PT ;  /* 0xfbffffff0e0e7812 */ /* 0x000fe400078ec0ff */
[----:B0-----:R-:W-:Y:S01]  /*1289a0*/  ISETP.LT.AND P0, PT, R6, UR7, !P2 ;  /* 0x0000000706007c0c */ /* 0x001fe2000d701270 */
[----:B------:R-:W0:Y:S01]  /*1289b0*/  LDCU UR7, c[0x0][0x398] ;  /* 0x00007300ff0777ac */ /* 0x000e220008000800 */
[----:B------:R-:W-:-:S04]  /*1289c0*/  @P6 LOP3.LUT R14, R14, 0x4000000, RZ, 0xfc, !PT ;  /* 0x040000000e0e6812 */ /* 0x000fc800078efcff */
[----:B------:R-:W-:-:S04]  /*1289d0*/  LOP3.LUT R14, R14, 0xfdffffff, RZ, 0xc0, !PT ;  /* 0xfdffffff0e0e7812 */ /* 0x000fc800078ec0ff */
[----:B------:R-:W-:-:S04]  /*1289e0*/  @P5 LOP3.LUT R14, R14, 0x2000000, RZ, 0xfc, !PT ;  /* 0x020000000e0e5812 */ /* 0x000fc800078efcff */
[----:B------:R-:W-:-:S04]  /*1289f0*/  LOP3.LUT R14, R14, 0xfeffffff, RZ, 0xc0, !PT ;  /* 0xfeffffff0e0e7812 */ /* 0x000fc800078ec0ff */
[----:B------:R-:W-:Y:S02]  /*128a00*/  @P0 LOP3.LUT R14, R14, 0x1000000, RZ, 0xfc, !PT ;  /* 0x010000000e0e0812 */ /* 0x000fe400078efcff */
[----:B------:R-:W-:Y:S02]  /*128a10*/  ISETP.LT.AND P0, PT, R11, UR19, !P1 ;  /* 0x000000130b007c0c */ /* 0x000fe4000cf01270 */
[----:B-1----:R-:W-:Y:S02]  /*128a20*/  ISETP.LT.AND P6, PT, R10, UR10, !P1 ;  /* 0x0000000a0a007c0c */ /* 0x002fe4000cfc1270 */
[----:B----4-:R-:W-:Y:S02]  /*128a30*/  ISETP.LT.AND P5, PT, R9, UR9, !P1 ;  /* 0x0000000909007c0c */ /* 0x010fe4000cfa1270 */
[----:B------:R-:W-:Y:S02]  /*128a40*/  LOP3.LUT R14, R14, 0xff7fffff, RZ, 0xc0, !PT ;  /* 0xff7fffff0e0e7812 */ /* 0x000fe400078ec0ff */
[----:B------:R-:W-:Y:S01]  /*128a50*/  LOP3.LUT P3, RZ, R0, 0x4000, RZ, 0xc0, !PT ;  /* 0x0000400000ff7812 */ /* 0x000fe2000786c0ff */
[----:B------:R-:W1:Y:S01]  /*128a60*/  LDCU UR10, c[0x0][0x398] ;  /* 0x00007300ff0a77ac */ /* 0x000e620008000800 */
[----:B------:R-:W4:Y:S03]  /*128a70*/  LDCU UR9, c[0x0][0x398] ;  /* 0x00007300ff0977ac */ /* 0x000f260008000800 */
        /* <DEDUP_REMOVED lines=10> */
[----:B--2---:R-:W-:Y:S02]  /*128b20*/  R2UR UR19, R3 ;  /* 0x00000000031372ca */ /* 0x004fe400000e0000 */
[----:B------:R-:W2:Y:S01]  /*128b30*/  LDL.LU R3, [R1+0x84] ;  /* 0x0000840001037983 */ /* 0x000ea20000300800 */
[----:B---3--:R-:W-:-:S03]  /*128b40*/  R2UR UR17, R24 ;  /* 0x00000000181172ca */ /* 0x008fc600000e0000 */
[----:B------:R-:W3:Y:S01]  /*128b50*/  LDL.LU R24, [R1+0x80] ;  /* 0x0000800001187983 */ /* 0x000ee20000300800 */
[----:B-1----:R-:W-:Y:S02]  /*128b60*/  ISETP.LT.AND P6, PT, R10, UR10, !P3 ;  /* 0x0000000a0a007c0c */ /* 0x002fe4000dfc1270 */
[----:B------:R-:W-:Y:S02]  /*128b70*/  LOP3.LUT R14, R14, 0xfff7ffff, RZ, 0xc0, !PT ;  /* 0xfff7ffff0e0e7812 */ /* 0x000fe400078ec0ff */
[----:B----4-:R-:W-:Y:S01]  /*128b80*/  ISETP.LT.AND P5, PT, R9, UR9, !P3 ;  /* 0x0000000909007c0c */ /* 0x010fe2000dfa1270 */
[----:B------:R-:W1:Y:S01]  /*128b90*/  LDCU UR10, c[0x0][0x398] ;  /* 0x00007300ff0a77ac */ /* 0x000e620008000800 */
[----:B------:R-:W-:Y:S02]  /*128ba0*/  LOP3.LUT P4, RZ, R0, 0x2000, RZ, 0xc0, !PT ;  /* 0x0000200000ff7812 */ /* 0x000fe4000788c0ff */
[----:B------:R-:W-:Y:S01]  /*128bb0*/  @P0 LOP3.LUT R14, R14, 0x80000, RZ, 0xfc, !PT ;  /* 0x000800000e0e0812 */ /* 0x000fe200078efcff */
[----:B------:R-:W4:Y:S03]  /*128bc0*/  LDCU UR9, c[0x0][0x398] ;  /* 0x00007300ff0977ac */ /* 0x000f260008000800 */
[----:B------:R-:W-:-:S02]  /*128bd0*/  LOP3.LUT R14, R14, 0xfffbffff, RZ, 0xc0, !PT ;  /* 0xfffbffff0e0e7812 */ /* 0x000fc400078ec0ff */
        /* <DEDUP_REMOVED lines=62> */
[----:B---3--:R-:W-:Y:S01]  /*128fc0*/  R2UR UR17, R24 ;  /* 0x00000000181172ca */ /* 0x008fe200000e0000 */
[----:B------:R-:W-:Y:S02]  /*128fd0*/  IMAD.MOV.U32 R24, RZ, RZ, R25 ;  /* 0x000000ffff187224 */ /* 0x000fe400078e0019 */
[----:B------:R-:W3:Y:S01]  /*128fe0*/  LDL.LU R25, [R1+0x8ec] ;  /* 0x0008ec0001197983 */ /* 0x000ee20000300800 */
[----:B-1----:R-:W-:-:S02]  /*128ff0*/  ISETP.LT.AND P6, PT, R10, UR10, !P3 ;  /* 0x0000000a0a007c0c */ /* 0x002fc4000dfc1270 */
        /* <DEDUP_REMOVED lines=17> */
[----:B------:R-:W-:Y:S01]  /*129110*/  LOP3.LUT P2, RZ, R0, 0x100, RZ, 0xc0, !PT ;  /* 0x0000010000ff7812 */ /* 0x000fe2000784c0ff */
[----:B------:R1:W-:Y:S01]  /*129120*/  STL [R1+0x8f0], R14 ;  /* 0x0008f00e01007387 */ /* 0x0003e20000100800 */
[----:B------:R-:W-:-:S03]  /*129130*/  R2UR UR23, R23 ;  /* 0x00000000171772ca */ /* 0x000fc600000e0000 */
[----:B------:R-:W4:Y:S01]  /*129140*/  LDL.LU R23, [R1+0x6c] ;  /* 0x00006c0001177983 */ /* 0x000f220000300800 */
[----:B------:R-:W0:Y:S01]  /*129150*/  LDCU UR10, c[0x0][0x398] ;  /* 0x00007300ff0a77ac */ /* 0x000e220008000800 */
[----:B------:R-:W0:Y:S01]  /*129160*/  LDCU UR9, c[0x0][0x398] ;  /* 0x00007300ff0977ac */ /* 0x000e220008000800 */
[C---:B------:R-:W-:Y:S02]  /*129170*/  LOP3.LUT P1, RZ, R0.reuse, 0x80, RZ, 0xc0, !PT ;  /* 0x0000008000ff7812 */ /* 0x040fe4000782c0ff */
[----:B------:R-:W-:Y:S02]  /*129180*/  LOP3.LUT P3, RZ, R0, 0x40, RZ, 0xc0, !PT ;  /* 0x0000004000ff7812 */ /* 0x000fe4000786c0ff */
[----:B---3--:R-:W-:-:S04]  /*129190*/  LOP3.LUT R25, R25, 0x7fffffff, RZ, 0xc0, !PT ;  /* 0x7fffffff19197812 */ /* 0x008fc800078ec0ff */
        /* <DEDUP_REMOVED lines=10> */
[----:B------:R-:W-:Y:S02]  /*129240*/  R2UR UR13, R24 ;  /* 0x00000000180d72ca */ /* 0x000fe400000e0000 */
[----:B------:R-:W3:Y:S04]  /*129250*/  LDL.LU R24, [R1+0x68] ;  /* 0x0000680001187983 */ /* 0x000ee80000300800 */
[----:B-1----:R-:W2:Y:S01]  /*129260*/  LDL.LU R14, [R1+0x64] ;  /* 0x00006400010e7983 */ /* 0x002ea20000300800 */
[----:B------:R-:W-:-:S02]  /*129270*/  ISETP.LT.AND P6, PT, R10, UR10, !P2 ;  /* 0x0000000a0a007c0c */ /* 0x000fc4000d7c1270 */
[----:B------:R-:W-:Y:S02]  /*129280*/  LOP3.LUT R25, R25, 0xf7ffffff, RZ, 0xc0, !PT ;  /* 0xf7ffffff19197812 */ /* 0x000fe400078ec0ff */
[----:B------:R-:W-:Y:S01]  /*129290*/  ISETP.LT.AND P4, PT, R9, UR9, !P2 ;  /* 0x0000000909007c0c */ /* 0x000fe2000d781270 */
[----:B------:R-:W1:Y:S01]  /*1292a0*/  LDCU UR10, c[0x0][0x398] ;  /* 0x00007300ff0a77ac */ /* 0x000e620008000800 */
[----:B------:R-:W1:Y:S01]  /*1292b0*/  LDCU UR9, c[0x0][0x398] ;  /* 0x00007300ff0977ac */ /* 0x000e620008000800 */
        /* <DEDUP_REMOVED lines=11> */
[----:B------:R-:W-:Y:S02]  /*129370*/  ISETP.LT.AND P4, PT, R9, UR9, !P1 ;  /* 0x0000000909007c0c */ /* 0x000fe4000cf81270 */
[----:B------:R-:W-:Y:S01]  /*129380*/  LOP3.LUT R25, R25, 0xff7fffff, RZ, 0xc0, !PT ;  /* 0xff7fffff19197812 */ /* 0x000fe200078ec0ff */
[----:B------:R-:W1:Y:S01]  /*129390*/  LDCU UR10, c[0x0][0x398] ;  /* 0x00007300ff0a77ac */ /* 0x000e620008000800 */
[----:B------:R-:W1:Y:S05]  /*1293a0*/  LDCU UR9, c[0x0][0x398] ;  /* 0x00007300ff0977ac */ /* 0x000e6a0008000800 */
        /* <DEDUP_REMOVED lines=10> */
[----:B------:R-:W-:Y:S02]  /*129450*/  LOP3.LUT R25, R25, 0xfff7ffff, RZ, 0xc0, !PT ;  /* 0xfff7ffff19197812 */ /* 0x000fe400078ec0ff */
[----:B-1----:R-:W-:Y:S02]  /*129460*/  ISETP.LT.AND P6, PT, R9, UR9, !P3 ;  /* 0x0000000909007c0c */ /* 0x002fe4000dfc1270 */
[----:B------:R-:W-:Y:S01]  /*129470*/  LOP3.LUT P5, RZ, R0, 0x20, RZ, 0xc0, !PT ;  /* 0x0000002000ff7812 */ /* 0x000fe200078ac0ff */
[----:B------:R-:W1:Y:S06]  /*129480*/  LDCU UR9, c[0x0][0x398] ;  /* 0x00007300ff0977ac */ /* 0x000e6c0008000800 */
[----:B------:R-:W-:-:S02]  /*129490*/  @P0 LOP3.LUT R25, R25, 0x80000, RZ, 0xfc, !PT ;  /* 0x0008000019190812 */ /* 0x000fc400078efcff */
[----:B------:R-:W-:Y:S01]  /*1294a0*/  ISETP.LT.AND P0, PT, R10, UR10, !P3 ;  /* 0x0000000a0a007c0c */ /* 0x000fe2000df01270 */
[----:B------:R-:W1:Y:S01]  /*1294b0*/  LDCU UR10, c[0x0][0x398] ;  /* 0x00007300ff0a77ac */ /* 0x000e620008000800 */
[----:B------:R-:W-:-:S11]  /*1294c0*/  LOP3.LUT R25, R25, 0xfffbffff, RZ, 0xc0, !PT ;  /* 0xfffbffff19197812 */ /* 0x000fd600078ec0ff */
[----:B------:R-:W-:Y:S02]  /*1294d0*/  @P0 LOP3.LUT R25, R25, 0x40000, RZ, 0xfc, !PT ;  /* 0x0004000019190812 */ /* 0x000fe400078efcff */
[----:B0-----:R-:W-:Y:S02]  /*1294e0*/  ISETP.LT.AND P0, PT, R6, UR7, !P3 ;  /* 0x0000000706007c0c */ /* 0x001fe4000df01270 */
[----:B------:R-:W-:Y:S02]  /*1294f0*/  LOP3.LUT R25, R25, 0xfffdffff, RZ, 0xc0, !PT ;  /* 0xfffdffff19197812 */ /* 0x000fe400078ec0ff */
[----:B------:R-:W-:Y:S01]  /*129500*/  ISETP.LT.AND P3, PT, R11, UR23, !P5 ;  /* 0x000000170b007c0c */ /* 0x000fe2000ef61270 */
[----:B------:R-:W0:Y:S01]  /*129510*/  LDCU UR7, c[0x0][0x398] ;  /* 0x00007300ff0777ac */ /* 0x000e220008000800 */
[----:B------:R-:W-:-:S04]  /*129520*/  @P6 LOP3.LUT R25, R25, 0x20000, RZ, 0xfc, !PT ;  /* 0x0002000019196812 */ /* 0x000fc800078efcff */
[----:B------:R-:W-:-:S04]  /*129530*/  LOP3.LUT R25, R25, 0xfffeffff, RZ, 0xc0, !PT ;  /* 0xfffeffff19197812 */ /* 0x000fc800078ec0ff */
[----:B------:R-:W-:Y:S02]  /*129540*/  @P0 LOP3.LUT R25, R25, 0x10000, RZ, 0xfc, !PT ;  /* 0x0001000019190812 */ /* 0x000fe400078efcff */
[----:B-1----:R-:W-:Y:S02]  /*129550*/  ISETP.LT.AND P0, PT, R10, UR10, !P5 ;  /* 0x0000000a0a007c0c */ /* 0x002fe4000ef01270 */
[----:B------:R-:W-:Y:S02]  /*129560*/  ISETP.LT.AND P6, PT, R9, UR9, !P5 ;  /* 0x0000000909007c0c */ /* 0x000fe4000efc1270 */
[----:B------:R-:W-:Y:S02]  /*129570*/  LOP3.LUT P2, RZ, R0, 0x10, RZ, 0xc0, !PT ;  /* 0x0000001000ff7812 */ /* 0x000fe4000784c0ff */
[----:B------:R-:W-:Y:S02]  /*129580*/  LOP3.LUT R25, R25, 0xffff7fff, RZ, 0xc0, !PT ;  /* 0xffff7fff19197812 */ /* 0x000fe400078ec0ff */
[----:B----4-:R-:W-:Y:S01]  /*129590*/  R2UR UR19, R23 ;  /* 0x00000000171372ca */ /* 0x010fe200000e0000 */
[----:B------:R-:W1:Y:S01]  /*1295a0*/  LDCU UR10, c[0x0][0x398] ;  /* 0x00007300ff0a77ac */ /* 0x000e620008000800 */
[----:B------:R-:W4:Y:S01]  /*1295b0*/  LDL.LU R23, [R1+0x5758] ;  /* 0x0057580001177983 */ /* 0x000f220000300800 */
[----:B------:R-:W-:Y:S01]  /*1295c0*/  @P3 LOP3.LUT R25, R25, 0x8000, RZ, 0xfc, !PT ;  /* 0x0000800019193812 */ /* 0x000fe200078efcff */
[----:B------:R-:W1:Y:S03]  /*1295d0*/  LDCU UR9, c[0x0][0x398] ;  /* 0x00007300ff0977ac */ /* 0x000e660008000800 */
[----:B------:R-:W-:-:S04]  /*1295e0*/  LOP3.LUT R25, R25, 0xffffbfff, RZ, 0xc0, !PT ;  /* 0xffffbfff19197812 */ /* 0x000fc800078ec0ff */
[----:B------:R-:W-:Y:S02]  /*1295f0*/  @P0 LOP3.LUT R25, R25, 0x4000, RZ, 0xfc, !PT ;  /* 0x0000400019190812 */ /* 0x000fe400078efcff */
[----:B0-----:R-:W-:Y:S01]  /*129600*/  ISETP.LT.AND P0, PT, R6, UR7, !P5 ;  /* 0x0000000706007c0c */ /* 0x001fe2000ef01270 */
[----:B------:R-:W0:Y:S01]  /*129610*/  LDCU UR7, c[0x0][0x398] ;  /* 0x00007300ff0777ac */ /* 0x000e220008000800 */
        /* <DEDUP_REMOVED lines=8> */
[----:B------:R-:W3:Y:S01]  /*1296a0*/  LDL.LU R26, [R1+0x58] ;  /* 0x00005800011a7983 */ /* 0x000ee20000300800 */
[----:B--2---:R-:W-:-:S03]  /*1296b0*/  R2UR UR17, R14 ;  /* 0x000000000e1172ca */ /* 0x004fc600000e0000 */
[----:B------:R-:W2:Y:S01]  /*1296c0*/  LDL.LU R14, [R1+0x54] ;  /* 0x00005400010e7983 */ /* 0x000ea20000300800 */
[----:B-1----:R-:W-:Y:S02]  /*1296d0*/  ISETP.LT.AND P6, PT, R10, UR10, !P2 ;  /* 0x0000000a0a007c0c */ /* 0x002fe4000d7c1270 */
[----:B------:R-:W-:Y:S02]  /*1296e0*/  LOP3.LUT R25, R25, 0xfffff7ff, RZ, 0xc0, !PT ;  /* 0xfffff7ff19197812 */ /* 0x000fe400078ec0ff */
[----:B------:R-:W-:Y:S01]  /*1296f0*/  ISETP.LT.AND P5, PT, R9, UR9, !P2 ;  /* 0x0000000909007c0c */ /* 0x000fe2000d7a1270 */
[----:B------:R-:W1:Y:S01]  /*129700*/  LDCU UR10, c[0x0][0x398] ;  /* 0x00007300ff0a77ac */ /* 0x000e620008000800 */
[----:B------:R-:W-:Y:S02]  /*129710*/  LOP3.LUT P1, RZ, R0, 0x8, RZ, 0xc0, !PT ;  /* 0x0000000800ff7812 */ /* 0x000fe4000782c0ff */
[----:B------:R-:W-:Y:S01]  /*129720*/  @P0 LOP3.LUT R25, R25, 0x800, RZ, 0xfc, !PT ;  /* 0x0000080019190812 */ /* 0x000fe200078efcff */
[----:B------:R-:W1:Y:S03]  /*129730*/  LDCU UR9, c[0x0][0x398] ;  /* 0x00007300ff0977ac */ /* 0x000e660008000800 */
        /* <DEDUP_REMOVED lines=13> */
[----:B------:R-:W-:Y:S01]  /*129810*/  LOP3.LUT P4, RZ, R0, 0x4, RZ, 0xc0, !PT ;  /* 0x0000000400ff7812 */ /* 0x000fe2000788c0ff */
[----:B------:R-:W1:Y:S04]  /*129820*/  LDCU UR9, c[0x0][0x398] ;  /* 0x00007300ff0977ac */ /* 0x000e680008000800 */
        /* <DEDUP_REMOVED lines=12> */
[----:B------:R-:W-:Y:S02]  /*1298f0*/  LOP3.LUT R25, R25, 0xfffffff7, RZ, 0xc0, !PT ;  /* 0xfffffff719197812 */ /* 0x000fe400078ec0ff */
[----:B------:R-:W-:-:S02]  /*129900*/  LOP3.LUT P3, RZ, R0, 0x2, RZ, 0xc0, !PT ;  /* 0x0000000200ff7812 */ /* 0x000fc4000786c0ff */
[----:B------:R-:W-:Y:S01]  /*129910*/  R2UR UR19, R27 ;  /* 0x000000001b1372ca */ /* 0x000fe200000e0000 */
[----:B------:R-:W1:Y:S01]  /*129920*/  LDCU UR10, c[0x0][0x398] ;  /* 0x00007300ff0a77ac */ /* 0x000e620008000800 */
[----:B------:R-:W4:Y:S01]  /*129930*/  LDL.LU R27, [R1+0x8e8] ;  /* 0x0008e800011b7983 */ /* 0x000f220000300800 */
        /* <DEDUP_REMOVED lines=10> */
[----:B------:R-:W-:-:S03]  /*1299e0*/  ISETP.LT.AND P0, PT, R11, UR17, !P3 ;  /* 0x000000110b007c0c */ /* 0x000fc6000df01270 */
[----:B------:R0:W-:Y:S04]  /*1299f0*/  STL [R1+0x8ec], R25 ;  /* 0x0008ec1901007387 */ /* 0x0001e80000100800 */
[----:B0-----:R-:W4:Y:S01]  /*129a00*/  LDL.LU R25, [R1+0x5750] ;  /* 0x0057500001197983 */ /* 0x001f220000300800 */
[----:B---3--:R-:W-:-:S03]  /*129a10*/  R2UR UR17, R26 ;  /* 0x000000001a1172ca */ /* 0x008fc600000e0000 */
[----:B------:R-:W3:Y:S01]  /*129a20*/  LDL.LU R26, [R1+0x50] ;  /* 0x00005000011a7983 */ /* 0x000ee20000300800 */
[----:B--2---:R-:W-:-:S03]  /*129a30*/  R2UR UR25, R14 ;  /* 0x000000000e1972ca */ /* 0x004fc600000e0000 */
[----:B------:R-:W2:Y:S01]  /*129a40*/  LDL.LU R14, [R1+0x4c] ;  /* 0x00004c00010e7983 */ /* 0x000ea20000300800 */
[----:B---3--:R-:W-:-:S03]  /*129a50*/  R2UR UR23, R26 ;  /* 0x000000001a1772ca */ /* 0x008fc600000e0000 */
[----:B------:R-:W3:Y:S01]  /*129a60*/  LDL.LU R26, [R1+0x48] ;  /* 0x00004800011a7983 */ /* 0x000ee20000300800 */
[----:B--2---:R-:W-:-:S03]  /*129a70*/  R2UR UR29, R14 ;  /* 0x000000000e1d72ca */ /* 0x004fc600000e0000 */
[----:B------:R-:W2:Y:S01]  /*129a80*/  LDL.LU R14, [R1+0x44] ;  /* 0x00004400010e7983 */ /* 0x000ea20000300800 */
[----:B-1----:R-:W-:Y:S02]  /*129a90*/  ISETP.LT.AND P6, PT, R10, UR10, !P3 ;  /* 0x0000000a0a007c0c */ /* 0x002fe4000dfc1270 */
[----:B------:R-:W-:Y:S02]  /*129aa0*/  R2UR UR31, R29 ;  /* 0x000000001d1f72ca */ /* 0x000fe400000e0000 */
[----:B----4-:R-:W-:Y:S02]  /*129ab0*/  LOP3.LUT R27, R27, 0x7fffffff, RZ, 0xc0, !PT ;  /* 0x7fffffff1b1b7812 */ /* 0x010fe400078ec0ff */
[----:B------:R-:W-:Y:S01]  /*129ac0*/  ISETP.LT.AND P5, PT, R9, UR9, !P3 ;  /* 0x0000000909007c0c */ /* 0x000fe2000dfa1270 */
[----:B------:R-:W0:Y:S01]  /*129ad0*/  LDCU UR10, c[0x0][0x398] ;  /* 0x00007300ff0a77ac */ /* 0x000e220008000800 */
[----:B------:R-:W-:Y:S02]  /*129ae0*/  LOP3.LUT P2, RZ, R0, 0x1, RZ, 0xc0, !PT ;  /* 0x0000000100ff7812 */ /* 0x000fe4000784c0ff */
[----:B------:R-:W-:Y:S01]  /*129af0*/  @P0 LOP3.LUT R27, R27, 0x80000000, RZ, 0xfc, !PT ;  /* 0x800000001b1b0812 */ /* 0x000fe200078efcff */
[----:B------:R-:W1:Y:S03]  /*129b00*/  LDCU UR9, c[0x0][0x398] ;  /* 0x00007300ff0977ac */ /* 0x000e660008000800 */
[----:B------:R-:W-:-:S02]  /*129b10*/  LOP3.LUT R27, R27, 0xbfffffff, RZ, 0xc0, !PT ;  /* 0xbfffffff1b1b7812 */ /* 0x000fc400078ec0ff */
[----:B------:R-:W-:Y:S01]  /*129b20*/  ISETP.LT.AND P0, PT, R6, UR7, !P3 ;  /* 0x0000000706007c0c */ /* 0x000fe2000df01270 */
[----:B------:R-:W4:Y:S01]  /*129b30*/  LDCU UR7, c[0x0][0x398] ;  /* 0x00007300ff0777ac */ /* 0x000f220008000800 */
        /* <DEDUP_REMOVED lines=9> */
[C---:B------:R-:W-:Y:S01]  /*129bd0*/  LOP3.LUT P1, RZ, R3.reuse, 0x80000000, RZ, 0xc0, !PT ;  /* 0x8000000003ff7812 */ /* 0x040fe2000782c0ff */
[----:B------:R-:W0:Y:S01]  /*129be0*/  LDCU UR7, c[0x0][0x398] ;  /* 0x00007300ff0777ac */ /* 0x000e220008000800 */
[C---:B------:R-:W-:Y:S01]  /*129bf0*/  LOP3.LUT P4, RZ, R3.reuse, 0x40000000, RZ, 0xc0, !PT ;  /* 0x4000000003ff7812 */ /* 0x040fe2000788c0ff */
[----:B------:R-:W4:Y:S01]  /*129c00*/  LDCU UR13, c[0x0][0x398] ;  /* 0x00007300ff0d77ac */ /* 0x000f220008000800 */
[----:B------:R-:W-:Y:S01]  /*129c10*/  LOP3.LUT P3, RZ, R3, 0x20000000, RZ, 0xc0, !PT ;  /* 0x2000000003ff7812 */ /* 0x000fe2000786c0ff */
[----:B------:R-:W0:Y:S01]  /*129c20*/  LDCU UR10, c[0x0][0x398] ;  /* 0x00007300ff0a77ac */ /* 0x000e220008000800 */
[----:B------:R-:W-:-:S04]  /*129c30*/  @P0 LOP3.LUT R27, R27, 0x8000000, RZ, 0xfc, !PT ;  /* 0x080000001b1b0812 */ /* 0x000fc800078efcff */
[----:B------:R-:W-:Y:S02]  /*129c40*/  LOP3.LUT R27, R27, 0xfbffffff, RZ, 0xc0, !PT ;  /* 0xfbffffff1b1b7812 */ /* 0x000fe400078ec0ff */
[----:B-1----:R-:W-:Y:S01]  /*129c50*/  ISETP.LT.AND P0, PT, R6, UR9, !P2 ;  /* 0x0000000906007c0c */ /* 0x002fe2000d701270 */
[----:B------:R-:W1:Y:S01]  /*129c60*/  LDCU UR9, c[0x0][0x398] ;  /* 0x00007300ff0977ac */ /* 0x000e620008000800 */
[----:B------:R-:W-:-:S04]  /*129c70*/  @P6 LOP3.LUT R27, R27, 0x4000000, RZ, 0xfc, !PT ;  /* 0x040000001b1b6812 */ /* 0x000fc800078efcff */
[----:B------:R-:W-:-:S04]  /*129c80*/  LOP3.LUT R27, R27, 0xfdffffff, RZ, 0xc0, !PT ;  /* 0xfdffffff1b1b7812 */ /* 0x000fc800078ec0ff */
[----:B------:R-:W-:-:S04]  /*129c90*/  @P5 LOP3.LUT R27, R27, 0x2000000, RZ, 0xfc, !PT ;  /* 0x020000001b1b5812 */ /* 0x000fc800078efcff */
[----:B------:R-:W-:-:S04]  /*129ca0*/  LOP3.LUT R27, R27, 0xfeffffff, RZ, 0xc0, !PT ;  /* 0xfeffffff1b1b7812 */ /* 0x000fc800078ec0ff */
[----:B------:R-:W-:Y:S02]  /*129cb0*/  @P0 LOP3.LUT R27, R27, 0x1000000, RZ, 0xfc, !PT ;  /* 0x010000001b1b0812 */ /* 0x000fe400078efcff */
[----:B------:R-:W-:Y:S02]  /*129cc0*/  ISETP.LT.AND P0, PT, R11, UR19, !P1 ;  /* 0x000000130b007c0c */ /* 0x000fe4000cf01270 */
[----:B------:R-:W-:Y:S02]  /*129cd0*/  ISETP.LT.AND P6, PT, R10, UR11, !P1 ;  /* 0x0000000b0a007c0c */ /* 0x000fe4000cfc1270 */
[----:B-1----:R-:W-:Y:S02]  /*129ce0*/  ISETP.LT.AND P5, PT, R9, UR9, !P1 ;  /* 0x0000000909007c0c */ /* 0x002fe4000cfa1270 */
[----:B------:R-:W-:Y:S01]  /*129cf0*/  LOP3.LUT R27, R27, 0xff7fffff, RZ, 0xc0, !PT ;  /* 0xff7fffff1b1b7812 */ /* 0x000fe200078ec0ff */
[----:B------:R-:W1:Y:S01]  /*129d00*/  LDCU UR9, c[0x0][0x398] ;  /* 0x00007300ff0977ac */ /* 0x000e620008000800 */
[----:B------:R-:W1:Y:S01]  /*129d10*/  LDCU UR11, c[0x0][0x398] ;  /* 0x00007300ff0b77ac */ /* 0x000e620008000800 */
[----:B------:R-:W-:Y:S01]  /*129d20*/  LOP3.LUT P2, RZ, R3, 0x10000000, RZ, 0xc0, !PT ;  /* 0x1000000003ff7812 */ /* 0x000fe2000784c0ff */
[----:B------:R-:W1:Y:S03]  /*129d30*/  LDCU UR19, c[0x0][0x398] ;  /* 0x00007300ff1377ac */ /* 0x000e660008000800 */
        /* <DEDUP_REMOVED lines=10> */
[----:B------:R-:W-:Y:S02]  /*129de0*/  ISETP.LT.AND P6, PT, R10, UR14, !P4 ;  /* 0x0000000e0a007c0c */ /* 0x000fe4000e7c1270 */
[----:B----4-:R-:W-:Y:S02]  /*129df0*/  ISETP.LT.AND P5, PT, R9, UR13, !P4 ;  /* 0x0000000d09007c0c */ /* 0x010fe4000e7a1270 */
[----:B------:R-:W-:Y:S01]  /*129e00*/  LOP3.LUT R27, R27, 0xfff7ffff, RZ, 0xc0, !PT ;  /* 0xfff7ffff1b1b7812 */ /* 0x000fe200078ec0ff */
[----:B------:R-:W4:Y:S01]  /*129e10*/  LDCU UR15, c[0x0][0x398] ;  /* 0x00007300ff0f77ac */ /* 0x000f220008000800 */
[----:B------:R-:W1:Y:S01]  /*129e20*/  LDCU UR14, c[0x0][0x398] ;  /* 0x00007300ff0e77ac */ /* 0x000e620008000800 */
[----:B------:R-:W1:Y:S04]  /*129e30*/  LDCU UR13, c[0x0][0x398] ;  /* 0x00007300ff0d77ac */ /* 0x000e680008000800 */
[----:B------:R-:W-:-:S04]  /*129e40*/  @P0 LOP3.LUT R27, R27, 0x80000, RZ, 0xfc, !PT ;  /* 0x000800001b1b0812 */ /* 0x000fc800078efcff */
[----:B------:R-:W-:Y:S02]  /*129e50*/  LOP3.LUT R27, R27, 0xfffbffff, RZ, 0xc0, !PT ;  /* 0xfffbffff1b1b7812 */ /* 0x000fe400078ec0ff */
[----:B0-----:R-:W-:Y:S02]  /*129e60*/  ISETP.LT.AND P0, PT, R6, UR7, !P4 ;  /* 0x0000000706007c0c */ /* 0x001fe4000e701270 */
[----:B---3--:R-:W-:Y:S02]  /*129e70*/  R2UR UR21, R26 ;  /* 0x000000001a1572ca */ /* 0x008fe400000e0000 */
[----:B--2---:R-:W-:Y:S01]  /*129e80*/  R2UR UR27, R14 ;  /* 0x000000000e1b72ca */ /* 0x004fe200000e0000 */
[----:B------:R-:W2:Y:S04]  /*129e90*/  LDL.LU R26, [R1+0x574c] ;  /* 0x00574c00011a7983 */ /* 0x000ea80000300800 */
[----:B------:R-:W3:Y:S04]  /*129ea0*/  LDL.LU R29, [R1+0x38] ;  /* 0x00003800011d7983 */ /* 0x000ee80000300800 */
[----:B------:R-:W2:Y:S04]  /*129eb0*/  LDL.LU R14, [R1+0x34] ;  /* 0x00003400010e7983 */ /* 0x000ea80000300800 */
[----:B------:R-:W2:Y:S01]  /*129ec0*/  LDL.LU R28, [R1+0x8e4] ;  /* 0x0008e400011c7983 */ /* 0x000ea20000300800 */
[----:B------:R-:W-:-:S02]  /*129ed0*/  @P6 LOP3.LUT R27, R27, 0x40000, RZ, 0xfc, !PT ;  /* 0x000400001b1b6812 */ /* 0x000fc400078efcff */
[----:B------:R-:W-:Y:S01]  /*129ee0*/  LOP3.LUT P1, RZ, R3, 0x8000000, RZ, 0xc0, !PT ;  /* 0x0800000003ff7812 */ /* 0x000fe2000782c0ff */
[----:B------:R-:W0:Y:S01]  /*129ef0*/  LDCU UR7, c[0x0][0x398] ;  /* 0x00007300ff0777ac */ /* 0x000e220008000800 */
        /* <DEDUP_REMOVED lines=9> */
[----:B------:R-:W0:Y:S01]  /*129f90*/  LDCU UR10, c[0x0][0x398] ;  /* 0x00007300ff0a77ac */ /* 0x000e220008000800 */
[----:B------:R-:W-:Y:S01]  /*129fa0*/  LOP3.LUT P4, RZ, R3, 0x4000000, RZ, 0xc0, !PT ;  /* 0x0400000003ff7812 */ /* 0x000fe2000788c0ff */
[----:B------:R-:W0:Y:S03]  /*129fb0*/  LDCU UR9, c[0x0][0x398] ;  /* 0x00007300ff0977ac */ /* 0x000e260008000800 */
[----:B------:R-:W-:-:S04]  /*129fc0*/  @P0 LOP3.LUT R27, R27, 0x8000, RZ, 0xfc, !PT ;  /* 0x000080001b1b0812 */ /* 0x000fc800078efcff */
[----:B------:R-:W-:Y:S02]  /*129fd0*/  LOP3.LUT R27, R27, 0xffffbfff, RZ, 0xc0, !PT ;  /* 0xffffbfff1b1b7812 */ /* 0x000fe400078ec0ff */
[----:B------:R-:W-:Y:S01]  /*129fe0*/  ISETP.LT.AND P0, PT, R6, UR11, !P3 ;  /* 0x0000000b06007c0c */ /* 0x000fe2000df01270 */
[----:B------:R-:W0:Y:S01]  /*129ff0*/  LDCU UR11, c[0x0][0x398] ;  /* 0x00007300ff0b77ac */ /* 0x000e220008000800 */
[----:B------:R-:W-:-:S04]  /*12a000*/  @P6 LOP3.LUT R27, R27, 0x4000, RZ, 0xfc, !PT ;  /* 0x000040001b1b6812 */ /* 0x000fc800078efcff */
[----:B------:R-:W-:-:S04]  /*12a010*/  LOP3.LUT R27, R27, 0xffffdfff, RZ, 0xc0, !PT ;  /* 0xffffdfff1b1b7812 */ /* 0x000fc800078ec0ff */
[----:B------:R-:W-:-:S04]  /*12a020*/  @P5 LOP3.LUT R27, R27, 0x2000, RZ, 0xfc, !PT ;  /* 0x000020001b1b5812 */ /* 0x000fc800078efcff */
[----:B------:R-:W-:-:S04]  /*12a030*/  LOP3.LUT R27, R27, 0xffffefff, RZ, 0xc0, !PT ;  /* 0xffffefff1b1b7812 */ /* 0x000fc800078ec0ff */
[----:B------:R-:W-:Y:S02]  /*12a040*/  @P0 LOP3.LUT R27, R27, 0x1000, RZ, 0xfc, !PT ;  /* 0x000010001b1b0812 */ /* 0x000fe400078efcff */
[----:B------:R-:W-:Y:S02]  /*12a050*/  ISETP.LT.AND P0, PT, R11, UR25, !P2 ;  /* 0x000000190b007c0c */ /* 0x000fe4000d701270 */
[----:B----4-:R-:W-:Y:S02]  /*12a060*/  ISETP.LT.AND P6, PT, R10, UR15, !P2 ;  /* 0x0000000f0a007c0c */ /* 0x010fe4000d7c1270 */
[----:B------:R-:W-:Y:S02]  /*12a070*/  ISETP.LT.AND P5, PT, R9, UR14, !P2 ;  /* 0x0000000e09007c0c */ /* 0x000fe4000d7a1270 */
[----:B------:R-:W-:Y:S02]  /*12a080*/  LOP3.LUT R27, R27, 0xfffff7ff, RZ, 0xc0, !PT ;  /* 0xfffff7ff1b1b7812 */ /* 0x000fe400078ec0ff */
[----:B------:R-:W-:Y:S01]  /*12a090*/  LOP3.LUT P3, RZ, R3, 0x2000000, RZ, 0xc0, !PT ;  /* 0x0200000003ff7812 */ /* 0x000fe2000786c0ff */
[----:B------:R-:W4:Y:S01]  /*12a0a0*/  LDCU UR14, c[0x0][0x398] ;  /* 0x00007300ff0e77ac */ /* 0x000f220008000800 */
[----:B------:R-:W0:Y:S01]  /*12a0b0*/  LDCU UR15, c[0x0][0x398] ;  /* 0x00007300ff0f77ac */ /* 0x000e220008000800 */
[----:B------:R-:W0:Y:S02]  /*12a0c0*/  LDCU UR25, c[0x0][0x398] ;  /* 0x00007300ff1977ac */ /* 0x000e240008000800 */
        /* <DEDUP_REMOVED lines=12> */
[----:B------:R-:W-:Y:S02]  /*12a190*/  LOP3.LUT R27, R27, 0xffffff7f, RZ, 0xc0, !PT ;  /* 0xffffff7f1b1b7812 */ /* 0x000fe400078ec0ff */
[----:B------:R-:W-:Y:S01]  /*12a1a0*/  LOP3.LUT P2, RZ, R3, 0x1000000, RZ, 0xc0, !PT ;  /* 0x0100000003ff7812 */ /* 0x000fe2000784c0ff */
[----:B------:R-:W1:Y:S01]  /*12a1b0*/  LDCU UR23, c[0x0][0x398] ;  /* 0x00007300ff1777ac */ /* 0x000e620008000800 */
[----:B------:R-:W1:Y:S01]  /*12a1c0*/  LDCU UR17, c[0x0][0x398] ;  /* 0x00007300ff1177ac */ /* 0x000e620008000800 */
[----:B------:R-:W1:Y:S02]  /*12a1d0*/  LDCU UR19, c[0x0][0x398] ;  /* 0x00007300ff1377ac */ /* 0x000e640008000800 */
        /* <DEDUP_REMOVED lines=11> */
[----:B------:R-:W-:Y:S02]  /*12a290*/  ISETP.LT.AND P5, PT, R9, UR9, !P4 ;  /* 0x0000000909007c0c */ /* 0x000fe4000e7a1270 */
[----:B------:R-:W-:Y:S02]  /*12a2a0*/  LOP3.LUT R27, R27, 0xfffffff7, RZ, 0xc0, !PT ;  /* 0xfffffff71b1b7812 */ /* 0x000fe400078ec0ff */
[----:B---3--:R-:W-:-:S05]  /*12a2b0*/  R2UR UR41, R29 ;  /* 0x000000001d2972ca */ /* 0x008fca00000e0000 */
[----:B------:R-:W-:Y:S02]  /*12a2c0*/  @P0 LOP3.LUT R27, R27, 0x8, RZ, 0xfc, !PT ;  /* 0x000000081b1b0812 */ /* 0x000fe400078efcff */
[----:B--2---:R-:W-:Y:S02]  /*12a2d0*/  LOP3.LUT R28, R28, 0x7fffffff, RZ, 0xc0, !PT ;  /* 0x7fffffff1c1c7812 */ /* 0x004fe400078ec0ff */
[----:B------:R-:W-:Y:S01]  /*12a2e0*/  LOP3.LUT P1, RZ, R3, 0x800000, RZ, 0xc0, !PT ;  /* 0x0080000003ff7812 */ /* 0x000fe2000782c0ff */
[----:B------:R-:W2:Y:S01]  /*12a2f0*/  LDCU UR9, c[0x0][0x398] ;  /* 0x00007300ff0977ac */ /* 0x000ea20008000800 */
[----:B------:R-:W-:Y:S02]  /*12a300*/  LOP3.LUT R27, R27, 0xfffffffb, RZ, 0xc0, !PT ;  /* 0xfffffffb1b1b7812 */ /* 0x000fe400078ec0ff */
[----:B------:R-:W-:Y:S01]  /*12a310*/  ISETP.LT.AND P0, PT, R6, UR11, !P4 ;  /* 0x0000000b06007c0c */ /* 0x000fe2000e701270 */
[----:B------:R-:W3:Y:S01]  /*12a320*/  LDCU UR11, c[0x0][0x398] ;  /* 0x00007300ff0b77ac */ /* 0x000ee20008000800 */
[----:B------:R-:W0:Y:S01]  /*12a330*/  LDCU UR7, c[0x0][0x398] ;  /* 0x00007300ff0777ac */ /* 0x000e220008000800 */
[----:B------:R-:W-:Y:S01]  /*12a340*/  @P6 LOP3.LUT R27, R27, 0x4, RZ, 0xfc, !PT ;  /* 0x000000041b1b6812 */ /* 0x000fe200078efcff */
[----:B------:R-:W0:Y:S03]  /*12a350*/  LDCU UR29, c[0x0][0x398] ;  /* 0x00007300ff1d77ac */ /* 0x000e260008000800 */
[----:B------:R-:W-:-:S04]  /*12a360*/  LOP3.LUT R27, R27, 0xfffffffd, RZ, 0xc0, !PT ;  /* 0xfffffffd1b1b7812 */ /* 0x000fc800078ec0ff */
[----:B------:R-:W-:-:S04]  /*12a370*/  @P5 LOP3.LUT R27, R27, 0x2, RZ, 0xfc, !PT ;  /* 0x000000021b1b5812 */ /* 0x000fc800078efcff */
[----:B------:R-:W-:-:S04]  /*12a380*/  LOP3.LUT R27, R27, 0xfffffffe, RZ, 0xc0, !PT ;  /* 0xfffffffe1b1b7812 */ /* 0x000fc800078ec0ff */
[----:B------:R-:W-:-:S05]  /*12a390*/  @P0 LOP3.LUT R27, R27, 0x1, RZ, 0xfc, !PT ;  /* 0x000000011b1b0812 */ /* 0x000fca00078efcff */
[----:B------:R0:W-:Y:S04]  /*12a3a0*/  STL [R1+0x8e8], R27 ;  /* 0x0008e81b01007387 */ /* 0x0001e80000100800 */
[----:B0-----:R-:W2:Y:S04]  /*12a3b0*/  LDL.LU R27, [R1+0x5748] ;  /* 0x00574800011b7983 */ /* 0x001ea80000300800 */
[----:B------:R-:W2:Y:S01]  /*12a3c0*/  LDL.LU R29, [R1+0x30] ;  /* 0x00003000011d7983 */ /* 0x000ea20000300800 */
[----:B------:R-:W-:Y:S02]  /*12a3d0*/  ISETP.LT.AND P0, PT, R11, UR21, !P3 ;  /* 0x000000150b007c0c */ /* 0x000fe4000df01270 */
[----:B------:R-:W-:-:S02]  /*12a3e0*/  ISETP.LT.AND P6, PT, R10, UR13, !P3 ;  /* 0x0000000d0a007c0c */ /* 0x000fc4000dfc1270 */
[----:B----4-:R-:W-:Y:S02]  /*12a3f0*/  ISETP.LT.AND P5, PT, R9, UR14, !P3 ;  /* 0x0000000e09007c0c */ /* 0x010fe4000dfa1270 */
[----:B------:R-:W-:Y:S01]  /*12a400*/  LOP3.LUT P4, RZ, R3, 0x400000, RZ, 0xc0, !PT ;  /* 0x0040000003ff7812 */ /* 0x000fe2000788c0ff */
[----:B------:R-:W0:Y:S01]  /*12a410*/  LDCU UR13, c[0x0][0x398] ;  /* 0x00007300ff0d77ac */ /* 0x000e220008000800 */
[----:B------:R-:W4:Y:S01]  /*12a420*/  LDCU UR14, c[0x0][0x398] ;  /* 0x00007300ff0e77ac */ /* 0x000f220008000800 */
[----:B------:R-:W0:Y:S04]  /*12a430*/  LDCU UR21, c[0x0][0x398] ;  /* 0x00007300ff1577ac */ /* 0x000e280008000800 */
[----:B------:R-:W-:-:S04]  /*12a440*/  @P0 LOP3.LUT R28, R28, 0x80000000, RZ, 0xfc, !PT ;  /* 0x800000001c1c0812 */ /* 0x000fc800078efcff */
[----:B------:R-:W-:Y:S02]  /*12a450*/  LOP3.LUT R28, R28, 0xbfffffff, RZ, 0xc0, !PT ;  /* 0xbfffffff1c1c7812 */ /* 0x000fe400078ec0ff */
[----:B------:R-:W-:Y:S02]  /*12a460*/  ISETP.LT.AND P0, PT, R6, UR15, !P3 ;  /* 0x0000000f06007c0c */ /* 0x000fe4000df01270 */
[----:B------:R-:W-:Y:S01]  /*12a470*/  @P6 LOP3.LUT R28, R28, 0x40000000, RZ, 0xfc, !PT ;  /* 0x400000001c1c6812 */ /* 0x000fe200078efcff */
[----:B------:R-:W0:Y:S03]  /*12a480*/  LDCU UR15, c[0x0][0x398] ;  /* 0x00007300ff0f77ac */ /* 0x000e260008000800 */
[----:B------:R-:W-:-:S04]  /*12a490*/  LOP3.LUT R28, R28, 0xdfffffff, RZ, 0xc0, !PT ;  /* 0xdfffffff1c1c7812 */ /* 0x000fc800078ec0ff */
[----:B------:R-:W-:-:S04]  /*12a4a0*/  @P5 LOP3.LUT R28, R28, 0x20000000, RZ, 0xfc, !PT ;  /* 0x200000001c1c5812 */ /* 0x000fc800078efcff */
[----:B------:R-:W-:-:S04]  /*12a4b0*/  LOP3.LUT R28, R28, 0xefffffff, RZ, 0xc0, !PT ;  /* 0xefffffff1c1c7812 */ /* 0x000fc800078ec0ff */
[----:B------:R-:W-:Y:S02]  /*12a4c0*/  @P0 LOP3.LUT R28, R28, 0x10000000, RZ, 0xfc, !PT ;  /* 0x100000001c1c0812 */ /* 0x000fe400078efcff */
[----:B------:R-:W-:Y:S02]  /*12a4d0*/  ISETP.LT.AND P0, PT, R11, UR27, !P2 ;  /* 0x0000001b0b007c0c */ /* 0x000fe4000d701270 */
[----:B------:R-:W-:Y:S02]  /*12a4e0*/  R2UR UR27, R14 ;  /* 0x000000000e1b72ca */ /* 0x000fe400000e0000 */
[----:B------:R-:W3:Y:S01]  /*12a4f0*/  LDL.LU R14, [R1+0x2c] ;  /* 0x00002c00010e7983 */ /* 0x000ee20000300800 */
[----:B-1----:R-:W-:Y:S02]  /*12a500*/  ISETP.LT.AND P6, PT, R10, UR23, !P2 ;  /* 0x000000170a007c0c */ /* 0x002fe4000d7c1270 */
[----:B------:R-:W-:Y:S02]  /*12a510*/  LOP3.LUT R28, R28, 0xf7ffffff, RZ, 0xc0, !PT ;  /* 0xf7ffffff1c1c7812 */ /* 0x000fe400078ec0ff */
[----:B------:R-:W-:-:S02]  /*12a520*/  ISETP.LT.AND P5, PT, R9, UR17, !P2 ;  /* 0x0000001109007c0c */ /* 0x000fc4000d7a1270 */
[----:B------:R-:W-:Y:S01]  /*12a530*/  LOP3.LUT P3, RZ, R3, 0x200000, RZ, 0xc0, !PT ;  /* 0x0020000003ff7812 */ /* 0x000fe2000786c0ff */
[----:B------:R-:W1:Y:S01]  /*12a540*/  LDCU UR17, c[0x0][0x398] ;  /* 0x00007300ff1177ac */ /* 0x000e620008000800 */
[----:B------:R-:W0:Y:S01]  /*12a550*/  LDCU UR23, c[0x0][0x398] ;  /* 0x00007300ff1777ac */ /* 0x000e220008000800 */
        /* <DEDUP_REMOVED lines=10> */
[----:B--2---:R-:W-:Y:S01]  /*12a600*/  R2UR UR31, R29 ;  /* 0x000000001d1f72ca */ /* 0x004fe200000e0000 */
[----:B------:R-:W-:Y:S02]  /*12a610*/  IMAD.MOV.U32 R29, RZ, RZ, R15 ;  /* 0x000000ffff1d7224 */ /* 0x000fe400078e000f */
[----:B------:R-:W2:Y:S01]  /*12a620*/  LDL.LU R15, [R1+0x28] ;  /* 0x00002800010f7983 */ /* 0x000ea20000300800 */
[----:B---3--:R-:W-:-:S03]  /*12a630*/  R2UR UR39, R14 ;  /* 0x000000000e2772ca */ /* 0x008fc600000e0000 */
[----:B------:R-:W3:Y:S01]  /*12a640*/  LDL.LU R14, [R1+0x24] ;  /* 0x00002400010e7983 */ /* 0x000ee20000300800 */
[----:B------:R-:W-:Y:S02]  /*12a650*/  ISETP.LT.AND P6, PT, R10, UR25, !P1 ;  /* 0x000000190a007c0c */ /* 0x000fe4000cfc1270 */
[----:B------:R-:W-:Y:S02]  /*12a660*/  LOP3.LUT R28, R28, 0xff7fffff, RZ, 0xc0, !PT ;  /* 0xff7fffff1c1c7812 */ /* 0x000fe400078ec0ff */
[----:B------:R-:W-:Y:S02]  /*12a670*/  ISETP.LT.AND P5, PT, R9, UR9, !P1 ;  /* 0x0000000909007c0c */ /* 0x000fe4000cfa1270 */
[----:B------:R-:W-:Y:S01]  /*12a680*/  LOP3.LUT P2, RZ, R3, 0x100000, RZ, 0xc0, !PT ;  /* 0x0010000003ff7812 */ /* 0x000fe2000784c0ff */
[----:B------:R-:W0:Y:S01]  /*12a690*/  LDCU UR9, c[0x0][0x398] ;  /* 0x00007300ff0977ac */ /* 0x000e220008000800 */
[----:B------:R-:W-:Y:S01]  /*12a6a0*/  @P0 LOP3.LUT R28, R28, 0x800000, RZ, 0xfc, !PT ;  /* 0x008000001c1c0812 */ /* 0x000fe200078efcff */
[----:B------:R-:W0:Y:S03]  /*12a6b0*/  LDCU UR25, c[0x0][0x398] ;  /* 0x00007300ff1977ac */ /* 0x000e260008000800 */
[----:B------:R-:W-:-:S02]  /*12a6c0*/  LOP3.LUT R28, R28, 0xffbfffff, RZ, 0xc0, !PT ;  /* 0xffbfffff1c1c7812 */ /* 0x000fc400078ec0ff */
        /* <DEDUP_REMOVED lines=11> */
[----:B--2---:R-:W-:-:S02]  /*12a780*/  R2UR UR43, R15 ;  /* 0x000000000f2b72ca */ /* 0x004fc400000e0000 */
[----:B---3--:R-:W-:Y:S01]  /*12a790*/  R2UR UR49, R14 ;  /* 0x000000000e3172ca */ /* 0x008fe200000e0000 */
[----:B------:R-:W2:Y:S02]  /*12a7a0*/  LDL.LU R15, [R1+0x5744] ;  /* 0x00574400010f7983 */ /* 0x000ea40000300800 */
[----:B------:R-:W-:Y:S02]  /*12a7b0*/  @P0 LOP3.LUT R28, R28, 0x80000, RZ, 0xfc, !PT ;  /* 0x000800001c1c0812 */ /* 0x000fe400078efcff */
[----:B------:R-:W-:Y:S01]  /*12a7c0*/  LOP3.LUT P1, RZ, R3, 0x80000, RZ, 0xc0, !PT ;  /* 0x0008000003ff7812 */ /* 0x000fe2000782c0ff */
[----:B------:R-:W3:Y:S01]  /*12a7d0*/  LDCU UR19, c[0x0][0x398] ;  /* 0x00007300ff1377ac */ /* 0x000ee20008000800 */
[----:B------:R-:W1:Y:S01]  /*12a7e0*/  LDCU UR37, c[0x0][0x398] ;  /* 0x00007300ff2577ac */ /* 0x000e620008000800 */
[----:B------:R-:W-:Y:S02]  /*12a7f0*/  LOP3.LUT R28, R28, 0xfffbffff, RZ, 0xc0, !PT ;  /* 0xfffbffff1c1c7812 */ /* 0x000fe400078ec0ff */
[----:B0-----:R-:W-:Y:S01]  /*12a800*/  ISETP.LT.AND P0, PT, R6, UR13, !P4 ;  /* 0x0000000d06007c0c */ /* 0x001fe2000e701270 */
[----:B------:R-:W0:Y:S01]  /*12a810*/  LDCU UR7, c[0x0][0x398] ;  /* 0x00007300ff0777ac */ /* 0x000e220008000800 */
        /* <DEDUP_REMOVED lines=8> */
[----:B------:R-:W3:Y:S04]  /*12a8a0*/  LDL.LU R29, [R1+0xc] ;  /* 0x00000c00011d7983 */ /* 0x000ee80000300800 */
[----:B------:R-:W3:Y:S01]  /*12a8b0*/  LDL.LU R14, [R1+0x8] ;  /* 0x00000800010e7983 */ /* 0x000ee20000300800 */
[----:B----4-:R-:W-:-:S02]  /*12a8c0*/  ISETP.LT.AND P6, PT, R10, UR14, !P3 ;  /* 0x0000000e0a007c0c */ /* 0x010fc4000dfc1270 */
[----:B------:R-:W-:Y:S02]  /*12a8d0*/  LOP3.LUT R28, R28, 0xffff7fff, RZ, 0xc0, !PT ;  /* 0xffff7fff1c1c7812 */ /* 0x000fe400078ec0ff */
[----:B------:R-:W-:Y:S02]  /*12a8e0*/  ISETP.LT.AND P5, PT, R9, UR15, !P3 ;  /* 0x0000000f09007c0c */ /* 0x000fe4000dfa1270 */
[----:B------:R-:W-:Y:S01]  /*12a8f0*/  LOP3.LUT P4, RZ, R3, 0x40000, RZ, 0xc0, !PT ;  /* 0x0004000003ff7812 */ /* 0x000fe2000788c0ff */
[----:B------:R-:W4:Y:S01]  /*12a900*/  LDCU UR14, c[0x0][0x398] ;  /* 0x00007300ff0e77ac */ /* 0x000f220008000800 */
[----:B------:R-:W0:Y:S01]  /*12a910*/  LDCU UR15, c[0x0][0x398] ;  /* 0x00007300ff0f77ac */ /* 0x000e220008000800 */
        /* <DEDUP_REMOVED lines=13> */
[----:B--2---:R-:W-:-:S05]  /*12a9f0*/  R2UR UR47, R15 ;  /* 0x000000000f2f72ca */ /* 0x004fca00000e0000 */
[----:B------:R-:W-:Y:S01]  /*12aa00*/  @P0 LOP3.LUT R28, R28, 0x800, RZ, 0xfc, !PT ;  /* 0x000008001c1c0812 */ /* 0x000fe200078efcff */
[----:B------:R-:W2:Y:S01]  /*12aa10*/  LDL.LU R15, [R1+0x8e0] ;  /* 0x0008e000010f7983 */ /* 0x000ea20000300800 */
[----:B---3--:R-:W-:Y:S02]  /*12aa20*/  R2UR UR59, R29 ;  /* 0x000000001d3b72ca */ /* 0x008fe400000e0000 */
[----:B------:R-:W-:Y:S02]  /*12aa30*/  LOP3.LUT R28, R28, 0xfffffbff, RZ, 0xc0, !PT ;  /* 0xfffffbff1c1c7812 */ /* 0x000fe400078ec0ff */
[----:B------:R-:W-:Y:S02]  /*12aa40*/  ISETP.LT.AND P0, PT, R6, UR23, !P2 ;  /* 0x0000001706007c0c */ /* 0x000fe4000d701270 */
[----:B------:R-:W-:Y:S02]  /*12aa50*/  R2UR UR57, R14 ;  /* 0x000000000e3972ca */ /* 0x000fe400000e0000 */
[----:B------:R-:W-:-:S02]  /*12aa60*/  LOP3.LUT P3, RZ, R3, 0x20000, RZ, 0xc0, !PT ;  /* 0x0002000003ff7812 */ /* 0x000fc4000786c0ff */
[----:B------:R-:W-:Y:S01]  /*12aa70*/  @P6 LOP3.LUT R28, R28, 0x400, RZ, 0xfc, !PT ;  /* 0x000004001c1c6812 */ /* 0x000fe200078efcff */
[----:B------:R-:W1:Y:S01]  /*12aa80*/  LDCU UR10, c[0x0][0x398] ;  /* 0x00007300ff0a77ac */ /* 0x000e620008000800 */
[----:B------:R-:W3:Y:S01]  /*12aa90*/  LDCU UR17, c[0x0][0x398] ;  /* 0x00007300ff1177ac */ /* 0x000ee20008000800 */
[----:B------:R-:W0:Y:S01]  /*12aaa0*/  LDCU UR27, c[0x0][0x398] ;  /* 0x00007300ff1b77ac */ /* 0x000e220008000800 */
[----:B------:R-:W-:Y:S01]  /*12aab0*/  LOP3.LUT R28, R28, 0xfffffdff, RZ, 0xc0, !PT ;  /* 0xfffffdff1c1c7812 */ /* 0x000fe200078ec0ff */
[----:B------:R-:W0:Y:S03]  /*12aac0*/  LDCU UR23, c[0x0][0x398] ;  /* 0x00007300ff1777ac */ /* 0x000e260008000800 */
[----:B------:R-:W-:-:S04]  /*12aad0*/  @P5 LOP3.LUT R28, R28, 0x200, RZ, 0xfc, !PT ;  /* 0x000002001c1c5812 */ /* 0x000fc800078efcff */
[----:B------:R-:W-:-:S04]  /*12aae0*/  LOP3.LUT R28, R28, 0xfffffeff, RZ, 0xc0, !PT ;  /* 0xfffffeff1c1c7812 */ /* 0x000fc800078ec0ff */
[----:B------:R-:W-:Y:S02]  /*12aaf0*/  @P0 LOP3.LUT R28, R28, 0x100, RZ, 0xfc, !PT ;  /* 0x000001001c1c0812 */ /* 0x000fe400078efcff */
[----:B------:R-:W-:Y:S02]  /*12ab00*/  ISETP.LT.AND P0, PT, R11, UR31, !P1 ;  /* 0x0000001f0b007c0c */ /* 0x000fe4000cf01270 */
[----:B------:R-:W-:Y:S02]  /*12ab10*/  ISETP.LT.AND P6, PT, R10, UR29, !P1 ;  /* 0x0000001d0a007c0c */ /* 0x000fe4000cfc1270 */
[----:B------:R-:W-:Y:S02]  /*12ab20*/  ISETP.LT.AND P5, PT, R9, UR11, !P1 ;  /* 0x0000000b09007c0c */ /* 0x000fe4000cfa1270 */
[----:B------:R-:W-:Y:S02]  /*12ab30*/  LOP3.LUT R28, R28, 0xffffff7f, RZ, 0xc0, !PT ;  /* 0xffffff7f1c1c7812 */ /* 0x000fe400078ec0ff */
[----:B------:R-:W-:Y:S01]  /*12ab40*/  LOP3.LUT P2, RZ, R3, 0x10000, RZ, 0xc0, !PT ;  /* 0x0001000003ff7812 */ /* 0x000fe2000784c0ff */
[----:B------:R-:W0:Y:S01]  /*12ab50*/  LDCU UR31, c[0x0][0x398] ;  /* 0x00007300ff1f77ac */ /* 0x000e220008000800 */
[----:B------:R-:W0:Y:S01]  /*12ab60*/  LDCU UR29, c[0x0][0x398] ;  /* 0x00007300ff1d77ac */ /* 0x000e220008000800 */
[----:B------:R-:W0:Y:S02]  /*12ab70*/  LDCU UR11, c[0x0][0x398] ;  /* 0x00007300ff0b77ac */ /* 0x000e240008000800 */
        /* <DEDUP_REMOVED lines=25> */
[----:B------:R-:W-:-:S05]  /*12ad10*/  @P0 LOP3.LUT R28, R28, 0x1, RZ, 0xfc, !PT ;  /* 0x000000011c1c0812 */ /* 0x000fca00078efcff */
[----:B------:R0:W-:Y:S04]  /*12ad20*/  STL [R1+0x8e4], R28 ;  /* 0x0008e41c01007387 */ /* 0x0001e80000100800 */
[----:B0-----:R-:W3:Y:S04]  /*12ad30*/  LDL.LU R28, [R1+0x5740] ;  /* 0x00574000011c7983 */ /* 0x001ee80000300800 */
[----:B------:R-:W3:Y:S04]  /*12ad40*/  LDL.LU R29, [R1+0x4] ;  /* 0x00000400011d7983 */ /* 0x000ee80000300800 */
[----:B------:R-:W3:Y:S01]  /*12ad50*/  LDL.LU R14, [R1] ;  /* 0x00000000010e7983 */ /* 0x000ee20000300800 */
[----:B------:R-:W-:-:S02]  /*12ad60*/  ISETP.LT.AND P0, PT, R11, UR43, !P3 ;  /* 0x0000002b0b007c0c */ /* 0x000fc4000df01270 */
[----:B------:R-:W-:Y:S02]  /*12ad70*/  ISETP.LT.AND P6, PT, R10, UR37, !P3 ;  /* 0x000000250a007c0c */ /* 0x000fe4000dfc1270 */
[----:B------:R-:W-:Y:S02]  /*12ad80*/  ISETP.LT.AND P5, PT, R9, UR7, !P3 ;  /* 0x0000000709007c0c */ /* 0x000fe4000dfa1270 */
[----:B------:R-:W-:Y:S01]  /*12ad90*/  LOP3.LUT P4, RZ, R3, 0x4000, RZ, 0xc0, !PT ;  /* 0x0000400003ff7812 */ /* 0x000fe2000788c0ff */
[----:B------:R-:W0:Y:S01]  /*12ada0*/  LDCU UR7, c[0x0][0x398] ;  /* 0x00007300ff0777ac */ /* 0x000e220008000800 */
[----:B------:R-:W0:Y:S01]  /*12adb0*/  LDCU UR43, c[0x0][0x398] ;  /* 0x00007300ff2b77ac */ /* 0x000e220008000800 */
[----:B------:R-:W-:Y:S01]  /*12adc0*/  R2UR UR65, R27 ;  /* 0x000000001b4172ca */ /* 0x000fe200000e0000 */
[----:B------:R-:W0:Y:S01]  /*12add0*/  LDCU UR37, c[0x0][0x398] ;  /* 0x00007300ff2577ac */ /* 0x000e220008000800 */
[----:B--2---:R-:W-:-:S04]  /*12ade0*/  LOP3.LUT R15, R15, 0x7fffffff, RZ, 0xc0, !PT ;  /* 0x7fffffff0f0f7812 */ /* 0x004fc800078ec0ff */
[----:B------:R-:W-:-:S04]  /*12adf0*/  @P0 LOP3.LUT R15, R15, 0x80000000, RZ, 0xfc, !PT ;  /* 0x800000000f0f0812 */ /* 0x000fc800078efcff */
[----:B------:R-:W-:Y:S02]  /*12ae00*/  LOP3.LUT R15, R15, 0xbfffffff, RZ, 0xc0, !PT ;  /* 0xbfffffff0f0f7812 */ /* 0x000fe400078ec0ff */
[----:B------:R-:W-:Y:S02]  /*12ae10*/  ISETP.LT.AND P0, PT, R6, UR13, !P3 ;  /* 0x0000000d06007c0c */ /* 0x000fe4000df01270 */
[----:B------:R-:W-:Y:S01]  /*12ae20*/  @P6 LOP3.LUT R15, R15, 0x40000000, RZ, 0xfc, !PT ;  /* 0x400000000f0f6812 */ /* 0x000fe200078efcff */
[----:B------:R-:W2:Y:S03]  /*12ae30*/  LDCU UR13, c[0x0][0x398] ;  /* 0x00007300ff0d77ac */ /* 0x000ea60008000800 */
        /* <DEDUP_REMOVED lines=27> */
[----:B------:R-:W0:Y:S03]  /*12aff0*/  LDCU UR25, c[0x0][0x398] ;  /* 0x00007300ff1977ac */ /* 0x000e260008000800 */
[----:B------:R-:W-:-:S04]  /*12b000*/  @P0 LOP3.LUT R15, R15, 0x800000, RZ, 0xfc, !PT ;  /* 0x008000000f0f0812 */ /* 0x000fc800078efcff */
[----:B------:R-:W-:Y:S02]  /*12b010*/  LOP3.LUT R15, R15, 0xffbfffff, RZ, 0xc0, !PT ;  /* 0xffbfffff0f0f7812 */ /* 0x000fe400078ec0ff */
[----:B---3--:R-:W-:Y:S02]  /*12b020*/  ISETP.LT.AND P0, PT, R6, UR17, !P1 ;  /* 0x0000001106007c0c */ /* 0x008fe4000cf01270 */
[----:B------:R-:W-:Y:S01]  /*12b030*/  @P6 LOP3.LUT R15, R15, 0x400000, RZ, 0xfc, !PT ;  /* 0x004000000f0f6812 */ /* 0x000fe200078efcff */
[----:B------:R-:W3:Y:S03]  /*12b040*/  LDCU UR17, c[0x0][0x398] ;  /* 0x00007300ff1177ac */ /* 0x000ee60008000800 */
[----:B------:R-:W-:-:S04]  /*12b050*/  LOP3.LUT R15, R15, 0xffdfffff, RZ, 0xc0, !PT ;  /* 0xffdfffff0f0f7812 */ /* 0x000fc800078ec0ff */
[----:B------:R-:W-:-:S04]  /*12b060*/  @P5 LOP3.LUT R15, R15, 0x200000, RZ, 0xfc, !PT ;  /* 0x002000000f0f5812 */ /* 0x000fc800078efcff */
[----:B------:R-:W-:-:S04]  /*12b070*/  LOP3.LUT R15, R15, 0xffefffff, RZ, 0xc0, !PT ;  /* 0xffefffff0f0f7812 */ /* 0x000fc800078ec0ff */
[----:B------:R-:W-:Y:S02]  /*12b080*/  @P0 LOP3.LUT R15, R15, 0x100000, RZ, 0xfc, !PT ;  /* 0x001000000f0f0812 */ /* 0x000fe400078efcff */
[----:B------:R-:W-:Y:S02]  /*12b090*/  ISETP.LT.AND P0, PT, R11, UR47, !P4 ;  /* 0x0000002f0b007c0c */ /* 0x000fe4000e701270 */
[----:B------:R-:W-:Y:S02]  /*12b0a0*/  R2UR UR41, R29 ;  /* 0x000000001d2972ca */ /* 0x000fe400000e0000 */
[----:B------:R-:W3:Y:S01]  /*12b0b0*/  LDL.LU R29, [R1+0x573c] ;  /* 0x00573c00011d7983 */ /* 0x000ee20000300800 */
[----:B------:R-:W-:-:S03]  /*12b0c0*/  R2UR UR47, R14 ;  /* 0x000000000e2f72ca */ /* 0x000fc600000e0000 */
[----:B------:R-:W3:Y:S01]  /*12b0d0*/  LDL.LU R14, [R1+0xac] ;  /* 0x0000ac00010e7983 */ /* 0x000ee20000300800 */
[----:B------:R-:W-:Y:S02]  /*12b0e0*/  ISETP.LT.AND P6, PT, R10, UR27, !P4 ;  /* 0x0000001b0a007c0c */ /* 0x000fe4000e7c1270 */
[----:B------:R-:W-:Y:S02]  /*12b0f0*/  LOP3.LUT R15, R15, 0xfff7ffff, RZ, 0xc0, !PT ;  /* 0xfff7ffff0f0f7812 */ /* 0x000fe400078ec0ff */
[----:B------:R-:W-:Y:S02]  /*12b100*/  ISETP.LT.AND P5, PT, R9, UR23, !P4 ;  /* 0x0000001709007c0c */ /* 0x000fe4000e7a1270 */
[----:B------:R-:W-:Y:S02]  /*12b110*/  LOP3.LUT P1, RZ, R3, 0x800, RZ, 0xc0, !PT ;  /* 0x0000080003ff7812 */ /* 0x000fe4000782c0ff */
[----:B------:R-:W-:Y:S02]  /*12b120*/  R2UR UR61, R28 ;  /* 0x000000001c3d72ca */ /* 0x000fe400000e0000 */
[----:B------:R-:W-:Y:S01]  /*12b130*/  @P0 LOP3.LUT R15, R15, 0x80000, RZ, 0xfc, !PT ;  /* 0x000800000f0f0812 */ /* 0x000fe200078efcff */
[----:B------:R-:W0:Y:S01]  /*12b140*/  LDCU UR27, c[0x0][0x398] ;  /* 0x00007300ff1b77ac */ /* 0x000e220008000800 */
[----:B------:R-:W0:Y:S01]  /*12b150*/  LDCU UR23, c[0x0][0x398] ;  /* 0x00007300ff1777ac */ /* 0x000e220008000800 */
[----:B------:R-:W3:Y:S01]  /*12b160*/  LDL.LU R27, [R1+0xa8] ;  /* 0x0000a800011b7983 */ /* 0x000ee20000300800 */
        /* <DEDUP_REMOVED lines=14> */
[----:B------:R-:W0:Y:S03]  /*12b250*/  LDCU UR29, c[0x0][0x398] ;  /* 0x00007300ff1d77ac */ /* 0x000e260008000800 */
        /* <DEDUP_REMOVED lines=11> */
[----:B------:R-:W-:Y:S02]  /*12b310*/  LOP3.LUT R15, R15, 0xfffff7ff, RZ, 0xc0, !PT ;  /* 0xfffff7ff0f0f7812 */ /* 0x000fe400078ec0ff */
[----:B------:R-:W-:Y:S02]  /*12b320*/  ISETP.LT.AND P5, PT, R9, UR33, !P2 ;  /* 0x0000002109007c0c */ /* 0x000fe4000d7a1270 */
[----:B------:R-:W-:-:S02]  /*12b330*/  LOP3.LUT P3, RZ, R3, 0x200, RZ, 0xc0, !PT ;  /* 0x0000020003ff7812 */ /* 0x000fc4000786c0ff */
[----:B------:R-:W-:Y:S01]  /*12b340*/  R2UR UR57, R26 ;  /* 0x000000001a3972ca */ /* 0x000fe200000e0000 */
[----:B------:R-:W0:Y:S01]  /*12b350*/  LDCU UR33, c[0x0][0x398] ;  /* 0x00007300ff2177ac */ /* 0x000e220008000800 */
        /* <DEDUP_REMOVED lines=12> */
[----:B--2---:R-:W-:Y:S02]  /*12b420*/  ISETP.LT.AND P5, PT, R9, UR13, !P1 ;  /* 0x0000000d09007c0c */ /* 0x004fe4000cfa1270 */
[----:B------:R-:W-:Y:S02]  /*12b430*/  LOP3.LUT R15, R15, 0xffffff7f, RZ, 0xc0, !PT ;  /* 0xffffff7f0f0f7812 */ /* 0x000fe400078ec0ff */
[----:B------:R-:W-:Y:S01]  /*12b440*/  LOP3.LUT P2, RZ, R3, 0x100, RZ, 0xc0, !PT ;  /* 0x0000010003ff7812 */ /* 0x000fe2000784c0ff */
[----:B------:R-:W2:Y:S01]  /*12b450*/  LDCU UR13, c[0x0][0x398] ;  /* 0x00007300ff0d77ac */ /* 0x000ea20008000800 */
[----:B------:R-:W1:Y:S01]  /*12b460*/  LDCU UR39, c[0x0][0x398] ;  /* 0x00007300ff2777ac */ /* 0x000e620008000800 */
[----:B------:R-:W1:Y:S02]  /*12b470*/  LDCU UR41, c[0x0][0x398] ;  /* 0x00007300ff2977ac */ /* 0x000e640008000800 */
[----:B------:R-:W-:-:S04]  /*12b480*/  @P0 LOP3.LUT R15, R15, 0x80, RZ, 0xfc, !PT ;  /* 0x000000800f0f0812 */ /* 0x000fc800078efcff */
[----:B------:R-:W-:Y:S02]  /*12b490*/  LOP3.LUT R15, R15, 0xffffffbf, RZ, 0xc0, !PT ;  /* 0xffffffbf0f0f7812 */ /* 0x000fe400078ec0ff */
[----:B0-----:R-:W-:Y:S02]  /*12b4a0*/  ISETP.LT.AND P0, PT, R6, UR7, !P1 ;  /* 0x0000000706007c0c */ /* 0x001fe4000cf01270 */
        /* <DEDUP_REMOVED lines=16> */
[----:B----4-:R-:W-:Y:S02]  /*12b5b0*/  ISETP.LT.AND P0, PT, R6, UR14, !P4 ;  /* 0x0000000e06007c0c */ /* 0x010fe4000e701270 */
[----:B------:R-:W-:Y:S01]  /*12b5c0*/  @P6 LOP3.LUT R15, R15, 0x4, RZ, 0xfc, !PT ;  /* 0x000000040f0f6812 */ /* 0x000fe200078efcff */
[----:B------:R-:W4:Y:S03]  /*12b5d0*/  LDCU UR14, c[0x0][0x398] ;  /* 0x00007300ff0e77ac */ /* 0x000f260008000800 */
[----:B------:R-:W-:-:S04]  /*12b5e0*/  LOP3.LUT R15, R15, 0xfffffffd, RZ, 0xc0, !PT ;  /* 0xfffffffd0f0f7812 */ /* 0x000fc800078ec0ff */
[----:B------:R-:W-:-:S04]  /*12b5f0*/  @P5 LOP3.LUT R15, R15, 0x2, RZ, 0xfc, !PT ;  /* 0x000000020f0f5812 */ /* 0x000fc800078efcff */
[----:B------:R-:W-:-:S04]  /*12b600*/  LOP3.LUT R15, R15, 0xfffffffe, RZ, 0xc0, !PT ;  /* 0xfffffffe0f0f7812 */ /* 0x000fc800078ec0ff */
[----:B------:R-:W-:Y:S02]  /*12b610*/  @P0 LOP3.LUT R15, R15, 0x1, RZ, 0xfc, !PT ;  /* 0x000000010f0f0812 */ /* 0x000fe400078efcff */
[----:B------:R-:W-:Y:S02]  /*12b620*/  ISETP.LT.AND P6, PT, R10, UR53, !P3 ;  /* 0x000000350a007c0c */ /* 0x000fe4000dfc1270 */
[----:B------:R-:W-:Y:S02]  /*12b630*/  ISETP.LT.AND P5, PT, R9, UR51, !P3 ;  /* 0x0000003309007c0c */ /* 0x000fe4000dfa1270 */
[----:B---3--:R-:W-:Y:S02]  /*12b640*/  R2UR UR59, R29 ;  /* 0x000000001d3b72ca */ /* 0x008fe400000e0000 */
[----:B------:R-:W-:Y:S02]  /*12b650*/  LOP3.LUT R14, R14, 0x7fffffff, RZ, 0xc0, !PT ;  /* 0x7fffffff0e0e7812 */ /* 0x000fe400078ec0ff */
[----:B------:R-:W-:Y:S01]  /*12b660*/  LOP3.LUT P4, RZ, R3, 0x40, RZ, 0xc0, !PT ;  /* 0x0000004003ff7812 */ /* 0x000fe2000788c0ff */
[----:B------:R-:W-:Y:S01]  /*12b670*/  STL [R1+0x8e0], R15 ;  /* 0x0008e00f01007387 */ /* 0x000fe20000100800 */
[----:B------:R-:W3:Y:S01]  /*12b680*/  LDCU UR51, c[0x0][0x398] ;  /* 0x00007300ff3377ac */ /* 0x000ee20008000800 */
[----:B------:R-:W0:Y:S06]  /*12b690*/  LDCU UR53, c[0x0][0x398] ;  /* 0x00007300ff3577ac */ /* 0x000e2c0008000800 */
[----:B------:R-:W-:-:S13]  /*12b6a0*/  ISETP.LT.AND P0, PT, R11, UR59, !P3 ;  /* 0x0000003b0b007c0c */ /* 0x000fda000df01270 */
[----:B------:R-:W-:-:S04]  /*12b6b0*/  @P0 LOP3.LUT R14, R14, 0x80000000, RZ, 0xfc, !PT ;  /* 0x800000000e0e0812 */ /* 0x000fc800078efcff */
[----:B------:R-:W-:Y:S02]  /*12b6c0*/  LOP3.LUT R14, R14, 0xbfffffff, RZ, 0xc0, !PT ;  /* 0xbfffffff0e0e7812 */ /* 0x000fe400078ec0ff */
[----:B------:R-:W-:Y:S02]  /*12b6d0*/  ISETP.LT.AND P0, PT, R6, UR49, !P3 ;  /* 0x0000003106007c0c */ /* 0x000fe4000df01270 */
[----:B------:R-:W-:Y:S02]  /*12b6e0*/  @P6 LOP3.LUT R14, R14, 0x40000000, RZ, 0xfc, !PT ;  /* 0x400000000e0e6812 */ /* 0x000fe400078efcff */
[----:B------:R-:W-:Y:S02]  /*12b6f0*/  R2UR UR59, R25 ;  /* 0x00000000193b72ca */ /* 0x000fe400000e0000 */
[----:B------:R-:W-:Y:S01]  /*12b700*/  LOP3.LUT R27, R27, 0x7fffffff, RZ, 0xc0, !PT ;  /* 0x7fffffff1b1b7812 */ /* 0x000fe200078ec0ff */
[----:B------:R-:W0:Y:S01]  /*12b710*/  LDCU UR49, c[0x0][0x398] ;  /* 0x00007300ff3177ac */ /* 0x000e220008000800 */
        /* <DEDUP_REMOVED lines=22> */
[----:B-1----:R-:W-:Y:S02]  /*12b880*/  ISETP.LT.AND P6, PT, R10, UR10, !P1 ;  /* 0x0000000a0a007c0c */ /* 0x002fe4000cfc1270 */
[----:B------:R-:W-:Y:S02]  /*12b890*/  LOP3.LUT R14, R14, 0xff7fffff, RZ, 0xc0, !PT ;  /* 0xff7fffff0e0e7812 */ /* 0x000fe400078ec0ff */
[----:B------:R-:W-:Y:S02]  /*12b8a0*/  ISETP.LT.AND P5, PT, R9, UR25, !P1 ;  /* 0x0000001909007c0c */ /* 0x000fe4000cfa1270 */
[----:B------:R-:W-:-:S02]  /*12b8b0*/  LOP3.LUT P2, RZ, R3, 0x10, RZ, 0xc0, !PT ;  /* 0x0000001003ff7812 */ /* 0x000fc4000784c0ff */
[----:B------:R-:W-:Y:S01]  /*12b8c0*/  R2UR UR65, R23 ;  /* 0x00000000174172ca */ /* 0x000fe200000e0000 */
[----:B------:R-:W1:Y:S01]  /*12b8d0*/  LDCU UR10, c[0x0][0x398] ;  /* 0x00007300ff0a77ac */ /* 0x000e620008000800 */
        /* <DEDUP_REMOVED lines=79> */
[----:B0-----:R-:W-:Y:S02]  /*12bdd0*/  ISETP.LT.AND P6, PT, R10, UR7, !P4 ;  /* 0x000000070a007c0c */ /* 0x001fe4000e7c1270 */
        /* <DEDUP_REMOVED lines=36> */
[----:B---3--:R-:W-:Y:S02]  /*12c020*/  ISETP.LT.AND P5, PT, R9, UR51, !P2 ;  /* 0x0000003309007c0c */ /* 0x008fe4000d7a1270 */
[----:B------:R-:W-:Y:S02]  /*12c030*/  LOP3.LUT R27, R27, 0xf7ffffff, RZ, 0xc0, !PT ;  /* 0xf7ffffff1b1b7812 */ /* 0x000fe400078ec0ff */
[----:B------:R-:W-:Y:S01]  /*12c040*/  LOP3.LUT P3, RZ, R2, 0x20000000, RZ, 0xc0, !PT ;  /* 0x2000000002ff7812 */ /* 0x000fe2000786c0ff */
[----:B------:R-:W3:Y:S01]  /*12c050*/  LDCU UR51, c[0x0][0x398] ;  /* 0x00007300ff3377ac */ /* 0x000ee20008000800 */
        /* <DEDUP_REMOVED lines=28> */
[----:B------:R-:W-:-:S11]  /*12c220*/  LOP3.LUT R27, R27, 0xfff7ffff, RZ, 0xc0, !PT ;  /* 0xfff7ffff1b1b7812 */ /* 0x000fd600078ec0ff */
[----:B------:R-:W-:Y:S02]  /*12c230*/  @P0 LOP3.LUT R27, R27, 0x80000, RZ, 0xfc, !PT ;  /* 0x000800001b1b0812 */ /* 0x000fe400078efcff */
[----:B------:R-:W-:Y:S02]  /*12c240*/  ISETP.LT.AND P0, PT, R10, UR69, !P4 ;  /* 0x000000450a007c0c */ /* 0x000fe4000e701270 */
[----:B------:R-:W-:Y:S02]  /*12c250*/  ISETP.LT.AND P5, PT, R9, UR67, !P4 ;  /* 0x0000004309007c0c */ /* 0x000fe4000e7a1270 */
[----:B--2---:R-:W-:Y:S02]  /*12c260*/  R2UR.FILL UR5, R14 ;  /* 0x000000000e0572ca */ /* 0x004fe400004e0000 */
[----:B------:R-:W-:Y:S01]  /*12c270*/  R2UR.FILL UR4, R15 ;  /* 0x000000000f0472ca */ /* 0x000fe200004e0000 */
[----:B------:R-:W2:Y:S04]  /*12c280*/  LDL.LU R14, [R1+0x5738] ;  /* 0x00573800010e7983 */ /* 0x000ea80000300800 */
[----:B------:R-:W2:Y:S01]  /*12c290*/  LDL.LU R15, [R1+0xa4] ;  /* 0x0000a400010f7983 */ /* 0x000ea20000300800 */
[----:B------:R-:W-:-:S02]  /*12c2a0*/  LOP3.LUT R27, R27, 0xfffbffff, RZ, 0xc0, !PT ;  /* 0xfffbffff1b1b7812 */ /* 0x000fc400078ec0ff */
[C---:B------:R-:W-:Y:S02]  /*12c2b0*/  LOP3.LUT P2, RZ, R2.reuse, 0x8000000, RZ, 0xc0, !PT ;  /* 0x0800000002ff7812 */ /* 0x040fe4000784c0ff */
[----:B------:R-:W-:Y:S01]  /*12c2c0*/  LOP3.LUT P1, RZ, R2, 0x4000000, RZ, 0xc0, !PT ;  /* 0x0400000002ff7812 */ /* 0x000fe2000782c0ff */
[----:B------:R-:W0:Y:S01]  /*12c2d0*/  LDCU UR67, c[0x0][0x398] ;  /* 0x00007300ff4377ac */ /* 0x000e220008000800 */
[----:B------:R-:W-:Y:S02]  /*12c2e0*/  @P0 LOP3.LUT R27, R27, 0x40000, RZ, 0xfc, !PT ;  /* 0x000400001b1b0812 */ /* 0x000fe400078efcff */
[----:B-1----:R-:W-:Y:S02]  /*12c2f0*/  ISETP.LT.AND P0, PT, R6, UR10, !P4 ;  /* 0x0000000a06007c0c */ /* 0x002fe4000e701270 */
[----:B------:R-:W-:Y:S01]  /*12c300*/  ISETP.LT.AND P4, PT, R11, UR6, !P3 ;  /* 0x000000060b007c0c */ /* 0x000fe2000df81270 */
[----:B------:R-:W1:Y:S01]  /*12c310*/  LDCU UR6, c[0x0][0x398] ;  /* 0x00007300ff0677ac */ /* 0x000e620008000800 */
[----:B------:R-:W-:Y:S01]  /*12c320*/  LOP3.LUT R27, R27, 0xfffdffff, RZ, 0xc0, !PT ;  /* 0xfffdffff1b1b7812 */ /* 0x000fe200078ec0ff */
[----:B------:R-:W0:Y:S01]  /*12c330*/  LDCU UR10, c[0x0][0x398] ;  /* 0x00007300ff0a77ac */ /* 0x000e220008000800 */
[----:B------:R-:W0:Y:S02]  /*12c340*/  LDCU UR69, c[0x0][0x398] ;  /* 0x00007300ff4577ac */ /* 0x000e240008000800 */
[----:B------:R-:W-:-:S04]  /*12c350*/  @P5 LOP3.LUT R27, R27, 0x20000, RZ, 0xfc, !PT ;  /* 0x000200001b1b5812 */ /* 0x000fc800078efcff */
[----:B------:R-:W-:-:S04]  /*12c360*/  LOP3.LUT R27, R27, 0xfffeffff, RZ, 0xc0, !PT ;  /* 0xfffeffff1b1b7812 */ /* 0x000fc800078ec0ff */
[----:B------:R-:W-:-:S04]  /*12c370*/  @P0 LOP3.LUT R27, R27, 0x10000, RZ, 0xfc, !PT ;  /* 0x000100001b1b0812 */ /* 0x000fc800078efcff */
[----:B------:R-:W-:Y:S02]  /*12c380*/  LOP3.LUT R27, R27, 0xffff7fff, RZ, 0xc0, !PT ;  /* 0xffff7fff1b1b7812 */ /* 0x000fe400078ec0ff */
[----:B-1----:R-:W-:Y:S02]  /*12c390*/  ISETP.LT.AND P0, PT, R10, UR6, !P3 ;  /* 0x000000060a007c0c */ /* 0x002fe4000df01270 */
[----:B------:R-:W-:Y:S01]  /*12c3a0*/  LOP3.LUT P5, RZ, R2, 0x2000000, RZ, 0xc0, !PT ;  /* 0x0200000002ff7812 */ /* 0x000fe200078ac0ff */
[----:B------:R-:W1:Y:S01]  /*12c3b0*/  LDCU UR6, c[0x0][0x398] ;  /* 0x00007300ff0677ac */ /* 0x000e620008000800 */
[----:B------:R-:W-:-:S04]  /*12c3c0*/  @P4 LOP3.LUT R27, R27, 0x8000, RZ, 0xfc, !PT ;  /* 0x000080001b1b4812 */ /* 0x000fc800078efcff */
[----:B------:R-:W-:-:S05]  /*12c3d0*/  LOP3.LUT R27, R27, 0xffffbfff, RZ, 0xc0, !PT ;  /* 0xffffbfff1b1b7812 */ /* 0x000fca00078ec0ff */
[----:B------:R-:W-:Y:S02]  /*12c3e0*/  @P0 LOP3.LUT R27, R27, 0x4000, RZ, 0xfc, !PT ;  /* 0x000040001b1b0812 */ /* 0x000fe400078efcff */
[----:B------:R-:W-:Y:S02]  /*12c3f0*/  ISETP.LT.AND P0, PT, R9, UR75, !P3 ;  /* 0x0000004b09007c0c */ /* 0x000fe4000df01270 */
[----:B------:R-:W-:Y:S01]  /*12c400*/  LOP3.LUT P4, RZ, R2, 0x1000000, RZ, 0xc0, !PT ;  /* 0x0100000002ff7812 */ /* 0x000fe2000788c0ff */
[----:B------:R-:W0:Y:S01]  /*12c410*/  LDCU UR75, c[0x0][0x398] ;  /* 0x00007300ff4b77ac */ /* 0x000e220008000800 */
[----:B------:R-:W-:-:S09]  /*12c420*/  LOP3.LUT R27, R27, 0xffffdfff, RZ, 0xc0, !PT ;  /* 0xffffdfff1b1b7812 */ /* 0x000fd200078ec0ff */
[----:B------:R-:W-:Y:S02]  /*12c430*/  @P0 LOP3.LUT R27, R27, 0x2000, RZ, 0xfc, !PT ;  /* 0x000020001b1b0812 */ /* 0x000fe400078efcff */
[----:B------:R-:W-:Y:S02]  /*12c440*/  ISETP.LT.AND P0, PT, R6, UR73, !P3 ;  /* 0x0000004906007c0c */ /* 0x000fe4000df01270 */
[----:B------:R-:W-:Y:S02]  /*12c450*/  LOP3.LUT R27, R27, 0xffffefff, RZ, 0xc0, !PT ;  /* 0xffffefff1b1b7812 */ /* 0x000fe400078ec0ff */
[----:B------:R-:W-:Y:S01]  /*12c460*/  ISETP.LT.AND P3, PT, R10, UR77, !P6 ;  /* 0x0000004d0a007c0c */ /* 0x000fe2000f761270 */
[----:B------:R-:W0:Y:S01]  /*12c470*/  LDCU UR73, c[0x0][0x398] ;  /* 0x00007300ff4977ac */ /* 0x000e220008000800 */
[----:B------:R-:W0:Y:S07]  /*12c480*/  LDCU UR77, c[0x0][0x398] ;  /* 0x00007300ff4d77ac */ /* 0x000e2e0008000800 */
[----:B------:R-:W-:-:S02]  /*12c490*/  @P0 LOP3.LUT R27, R27, 0x1000, RZ, 0xfc, !PT ;  /* 0x000010001b1b0812 */ /* 0x000fc400078efcff */
[----:B------:R-:W-:Y:S01]  /*12c4a0*/  ISETP.LT.AND P0, PT, R11, UR8, !P6 ;  /* 0x000000080b007c0c */ /* 0x000fe2000f701270 */
[----:B------:R-:W0:Y:S01]  /*12c4b0*/  LDCU UR8, c[0x0][0x398] ;  /* 0x00007300ff0877ac */ /* 0x000e220008000800 */
[----:B------:R-:W-:-:S11]  /*12c4c0*/  LOP3.LUT R27, R27, 0xfffff7ff, RZ, 0xc0, !PT ;  /* 0xfffff7ff1b1b7812 */ /* 0x000fd600078ec0ff */
[----:B------:R-:W-:Y:S02]  /*12c4d0*/  @P0 LOP3.LUT R27, R27, 0x800, RZ, 0xfc, !PT ;  /* 0x000008001b1b0812 */ /* 0x000fe400078efcff */
[----:B------:R-:W-:Y:S02]  /*12c4e0*/  ISETP.LT.AND P0, PT, R9, UR25, !P6 ;  /* 0x0000001909007c0c */ /* 0x000fe4000f701270 */
        /* <DEDUP_REMOVED lines=8> */
[----:B------:R-:W-:Y:S02]  /*12c570*/  LOP3.LUT P3, RZ, R2, 0x800000, RZ, 0xc0, !PT ;  /* 0x0080000002ff7812 */ /* 0x000fe4000786c0ff */
[----:B------:R-:W-:Y:S01]  /*12c580*/  LOP3.LUT R27, R27, 0xfffffeff, RZ, 0xc0, !PT ;  /* 0xfffffeff1b1b7812 */ /* 0x000fe200078ec0ff */
[----:B------:R-:W0:Y:S01]  /*12c590*/  LDCU UR23, c[0x0][0x398] ;  /* 0x00007300ff1777ac */ /* 0x000e220008000800 */
[----:B------:R-:W0:Y:S05]  /*12c5a0*/  LDCU UR12, c[0x0][0x398] ;  /* 0x00007300ff0c77ac */ /* 0x000e2a0008000800 */
[----:B------:R-:W-:-:S02]  /*12c5b0*/  @P0 LOP3.LUT R27, R27, 0x100, RZ, 0xfc, !PT ;  /* 0x000001001b1b0812 */ /* 0x000fc400078efcff */
        /* <DEDUP_REMOVED lines=8> */
[----:B------:R-:W-:Y:S02]  /*12c640*/  ISETP.LT.AND P0, PT, R6, UR27, !P2 ;  /* 0x0000001b06007c0c */ /* 0x000fe4000d701270 */
[----:B------:R-:W-:Y:S01]  /*12c650*/  LOP3.LUT R27, R27, 0xffffffdf, RZ, 0xc0, !PT ;  /* 0xffffffdf1b1b7812 */ /* 0x000fe200078ec0ff */
[----:B------:R-:W0:Y:S03]  /*12c660*/  LDCU UR27, c[0x0][0x398] ;  /* 0x00007300ff1b77ac */ /* 0x000e260008000800 */
[----:B------:R-:W-:Y:S02]  /*12c670*/  @P6 LOP3.LUT R27, R27, 0x20, RZ, 0xfc, !PT ;  /* 0x000000201b1b6812 */ /* 0x000fe400078efcff */
[----:B------:R-:W-:-:S02]  /*12c680*/  ISETP.LT.AND P6, PT, R11, UR16, !P1 ;  /* 0x000000100b007c0c */ /* 0x000fc4000cfc1270 */
[----:B------:R-:W-:Y:S01]  /*12c690*/  LOP3.LUT P2, RZ, R2, 0x400000, RZ, 0xc0, !PT ;  /* 0x0040000002ff7812 */ /* 0x000fe2000784c0ff */
        /* <DEDUP_REMOVED lines=12> */
[----:B------:R-:W-:Y:S02]  /*12c760*/  LOP3.LUT R27, R27, 0xfffffffd, RZ, 0xc0, !PT ;  /* 0xfffffffd1b1b7812 */ /* 0x000fe400078ec0ff */
[----:B------:R-:W-:Y:S01]  /*12c770*/  ISETP.LT.AND P1, PT, R11, UR18, !P5 ;  /* 0x000000120b007c0c */ /* 0x000fe2000ef21270 */
[----:B------:R-:W0:Y:S01]  /*12c780*/  LDCU UR18, c[0x0][0x398] ;  /* 0x00007300ff1277ac */ /* 0x000e220008000800 */
[----:B------:R-:W0:Y:S01]  /*12c790*/  LDCU UR37, c[0x0][0x398] ;  /* 0x00007300ff2577ac */ /* 0x000e220008000800 */
[----:B------:R-:W-:-:S04]  /*12c7a0*/  @P6 LOP3.LUT R27, R27, 0x2, RZ, 0xfc, !PT ;  /* 0x000000021b1b6812 */ /* 0x000fc800078efcff */
[----:B------:R-:W-:-:S04]  /*12c7b0*/  LOP3.LUT R27, R27, 0xfffffffe, RZ, 0xc0, !PT ;  /* 0xfffffffe1b1b7812 */ /* 0x000fc800078ec0ff */
[----:B------:R-:W-:Y:S02]  /*12c7c0*/  @P0 LOP3.LUT R27, R27, 0x1, RZ, 0xfc, !PT ;  /* 0x000000011b1b0812 */ /* 0x000fe400078efcff */
[----:B------:R-:W-:Y:S02]  /*12c7d0*/  ISETP.LT.AND P0, PT, R10, UR35, !P5 ;  /* 0x000000230a007c0c */ /* 0x000fe4000ef01270 */
[----:B------:R-:W-:Y:S01]  /*12c7e0*/  ISETP.LT.AND P6, PT, R9, UR33, !P5 ;  /* 0x0000002109007c0c */ /* 0x000fe2000efc1270 */
[----:B------:R-:W0:Y:S01]  /*12c7f0*/  LDCU UR35, c[0x0][0x398] ;  /* 0x00007300ff2377ac */ /* 0x000e220008000800 */
[----:B------:R-:W0:Y:S01]  /*12c800*/  LDCU UR33, c[0x0][0x398] ;  /* 0x00007300ff2177ac */ /* 0x000e220008000800 */
[----:B------:R1:W-:Y:S04]  /*12c810*/  STL [R1+0xa8], R27 ;  /* 0x0000a81b01007387 */ /* 0x0003e80000100800 */
[----:B-1----:R-:W3:Y:S01]  /*12c820*/  LDL.LU R27, [R1+0x1c] ;  /* 0x00001c00011b7983 */ /* 0x002ee20000300800 */
[----:B--2---:R-:W-:-:S04]  /*12c830*/  LOP3.LUT R15, R15, 0x7fffffff, RZ, 0xc0, !PT ;  /* 0x7fffffff0f0f7812 */ /* 0x004fc800078ec0ff */
[----:B------:R-:W-:-:S04]  /*12c840*/  @P1 LOP3.LUT R15, R15, 0x80000000, RZ, 0xfc, !PT ;  /* 0x800000000f0f1812 */ /* 0x000fc800078efcff */
[----:B------:R-:W-:-:S04]  /*12c850*/  LOP3.LUT R15, R15, 0xbfffffff, RZ, 0xc0, !PT ;  /* 0xbfffffff0f0f7812 */ /* 0x000fc800078ec0ff */
[----:B------:R-:W-:Y:S02]  /*12c860*/  @P0 LOP3.LUT R15, R15, 0x40000000, RZ, 0xfc, !PT ;  /* 0x400000000f0f0812 */ /* 0x000fe400078efcff */
[----:B------:R-:W-:Y:S02]  /*12c870*/  ISETP.LT.AND P0, PT, R6, UR31, !P5 ;  /* 0x0000001f06007c0c */ /* 0x000fe4000ef01270 */
[----:B------:R-:W-:Y:S02]  /*12c880*/  LOP3.LUT R15, R15, 0xdfffffff, RZ, 0xc0, !PT ;  /* 0xdfffffff0f0f7812 */ /* 0x000fe400078ec0ff */
[----:B------:R-:W-:Y:S01]  /*12c890*/  LOP3.LUT P1, RZ, R2, 0x200000, RZ, 0xc0, !PT ;  /* 0x0020000002ff7812 */ /* 0x000fe2000782c0ff */
[----:B------:R-:W1:Y:S01]  /*12c8a0*/  LDCU UR31, c[0x0][0x398] ;  /* 0x00007300ff1f77ac */ /* 0x000e620008000800 */
[----:B------:R-:W-:-:S04]  /*12c8b0*/  @P6 LOP3.LUT R15, R15, 0x20000000, RZ, 0xfc, !PT ;  /* 0x200000000f0f6812 */ /* 0x000fc800078efcff */
[----:B------:R-:W-:-:S04]  /*12c8c0*/  LOP3.LUT R15, R15, 0xefffffff, RZ, 0xc0, !PT ;  /* 0xefffffff0f0f7812 */ /* 0x000fc800078ec0ff */
[----:B------:R-:W-:Y:S02]  /*12c8d0*/  @P0 LOP3.LUT R15, R15, 0x10000000, RZ, 0xfc, !PT ;  /* 0x100000000f0f0812 */ /* 0x000fe400078efcff */
[----:B------:R-:W-:Y:S02]  /*12c8e0*/  ISETP.LT.AND P0, PT, R11, UR20, !P4 ;  /* 0x000000140b007c0c */ /* 0x000fe4000e701270 */
[----:B------:R-:W-:Y:S02]  /*12c8f0*/  ISETP.LT.AND P6, PT, R10, UR13, !P4 ;  /* 0x0000000d0a007c0c */ /* 0x000fe4000e7c1270 */
[----:B------:R-:W-:Y:S02]  /*12c900*/  ISETP.LT.AND P5, PT, R9, UR55, !P4 ;  /* 0x0000003709007c0c */ /* 0x000fe4000e7a1270 */
[----:B------:R-:W-:Y:S01]  /*12c910*/  LOP3.LUT R15, R15, 0xf7ffffff, RZ, 0xc0, !PT ;  /* 0xf7ffffff0f0f7812 */ /* 0x000fe200078ec0ff */
[----:B------:R-:W2:Y:S01]  /*12c920*/  LDCU UR13, c[0x0][0x398] ;  /* 0x00007300ff0d77ac */ /* 0x000ea20008000800 */
[----:B------:R-:W0:Y:S01]  /*12c930*/  LDCU UR20, c[0x0][0x398] ;  /* 0x00007300ff1477ac */ /* 0x000e220008000800 */
        /* <DEDUP_REMOVED lines=32> */
[----:B------:R-:W1:Y:S01]  /*12cb40*/  LDCU UR24, c[0x0][0x398] ;  /* 0x00007300ff1877ac */ /* 0x000e620008000800 */
        /* <DEDUP_REMOVED lines=29> */
[----:B---3--:R-:W-:Y:S02]  /*12cd20*/  ISETP.LT.AND P6, PT, R10, UR51, !P4 ;  /* 0x000000330a007c0c */ /* 0x008fe4000e7c1270 */
[----:B------:R-:W-:Y:S02]  /*12cd30*/  ISETP.LT.AND P5, PT, R9, UR53, !P4 ;  /* 0x0000003509007c0c */ /* 0x000fe4000e7a1270 */
        /* <DEDUP_REMOVED lines=8> */
[----:B------:R-:W-:Y:S02]  /*12cdc0*/  @P6 LOP3.LUT R15, R15, 0x400, RZ, 0xfc, !PT ;  /* 0x000004000f0f6812 */ /* 0x000fe400078efcff */
        /* <DEDUP_REMOVED lines=44> */
[----:B------:R-:W-:Y:S02]  /*12d090*/  ISETP.LT.AND P5, PT, R9, UR67, !P1 ;  /* 0x0000004309007c0c */ /* 0x000fe4000cfa1270 */
[----:B------:R-:W-:Y:S01]  /*12d0a0*/  LOP3.LUT P2, RZ, R2, 0x4000, RZ, 0xc0, !PT ;  /* 0x0000400002ff7812 */ /* 0x000fe2000784c0ff */
[----:B------:R-:W0:Y:S01]  /*12d0b0*/  LDCU UR10, c[0x0][0x398] ;  /* 0x00007300ff0a77ac */ /* 0x000e220008000800 */
[----:B------:R-:W0:Y:S05]  /*12d0c0*/  LDCU UR67, c[0x0][0x398] ;  /* 0x00007300ff4377ac */ /* 0x000e2a0008000800 */
[----:B------:R-:W-:-:S04]  /*12d0d0*/  @P0 LOP3.LUT R27, R27, 0x80000000, RZ, 0xfc, !PT ;  /* 0x800000001b1b0812 */ /* 0x000fc800078efcff */
[----:B------:R-:W-:Y:S02]  /*12d0e0*/  LOP3.LUT R27, R27, 0xbfffffff, RZ, 0xc0, !PT ;  /* 0xbfffffff1b1b7812 */ /* 0x000fe400078ec0ff */
[----:B------:R-:W-:Y:S02]  /*12d0f0*/  ISETP.LT.AND P0, PT, R6, UR69, !P1 ;  /* 0x0000004506007c0c */ /* 0x000fe4000cf01270 */
[----:B------:R-:W-:Y:S01]  /*12d100*/  @P6 LOP3.LUT R27, R27, 0x40000000, RZ, 0xfc, !PT ;  /* 0x400000001b1b6812 */ /* 0x000fe200078efcff */
[----:B------:R-:W0:Y:S03]  /*12d110*/  LDCU UR69, c[0x0][0x398] ;  /* 0x00007300ff4577ac */ /* 0x000e260008000800 */
[----:B------:R-:W-:-:S04]  /*12d120*/  LOP3.LUT R27, R27, 0xdfffffff, RZ, 0xc0, !PT ;  /* 0xdfffffff1b1b7812 */ /* 0x000fc800078ec0ff */
[----:B------:R-:W-:Y:S02]  /*12d130*/  @P5 LOP3.LUT R27, R27, 0x20000000, RZ, 0xfc, !PT ;  /* 0x200000001b1b5812 */ /* 0x000fe400078efcff */
[----:B------:R-:W-:Y:S02]  /*12d140*/  ISETP.LT.AND P5, PT, R11, UR36, !P4 ;  /* 0x000000240b007c0c */ /* 0x000fe4000e7a1270 */
        /* <DEDUP_REMOVED lines=20> */
[----:B-1----:R-:W-:Y:S02]  /*12d290*/  ISETP.LT.AND P0, PT, R10, UR31, !P3 ;  /* 0x0000001f0a007c0c */ /* 0x002fe4000df01270 */
[----:B------:R-:W-:Y:S01]  /*12d2a0*/  ISETP.LT.AND P5, PT, R9, UR8, !P3 ;  /* 0x0000000809007c0c */ /* 0x000fe2000dfa1270 */
[----:B------:R-:W1:Y:S01]  /*12d2b0*/  LDCU UR31, c[0x0][0x398] ;  /* 0x00007300ff1f77ac */ /* 0x000e620008000800 */
[----:B------:R-:W-:Y:S01]  /*12d2c0*/  LOP3.LUT R27, R27, 0xff7fffff, RZ, 0xc0, !PT ;  /* 0xff7fffff1b1b7812 */ /* 0x000fe200078ec0ff */
[----:B------:R-:W0:Y:S03]  /*12d2d0*/  LDCU UR8, c[0x0][0x398] ;  /* 0x00007300ff0877ac */ /* 0x000e260008000800 */
[----:B------:R-:W-:-:S04]  /*12d2e0*/  @P4 LOP3.LUT R27, R27, 0x800000, RZ, 0xfc, !PT ;  /* 0x008000001b1b4812 */ /* 0x000fc800078efcff */
[----:B------:R-:W-:-:S04]  /*12d2f0*/  LOP3.LUT R27, R27, 0xffbfffff, RZ, 0xc0, !PT ;  /* 0xffbfffff1b1b7812 */ /* 0x000fc800078ec0ff */
[----:B------:R-:W-:Y:S02]  /*12d300*/  @P0 LOP3.LUT R27, R27, 0x400000, RZ, 0xfc, !PT ;  /* 0x004000001b1b0812 */ /* 0x000fe400078efcff */
[----:B------:R-:W-:Y:S02]  /*12d310*/  ISETP.LT.AND P0, PT, R6, UR23, !P3 ;  /* 0x0000001706007c0c */ /* 0x000fe4000df01270 */
[----:B------:R-:W-:Y:S02]  /*12d320*/  LOP3.LUT R27, R27, 0xffdfffff, RZ, 0xc0, !PT ;  /* 0xffdfffff1b1b7812 */ /* 0x000fe400078ec0ff */
[----:B------:R-:W-:Y:S01]  /*12d330*/  LOP3.LUT P4, RZ, R2, 0x1000, RZ, 0xc0, !PT ;  /* 0x0000100002ff7812 */ /* 0x000fe2000788c0ff */
[----:B------:R-:W0:Y:S01]  /*12d340*/  LDCU UR23, c[0x0][0x398] ;  /* 0x00007300ff1777ac */ /* 0x000e220008000800 */
        /* <DEDUP_REMOVED lines=8> */
[----:B------:R-:W0:Y:S01]  /*12d3d0*/  LDCU UR31, c[0x0][0x398] ;  /* 0x00007300ff1f77ac */ /* 0x000e220008000800 */
[----:B------:R-:W0:Y:S04]  /*12d3e0*/  LDCU UR40, c[0x0][0x398] ;  /* 0x00007300ff2877ac */ /* 0x000e280008000800 */
        /* <DEDUP_REMOVED lines=14> */
[----:B------:R-:W-:Y:S01]  /*12d4d0*/  LOP3.LUT P3, RZ, R2, 0x800, RZ, 0xc0, !PT ;  /* 0x0000080002ff7812 */ /* 0x000fe2000786c0ff */
[----:B------:R-:W1:Y:S01]  /*12d4e0*/  LDCU UR32, c[0x0][0x398] ;  /* 0x00007300ff2077ac */ /* 0x000e620008000800 */
[----:B------:R-:W1:Y:S03]  /*12d4f0*/  LDCU UR42, c[0x0][0x398] ;  /* 0x00007300ff2a77ac */ /* 0x000e660008000800 */
[----:B------:R-:W-:-:S04]  /*12d500*/  @P0 LOP3.LUT R27, R27, 0x8000, RZ, 0xfc, !PT ;  /* 0x000080001b1b0812 */ /* 0x000fc800078efcff */
[----:B------:R-:W-:Y:S02]  /*12d510*/  LOP3.LUT R27, R27, 0xffffbfff, RZ, 0xc0, !PT ;  /* 0xffffbfff1b1b7812 */ /* 0x000fe400078ec0ff */
[----:B0-----:R-:W-:Y:S01]  /*12d520*/  ISETP.LT.AND P0, PT, R6, UR31, !P1 ;  /* 0x0000001f06007c0c */ /* 0x001fe2000cf01270 */
[----:B------:R-:W0:Y:S01]  /*12d530*/  LDCU UR31, c[0x0][0x398] ;  /* 0x00007300ff1f77ac */ /* 0x000e220008000800 */
[----:B------:R-:W-:-:S04]  /*12d540*/  @P5 LOP3.LUT R27, R27, 0x4000, RZ, 0xfc, !PT ;  /* 0x000040001b1b5812 */ /* 0x000fc800078efcff */
[----:B------:R-:W-:Y:S02]  /*12d550*/  LOP3.LUT R27, R27, 0xffffdfff, RZ, 0xc0, !PT ;  /* 0xffffdfff1b1b7812 */ /* 0x000fe400078ec0ff */
[C---:B------:R-:W-:Y:S02]  /*12d560*/  ISETP.LT.AND P5, PT, R11.reuse, UR44, !P4 ;  /* 0x0000002c0b007c0c */ /* 0x040fe4000e7a1270 */
[----:B------:R-:W-:Y:S01]  /*12d570*/  ISETP.LT.AND P6, PT, R11, UR46, !P3 ;  /* 0x0000002e0b007c0c */ /* 0x000fe2000dfc1270 */
[----:B------:R-:W0:Y:S01]  /*12d580*/  LDCU UR46, c[0x0][0x398] ;  /* 0x00007300ff2e77ac */ /* 0x000e220008000800 */
[----:B------:R-:W-:Y:S02]  /*12d590*/  @P2 LOP3.LUT R27, R27, 0x2000, RZ, 0xfc, !PT ;  /* 0x000020001b1b2812 */ /* 0x000fe400078efcff */
[----:B------:R-:W-:Y:S01]  /*12d5a0*/  LOP3.LUT P1, RZ, R2, 0x400, RZ, 0xc0, !PT ;  /* 0x0000040002ff7812 */ /* 0x000fe2000782c0ff */
[----:B------:R-:W2:Y:S01]  /*12d5b0*/  LDCU UR44, c[0x0][0x398] ;  /* 0x00007300ff2c77ac */ /* 0x000ea20008000800 */
[----:B------:R-:W-:-:S04]  /*12d5c0*/  LOP3.LUT R27, R27, 0xffffefff, RZ, 0xc0, !PT ;  /* 0xffffefff1b1b7812 */ /* 0x000fc800078ec0ff */
[----:B------:R-:W-:Y:S02]  /*12d5d0*/  @P0 LOP3.LUT R27, R27, 0x1000, RZ, 0xfc, !PT ;  /* 0x000010001b1b0812 */ /* 0x000fe400078efcff */
[----:B-1----:R-:W-:Y:S02]  /*12d5e0*/  ISETP.LT.AND P0, PT, R10, UR30, !P4 ;  /* 0x0000001e0a007c0c */ /* 0x002fe4000e701270 */
[----:B------:R-:W-:-:S04]  /*12d5f0*/  LOP3.LUT R27, R27, 0xfffff7ff, RZ, 0xc0, !PT ;  /* 0xfffff7ff1b1b7812 */ /* 0x000fc800078ec0ff */
[----:B------:R-:W-:Y:S02]  /*12d600*/  @P5 LOP3.LUT R27, R27, 0x800, RZ, 0xfc, !PT ;  /* 0x000008001b1b5812 */ /* 0x000fe400078efcff */
[----:B0-----:R-:W-:Y:S02]  /*12d610*/  ISETP.LT.AND P5, PT, R9, UR31, !P4 ;  /* 0x0000001f09007c0c */ /* 0x001fe4000e7a1270 */
[----:B------:R-:W-:Y:S02]  /*12d620*/  LOP3.LUT R27, R27, 0xfffffbff, RZ, 0xc0, !PT ;  /* 0xfffffbff1b1b7812 */ /* 0x000fe400078ec0ff */
[----:B------:R-:W-:Y:S01]  /*12d630*/  ISETP.LT.AND P4, PT, R6, UR77, !P4 ;  /* 0x0000004d06007c0c */ /* 0x000fe2000e781270 */
[----:B------:R-:W0:Y:S01]  /*12d640*/  LDCU UR77, c[0x0][0x398] ;  /* 0x00007300ff4d77ac */ /* 0x000e220008000800 */
[----:B------:R-:W-:Y:S02]  /*12d650*/  LOP3.LUT P2, RZ, R2, 0x200, RZ, 0xc0, !PT ;  /* 0x0000020002ff7812 */ /* 0x000fe4000784c0ff */
[----:B------:R-:W-:Y:S01]  /*12d660*/  @P0 LOP3.LUT R27, R27, 0x400, RZ, 0xfc, !PT ;  /* 0x000004001b1b0812 */ /* 0x000fe200078efcff */
[----:B------:R-:W1:Y:S03]  /*12d670*/  LDCU.64 UR30, c[0x0][0x398] ;  /* 0x00007300ff1e77ac */ /* 0x000e660008000a00 */
[----:B------:R-:W-:-:S04]  /*12d680*/  LOP3.LUT R27, R27, 0xfffffdff, RZ, 0xc0, !PT ;  /* 0xfffffdff1b1b7812 */ /* 0x000fc800078ec0ff */
[----:B------:R-:W-:-:S04]  /*12d690*/  @P5 LOP3.LUT R27, R27, 0x200, RZ, 0xfc, !PT ;  /* 0x000002001b1b5812 */ /* 0x000fc800078efcff */
[----:B------:R-:W-:Y:S02]  /*12d6a0*/  LOP3.LUT R27, R27, 0xfffffeff, RZ, 0xc0, !PT ;  /* 0xfffffeff1b1b7812 */ /* 0x000fe400078ec0ff */
[----:B------:R-:W-:Y:S02]  /*12d6b0*/  LOP3.LUT P0, RZ, R2, 0x40, RZ, 0xc0, !PT ;  /* 0x0000004002ff7812 */ /* 0x000fe4000780c0ff */
[----:B------:R-:W-:-:S04]  /*12d6c0*/  @P4 LOP3.LUT R27, R27, 0x100, RZ, 0xfc, !PT ;  /* 0x000001001b1b4812 */ /* 0x000fc800078efcff */
[----:B------:R-:W-:-:S04]  /*12d6d0*/  LOP3.LUT R27, R27, 0xffffff7f, RZ, 0xc0, !PT ;  /* 0xffffff7f1b1b7812 */ /* 0x000fc800078ec0ff */
[----:B------:R-:W-:Y:S02]  /*12d6e0*/  @P6 LOP3.LUT R27, R27, 0x80, RZ, 0xfc, !PT ;  /* 0x000000801b1b6812 */ /* 0x000fe400078efcff */
[----:B------:R-:W-:Y:S02]  /*12d6f0*/  LOP3.LUT P6, RZ, R2, 0x20, RZ, 0xc0, !PT ;  /* 0x0000002002ff7812 */ /* 0x000fe400078cc0ff */
[----:B------:R-:W-:Y:S02]  /*12d700*/  ISETP.LT.AND P5, PT, R10, UR32, !P3 ;  /* 0x000000200a007c0c */ /* 0x000fe4000dfa1270 */
[----:B------:R-:W-:Y:S02]  /*12d710*/  @P0 LOP3.LUT R16, R16, 0x40, RZ, 0xfc, !PT ;  /* 0x0000004010100812 */ /* 0x000fe400078efcff */
[----:B------:R-:W-:Y:S02]  /*12d720*/  ISETP.LT.AND P4, PT, R9, UR35, !P3 ;  /* 0x0000002309007c0c */ /* 0x000fe4000df81270 */
[----:B------:R-:W-:-:S02]  /*12d730*/  LOP3.LUT R16, R16, 0xffffffdf, RZ, 0xc0, !PT ;  /* 0xffffffdf10107812 */ /* 0x000fc400078ec0ff */
[----:B------:R-:W-:Y:S02]  /*12d740*/  LOP3.LUT R27, R27, 0xffffffbf, RZ, 0xc0, !PT ;  /* 0xffffffbf1b1b7812 */ /* 0x000fe400078ec0ff */
[----:B------:R-:W-:Y:S01]  /*12d750*/  LOP3.LUT P0, RZ, R2, 0x100, RZ, 0xc0, !PT ;  /* 0x0000010002ff7812 */ /* 0x000fe2000780c0ff */
[----:B------:R-:W0:Y:S01]  /*12d760*/  LDCU.64 UR34, c[0x0][0x398] ;  /* 0x00007300ff2277ac */ /* 0x000e220008000a00 */
[----:B------:R-:W-:Y:S02]  /*12d770*/  @P6 LOP3.LUT R16, R16, 0x20, RZ, 0xfc, !PT ;  /* 0x0000002010106812 */ /* 0x000fe400078efcff */
[----:B------:R-:W-:Y:S02]  /*12d780*/  LOP3.LUT P6, RZ, R2, 0x80, RZ, 0xc0, !PT ;  /* 0x0000008002ff7812 */ /* 0x000fe400078cc0ff */
[----:B------:R-:W-:Y:S02]  /*12d790*/  @P5 LOP3.LUT R27, R27, 0x40, RZ, 0xfc, !PT ;  /* 0x000000401b1b5812 */ /* 0x000fe400078efcff */
[----:B------:R-:W-:-:S02]  /*12d7a0*/  ISETP.LT.AND P3, PT, R6, UR33, !P3 ;  /* 0x0000002106007c0c */ /* 0x000fc4000df61270 */
[----:B------:R-:W-:Y:S02]  /*12d7b0*/  LOP3.LUT R16, R16, 0xffffff7f, RZ, 0xc0, !PT ;  /* 0xffffff7f10107812 */ /* 0x000fe400078ec0ff */
[----:B--2---:R-:W-:Y:S02]  /*12d7c0*/  LOP3.LUT R15, R15, 0x7fffffff, RZ, 0xc0, !PT ;  /* 0x7fffffff0f0f7812 */ /* 0x004fe400078ec0ff */
[----:B------:R-:W-:-:S03]  /*12d7d0*/  LOP3.LUT R27, R27, 0xffffffdf, RZ, 0xc0, !PT ;  /* 0xffffffdf1b1b7812 */ /* 0x000fc600078ec0ff */
[----:B------:R-:W-:Y:S02]  /*12d7e0*/  @P6 LOP3.LUT R16, R16, 0x80, RZ, 0xfc, !PT ;  /* 0x0000008010106812 */ /* 0x000fe400078efcff */
[----:B------:R-:W-:Y:S01]  /*12d7f0*/  LOP3.LUT P5, RZ, R2, 0x10, RZ, 0xc0, !PT ;  /* 0x0000001002ff7812 */ /* 0x000fe200078ac0ff */
[----:B------:R-:W2:Y:S01]  /*12d800*/  LDCU.64 UR32, c[0x0][0x398] ;  /* 0x00007300ff2077ac */ /* 0x000ea20008000a00 */
[----:B------:R-:W-:Y:S02]  /*12d810*/  @P4 LOP3.LUT R27, R27, 0x20, RZ, 0xfc, !PT ;  /* 0x000000201b1b4812 */ /* 0x000fe400078efcff */
[----:B------:R-:W-:Y:S02]  /*12d820*/  ISETP.LT.AND P6, PT, R11, UR48, !P1 ;  /* 0x000000300b007c0c */ /* 0x000fe4000cfc1270 */
[----:B------:R-:W-:-:S04]  /*12d830*/  LOP3.LUT R27, R27, 0xffffffef, RZ, 0xc0, !PT ;  /* 0xffffffef1b1b7812 */ /* 0x000fc800078ec0ff */
[----:B------:R-:W-:Y:S02]  /*12d840*/  @P3 LOP3.LUT R27, R27, 0x10, RZ, 0xfc, !PT ;  /* 0x000000101b1b3812 */ /* 0x000fe400078efcff */
[----:B------:R-:W-:Y:S02]  /*12d850*/  ISETP.LT.AND P3, PT, R10, UR46, !P1 ;  /* 0x0000002e0a007c0c */ /* 0x000fe4000cf61270 */
[----:B------:R-:W-:-:S04]  /*12d860*/  LOP3.LUT R27, R27, 0xfffffff7, RZ, 0xc0, !PT ;  /* 0xfffffff71b1b7812 */ /* 0x000fc800078ec0ff */
[----:B------:R-:W-:Y:S02]  /*12d870*/  @P6 LOP3.LUT R27, R27, 0x8, RZ, 0xfc, !PT ;  /* 0x000000081b1b6812 */ /* 0x000fe400078efcff */
[----:B0-----:R-:W-:Y:S02]  /*12d880*/  ISETP.LT.AND P6, PT, R9, UR77, !P1 ;  /* 0x0000004d09007c0c */ /* 0x001fe4000cfc1270 */
[----:B------:R-:W-:Y:S02]  /*12d890*/  LOP3.LUT R27, R27, 0xfffffffb, RZ, 0xc0, !PT ;  /* 0xfffffffb1b1b7812 */ /* 0x000fe400078ec0ff */
[----:B------:R-:W-:Y:S02]  /*12d8a0*/  ISETP.LT.AND P1, PT, R6, UR9, !P1 ;  /* 0x0000000906007c0c */ /* 0x000fe4000cf21270 */
[----:B------:R-:W-:-:S04]  /*12d8b0*/  @P3 LOP3.LUT R27, R27, 0x4, RZ, 0xfc, !PT ;  /* 0x000000041b1b3812 */ /* 0x000fc800078efcff */
[----:B------:R-:W-:-:S04]  /*12d8c0*/  LOP3.LUT R27, R27, 0xfffffffd, RZ, 0xc0, !PT ;  /* 0xfffffffd1b1b7812 */ /* 0x000fc800078ec0ff */
[----:B------:R-:W-:Y:S02]  /*12d8d0*/  @P6 LOP3.LUT R27, R27, 0x2, RZ, 0xfc, !PT ;  /* 0x000000021b1b6812 */ /* 0x000fe400078efcff */
[----:B------:R-:W-:Y:S02]  /*12d8e0*/  ISETP.LT.AND P6, PT, R11, UR50, !P2 ;  /* 0x000000320b007c0c */ /* 0x000fe4000d7c1270 */
[----:B------:R-:W-:-:S04]  /*12d8f0*/  LOP3.LUT R27, R27, 0xfffffffe, RZ, 0xc0, !PT ;  /* 0xfffffffe1b1b7812 */ /* 0x000fc800078ec0ff */
[----:B------:R-:W-:Y:S02]  /*12d900*/  @P1 LOP3.LUT R27, R27, 0x1, RZ, 0xfc, !PT ;  /* 0x000000011b1b1812 */ /* 0x000fe400078efcff */
[----:B------:R-:W-:-:S05]  /*12d910*/  ISETP.LT.AND P1, PT, R10, UR16, !P2 ;  /* 0x000000100a007c0c */ /* 0x000fca000d721270 */
[----:B------:R-:W-:Y:S02]  /*12d920*/  @P6 LOP3.LUT R15, R15, 0x80000000, RZ, 0xfc, !PT ;  /* 0x800000000f0f6812 */ /* 0x000fe400078efcff */
[----:B------:R-:W-:Y:S02]  /*12d930*/  ISETP.LT.AND P6, PT, R9, UR13, !P2 ;  /* 0x0000000d09007c0c */ /* 0x000fe4000d7c1270 */
[----:B------:R-:W-:-:S04]  /*12d940*/  LOP3.LUT R15, R15, 0xbfffffff, RZ, 0xc0, !PT ;  /* 0xbfffffff0f0f7812 */ /* 0x000fc800078ec0ff */
[----:B------:R-:W-:-:S04]  /*12d950*/  @P1 LOP3.LUT R15, R15, 0x40000000, RZ, 0xfc, !PT ;  /* 0x400000000f0f1812 */ /* 0x000fc800078efcff */
[----:B------:R-:W-:-:S04]  /*12d960*/  LOP3.LUT R15, R15, 0xdfffffff, RZ, 0xc0, !PT ;  /* 0xdfffffff0f0f7812 */ /* 0x000fc800078ec0ff */
[----:B------:R-:W-:Y:S02]  /*12d970*/  @P6 LOP3.LUT R15, R15, 0x20000000, RZ, 0xfc, !PT ;  /* 0x200000000f0f6812 */ /* 0x000fe400078efcff */
[----:B------:R-:W-:Y:S02]  /*12d980*/  ISETP.LT.AND P6, PT, R6, UR11, !P2 ;  /* 0x0000000b06007c0c */ /* 0x000fe4000d7c1270 */
[----:B------:R-:W-:Y:S02]  /*12d990*/  ISETP.LT.AND P2, PT, R11, UR52, !P0 ;  /* 0x000000340b007c0c */ /* 0x000fe4000c741270 */
[----:B------:R-:W-:-:S09]  /*12d9a0*/  LOP3.LUT R15, R15, 0xefffffff, RZ, 0xc0, !PT ;  /* 0xefffffff0f0f7812 */ /* 0x000fd200078ec0ff */
        /* <DEDUP_REMOVED lines=10> */
[----:B------:R-:W-:Y:S02]  /*12da50*/  LOP3.LUT P6, RZ, R16, 0x80, RZ, 0xc0, !PT ;  /* 0x0000008010ff7812 */ /* 0x000fe400078cc0ff */
[----:B------:R-:W-:-:S04]  /*12da60*/  LOP3.LUT R15, R15, 0xfeffffff, RZ, 0xc0, !PT ;  /* 0xfeffffff0f0f7812 */ /* 0x000fc800078ec0ff */
[----:B------:R-:W-:Y:S02]  /*12da70*/  @P0 LOP3.LUT R15, R15, 0x1000000, RZ, 0xfc, !PT ;  /* 0x010000000f0f0812 */ /* 0x000fe400078efcff */
[----:B------:R-:W-:Y:S01]  /*12da80*/  ISETP.LT.AND P0, PT, R11, UR54, !P6 ;  /* 0x000000360b007c0c */ /* 0x000fe2000f701270 */
[----:B------:R0:W-:Y:S01]  /*12da90*/  STL [R1+0x1c], R27 ;  /* 0x00001c1b01007387 */ /* 0x0001e20000100800 */
[----:B------:R-:W-:-:S03]  /*12daa0*/  LOP3.LUT R15, R15, 0xff7fffff, RZ, 0xc0, !PT ;  /* 0xff7fffff0f0f7812 */ /* 0x000fc600078ec0ff */
[----:B0-----:R-:W2:Y:S08]  /*12dab0*/  LDL.LU R27, [R1+0x14] ;  /* 0x00001400011b7983 */ /* 0x001eb00000300800 */
[----:B------:R-:W-:Y:S02]  /*12dac0*/  @P0 LOP3.LUT R15, R15, 0x800000, RZ, 0xfc, !PT ;  /* 0x008000000f0f0812 */ /* 0x000fe400078efcff */
[----:B------:R-:W-:-:S02]  /*12dad0*/  ISETP.LT.AND P0, PT, R10, UR20, !P6 ;  /* 0x000000140a007c0c */ /* 0x000fc4000f701270 */
[----:B------:R-:W-:-:S11]  /*12dae0*/  LOP3.LUT R15, R15, 0xffbfffff, RZ, 0xc0, !PT ;  /* 0xffbfffff0f0f7812 */ /* 0x000fd600078ec0ff */
        /* <DEDUP_REMOVED lines=8> */
[----:B------:R-:W-:Y:S02]  /*12db70*/  ISETP.LT.AND P6, PT, R11, UR56, !P0 ;  /* 0x000000380b007c0c */ /* 0x000fe4000c7c1270 */
[----:B------:R-:W-:-:S11]  /*12db80*/  LOP3.LUT R15, R15, 0xfff7ffff, RZ, 0xc0, !PT ;  /* 0xfff7ffff0f0f7812 */ /* 0x000fd600078ec0ff */
[----:B------:R-:W-:Y:S02]  /*12db90*/  @P6 LOP3.LUT R15, R15, 0x80000, RZ, 0xfc, !PT ;  /* 0x000800000f0f6812 */ /* 0x000fe400078efcff */
[----:B------:R-:W-:Y:S02]  /*12dba0*/  ISETP.LT.AND P6, PT, R10, UR22, !P0 ;  /* 0x000000160a007c0c */ /* 0x000fe4000c7c1270 */
        /* <DEDUP_REMOVED lines=15> */
[----:B----4-:R-:W-:Y:S02]  /*12dca0*/  ISETP.LT.AND P0, PT, R9, UR26, !P6 ;  /* 0x0000001a09007c0c */ /* 0x010fe4000f701270 */
[----:B------:R-:W-:Y:S02]  /*12dcb0*/  ISETP.LT.AND P6, PT, R6, UR14, !P6 ;  /* 0x0000000e06007c0c */ /* 0x000fe4000f7c1270 */
[----:B------:R-:W-:-:S09]  /*12dcc0*/  LOP3.LUT R15, R15, 0xffffdfff, RZ, 0xc0, !PT ;  /* 0xffffdfff0f0f7812 */ /* 0x000fd200078ec0ff */
[----:B------:R-:W-:-:S04]  /*12dcd0*/  @P0 LOP3.LUT R15, R15, 0x2000, RZ, 0xfc, !PT ;  /* 0x000020000f0f0812 */ /* 0x000fc800078efcff */
        /* <DEDUP_REMOVED lines=10> */
[----:B------:R-:W-:Y:S02]  /*12dd80*/  LOP3.LUT R15, R15, 0xfffffdff, RZ, 0xc0, !PT ;  /* 0xfffffdff0f0f7812 */ /* 0x000fe400078ec0ff */
[----:B------:R-:W-:-:S07]  /*12dd90*/  LOP3.LUT P4, RZ, R2, 0x8, RZ, 0xc0, !PT ;  /* 0x0000000802ff7812 */ /* 0x000fce000788c0ff */
[----:B------:R-:W-:-:S04]  /*12dda0*/  @P6 LOP3.LUT R15, R15, 0x200, RZ, 0xfc, !PT ;  /* 0x000002000f0f6812 */ /* 0x000fc800078efcff */
[----:B------:R-:W-:-:S04]  /*12ddb0*/  LOP3.LUT R15, R15, 0xfffffeff, RZ, 0xc0, !PT ;  /* 0xfffffeff0f0f7812 */ /* 0x000fc800078ec0ff */
[----:B------:R-:W-:Y:S02]  /*12ddc0*/  @P5 LOP3.LUT R15, R15, 0x100, RZ, 0xfc, !PT ;  /* 0x000001000f0f5812 */ /* 0x000fe400078efcff */
[----:B------:R-:W-:Y:S02]  /*12ddd0*/  ISETP.LT.AND P5, PT, R11, UR62, !P4 ;  /* 0x0000003e0b007c0c */ /* 0x000fe4000e7a1270 */
[----:B------:R-:W-:-:S11]  /*12dde0*/  LOP3.LUT R15, R15, 0xffffff7f, RZ, 0xc0, !PT ;  /* 0xffffff7f0f0f7812 */ /* 0x000fd600078ec0ff */
[----:B------:R-:W-:Y:S02]  /*12ddf0*/  @P5 LOP3.LUT R15, R15, 0x80, RZ, 0xfc, !PT ;  /* 0x000000800f0f5812 */ /* 0x000fe400078efcff */
[----:B---3--:R-:W-:Y:S02]  /*12de00*/  ISETP.LT.AND P5, PT, R10, UR28, !P4 ;  /* 0x0000001c0a007c0c */ /* 0x008fe4000e7a1270 */
        /* <DEDUP_REMOVED lines=23> */
[----:B--2---:R-:W-:-:S11]  /*12df80*/  LOP3.LUT R27, R27, 0x7fffffff, RZ, 0xc0, !PT ;  /* 0x7fffffff1b1b7812 */ /* 0x004fd600078ec0ff */
        /* <DEDUP_REMOVED lines=44> */
[----:B------:R-:W-:Y:S02]  /*12e250*/  LOP3.LUT R27, R27, 0xfffdffff, RZ, 0xc0, !PT ;  /* 0xfffdffff1b1b7812 */ /* 0x000fe400078ec0ff */
[----:B------:R-:W-:-:S09]  /*12e260*/  LOP3.LUT P3, RZ, R16, 0x1, RZ, 0xc0, !PT ;  /* 0x0000000110ff7812 */ /* 0x000fd2000786c0ff */
[----:B------:R-:W-:Y:S02]  /*12e270*/  @P1 LOP3.LUT R27, R27, 0x20000, RZ, 0xfc, !PT ;  /* 0x000200001b1b1812 */ /* 0x000fe400078efcff */
[----:B------:R-:W-:Y:S02]  /*12e280*/  ISETP.LT.AND P1, PT, R6, UR65, !P2 ;  /* 0x0000004106007c0c */ /* 0x000fe4000d721270 */
[----:B------:R-:W-:Y:S02]  /*12e290*/  ISETP.LT.AND P2, PT, R11, UR74, !P3 ;  /* 0x0000004a0b007c0c */ /* 0x000fe4000df41270 */
[----:B------:R-:W-:-:S09]  /*12e2a0*/  LOP3.LUT R27, R27, 0xfffeffff, RZ, 0xc0, !PT ;  /* 0xfffeffff1b1b7812 */ /* 0x000fd200078ec0ff */
[----:B------:R-:W-:Y:S02]  /*12e2b0*/  @P1 LOP3.LUT R27, R27, 0x10000, RZ, 0xfc, !PT ;  /* 0x000100001b1b1812 */ /* 0x000fe400078efcff */
[----:B------:R-:W-:Y:S02]  /*12e2c0*/  ISETP.LT.AND P1, PT, R10, UR38, !P3 ;  /* 0x000000260a007c0c */ /* 0x000fe4000df21270 */
[----:B------:R-:W-:-:S04]  /*12e2d0*/  LOP3.LUT R27, R27, 0xffff7fff, RZ, 0xc0, !PT ;  /* 0xffff7fff1b1b7812 */ /* 0x000fc800078ec0ff */
[----:B------:R-:W-:Y:S02]  /*12e2e0*/  @P2 LOP3.LUT R27, R27, 0x8000, RZ, 0xfc, !PT ;  /* 0x000080001b1b2812 */ /* 0x000fe400078efcff */
[----:B------:R-:W-:Y:S02]  /*12e2f0*/  ISETP.LT.AND P2, PT, R9, UR23, !P3 ;  /* 0x0000001709007c0c */ /* 0x000fe4000df41270 */
[----:B------:R-:W-:-:S04]  /*12e300*/  LOP3.LUT R27, R27, 0xffffbfff, RZ, 0xc0, !PT ;  /* 0xffffbfff1b1b7812 */ /* 0x000fc800078ec0ff */
[----:B------:R-:W-:Y:S02]  /*12e310*/  @P1 LOP3.LUT R27, R27, 0x4000, RZ, 0xfc, !PT ;  /* 0x000040001b1b1812 */ /* 0x000fe400078efcff */
[----:B------:R-:W-:Y:S02]  /*12e320*/  ISETP.LT.AND P1, PT, R6, UR8, !P3 ;  /* 0x0000000806007c0c */ /* 0x000fe4000df21270 */
[----:B------:R-:W-:Y:S02]  /*12e330*/  LOP3.LUT R27, R27, 0xffffdfff, RZ, 0xc0, !PT ;  /* 0xffffdfff1b1b7812 */ /* 0x000fe400078ec0ff */
[----:B------:R-:W-:Y:S02]  /*12e340*/  LOP3.LUT P4, RZ, R16, 0x2, RZ, 0xc0, !PT ;  /* 0x0000000210ff7812 */ /* 0x000fe4000788c0ff */
[----:B------:R-:W-:Y:S02]  /*12e350*/  @P2 LOP3.LUT R27, R27, 0x2000, RZ, 0xfc, !PT ;  /* 0x000020001b1b2812 */ /* 0x000fe400078efcff */
[----:B------:R-:W-:-:S02]  /*12e360*/  ISETP.LT.AND P3, PT, R11, UR76, !P4 ;  /* 0x0000004c0b007c0c */ /* 0x000fc4000e761270 */
[----:B------:R-:W-:Y:S02]  /*12e370*/  LOP3.LUT R27, R27, 0xffffefff, RZ, 0xc0, !PT ;  /* 0xffffefff1b1b7812 */ /* 0x000fe400078ec0ff */
[----:B------:R-:W-:Y:S02]  /*12e380*/  ISETP.LT.AND P2, PT, R10, UR69, !P4 ;  /* 0x000000450a007c0c */ /* 0x000fe4000e741270 */
[----:B------:R-:W-:-:S04]  /*12e390*/  @P1 LOP3.LUT R27, R27, 0x1000, RZ, 0xfc, !PT ;  /* 0x000010001b1b1812 */ /* 0x000fc800078efcff */
[----:B------:R-:W-:Y:S02]  /*12e3a0*/  LOP3.LUT R27, R27, 0xfffff7ff, RZ, 0xc0, !PT ;  /* 0xfffff7ff1b1b7812 */ /* 0x000fe400078ec0ff */
[----:B------:R-:W-:Y:S02]  /*12e3b0*/  ISETP.LT.AND P1, PT, R9, UR67, !P4 ;  /* 0x0000004309007c0c */ /* 0x000fe4000e721270 */
[----:B------:R-:W-:-:S04]  /*12e3c0*/  @P3 LOP3.LUT R27, R27, 0x800, RZ, 0xfc, !PT ;  /* 0x000008001b1b3812 */ /* 0x000fc800078efcff */
[----:B------:R-:W-:Y:S02]  /*12e3d0*/  LOP3.LUT R27, R27, 0xfffffbff, RZ, 0xc0, !PT ;  /* 0xfffffbff1b1b7812 */ /* 0x000fe400078ec0ff */
[----:B------:R-:W-:Y:S02]  /*12e3e0*/  ISETP.LT.AND P3, PT, R6, UR40, !P4 ;  /* 0x0000002806007c0c */ /* 0x000fe4000e761270 */
[----:B------:R-:W-:Y:S02]  /*12e3f0*/  @P2 LOP3.LUT R27, R27, 0x400, RZ, 0xfc, !PT ;  /* 0x000004001b1b2812 */ /* 0x000fe400078efcff */
[----:B------:R-:W-:Y:S02]  /*12e400*/  LOP3.LUT P5, RZ, R16, 0x4, RZ, 0xc0, !PT ;  /* 0x0000000410ff7812 */ /* 0x000fe400078ac0ff */
[----:B------:R-:W-:Y:S02]  /*12e410*/  LOP3.LUT R27, R27, 0xfffffdff, RZ, 0xc0, !PT ;  /* 0xfffffdff1b1b7812 */ /* 0x000fe400078ec0ff */
[----:B-1----:R-:W-:-:S02]  /*12e420*/  ISETP.LT.AND P2, PT, R11, UR30, !P5 ;  /* 0x0000001e0b007c0c */ /* 0x002fc4000ef41270 */
[----:B------:R-:W-:-:S04]  /*12e430*/  @P1 LOP3.LUT R27, R27, 0x200, RZ, 0xfc, !PT ;  /* 0x000002001b1b1812 */ /* 0x000fc800078efcff */
        /* <DEDUP_REMOVED lines=11> */
[----:B------:R-:W-:-:S02]  /*12e4f0*/  ISETP.LT.AND P1, PT, R11, UR34, !P6 ;  /* 0x000000220b007c0c */ /* 0x000fc4000f721270 */
[----:B------:R-:W-:-:S04]  /*12e500*/  @P3 LOP3.LUT R27, R27, 0x20, RZ, 0xfc, !PT ;  /* 0x000000201b1b3812 */ /* 0x000fc800078efcff */
[----:B------:R-:W-:Y:S02]  /*12e510*/  LOP3.LUT R27, R27, 0xffffffef, RZ, 0xc0, !PT ;  /* 0xffffffef1b1b7812 */ /* 0x000fe400078ec0ff */
[----:B------:R-:W-:Y:S02]  /*12e520*/  ISETP.LT.AND P3, PT, R10, UR71, !P6 ;  /* 0x000000470a007c0c */ /* 0x000fe4000f761270 */
[----:B------:R-:W-:-:S04]  /*12e530*/  @P2 LOP3.LUT R27, R27, 0x10, RZ, 0xfc, !PT ;  /* 0x000000101b1b2812 */ /* 0x000fc800078efcff */
[----:B------:R-:W-:-:S04]  /*12e540*/  LOP3.LUT R27, R27, 0xfffffff7, RZ, 0xc0, !PT ;  /* 0xfffffff71b1b7812 */ /* 0x000fc800078ec0ff */
[----:B------:R-:W-:Y:S02]  /*12e550*/  @P1 LOP3.LUT R27, R27, 0x8, RZ, 0xfc, !PT ;  /* 0x000000081b1b1812 */ /* 0x000fe400078efcff */
[----:B------:R-:W-:Y:S02]  /*12e560*/  ISETP.LT.AND P2, PT, R9, UR42, !P6 ;  /* 0x0000002a09007c0c */ /* 0x000fe4000f741270 */
[----:B------:R-:W-:Y:S02]  /*12e570*/  LOP3.LUT R27, R27, 0xfffffffb, RZ, 0xc0, !PT ;  /* 0xfffffffb1b1b7812 */ /* 0x000fe400078ec0ff */
[----:B------:R-:W-:Y:S02]  /*12e580*/  ISETP.LT.AND P1, PT, R6, UR44, !P6 ;  /* 0x0000002c06007c0c */ /* 0x000fe4000f721270 */
[----:B------:R-:W-:-:S04]  /*12e590*/  @P3 LOP3.LUT R27, R27, 0x4, RZ, 0xfc, !PT ;  /* 0x000000041b1b3812 */ /* 0x000fc800078efcff */
[----:B------:R-:W-:-:S04]  /*12e5a0*/  LOP3.LUT R27, R27, 0xfffffffe, RZ, 0xc0, !PT ;  /* 0xfffffffe1b1b7812 */ /* 0x000fc800078ec0ff */
[----:B------:R-:W-:Y:S01]  /*12e5b0*/  LOP3.LUT R27, R27, 0xfffffffd, RZ, 0xc0, !PT ;  /* 0xfffffffd1b1b7812 */ /* 0x000fe200078ec0ff */
[----:B------:R0:W-:Y:S03]  /*12e5c0*/  STL [R1+0x18], R15 ;  /* 0x0000180f01007387 */ /* 0x0001e60000100800 */
[----:B------:R-:W-:-:S04]  /*12e5d0*/  @P2 LOP3.LUT R27, R27, 0x2, RZ, 0xfc, !PT ;  /* 0x000000021b1b2812 */ /* 0x000fc800078efcff */
[----:B------:R-:W-:Y:S01]  /*12e5e0*/  @P1 LOP3.LUT R27, R27, 0x1, RZ, 0xfc, !PT ;  /* 0x000000011b1b1812 */ /* 0x000fe200078efcff */
[----:B0-----:R-:W2:Y:S04]  /*12e5f0*/  LDL.LU R15, [R1+0x5734] ;  /* 0x00573400010f7983 */ /* 0x001ea80000300800 */
[----:B------:R-:W3:Y:S04]  /*12e600*/  LDL.LU R14, [R1+0x5730] ;  /* 0x00573000010e7983 */ /* 0x000ee80000300800 */
[----:B------:R-:W4:Y:S04]  /*12e610*/  LDL.LU R11, [R1+0x572c] ;  /* 0x00572c00010b7983 */ /* 0x000f280000300800 */
[----:B------:R-:W2:Y:S04]  /*12e620*/  LDL.LU R10, [R1+0x5728] ;  /* 0x00572800010a7983 */ /* 0x000ea80000300800 */
[----:B------:R-:W2:Y:S04]  /*12e630*/  LDL.LU R9, [R1+0x5724] ;  /* 0x0057240001097983 */ /* 0x000ea80000300800 */
[----:B------:R-:W2:Y:S04]  /*12e640*/  LDL.LU R6, [R1+0x5720] ;  /* 0x0057200001067983 */ /* 0x000ea80000300800 */
[----:B------:R0:W-:Y:S01]  /*12e650*/  STL [R1+0x14], R27 ;  /* 0x0000141b01007387 */ /* 0x0001e20000100800 */
[----:B------:R-:W-:-:S03]  /*12e660*/  LOP3.LUT P0, RZ, R16, 0x10, RZ, 0xc0, !PT ;  /* 0x0000001010ff7812 */ /* 0x000fc6000780c0ff */
[----:B0-----:R-:W2:Y:S01]  /*12e670*/  LDL.LU R27, [R1+0x34c] ;  /* 0x00034c00011b7983 */ /* 0x001ea20000300800 */
[----:B------:R-:W0:Y:S03]  /*12e680*/  LDCU UR6, c[0x0][0x3b8] ;  /* 0x00007700ff0677ac */ /* 0x000e260008000800 */
[----:B------:R1:W-:Y:S01]  /*12e690*/  STL.64 [R1+0x5e90], R12 ;  /* 0x005e900c01007387 */ /* 0x0003e20000100a00 */
[----:B------:R-:W0:Y:S01]  /*12e6a0*/  LDCU UR41, c[0x0][0x398] ;  /* 0x00007300ff2977ac */ /* 0x000e220008000800 */
[----:B------:R-:W0:Y:S01]  /*12e6b0*/  LDCU UR7, c[0x0][0x398] ;  /* 0x00007300ff0777ac */ /* 0x000e220008000800 */
[----:B------:R-:W0:Y:S01]  /*12e6c0*/  LDCU UR10, c[0x0][0x398] ;  /* 0x00007300ff0a77ac */ /* 0x000e220008000800 */
[----:B-1----:R-:W3:Y:S01]  /*12e6d0*/  LDL.LU R12, [R1+0x338] ;  /* 0x00033800010c7983 */ /* 0x002ee20000300800 */
[----:B------:R-:W1:Y:S03]  /*12e6e0*/  LDCU UR11, c[0x0][0x398] ;  /* 0x00007300ff0b77ac */ /* 0x000e660008000800 */
[----:B------:R-:W3:Y:S01]  /*12e6f0*/  LDL.LU R13, [R1+0x33c] ;  /* 0x00033c00010d7983 */ /* 0x000ee20000300800 */
[----:B------:R-:W0:Y:S03]  /*12e700*/  LDCU UR40, c[0x0][0x398] ;  /* 0x00007300ff2877ac */ /* 0x000e260008000800 */
[----:B------:R1:W-:Y:S01]  /*12e710*/  STL [R1+0x5af4], R0 ;  /* 0x005af40001007387 */ /* 0x0003e20000100800 */
[----:B------:R-:W0:Y:S01]  /*12e720*/  LDCU UR8, c[0x0][0x398] ;  /* 0x00007300ff0877ac */ /* 0x000e220008000800 */
[----:B------:R-:W0:Y:S01]  /*12e730*/  LDCU UR12, c[0x0][0x398] ;  /* 0x00007300ff0c77ac */ /* 0x000e220008000800 */
[----:B------:R-:W0:Y:S01]  /*12e740*/  LDCU UR13, c[0x0][0x398] ;  /* 0x00007300ff0d77ac */ /* 0x000e220008000800 */
[----:B-1----:R-:W3:Y:S01]  /*12e750*/  LDL.LU R0, [R1+0x30c] ;  /* 0x00030c0001007983 */ /* 0x002ee20000300800 */
[----:B------:R-:W1:Y:S03]  /*12e760*/  LDCU UR57, c[0x0][0x398] ;  /* 0x00007300ff3977ac */ /* 0x000e660008000800 */
[----:B------:R0:W-:Y:S01]  /*12e770*/  STL [R1+0x5798], R16 ;  /* 0x0057981001007387 */ /* 0x0001e20000100800 */
[----:B------:R-:W1:Y:S01]  /*12e780*/  LDCU UR75, c[0x0][0x398] ;  /* 0x00007300ff4b77ac */ /* 0x000e620008000800 */
[----:B------:R-:W1:Y:S02]  /*12e790*/  LDCU UR76, c[0x0][0x398] ;  /* 0x00007300ff4c77ac */ /* 0x000e640008000800 */
[----:B0-----:R-:W3:Y:S01]  /*12e7a0*/  LDL.LU R16, [R1+0x308] ;  /* 0x0003080001107983 */ /* 0x001ee20000300800 */
[----:B------:R-:W0:Y:S03]  /*12e7b0*/  LDCU UR73, c[0x0][0x398] ;  /* 0x00007300ff4977ac */ /* 0x000e260008000800 */
[----:B------:R1:W-:Y:S01]  /*12e7c0*/  STL [R1+0x5794], R19 ;  /* 0x0057941301007387 */ /* 0x0003e20000100800 */
[----:B------:R-:W0:Y:S01]  /*12e7d0*/  LDCU UR71, c[0x0][0x398] ;  /* 0x00007300ff4777ac */ /* 0x000e220008000800 */
[----:B------:R-:W0:Y:S01]  /*12e7e0*/  LDCU UR74, c[0x0][0x398] ;  /* 0x00007300ff4a77ac */ /* 0x000e220008000800 */
[----:B------:R-:W0:Y:S01]  /*12e7f0*/  LDCU UR47, c[0x0][0x398] ;  /* 0x00007300ff2f77ac */ /* 0x000e220008000800 */
[----:B-1----:R-:W4:Y:S01]  /*12e800*/  LDL.LU R19, [R1+0x304] ;  /* 0x0003040001137983 */ /* 0x002f220000300800 */
[----:B------:R-:W1:Y:S03]  /*12e810*/  LDCU UR46, c[0x0][0x398] ;  /* 0x00007300ff2e77ac */ /* 0x000e660008000800 */
[----:B------:R0:W-:Y:S01]  /*12e820*/  STL [R1+0x5790], R18 ;  /* 0x0057901201007387 */ /* 0x0001e20000100800 */
[----:B------:R-:W1:Y:S01]  /*12e830*/  LDCU UR69, c[0x0][0x398] ;  /* 0x00007300ff4577ac */ /* 0x000e620008000800 */
[----:B------:R-:W1:Y:S02]  /*12e840*/  LDCU UR67, c[0x0][0x398] ;  /* 0x00007300ff4377ac */ /* 0x000e640008000800 */
[----:B0-----:R-:W4:Y:S01]  /*12e850*/  LDL.LU R18, [R1+0x300] ;  /* 0x0003000001127983 */ /* 0x001f220000300800 */
        /* <DEDUP_REMOVED lines=51> */
[----:B------:R-:W-:Y:S01]  /*12eb90*/  STL [R1+0x5734], R8 ;  /* 0x0057340801007387 */ /* 0x000fe20000100800 */
[----:B------:R-:W0:Y:S03]  /*12eba0*/  LDCU UR34, c[0x0][0x398] ;  /* 0x00007300ff2277ac */ /* 0x000e260008000800 */
        /* <DEDUP_REMOVED lines=8> */
[----:B------:R1:W-:Y:S01]  /*12ec30*/  STL [R1+0x5720], R2 ;  /* 0x0057200201007387 */ /* 0x0003e20000100800 */
[----:B------:R-:W0:Y:S01]  /*12ec40*/  LDCU UR27, c[0x0][0x398] ;  /* 0x00007300ff1b77ac */ /* 0x000e220008000800 */
[----:B------:R-:W0:Y:S02]  /*12ec50*/  LDCU UR28, c[0x0][0x398] ;  /* 0x00007300ff1c77ac */ /* 0x000e240008000800 */
[----:B-1----:R-:W4:Y:S01]  /*12ec60*/  LDL.LU R2, [R1+0x340] ;  /* 0x0003400001027983 */ /* 0x002f220000300800 */
[----:B------:R-:W1:Y:S01]  /*12ec70*/  LDCU UR36, c[0x0][0x398] ;  /* 0x00007300ff2477ac */ /* 0x000e620008000800 */
        /* <DEDUP_REMOVED lines=8> */
[----:B--2---:R-:W-:-:S02]  /*12ed00*/  IMAD.MOV.U32 R7, RZ, RZ, R27 ;  /* 0x000000ffff077224 */ /* 0x004fc400078e001b */
[----:B------:R-:W-:Y:S01]  /*12ed10*/  VIADD R27, R17, UR6 ;  /* 0x00000006111b7c36 */ /* 0x000fe20008000000 */
[----:B------:R-:W2:Y:S01]  /*12ed20*/  LDCU UR6, c[0x0][0x3b8] ;  /* 0x00007700ff0677ac */ /* 0x000ea20008000800 */
[----:B---3--:R-:W-:Y:S02]  /*12ed30*/  F2FP.SATFINITE.E4M3.F32.PACK_AB_MERGE_C R0, R0, R16, RZ ;  /* 0x000000100000723e */ /* 0x008fe400048070ff */
[----:B----4-:R-:W-:Y:S01]  /*12ed40*/  F2FP.SATFINITE.E4M3.F32.PACK_AB_MERGE_C R8, R19, R18, RZ ;  /* 0x000000121308723e */ /* 0x010fe200048070ff */
[----:B------:R-:W-:Y:S01]  /*12ed50*/  IMAD.MOV.U32 R5, RZ, RZ, R24 ;  /* 0x000000ffff057224 */ /* 0x000fe200078e0018 */
[----:B------:R-:W-:Y:S02]  /*12ed60*/  F2FP.SATFINITE.E4M3.F32.PACK_AB_MERGE_C R4, R23, R22, RZ ;  /* 0x000000161704723e */ /* 0x000fe400048070ff */
[----:B------:R-:W-:-:S05]  /*12ed70*/  F2FP.SATFINITE.E4M3.F32.PACK_AB_MERGE_C R3, R26, R29, RZ ;  /* 0x0000001d1a03723e */ /* 0x000fca00048070ff */
[----:B------:R3:W-:Y:S04]  /*12ed80*/  STL [R1+0x54cc], R3 ;  /* 0x0054cc0301007387 */ /* 0x0007e80000100800 */
[----:B---3--:R-:W3:Y:S04]  /*12ed90*/  LDL.LU R3, [R1+0x344] ;  /* 0x0003440001037983 */ /* 0x008ee80000300800 */
[----:B------:R4:W-:Y:S04]  /*12eda0*/  STL [R1+0x54b8], R4 ;  /* 0x0054b80401007387 */ /* 0x0009e80000100800 */
[----:B------:R-:W2:Y:S04]  /*12edb0*/  LDL.LU R26, [R1+0x370] ;  /* 0x00037000011a7983 */ /* 0x000ea80000300800 */
[----:B------:R-:W2:Y:S01]  /*12edc0*/  LDL.LU R22, [R1+0x374] ;  /* 0x0003740001167983 */ /* 0x000ea20000300800 */
[----:B----4-:R-:W-:-:S03]  /*12edd0*/  F2FP.SATFINITE.E4M3.F32.PACK_AB_MERGE_C R4, R21, R20, RZ ;  /* 0x000000141504723e */ /* 0x010fc600048070ff */
[----:B------:R-:W-:Y:S01]  /*12ede0*/  STL [R1+0x579c], R17 ;  /* 0x00579c1101007387 */ /* 0x000fe20000100800 */
[----:B------:R-:W-:-:S03]  /*12edf0*/  IADD3 R20, P1, PT, R27, R6, RZ ;  /* 0x000000061b147210 */ /* 0x000fc60007f3e0ff */
[----:B------:R-:W4:Y:S04]  /*12ee00*/  LDL.LU R23, [R1+0x378] ;  /* 0x0003780001177983 */ /* 0x000f280000300800 */
[----:B------:R-:W4:Y:S04]  /*12ee10*/  LDL.LU R24, [R1+0x37c] ;  /* 0x00037c0001187983 */ /* 0x000f280000300800 */
[----:B------:R0:W-:Y:S02]  /*12ee20*/  STL [R1+0x54b4], R4 ;  /* 0x0054b40401007387 */ /* 0x0001e40000100800 */
[----:B0-----:R-:W-:-:S05]  /*12ee30*/  SHF.R.S32.HI R4, RZ, 0x1f, R27 ;  /* 0x0000001fff047819 */ /* 0x001fca000001141b */
[----:B------:R-:W-:Y:S01]  /*12ee40*/  IMAD.X R21, R4, 0x1, R9, P1 ;  /* 0x0000000104157824 */ /* 0x000fe200008e0609 */
[----:B------:R-:W-:-:S04]  /*12ee50*/  IADD3 R16, P1, PT, R27, R10, RZ ;  /* 0x0000000a1b107210 */ /* 0x000fc80007f3e0ff */
[----:B------:R0:W-:Y:S01]  /*12ee60*/  STL.64 [R1+0x4ee8], R20 ;  /* 0x004ee81401007387 */ /* 0x0001e20000100a00 */
[----:B------:R-:W-:-:S03]  /*12ee70*/  IMAD.X R17, R4, 0x1, R11, P1 ;  /* 0x0000000104117824 */ /* 0x000fc600008e060b */
[----:B0-----:R-:W2:Y:S04]  /*12ee80*/  LDL.LU R20, [R1+0x380] ;  /* 0x0003800001147983 */ /* 0x001ea80000300800 */
[----:B------:R-:W2:Y:S04]  /*12ee90*/  LDL.LU R21, [R1+0x384] ;  /* 0x0003840001157983 */ /* 0x000ea80000300800 */
[----:B------:R0:W-:Y:S04]  /*12eea0*/  STL [R1+0x54a8], R8 ;  /* 0x0054a80801007387 */ /* 0x0001e80000100800 */
[----:B0-----:R-:W2:Y:S04]  /*12eeb0*/  LDL.LU R8, [R1+0x388] ;  /* 0x0003880001087983 */ /* 0x001ea80000300800 */
[----:B------:R-:W2:Y:S04]  /*12eec0*/  LDL.LU R29, [R1+0x38c] ;  /* 0x00038c00011d7983 */ /* 0x000ea80000300800 */
[----:B------:R-:W-:Y:S04]  /*12eed0*/  STL [R1+0x54ac], R0 ;  /* 0x0054ac0001007387 */ /* 0x000fe80000100800 */
[----:B------:R-:W2:Y:S04]  /*12eee0*/  LDL.LU R18, [R1+0x3a0] ;  /* 0x0003a00001127983 */ /* 0x000ea80000300800 */
[----:B------:R-:W2:Y:S04]  /*12eef0*/  LDL.LU R19, [R1+0x3a4] ;  /* 0x0003a40001137983 */ /* 0x000ea80000300800 */
[----:B------:R0:W-:Y:S01]  /*12ef00*/  STL.64 [R1+0x4ee0], R16 ;  /* 0x004ee01001007387 */ /* 0x0001e20000100a00 */
[----:B------:R-:W-:-:S02]  /*12ef10*/  F2FP.SATFINITE.E4M3.F32.PACK_AB_MERGE_C R25, R25, R28, RZ ;  /* 0x0000001c1919723e */ /* 0x000fc400048070ff */
[----:B0-----:R-:W-:Y:S01]  /*12ef20*/  F2FP.SATFINITE.E4M3.F32.PACK_AB_MERGE_C R17, R13, R12, RZ ;  /* 0x0000000c0d11723e */ /* 0x001fe200048070ff */
[----:B------:R-:W2:Y:S01]  /*12ef30*/  LDL.LU R16, [R1+0x3a8] ;  /* 0x0003a80001107983 */ /* 0x000ea20000300800 */
[----:B------:R-:W-:-:S03]  /*12ef40*/  IADD3 R12, P1, PT, R27, R14, RZ ;  /* 0x0000000e1b0c7210 */ /* 0x000fc60007f3e0ff */
[----:B------:R-:W2:Y:S02]  /*12ef50*/  LDL.LU R0, [R1+0x3ac] ;  /* 0x0003ac0001007983 */ /* 0x000ea40000300800 */
[----:B------:R-:W-:Y:S02]  /*12ef60*/  IMAD.X R13, R4, 0x1, R15, P1 ;  /* 0x00000001040d7824 */ /* 0x000fe400008e060f */
[----:B------:R-:W-:Y:S04]  /*12ef70*/  STL [R1+0x54a0], R25 ;  /* 0x0054a01901007387 */ /* 0x000fe80000100800 */
[----:B------:R-:W-:Y:S04]  /*12ef80*/  STL [R1+0x54a4], R17 ;  /* 0x0054a41101007387 */ /* 0x000fe80000100800 */
[----:B------:R0:W-:Y:S04]  /*12ef90*/  STL.64 [R1+0x4ed8], R12 ;  /* 0x004ed80c01007387 */ /* 0x0001e80000100a00 */
[----:B0-----:R-:W2:Y:S04]  /*12efa0*/  LDL.LU.64 R12, [R1+0x5e90] ;  /* 0x005e9000010c7983 */ /* 0x001ea80000300a00 */
[----:B------:R-:W4:Y:S04]  /*12efb0*/  LDL.LU R28, [R1+0x3c0] ;  /* 0x0003c000011c7983 */ /* 0x000f280000300800 */
[----:B------:R-:W4:Y:S01]  /*12efc0*/  LDL.LU R25, [R1+0x3c4] ;  /* 0x0003c40001197983 */ /* 0x000f220000300800 */
[----:B---3--:R-:W-:-:S05]  /*12efd0*/  F2FP.SATFINITE.E4M3.F32.PACK_AB_MERGE_C R17, R3, R2, RZ ;  /* 0x000000020311723e */ /* 0x008fca00048070ff */
[----:B------:R-:W-:Y:S01]  /*12efe0*/  STL [R1+0x5498], R17 ;  /* 0x0054981101007387 */ /* 0x000fe20000100800 */
[----:B--2---:R-:W-:-:S05]  /*12eff0*/  IADD3 R2, P1, PT, R27, R12, RZ ;  /* 0x0000000c1b027210 */ /* 0x004fca0007f3e0ff */
[----:B------:R-:W-:-:S05]  /*12f000*/  IMAD.X R3, R4, 0x1, R13, P1 ;  /* 0x0000000104037824 */ /* 0x000fca00008e060d */
[----:B------:R0:W-:Y:S01]  /*12f010*/  STL.64 [R1+0x4ed0], R2 ;  /* 0x004ed00201007387 */ /* 0x0001e20000100a00 */
[----:B------:R-:W-:Y:S01]  /*12f020*/  VIADD R27, R27, UR6 ;  /* 0x000000061b1b7c36 */ /* 0x000fe20008000000 */
[----:B------:R-:W2:Y:S01]  /*12f030*/  LDCU UR6, c[0x0][0x3b8] ;  /* 0x00007700ff0677ac */ /* 0x000ea20008000800 */
[----:B0-----:R-:W-:Y:S02]  /*12f040*/  F2FP.SATFINITE.E4M3.F32.PACK_AB_MERGE_C R3, R7, R5, RZ ;  /* 0x000000050703723e */ /* 0x001fe400048070ff */
[----:B------:R-:W-:Y:S02]  /*12f050*/  F2FP.SATFINITE.E4M3.F32.PACK_AB_MERGE_C R2, R22, R26, RZ ;  /* 0x0000001a1602723e */ /* 0x000fe400048070ff */
[----:B------:R-:W3:Y:S04]  /*12f060*/  LDL.LU R26, [R1+0x3c8] ;  /* 0x0003c800011a7983 */ /* 0x000ee80000300800 */
[----:B------:R-:W-:Y:S04]  /*12f070*/  STL [R1+0x549c], R3 ;  /* 0x00549c0301007387 */ /* 0x000fe80000100800 */
[----:B------:R-:W3:Y:S04]  /*12f080*/  LDL.LU R22, [R1+0x3cc] ;  /* 0x0003cc0001167983 */ /* 0x000ee80000300800 */
[----:B------:R4:W-:Y:S01]  /*12f090*/  STL [R1+0x5490], R2 ;  /* 0x0054900201007387 */ /* 0x0009e20000100800 */
[----:B------:R-:W-:-:S02]  /*12f0a0*/  SHF.R.S32.HI R4, RZ, 0x1f, R27 ;  /* 0x0000001fff047819 */ /* 0x000fc4000001141b */
[----:B----4-:R-:W-:Y:S02]  /*12f0b0*/  F2FP.SATFINITE.E4M3.F32.PACK_AB_MERGE_C R2, R24, R23, RZ ;  /* 0x000000171802723e */ /* 0x010fe400048070ff */
[----:B------:R-:W4:Y:S04]  /*12f0c0*/  LDL.LU R23, [R1+0x3d0] ;  /* 0x0003d00001177983 */ /* 0x000f280000300800 */
[----:B------:R-:W4:Y:S04]  /*12f0d0*/  LDL.LU R24, [R1+0x3d4] ;  /* 0x0003d40001187983 */ /* 0x000f280000300800 */
[----:B------:R0:W-:Y:S02]  /*12f0e0*/  STL [R1+0x5494], R2 ;  /* 0x0054940201007387 */ /* 0x0001e40000100800 */
[----:B0-----:R-:W-:-:S05]  /*12f0f0*/  IADD3 R2, P1, PT, R27, R6, RZ ;  /* 0x000000061b027210 */ /* 0x001fca0007f3e0ff */
[----:B------:R-:W-:-:S05]  /*12f100*/  IMAD.X R3, R4, 0x1, R9, P1 ;  /* 0x0000000104037824 */ /* 0x000fca00008e0609 */
[----:B------:R0:W-:Y:S01]  /*12f110*/  STL.64 [R1+0x4ea8], R2 ;  /* 0x004ea80201007387 */ /* 0x0001e20000100a00 */
[----:B------:R-:W-:Y:S02]  /*12f120*/  F2FP.SATFINITE.E4M3.F32.PACK_AB_MERGE_C R5, R29, R8, RZ ;  /* 0x000000081d05723e */ /* 0x000fe400048070ff */
[----:B0-----:R-:W-:Y:S02]  /*12f130*/  F2FP.SATFINITE.E4M3.F32.PACK_AB_MERGE_C R2, R21, R20, RZ ;  /* 0x000000141502723e */ /* 0x001fe400048070ff */
[----:B------:R-:W4:Y:S04]  /*12f140*/  LDL.LU R20, [R1+0x3d8] ;  /* 0x0003d80001147983 */ /* 0x000f280000300800 */
[----:B------:R-:W4:Y:S04]  /*12f150*/  LDL.LU R21, [R1+0x3dc] ;  /* 0x0003dc0001157983 */ /* 0x000f280000300800 */
[----:B------:R0:W-:Y:S02]  /*12f160*/  STL [R1+0x5488], R2 ;  /* 0x0054880201007387 */ /* 0x0001e40000100800 */
[----:B0-----:R-:W-:-:S02]  /*12f170*/  IADD3 R2, P1, PT, R27, R10, RZ ;  /* 0x0000000a1b027210 */ /* 0x001fc40007f3e0ff */
[----:B------:R-:W-:Y:S03]  /*12f180*/  STL [R1+0x548c], R5 ;  /* 0x00548c0501007387 */ /* 0x000fe60000100800 */
[----:B------:R-:W-:-:S05]  /*12f190*/  IMAD.X R3, R4, 0x1, R11, P1 ;  /* 0x0000000104037824 */ /* 0x000fca00008e060b */
[----:B------:R0:W-:Y:S02]  /*12f1a0*/  STL.64 [R1+0x4e98], R2 ;  /* 0x004e980201007387 */ /* 0x0001e40000100a00 */
[----:B0-----:R-:W-:Y:S02]  /*12f1b0*/  F2FP.SATFINITE.E4M3.F32.PACK_AB_MERGE_C R2, R19, R18, RZ ;  /* 0x000000121302723e */ /* 0x001fe400048070ff */
[----:B------:R-:W4:Y:S04]  /*12f1c0*/  LDL.LU R18, [R1+0x3e0] ;  /* 0x0003e00001127983 */ /* 0x000f280000300800 */
[----:B------:R-:W4:Y:S04]  /*12f1d0*/  LDL.LU R19, [R1+0x3e4] ;  /* 0x0003e40001137983 */ /* 0x000f280000300800 */
[----:B------:R0:W-:Y:S02]  /*12f1e0*/  STL [R1+0x5480], R2 ;  /* 0x0054800201007387 */ /* 0x0001e40000100800 */
[----:B0-----:R-:W-:-:S02]  /*12f1f0*/  F2FP.SATFINITE.E4M3.F32.PACK_AB_MERGE_C R2, R0, R16, RZ ;  /* 0x000000100002723e */ /* 0x001fc400048070ff */
[----:B------:R-:W4:Y:S04]  /*12f200*/  LDL.LU R16, [R1+0x3e8] ;  /* 0x0003e80001107983 */ /* 0x000f280000300800 */
[----:B------:R-:W4:Y:S04]  /*12f210*/  LDL.LU R0, [R1+0x3ec] ;  /* 0x0003ec0001007983 */ /* 0x000f280000300800 */
[----:B------:R0:W-:Y:S02]  /*12f220*/  STL [R1+0x5484], R2 ;  /* 0x0054840201007387 */ /* 0x0001e40000100800 */
[----:B0-----:R-:W-:-:S02]  /*12f230*/  IADD3 R2, P1, PT, R27, R14, RZ ;  /* 0x0000000e1b027210 */ /* 0x001fc40007f3e0ff */
[----:B------:R-:W-:Y:S03]  /*12f240*/  STL.64 [R1+0x5e88], R14 ;  /* 0x005e880e01007387 */ /* 0x000fe60000100a00 */
[----:B------:R-:W-:Y:S01]  /*12f250*/  IMAD.X R3, R4, 0x1, R15, P1 ;  /* 0x0000000104037824 */ /* 0x000fe200008e060f */
[----:B------:R-:W-:-:S04]  /*12f260*/  F2FP.SATFINITE.E4M3.F32.PACK_AB_MERGE_C R5, R25, R28, RZ ;  /* 0x0000001c1905723e */ /* 0x000fc800048070ff */
[----:B------:R0:W-:Y:S04]  /*12f270*/  STL.64 [R1+0x4e80], R2 ;  /* 0x004e800201007387 */ /* 0x0001e80000100a00 */
[----:B------:R-:W-:Y:S04]  /*12f280*/  STL [R1+0x5478], R5 ;  /* 0x0054780501007387 */ /* 0x000fe80000100800 */
[----:B------:R-:W4:Y:S01]  /*12f290*/  LDL.LU R17, [R1+0x404] ;  /* 0x0004040001117983 */ /* 0x000f220000300800 */
[----:B0-----:R-:W-:-:S03]  /*12f2a0*/  IADD3 R2, P1, PT, R27, R12, RZ ;  /* 0x0000000c1b027210 */ /* 0x001fc60007f3e0ff */
[----:B------:R-:W4:Y:S02]  /*12f2b0*/  LDL.LU R28, [R1+0x408] ;  /* 0x00040800011c7983 */ /* 0x000f240000300800 */
[----:B------:R-:W-:Y:S02]  /*12f2c0*/  IMAD.X R3, R4, 0x1, R13, P1 ;  /* 0x0000000104037824 */ /* 0x000fe400008e060d */
[----:B------:R-:W4:Y:S04]  /*12f2d0*/  LDL.LU R25, [R1+0x40c] ;  /* 0x00040c0001197983 */ /* 0x000f280000300800 */
[----:B------:R-:W-:Y:S04]  /*12f2e0*/  STL.64 [R1+0x4e78], R2 ;  /* 0x004e780201007387 */ /* 0x000fe80000100a00 */
[----:B------:R0:W-:Y:S01]  /*12f2f0*/  STL.64 [R1+0x5e80], R12 ;  /* 0x005e800c01007387 */ /* 0x0001e20000100a00 */
[----:B--2---:R-:W-:Y:S01]  /*12f300*/  VIADD R27, R27, UR6 ;  /* 0x000000061b1b7c36 */ /* 0x004fe20008000000 */
[----:B------:R-:W2:Y:S02]  /*12f310*/  LDCU UR6, c[0x0][0x3b8] ;  /* 0x00007700ff0677ac */ /* 0x000ea40008000800 */
[----:B0-----:R-:W2:Y:S04]  /*12f320*/  LDL.LU R13, [R1+0x400] ;  /* 0x00040000010d7983 */ /* 0x001ea80000300800 */
[----:B------:R-:W2:Y:S04]  /*12f330*/  LDL.LU R2, [R1+0x410] ;  /* 0x0004100001027983 */ /* 0x000ea80000300800 */
[----:B------:R-:W2:Y:S01]  /*12f340*/  LDL.LU R3, [R1+0x414] ;  /* 0x0004140001037983 */ /* 0x000ea20000300800 */
[----:B------:R-:W-:-:S02]  /*12f350*/  IADD3 R14, P1, PT, R27, R6, RZ ;  /* 0x000000061b0e7210 */ /* 0x000fc40007f3e0ff */
[----:B---3--:R-:W-:-:S05]  /*12f360*/  F2FP.SATFINITE.E4M3.F32.PACK_AB_MERGE_C R4, R22, R26, RZ ;  /* 0x0000001a1604723e */ /* 0x008fca00048070ff */
[----:B------:R4:W-:Y:S04]  /*12f370*/  STL [R1+0x547c], R4 ;  /* 0x00547c0401007387 */ /* 0x0009e80000100800 */
[----:B------:R-:W3:Y:S04]  /*12f380*/  LDL.LU R5, [R1+0x418] ;  /* 0x0004180001057983 */ /* 0x000ee80000300800 */
[----:B------:R-:W3:Y:S01]  /*12f390*/  LDL.LU R7, [R1+0x41c] ;  /* 0x00041c0001077983 */ /* 0x000ee20000300800 */
[----:B----4-:R-:W-:-:S05]  /*12f3a0*/  F2FP.SATFINITE.E4M3.F32.PACK_AB_MERGE_C R4, R24, R23, RZ ;  /* 0x000000171804723e */ /* 0x010fca00048070ff */
[----:B------:R0:W-:Y:S04]  /*12f3b0*/  STL [R1+0x5470], R4 ;  /* 0x0054700401007387 */ /* 0x0001e80000100800 */
[----:B------:R-:W4:Y:S04]  /*12f3c0*/  LDL.LU R26, [R1+0x420] ;  /* 0x00042000011a7983 */ /* 0x000f280000300800 */
[----:B------:R-:W4:Y:S04]  /*12f3d0*/  LDL.LU R22, [R1+0x424] ;  /* 0x0004240001167983 */ /* 0x000f280000300800 */
[----:B------:R-:W3:Y:S04]  /*12f3e0*/  LDL.LU R23, [R1+0x428] ;  /* 0x0004280001177983 */ /* 0x000ee80000300800 */
[----:B------:R-:W3:Y:S01]  /*12f3f0*/  LDL.LU R24, [R1+0x42c] ;  /* 0x00042c0001187983 */ /* 0x000ee20000300800 */
[----:B0-----:R-:W-:-:S05]  /*12f400*/  F2FP.SATFINITE.E4M3.F32.PACK_AB_MERGE_C R4, R21, R20, RZ ;  /* 0x000000141504723e */ /* 0x001fca00048070ff */
[----:B------:R0:W-:Y:S04]  /*12f410*/  STL [R1+0x5474], R4 ;  /* 0x0054740401007387 */ /* 0x0001e80000100800 */
[----:B------:R-:W3:Y:S04]  /*12f420*/  LDL.LU R20, [R1+0x430] ;  /* 0x0004300001147983 */ /* 0x000ee80000300800 */
[----:B------:R-:W3:Y:S01]  /*12f430*/  LDL.LU R21, [R1+0x434] ;  /* 0x0004340001157983 */ /* 0x000ee20000300800 */
[----:B0-----:R-:W-:-:S05]  /*12f440*/  SHF.R.S32.HI R4, RZ, 0x1f, R27 ;  /* 0x0000001fff047819 */ /* 0x001fca000001141b */
[----:B------:R-:W-:-:S05]  /*12f450*/  IMAD.X R15, R4, 0x1, R9, P1 ;  /* 0x00000001040f7824 */ /* 0x000fca00008e0609 */
[----:B------:R0:W-:Y:S02]  /*12f460*/  STL.64 [R1+0x4e50], R14 ;  /* 0x004e500e01007387 */ /* 0x0001e40000100a00 */
[----:B0-----:R-:W-:Y:S02]  /*12f470*/  IADD3 R14, P1, PT, R27, R10, RZ ;  /* 0x0000000a1b0e7210 */ /* 0x001fe40007f3e0ff */
[----:B------:R-:W-:-:S03]  /*12f480*/  F2FP.SATFINITE.E4M3.F32.PACK_AB_MERGE_C R8, R19, R18, RZ ;  /* 0x000000121308723e */ /* 0x000fc600048070ff */
[----:B------:R-:W-:Y:S02]  /*12f490*/  IMAD.X R15, R4, 0x1, R11, P1 ;  /* 0x00000001040f7824 */ /* 0x000fe400008e060b */
[----:B------:R0:W-:Y:S04]  /*12f4a0*/  STL [R1+0x5468], R8 ;  /* 0x0054680801007387 */ /* 0x0001e80000100800 */
[----:B0-----:R-:W3:Y:S04]  /*12f4b0*/  LDL.LU R8, [R1+0x438] ;  /* 0x0004380001087983 */ /* 0x001ee80000300800 */
[----:B------:R-:W3:Y:S01]  /*12f4c0*/  LDL.LU R29, [R1+0x43c] ;  /* 0x00043c00011d7983 */ /* 0x000ee20000300800 */
[----:B------:R-:W-:-:S05]  /*12f4d0*/  F2FP.SATFINITE.E4M3.F32.PACK_AB_MERGE_C R0, R0, R16, RZ ;  /* 0x000000100000723e */ /* 0x000fca00048070ff */
[----:B------:R-:W-:Y:S04]  /*12f4e0*/  STL [R1+0x546c], R0 ;  /* 0x00546c0001007387 */ /* 0x000fe80000100800 */
[----:B------:R-:W3:Y:S04]  /*12f4f0*/  LDL.LU R18, [R1+0x440] ;  /* 0x0004400001127983 */ /* 0x000ee80000300800 */
[----:B------:R-:W3:Y:S04]  /*12f500*/  LDL.LU R19, [R1+0x444] ;  /* 0x0004440001137983 */ /* 0x000ee80000300800 */
[----:B------:R0:W-:Y:S04]  /*12f510*/  STL.64 [R1+0x4e48], R14 ;  /* 0x004e480e01007387 */ /* 0x0001e80000100a00 */
[----:B0-----:R-:W3:Y:S04]  /*12f520*/  LDL.LU.64 R14, [R1+0x5e88] ;  /* 0x005e8800010e7983 */ /* 0x001ee80000300a00 */
[----:B------:R-:W4:Y:S04]  /*12f530*/  LDL.LU R16, [R1+0x448] ;  /* 0x0004480001107983 */ /* 0x000f280000300800 */
[----:B------:R-:W4:Y:S01]  /*12f540*/  LDL.LU R0, [R1+0x44c] ;  /* 0x00044c0001007983 */ /* 0x000f220000300800 */
[----:B--2---:R-:W-:-:S02]  /*12f550*/  F2FP.SATFINITE.E4M3.F32.PACK_AB_MERGE_C R13, R17, R13, RZ ;  /* 0x0000000d110d723e */ /* 0x004fc400048070ff */
[----:B------:R-:W-:-:S03]  /*12f560*/  F2FP.SATFINITE.E4M3.F32.PACK_AB_MERGE_C R17, R25, R28, RZ ;  /* 0x0000001c1911723e */ /* 0x000fc600048070ff */
[----:B------:R0:W-:Y:S04]  /*12f570*/  STL [R1+0x5460], R13 ;  /* 0x0054600d01007387 */ /* 0x0001e80000100800 */
[----:B------:R-:W-:Y:S01]  /*12f580*/  STL [R1+0x5464], R17 ;  /* 0x0054641101007387 */ /* 0x000fe20000100800 */
[----:B---3--:R-:W-:-:S05]  /*12f590*/  IADD3 R12, P1, PT, R27, R14, RZ ;  /* 0x0000000e1b0c7210 */ /* 0x008fca0007f3e0ff */
[----:B0-----:R-:W-:-:S05]  /*12f5a0*/  IMAD.X R13, R4, 0x1, R15, P1 ;  /* 0x00000001040d7824 */ /* 0x001fca00008e060f */
[----:B------:R0:W-:Y:S04]  /*12f5b0*/  STL.64 [R1+0x4e40], R12 ;  /* 0x004e400c01007387 */ /* 0x0001e80000100a00 */
[----:B0-----:R-:W2:Y:S01]  /*12f5c0*/  LDL.LU.64 R12, [R1+0x5e80] ;  /* 0x005e8000010c7983 */ /* 0x001ea20000300a00 */
[----:B------:R-:W-:-:S03]  /*12f5d0*/  F2FP.SATFINITE.E4M3.F32.PACK_AB_MERGE_C R17, R3, R2, RZ ;  /* 0x000000020311723e */ /* 0x000fc600048070ff */
[----:B------:R-:W3:Y:S04]  /*12f5e0*/  LDL.LU R28, [R1+0x480] ;  /* 0x00048000011c7983 */ /* 0x000ee80000300800 */
[----:B------:R-:W3:Y:S04]  /*12f5f0*/  LDL.LU R25, [R1+0x484] ;  /* 0x0004840001197983 */ /* 0x000ee80000300800 */
[----:B------:R-:W-:Y:S01]  /*12f600*/  STL [R1+0x5458], R17 ;  /* 0x0054581101007387 */ /* 0x000fe20000100800 */
[----:B--2---:R-:W-:-:S05]  /*12f610*/  IADD3 R2, P1, PT, R27, R12, RZ ;  /* 0x0000000c1b027210 */ /* 0x004fca0007f3e0ff */
[----:B------:R-:W-:-:S05]  /*12f620*/  IMAD.X R3, R4, 0x1, R13, P1 ;  /* 0x0000000104037824 */ /* 0x000fca00008e060d */
[----:B------:R0:W-:Y:S01]  /*12f630*/  STL.64 [R1+0x4e38], R2 ;  /* 0x004e380201007387 */ /* 0x0001e20000100a00 */
[----:B------:R-:W-:Y:S01]  /*12f640*/  VIADD R27, R27, UR6 ;  /* 0x000000061b1b7c36 */ /* 0x000fe20008000000 */
[----:B------:R-:W2:Y:S01]  /*12f650*/  LDCU UR6, c[0x0][0x3b8] ;  /* 0x00007700ff0677ac */ /* 0x000ea20008000800 */
[----:B0-----:R-:W-:Y:S02]  /*12f660*/  F2FP.SATFINITE.E4M3.F32.PACK_AB_MERGE_C R3, R7, R5, RZ ;  /* 0x000000050703723e */ /* 0x001fe400048070ff */
[----:B----4-:R-:W-:Y:S02]  /*12f670*/  F2FP.SATFINITE.E4M3.F32.PACK_AB_MERGE_C R2, R22, R26, RZ ;  /* 0x0000001a1602723e */ /* 0x010fe400048070ff */
[----:B------:R-:W4:Y:S04]  /*12f680*/  LDL.LU R26, [R1+0x488] ;  /* 0x00048800011a7983 */ /* 0x000f280000300800 */
[----:B------:R-:W-:Y:S04]  /*12f690*/  STL [R1+0x545c], R3 ;  /* 0x00545c0301007387 */ /* 0x000fe80000100800 */
[----:B------:R-:W4:Y:S04]  /*12f6a0*/  LDL.LU R22, [R1+0x48c] ;  /* 0x00048c0001167983 */ /* 0x000f280000300800 */
[----:B------:R0:W-:Y:S01]  /*12f6b0*/  STL [R1+0x5454], R2 ;  /* 0x0054540201007387 */ /* 0x0001e20000100800 */
[----:B------:R-:W-:-:S02]  /*12f6c0*/  SHF.R.S32.HI R4, RZ, 0x1f, R27 ;  /* 0x0000001fff047819 */ /* 0x000fc4000001141b */
[----:B0-----:R-:W-:Y:S02]  /*12f6d0*/  F2FP.SATFINITE.E4M3.F32.PACK_AB_MERGE_C R2, R24, R23, RZ ;  /* 0x000000171802723e */ /* 0x001fe400048070ff */
        /* <DEDUP_REMOVED lines=26> */
[----:B---3--:R-:W-:-:S04]  /*12f880*/  F2FP.SATFINITE.E4M3.F32.PACK_AB_MERGE_C R5, R25, R28, RZ ;  /* 0x0000001c1905723e */ /* 0x008fc800048070ff */
[----:B------:R0:W-:Y:S04]  /*12f890*/  STL.64 [R1+0x4de8], R2 ;  /* 0x004de80201007387 */ /* 0x0001e80000100a00 */
[----:B------:R-:W-:Y:S04]  /*12f8a0*/  STL [R1+0x5438], R5 ;  /* 0x0054380501007387 */ /* 0x000fe80000100800 */
[----:B------:R-:W3:Y:S01]  /*12f8b0*/  LDL.LU R17, [R1+0x8c4] ;  /* 0x0008c40001117983 */ /* 0x000ee20000300800 */
[----:B0-----:R-:W-:-:S03]  /*12f8c0*/  IADD3 R2, P1, PT, R27, R12, RZ ;  /* 0x0000000c1b027210 */ /* 0x001fc60007f3e0ff */
[----:B------:R-:W3:Y:S02]  /*12f8d0*/  LDL.LU R28, [R1+0x8c8] ;  /* 0x0008c800011c7983 */ /* 0x000ee40000300800 */
[----:B------:R-:W-:Y:S02]  /*12f8e0*/  IMAD.X R3, R4, 0x1, R13, P1 ;  /* 0x0000000104037824 */ /* 0x000fe400008e060d */
[----:B------:R-:W3:Y:S04]  /*12f8f0*/  LDL.LU R25, [R1+0x8cc] ;  /* 0x0008cc0001197983 */ /* 0x000ee80000300800 */
[----:B------:R-:W-:Y:S04]  /*12f900*/  STL.64 [R1+0x4de0], R2 ;  /* 0x004de00201007387 */ /* 0x000fe80000100a00 */
[----:B------:R0:W-:Y:S01]  /*12f910*/  STL.64 [R1+0x5e70], R12 ;  /* 0x005e700c01007387 */ /* 0x0001e20000100a00 */
[----:B--2---:R-:W-:Y:S01]  /*12f920*/  VIADD R27, R27, UR6 ;  /* 0x000000061b1b7c36 */ /* 0x004fe20008000000 */
[----:B------:R-:W2:Y:S02]  /*12f930*/  LDCU UR6, c[0x0][0x3b8] ;  /* 0x00007700ff0677ac */ /* 0x000ea40008000800 */
[----:B0-----:R-:W3:Y:S04]  /*12f940*/  LDL.LU R13, [R1+0x8c0] ;  /* 0x0008c000010d7983 */ /* 0x001ee80000300800 */
[----:B------:R-:W2:Y:S04]  /*12f950*/  LDL.LU R2, [R1+0x8b0] ;  /* 0x0008b00001027983 */ /* 0x000ea80000300800 */
[----:B------:R-:W2:Y:S01]  /*12f960*/  LDL.LU R3, [R1+0x8b4] ;  /* 0x0008b40001037983 */ /* 0x000ea20000300800 */
[----:B------:R-:W-:-:S02]  /*12f970*/  IADD3 R14, P1, PT, R27, R6, RZ ;  /* 0x000000061b0e7210 */ /* 0x000fc40007f3e0ff */
[----:B----4-:R-:W-:-:S05]  /*12f980*/  F2FP.SATFINITE.E4M3.F32.PACK_AB_MERGE_C R4, R22, R26, RZ ;  /* 0x0000001a1604723e */ /* 0x010fca00048070ff */
[----:B------:R0:W-:Y:S04]  /*12f990*/  STL [R1+0x543c], R4 ;  /* 0x00543c0401007387 */ /* 0x0001e80000100800 */
[----:B------:R-:W4:Y:S04]  /*12f9a0*/  LDL.LU R5, [R1+0x8b8] ;  /* 0x0008b80001057983 */ /* 0x000f280000300800 */
[----:B------:R-:W4:Y:S01]  /*12f9b0*/  LDL.LU R7, [R1+0x8bc] ;  /* 0x0008bc0001077983 */ /* 0x000f220000300800 */
[----:B0-----:R-:W-:-:S05]  /*12f9c0*/  F2FP.SATFINITE.E4M3.F32.PACK_AB_MERGE_C R4, R24, R23, RZ ;  /* 0x000000171804723e */ /* 0x001fca00048070ff */
[----:B------:R0:W-:Y:S04]  /*12f9d0*/  STL [R1+0x95c], R4 ;  /* 0x00095c0401007387 */ /* 0x0001e80000100800 */
[----:B------:R-:W2:Y:S04]  /*12f9e0*/  LDL.LU R26, [R1+0x8a0] ;  /* 0x0008a000011a7983 */ /* 0x000ea80000300800 */
[----:B------:R-:W2:Y:S04]  /*12f9f0*/  LDL.LU R22, [R1+0x8a4] ;  /* 0x0008a40001167983 */ /* 0x000ea80000300800 */
[----:B------:R-:W2:Y:S04]  /*12fa00*/  LDL.LU R23, [R1+0x8a8] ;  /* 0x0008a80001177983 */ /* 0x000ea80000300800 */
[----:B------:R-:W2:Y:S01]  /*12fa10*/  LDL.LU R24, [R1+0x8ac] ;  /* 0x0008ac0001187983 */ /* 0x000ea20000300800 */
[----:B0-----:R-:W-:-:S05]  /*12fa20*/  F2FP.SATFINITE.E4M3.F32.PACK_AB_MERGE_C R4, R21, R20, RZ ;  /* 0x000000141504723e */ /* 0x001fca00048070ff */
[----:B------:R0:W-:Y:S04]  /*12fa30*/  STL [R1+0x8d8], R4 ;  /* 0x0008d80401007387 */ /* 0x0001e80000100800 */
[----:B------:R-:W2:Y:S04]  /*12fa40*/  LDL.LU R20, [R1+0x890] ;  /* 0x0008900001147983 */ /* 0x000ea80000300800 */
[----:B------:R-:W2:Y:S01]  /*12fa50*/  LDL.LU R21, [R1+0x894] ;  /* 0x0008940001157983 */ /* 0x000ea20000300800 */
[----:B0-----:R-:W-:-:S05]  /*12fa60*/  SHF.R.S32.HI R4, RZ, 0x1f, R27 ;  /* 0x0000001fff047819 */ /* 0x001fca000001141b */
[----:B------:R-:W-:-:S05]  /*12fa70*/  IMAD.X R15, R4, 0x1, R9, P1 ;  /* 0x00000001040f7824 */ /* 0x000fca00008e0609 */
[----:B------:R0:W-:Y:S02]  /*12fa80*/  STL.64 [R1+0x4db8], R14 ;  /* 0x004db80e01007387 */ /* 0x0001e40000100a00 */
[----:B0-----:R-:W-:Y:S02]  /*12fa90*/  IADD3 R14, P1, PT, R27, R10, RZ ;  /* 0x0000000a1b0e7210 */ /* 0x001fe40007f3e0ff */
[----:B------:R-:W-:-:S03]  /*12faa0*/  F2FP.SATFINITE.E4M3.F32.PACK_AB_MERGE_C R8, R19, R18, RZ ;  /* 0x000000121308723e */ /* 0x000fc600048070ff */
[----:B------:R-:W-:Y:S02]  /*12fab0*/  IMAD.X R15, R4, 0x1, R11, P1 ;  /* 0x00000001040f7824 */ /* 0x000fe400008e060b */
[----:B------:R0:W-:Y:S04]  /*12fac0*/  STL [R1+0x8d0], R8 ;  /* 0x0008d00801007387 */ /* 0x0001e80000100800 */
[----:B0-----:R-:W2:Y:S04]  /*12fad0*/  LDL.LU R8, [R1+0x898] ;  /* 0x0008980001087983 */ /* 0x001ea80000300800 */
[----:B------:R-:W2:Y:S01]  /*12fae0*/  LDL.LU R29, [R1+0x89c] ;  /* 0x00089c00011d7983 */ /* 0x000ea20000300800 */
[----:B------:R-:W-:-:S05]  /*12faf0*/  F2FP.SATFINITE.E4M3.F32.PACK_AB_MERGE_C R0, R0, R16, RZ ;  /* 0x000000100000723e */ /* 0x000fca00048070ff */
[----:B------:R0:W-:Y:S04]  /*12fb00*/  STL [R1+0x8d4], R0 ;  /* 0x0008d40001007387 */ /* 0x0001e80000100800 */
[----:B------:R-:W2:Y:S04]  /*12fb10*/  LDL.LU R18, [R1+0x880] ;  /* 0x0008800001127983 */ /* 0x000ea80000300800 */
[----:B------:R-:W2:Y:S04]  /*12fb20*/  LDL.LU R19, [R1+0x884] ;  /* 0x0008840001137983 */ /* 0x000ea80000300800 */
[----:B------:R-:W2:Y:S04]  /*12fb30*/  LDL.LU R16, [R1+0x888] ;  /* 0x0008880001107983 */ /* 0x000ea80000300800 */
[----:B0-----:R-:W2:Y:S04]  /*12fb40*/  LDL.LU R0, [R1+0x88c] ;  /* 0x00088c0001007983 */ /* 0x001ea80000300800 */
[----:B------:R0:W-:Y:S04]  /*12fb50*/  STL.64 [R1+0x4db0], R14 ;  /* 0x004db00e01007387 */ /* 0x0001e80000100a00 */
[----:B0-----:R-:W2:Y:S01]  /*12fb60*/  LDL.LU.64 R14, [R1+0x5e78] ;  /* 0x005e7800010e7983 */ /* 0x001ea20000300a00 */
[----:B---3--:R-:W-:-:S02]  /*12fb70*/  F2FP.SATFINITE.E4M3.F32.PACK_AB_MERGE_C R13, R17, R13, RZ ;  /* 0x0000000d110d723e */ /* 0x008fc400048070ff */
[----:B------:R-:W-:-:S03]  /*12fb80*/  F2FP.SATFINITE.E4M3.F32.PACK_AB_MERGE_C R17, R25, R28, RZ ;  /* 0x0000001c1911723e */ /* 0x000fc600048070ff */
[----:B------:R0:W-:Y:S04]  /*12fb90*/  STL [R1+0x56d0], R13 ;  /* 0x0056d00d01007387 */ /* 0x0001e80000100800 */
[----:B------:R-:W-:Y:S01]  /*12fba0*/  STL [R1+0x56d8], R17 ;  /* 0x0056d81101007387 */ /* 0x000fe20000100800 */
[----:B--2---:R-:W-:-:S05]  /*12fbb0*/  IADD3 R12, P1, PT, R27, R14, RZ ;  /* 0x0000000e1b0c7210 */ /* 0x004fca0007f3e0ff */
[----:B0-----:R-:W-:-:S05]  /*12fbc0*/  IMAD.X R13, R4, 0x1, R15, P1 ;  /* 0x00000001040d7824 */ /* 0x001fca00008e060f */
[----:B------:R0:W-:Y:S04]  /*12fbd0*/  STL.64 [R1+0x4da8], R12 ;  /* 0x004da80c01007387 */ /* 0x0001e80000100a00 */
[----:B0-----:R-:W2:Y:S01]  /*12fbe0*/  LDL.LU.64 R12, [R1+0x5e70] ;  /* 0x005e7000010c7983 */ /* 0x001ea20000300a00 */
[----:B------:R-:W-:-:S03]  /*12fbf0*/  F2FP.SATFINITE.E4M3.F32.PACK_AB_MERGE_C R17, R3, R2, RZ ;  /* 0x000000020311723e */ /* 0x000fc600048070ff */
[----:B------:R-:W3:Y:S04]  /*12fc00*/  LDL.LU R28, [R1+0x870] ;  /* 0x00087000011c7983 */ /* 0x000ee80000300800 */
[----:B------:R-:W3:Y:S04]  /*12fc10*/  LDL.LU R25, [R1+0x874] ;  /* 0x0008740001197983 */ /* 0x000ee80000300800 */
[----:B------:R-:W-:Y:S01]  /*12fc20*/  STL [R1+0x56b4], R17 ;  /* 0x0056b41101007387 */ /* 0x000fe20000100800 */
[----:B------:R-:W-:Y:S02]  /*12fc30*/  F2FP.SATFINITE.E4M3.F32.PACK_AB_MERGE_C R0, R0, R16, RZ ;  /* 0x000000100000723e */ /* 0x000fe400048070ff */
[----:B--2---:R-:W-:-:S05]  /*12fc40*/  IADD3 R2, P1, PT, R27, R12, RZ ;  /* 0x0000000c1b027210 */ /* 0x004fca0007f3e0ff */
[----:B------:R-:W-:-:S05]  /*12fc50*/  IMAD.X R3, R4, 0x1, R13, P1 ;  /* 0x0000000104037824 */ /* 0x000fca00008e060d */
[----:B------:R4:W-:Y:S01]  /*12fc60*/  STL.64 [R1+0x4da0], R2 ;  /* 0x004da00201007387 */ /* 0x0009e20000100a00 */
[----:B------:R-:W-:Y:S01]  /*12fc70*/  VIADD R27, R27, UR6 ;  /* 0x000000061b1b7c36 */ /* 0x000fe20008000000 */
[----:B------:R-:W0:Y:S01]  /*12fc80*/  LDCU UR6, c[0x0][0x3b8] ;  /* 0x00007700ff0677ac */ /* 0x000e220008000800 */
[----:B----4-:R-:W-:Y:S02]  /*12fc90*/  F2FP.SATFINITE.E4M3.F32.PACK_AB_MERGE_C R3, R7, R5, RZ ;  /* 0x000000050703723e */ /* 0x010fe400048070ff */
[----:B------:R-:W-:Y:S02]  /*12fca0*/  F2FP.SATFINITE.E4M3.F32.PACK_AB_MERGE_C R2, R22, R26, RZ ;  /* 0x0000001a1602723e */ /* 0x000fe400048070ff */
[----:B------:R-:W2:Y:S04]  /*12fcb0*/  LDL.LU R26, [R1+0x878] ;  /* 0x00087800011a7983 */ /* 0x000ea80000300800 */
[----:B------:R-:W-:Y:S04]  /*12fcc0*/  STL [R1+0x56c4], R3 ;  /* 0x0056c40301007387 */ /* 0x000fe80000100800 */
[----:B------:R-:W2:Y:S04]  /*12fcd0*/  LDL.LU R22, [R1+0x87c] ;  /* 0x00087c0001167983 */ /* 0x000ea80000300800 */
        /* <DEDUP_REMOVED lines=15> */
[----:B------:R0:W-:Y:S03]  /*12fdd0*/  STL [R1+0x567c], R5 ;  /* 0x00567c0501007387 */ /* 0x0001e60000100800 */
[----:B------:R-:W-:-:S05]  /*12fde0*/  IMAD.X R3, R4, 0x1, R11, P1 ;  /* 0x0000000104037824 */ /* 0x000fca00008e060b */
[----:B------:R1:W-:Y:S01]  /*12fdf0*/  STL.64 [R1+0x4d68], R2 ;  /* 0x004d680201007387 */ /* 0x0003e20000100a00 */
[----:B0-----:R-:W-:-:S05]  /*12fe00*/  F2FP.SATFINITE.E4M3.F32.PACK_AB_MERGE_C R5, R19, R18, RZ ;  /* 0x000000121305723e */ /* 0x001fca00048070ff */
[----:B------:R-:W-:Y:S01]  /*12fe10*/  STL [R1+0x564c], R5 ;  /* 0x00564c0501007387 */ /* 0x000fe20000100800 */
[----:B-1----:R-:W-:-:S03]  /*12fe20*/  IADD3 R2, P1, PT, R27, R14, RZ ;  /* 0x0000000e1b027210 */ /* 0x002fc60007f3e0ff */
[----:B------:R0:W-:Y:S02]  /*12fe30*/  STL [R1+0x5654], R0 ;  /* 0x0056540001007387 */ /* 0x0001e40000100800 */
[----:B------:R-:W-:Y:S02]  /*12fe40*/  IMAD.X R3, R4, 0x1, R15, P1 ;  /* 0x0000000104037824 */ /* 0x000fe400008e060f */
[----:B------:R-:W4:Y:S04]  /*12fe50*/  LDL.LU R18, [R1+0x850] ;  /* 0x0008500001127983 */ /* 0x000f280000300800 */
[----:B------:R-:W4:Y:S04]  /*12fe60*/  LDL.LU R19, [R1+0x854] ;  /* 0x0008540001137983 */ /* 0x000f280000300800 */
[----:B------:R-:W4:Y:S04]  /*12fe70*/  LDL.LU R16, [R1+0x858] ;  /* 0x0008580001107983 */ /* 0x000f280000300800 */
[----:B------:R1:W-:Y:S04]  /*12fe80*/  STL.64 [R1+0x4d50], R2 ;  /* 0x004d500201007387 */ /* 0x0003e80000100a00 */
[----:B0-----:R-:W4:Y:S01]  /*12fe90*/  LDL.LU R0, [R1+0x85c] ;  /* 0x00085c0001007983 */ /* 0x001f220000300800 */
[----:B---3--:R-:W-:-:S02]  /*12fea0*/  F2FP.SATFINITE.E4M3.F32.PACK_AB_MERGE_C R5, R25, R28, RZ ;  /* 0x0000001c1905723e */ /* 0x008fc400048070ff */
[C---:B-1----:R-:W-:Y:S01]  /*12feb0*/  IADD3 R2, P1, PT, R27.reuse, R12, RZ ;  /* 0x0000000c1b027210 */ /* 0x042fe20007f3e0ff */
[----:B------:R-:W-:Y:S04]  /*12fec0*/  STL.64 [R1+0x5e68], R14 ;  /* 0x005e680e01007387 */ /* 0x000fe80000100a00 */
[----:B------:R-:W-:Y:S01]  /*12fed0*/  IMAD.X R3, R4, 0x1, R13, P1 ;  /* 0x0000000104037824 */ /* 0x000fe200008e060d */
[----:B------:R-:W-:Y:S04]  /*12fee0*/  STL [R1+0x5618], R5 ;  /* 0x0056180501007387 */ /* 0x000fe80000100800 */
[----:B------:R-:W3:Y:S04]  /*12fef0*/  LDL.LU R17, [R1+0x844] ;  /* 0x0008440001117983 */ /* 0x000ee80000300800 */
[----:B------:R-:W3:Y:S04]  /*12ff00*/  LDL.LU R28, [R1+0x848] ;  /* 0x00084800011c7983 */ /* 0x000ee80000300800 */
[----:B------:R-:W3:Y:S04]  /*12ff10*/  LDL.LU R25, [R1+0x84c] ;  /* 0x00084c0001197983 */ /* 0x000ee80000300800 */
[----:B------:R-:W-:Y:S04]  /*12ff20*/  STL.64 [R1+0x4d48], R2 ;  /* 0x004d480201007387 */ /* 0x000fe80000100a00 */
[----:B------:R0:W-:Y:S01]  /*12ff30*/  STL.64 [R1+0x5e60], R12 ;  /* 0x005e600c01007387 */ /* 0x0001e20000100a00 */
[----:B------:R-:W-:Y:S01]  /*12ff40*/  VIADD R27, R27, UR6 ;  /* 0x000000061b1b7c36 */ /* 0x000fe20008000000 */
[----:B------:R-:W1:Y:S02]  /*12ff50*/  LDCU UR6, c[0x0][0x3b8] ;  /* 0x00007700ff0677ac */ /* 0x000e640008000800 */
[----:B0-----:R-:W3:Y:S04]  /*12ff60*/  LDL.LU R13, [R1+0x840] ;  /* 0x00084000010d7983 */ /* 0x001ee80000300800 */
[----:B------:R-:W3:Y:S04]  /*12ff70*/  LDL.LU R2, [R1+0x830] ;  /* 0x0008300001027983 */ /* 0x000ee80000300800 */
[----:B------:R-:W3:Y:S01]  /*12ff80*/  LDL.LU R3, [R1+0x834] ;  /* 0x0008340001037983 */ /* 0x000ee20000300800 */
[----:B------:R-:W-:-:S02]  /*12ff90*/  IADD3 R14, P1, PT, R27, R6, RZ ;  /* 0x000000061b0e7210 */ /* 0x000fc40007f3e0ff */
[----:B--2---:R-:W-:-:S05]  /*12ffa0*/  F2FP.SATFINITE.E4M3.F32.PACK_AB_MERGE_C R4, R22, R26, RZ ;  /* 0x0000001a1604723e */ /* 0x004fca00048070ff */
[----:B------:R4:W-:Y:S04]  /*12ffb0*/  STL [R1+0x56e4], R4 ;  /* 0x0056e40401007387 */ /* 0x0009e80000100800 */
[----:B------:R-:W2:Y:S04]  /*12ffc0*/  LDL.LU R5, [R1+0x838] ;  /* 0x0008380001057983 */ /* 0x000ea80000300800 */
[----:B------:R-:W2:Y:S01]  /*12ffd0*/  LDL.LU R7, [R1+0x83c] ;  /* 0x00083c0001077983 */ /* 0x000ea20000300800 */
[----:B----4-:R-:W-:-:S05]  /*12ffe0*/  F2FP.SATFINITE.E4M3.F32.PACK_AB_MERGE_C R4, R24, R23, RZ ;  /* 0x000000171804723e */ /* 0x010fca00048070ff */
[----:B------:R0:W-:Y:S04]  /*12fff0*/  STL [R1+0x55e0], R4 ;  /* 0x0055e00401007387 */ /* 0x0001e80000100800 */
[----:B------:R-:W4:Y:S04]  /*130000*/  LDL.LU R26, [R1+0x820] ;  /* 0x00082000011a7983 */ /* 0x000f280000300800 */
[----:B------:R-:W4:Y:S04]  /*130010*/  LDL.LU R22, [R1+0x824] ;  /* 0x0008240001167983 */ /* 0x000f280000300800 */
[----:B------:R-:W2:Y:S01]  /*130020*/  LDL.LU R23, [R1+0x828] ;  /* 0x0008280001177983 */ /* 0x000ea20000300800 */
[----:B0-----:R-:W-:-:S03]  /*130030*/  F2FP.SATFINITE.E4M3.F32.PACK_AB_MERGE_C R4, R21, R20, RZ ;  /* 0x000000141504723e */ /* 0x001fc600048070ff */
[----:B------:R-:W2:Y:S04]  /*130040*/  LDL.LU R20, [R1+0x82c] ;  /* 0x00082c0001147983 */ /* 0x000ea80000300800 */
[----:B------:R0:W-:Y:S04]  /*130050*/  STL [R1+0x55e4], R4 ;  /* 0x0055e40401007387 */ /* 0x0001e80000100800 */
[----:B------:R-:W2:Y:S04]  /*130060*/  LDL.LU R8, [R1+0x810] ;  /* 0x0008100001087983 */ /* 0x000ea80000300800 */
[----:B------:R-:W2:Y:S01]  /*130070*/  LDL.LU R29, [R1+0x814] ;  /* 0x00081400011d7983 */ /* 0x000ea20000300800 */
[----:B0-----:R-:W-:-:S03]  /*130080*/  SHF.R.S32.HI R4, RZ, 0x1f, R27 ;  /* 0x0000001fff047819 */ /* 0x001fc6000001141b */
[----:B------:R-:W2:Y:S02]  /*130090*/  LDL.LU R24, [R1+0x818] ;  /* 0x0008180001187983 */ /* 0x000ea40000300800 */
[----:B------:R-:W-:-:S05]  /*1300a0*/  IMAD.X R15, R4, 0x1, R9, P1 ;  /* 0x00000001040f7824 */ /* 0x000fca00008e0609 */
[----:B------:R0:W-:Y:S04]  /*1300b0*/  STL.64 [R1+0x4d20], R14 ;  /* 0x004d200e01007387 */ /* 0x0001e80000100a00 */
[----:B------:R-:W2:Y:S01]  /*1300c0*/  LDL.LU R21, [R1+0x81c] ;  /* 0x00081c0001157983 */ /* 0x000ea20000300800 */
[----:B0-----:R-:W-:Y:S02]  /*1300d0*/  IADD3 R14, P1, PT, R27, R10, RZ ;  /* 0x0000000a1b0e7210 */ /* 0x001fe40007f3e0ff */
[----:B------:R-:W-:-:S03]  /*1300e0*/  F2FP.SATFINITE.E4M3.F32.PACK_AB_MERGE_C R12, R19, R18, RZ ;  /* 0x00000012130c723e */ /* 0x000fc600048070ff */
[----:B------:R-:W-:Y:S01]  /*1300f0*/  IMAD.X R15, R4, 0x1, R11, P1 ;  /* 0x00000001040f7824 */ /* 0x000fe200008e060b */
[----:B------:R-:W2:Y:S04]  /*130100*/  LDL.LU R18, [R1+0x800] ;  /* 0x0008000001127983 */ /* 0x000ea80000300800 */
[----:B------:R-:W-:Y:S04]  /*130110*/  STL [R1+0x55b0], R12 ;  /* 0x0055b00c01007387 */ /* 0x000fe80000100800 */
[----:B------:R-:W2:Y:S01]  /*130120*/  LDL.LU R19, [R1+0x804] ;  /* 0x0008040001137983 */ /* 0x000ea20000300800 */
[----:B------:R-:W-:-:S05]  /*130130*/  F2FP.SATFINITE.E4M3.F32.PACK_AB_MERGE_C R0, R0, R16, RZ ;  /* 0x000000100000723e */ /* 0x000fca00048070ff */
[----:B------:R0:W-:Y:S04]  /*130140*/  STL [R1+0x55b8], R0 ;  /* 0x0055b80001007387 */ /* 0x0001e80000100800 */
        /* <DEDUP_REMOVED lines=20> */
[----:B-1----:R-:W-:Y:S01]  /*130290*/  VIADD R27, R27, UR6 ;  /* 0x000000061b1b7c36 */ /* 0x002fe20008000000 */
[----:B------:R-:W1:Y:S01]  /*1302a0*/  LDCU UR6, c[0x0][0x3b8] ;  /* 0x00007700ff0677ac */ /* 0x000e620008000800 */
[----:B0-----:R-:W-:Y:S02]  /*1302b0*/  F2FP.SATFINITE.E4M3.F32.PACK_AB_MERGE_C R3, R7, R5, RZ ;  /* 0x000000050703723e */ /* 0x001fe400048070ff */
[----:B----4-:R-:W-:Y:S02]  /*1302c0*/  F2FP.SATFINITE.E4M3.F32.PACK_AB_MERGE_C R2, R22, R26, RZ ;  /* 0x0000001a1602723e */ /* 0x010fe400048070ff */
[----:B------:R-:W2:Y:S04]  /*1302d0*/  LDL.LU R26, [R1+0x7f8] ;  /* 0x0007f800011a7983 */ /* 0x000ea80000300800 */
[----:B------:R-:W-:Y:S04]  /*1302e0*/  STL [R1+0x553c], R3 ;  /* 0x00553c0301007387 */ /* 0x000fe80000100800 */
[----:B------:R-:W2:Y:S04]  /*1302f0*/  LDL.LU R22, [R1+0x7fc] ;  /* 0x0007fc0001167983 */ /* 0x000ea80000300800 */
        /* <DEDUP_REMOVED lines=8> */
[----:B------:R0:W-:Y:S02]  /*130380*/  STL.64 [R1+0x4ce0], R2 ;  /* 0x004ce00201007387 */ /* 0x0001e40000100a00 */
[----:B0-----:R-:W-:Y:S02]  /*130390*/  F2FP.SATFINITE.E4M3.F32.PACK_AB_MERGE_C R3, R29, R8, RZ ;  /* 0x000000081d03723e */ /* 0x001fe400048070ff */
[----:B------:R-:W-:Y:S02]  /*1303a0*/  F2FP.SATFINITE.E4M3.F32.PACK_AB_MERGE_C R2, R21, R24, RZ ;  /* 0x000000181502723e */ /* 0x000fe400048070ff */
[----:B------:R-:W4:Y:S04]  /*1303b0*/  LDL.LU R24, [R1+0x7e8] ;  /* 0x0007e80001187983 */ /* 0x000f280000300800 */
[----:B------:R-:W-:Y:S04]  /*1303c0*/  STL [R1+0x880], R3 ;  /* 0x0008800301007387 */ /* 0x000fe80000100800 */
[----:B------:R-:W4:Y:S04]  /*1303d0*/  LDL.LU R21, [R1+0x7ec] ;  /* 0x0007ec0001157983 */ /* 0x000f280000300800 */
[----:B------:R0:W-:Y:S02]  /*1303e0*/  STL [R1+0x56f0], R2 ;  /* 0x0056f00201007387 */ /* 0x0001e40000100800 */
[----:B0-----:R-:W-:-:S05]  /*1303f0*/  IADD3 R2, P1, PT, R27, R10, RZ ;  /* 0x0000000a1b027210 */ /* 0x001fca0007f3e0ff */
[----:B------:R-:W-:Y:S01]  /*130400*/  IMAD.X R3, R4, 0x1, R11, P1 ;  /* 0x0000000104037824 */ /* 0x000fe200008e060b */
[----:B------:R-:W-:-:S04]  /*130410*/  F2FP.SATFINITE.E4M3.F32.PACK_AB_MERGE_C R5, R19, R18, RZ ;  /* 0x000000121305723e */ /* 0x000fc800048070ff */
[----:B------:R0:W-:Y:S04]  /*130420*/  STL.64 [R1+0x4cd0], R2 ;  /* 0x004cd00201007387 */ /* 0x0001e80000100a00 */
[----:B------:R-:W-:Y:S01]  /*130430*/  STL [R1+0x86c], R5 ;  /* 0x00086c0501007387 */ /* 0x000fe20000100800 */
[----:B0-----:R-:W-:-:S03]  /*130440*/  IADD3 R2, P1, PT, R27, R14, RZ ;  /* 0x0000000e1b027210 */ /* 0x001fc60007f3e0ff */
        /* <DEDUP_REMOVED lines=30> */
[----:B------:R-:W4:Y:S01]  /*130630*/  LDL.LU R22, [R1+0x7a4] ;  /* 0x0007a40001167983 */ /* 0x000f220000300800 */
[----:B0-----:R-:W-:-:S03]  /*130640*/  SHF.R.S32.HI R4, RZ, 0x1f, R27 ;  /* 0x0000001fff047819 */ /* 0x001fc6000001141b */
[----:B------:R-:W2:Y:S02]  /*130650*/  LDL.LU R23, [R1+0x7a8] ;  /* 0x0007a80001177983 */ /* 0x000ea40000300800 */
[----:B------:R-:W-:Y:S02]  /*130660*/  IMAD.X R15, R4, 0x1, R9, P1 ;  /* 0x00000001040f7824 */ /* 0x000fe400008e0609 */
[----:B------:R-:W2:Y:S01]  /*130670*/  LDL.LU R20, [R1+0x7ac] ;  /* 0x0007ac0001147983 */ /* 0x000ea20000300800 */
[----:B------:R-:W-:-:S05]  /*130680*/  F2FP.SATFINITE.E4M3.F32.PACK_AB_MERGE_C R8, R21, R24, RZ ;  /* 0x000000181508723e */ /* 0x000fca00048070ff */
[----:B------:R0:W-:Y:S04]  /*130690*/  STL [R1+0x56f8], R8 ;  /* 0x0056f80801007387 */ /* 0x0001e80000100800 */
[----:B0-----:R-:W2:Y:S04]  /*1306a0*/  LDL.LU R8, [R1+0x790] ;  /* 0x0007900001087983 */ /* 0x001ea80000300800 */
[----:B------:R-:W2:Y:S04]  /*1306b0*/  LDL.LU R29, [R1+0x794] ;  /* 0x00079400011d7983 */ /* 0x000ea80000300800 */
[----:B------:R-:W2:Y:S04]  /*1306c0*/  LDL.LU R24, [R1+0x798] ;  /* 0x0007980001187983 */ /* 0x000ea80000300800 */
[----:B------:R0:W-:Y:S04]  /*1306d0*/  STL.64 [R1+0x4c88], R14 ;  /* 0x004c880e01007387 */ /* 0x0001e80000100a00 */
[----:B------:R-:W2:Y:S01]  /*1306e0*/  LDL.LU R21, [R1+0x79c] ;  /* 0x00079c0001157983 */ /* 0x000ea20000300800 */
[----:B0-----:R-:W-:-:S02]  /*1306f0*/  IADD3 R14, P1, PT, R27, R10, RZ ;  /* 0x0000000a1b0e7210 */ /* 0x001fc40007f3e0ff */
        /* <DEDUP_REMOVED lines=30> */
[----:B----4-:R-:W-:-:S03]  /*1308e0*/  F2FP.SATFINITE.E4M3.F32.PACK_AB_MERGE_C R3, R22, R26, RZ ;  /* 0x0000001a1603723e */ /* 0x010fc600048070ff */
[----:B------:R0:W-:Y:S04]  /*1308f0*/  STL [R1+0x56fc], R2 ;  /* 0x0056fc0201007387 */ /* 0x0001e80000100800 */
[----:B------:R-:W-:Y:S01]  /*130900*/  STL [R1+0x7a4], R3 ;  /* 0x0007a40301007387 */ /* 0x000fe20000100800 */
[----:B------:R-:W-:-:S03]  /*130910*/  SHF.R.S32.HI R7, RZ, 0x1f, R27 ;  /* 0x0000001fff077819 */ /* 0x000fc6000001141b */
[----:B------:R-:W2:Y:S01]  /*130920*/  LDL.LU R26, [R1+0x778] ;  /* 0x00077800011a7983 */ /* 0x000ea20000300800 */
[----:B0-----:R-:W-:-:S03]  /*130930*/  F2FP.SATFINITE.E4M3.F32.PACK_AB_MERGE_C R2, R20, R23, RZ ;  /* 0x000000171402723e */ /* 0x001fc600048070ff */
[----:B------:R-:W2:Y:S04]  /*130940*/  LDL.LU R22, [R1+0x77c] ;  /* 0x00077c0001167983 */ /* 0x000ea80000300800 */
[----:B------:R0:W-:Y:S04]  /*130950*/  STL [R1+0x7a0], R2 ;  /* 0x0007a00201007387 */ /* 0x0001e80000100800 */
[----:B------:R-:W4:Y:S04]  /*130960*/  LDL.LU R23, [R1+0x760] ;  /* 0x0007600001177983 */ /* 0x000f280000300800 */
[----:B------:R-:W4:Y:S01]  /*130970*/  LDL.LU R20, [R1+0x764] ;  /* 0x0007640001147983 */ /* 0x000f220000300800 */
        /* <DEDUP_REMOVED lines=10> */
[----:B------:R-:W-:-:S05]  /*130a20*/  IMAD.X R3, R7, 0x1, R11, P1 ;  /* 0x0000000107037824 */ /* 0x000fca00008e060b */
[----:B------:R0:W-:Y:S02]  /*130a30*/  STL.64 [R1+0x4c38], R2 ;  /* 0x004c380201007387 */ /* 0x0001e40000100a00 */
[----:B0-----:R-:W-:Y:S02]  /*130a40*/  F2FP.SATFINITE.E4M3.F32.PACK_AB_MERGE_C R2, R19, R18, RZ ;  /* 0x000000121302723e */ /* 0x001fe400048070ff */
[----:B------:R-:W4:Y:S04]  /*130a50*/  LDL.LU R18, [R1+0x750] ;  /* 0x0007500001127983 */ /* 0x000f280000300800 */
[----:B------:R0:W-:Y:S04]  /*130a60*/  STL [R1+0x780], R2 ;  /* 0x0007800201007387 */ /* 0x0001e80000100800 */
[----:B------:R-:W4:Y:S01]  /*130a70*/  LDL.LU R19, [R1+0x754] ;  /* 0x0007540001137983 */ /* 0x000f220000300800 */
[----:B0-----:R-:W-:-:S03]  /*130a80*/  IADD3 R2, P1, PT, R27, R14, RZ ;  /* 0x0000000e1b027210 */ /* 0x001fc60007f3e0ff */
[----:B------:R0:W-:Y:S02]  /*130a90*/  STL [R1+0x5700], R0 ;  /* 0x0057000001007387 */ /* 0x0001e40000100800 */
[----:B------:R-:W-:Y:S02]  /*130aa0*/  IMAD.X R3, R7, 0x1, R15, P1 ;  /* 0x0000000107037824 */ /* 0x000fe400008e060f */
[----:B------:R-:W4:Y:S04]  /*130ab0*/  LDL.LU R16, [R1+0x758] ;  /* 0x0007580001107983 */ /* 0x000f280000300800 */
[----:B0-----:R-:W4:Y:S04]  /*130ac0*/  LDL.LU R0, [R1+0x75c] ;  /* 0x00075c0001007983 */ /* 0x001f280000300800 */
[----:B------:R0:W-:Y:S04]  /*130ad0*/  STL [R1+0x5e40], R14 ;  /* 0x005e400e01007387 */ /* 0x0001e80000100800 */
[----:B------:R3:W-:Y:S04]  /*130ae0*/  STL.64 [R1+0x4c20], R2 ;  /* 0x004c200201007387 */ /* 0x0007e80000100a00 */
[----:B0-----:R-:W4:Y:S01]  /*130af0*/  LDL.LU R14, [R1+0x740] ;  /* 0x00074000010e7983 */ /* 0x001f220000300800 */
[----:B------:R-:W-:-:S02]  /*130b00*/  IADD3 R4, P1, PT, R27, R12, RZ ;  /* 0x0000000c1b047210 */ /* 0x000fc40007f3e0ff */
[----:B---3--:R-:W-:-:S03]  /*130b10*/  F2FP.SATFINITE.E4M3.F32.PACK_AB_MERGE_C R2, R25, R28, RZ ;  /* 0x0000001c1902723e */ /* 0x008fc600048070ff */
[----:B------:R-:W-:Y:S02]  /*130b20*/  IMAD.X R5, R7, 0x1, R13, P1 ;  /* 0x0000000107057824 */ /* 0x000fe400008e060d */
[----:B-1----:R-:W-:Y:S01]  /*130b30*/  VIADD R27, R27, UR6 ;  /* 0x000000061b1b7c36 */ /* 0x002fe20008000000 */
[----:B------:R-:W0:Y:S01]  /*130b40*/  LDCU UR6, c[0x0][0x3b8] ;  /* 0x00007700ff0677ac */ /* 0x000e220008000800 */
[----:B--2---:R-:W-:Y:S02]  /*130b50*/  F2FP.SATFINITE.E4M3.F32.PACK_AB_MERGE_C R7, R22, R26, RZ ;  /* 0x0000001a1607723e */ /* 0x004fe400048070ff */
[----:B----4-:R-:W-:Y:S01]  /*130b60*/  F2FP.SATFINITE.E4M3.F32.PACK_AB_MERGE_C R8, R21, R24, RZ ;  /* 0x000000181508723e */ /* 0x010fe200048070ff */
[----:B------:R-:W-:Y:S04]  /*130b70*/  STL.64 [R1+0x5e48], R14 ;  /* 0x005e480e01007387 */ /* 0x000fe80000100a00 */
[----:B------:R1:W-:Y:S04]  /*130b80*/  STL [R1+0x770], R2 ;  /* 0x0007700201007387 */ /* 0x0003e80000100800 */
[----:B------:R-:W2:Y:S04]  /*130b90*/  LDL.LU R17, [R1+0x744] ;  /* 0x0007440001117983 */ /* 0x000ea80000300800 */
[----:B-1----:R-:W3:Y:S04]  /*130ba0*/  LDL.LU R2, [R1+0x748] ;  /* 0x0007480001027983 */ /* 0x002ee80000300800 */
[----:B------:R-:W3:Y:S04]  /*130bb0*/  LDL.LU R3, [R1+0x74c] ;  /* 0x00074c0001037983 */ /* 0x000ee80000300800 */
[----:B------:R-:W4:Y:S04]  /*130bc0*/  LDL.LU R28, [R1+0x730] ;  /* 0x00073000011c7983 */ /* 0x000f280000300800 */
[----:B------:R-:W4:Y:S04]  /*130bd0*/  LDL.LU R25, [R1+0x734] ;  /* 0x0007340001197983 */ /* 0x000f280000300800 */
[----:B------:R1:W-:Y:S01]  /*130be0*/  STL.64 [R1+0x4c18], R4 ;  /* 0x004c180401007387 */ /* 0x0003e20000100a00 */
[----:B------:R-:W-:-:S02]  /*130bf0*/  IADD3 R14, P1, PT, R27, R6, RZ ;  /* 0x000000061b0e7210 */ /* 0x000fc40007f3e0ff */
[----:B-1----:R-:W-:Y:S01]  /*130c00*/  F2FP.SATFINITE.E4M3.F32.PACK_AB_MERGE_C R4, R20, R23, RZ ;  /* 0x000000171404723e */ /* 0x002fe200048070ff */
[----:B------:R-:W2:Y:S04]  /*130c10*/  LDL.LU R5, [R1+0x738] ;  /* 0x0007380001057983 */ /* 0x000ea80000300800 */
[----:B------:R1:W-:Y:S04]  /*130c20*/  STL [R1+0x774], R7 ;  /* 0x0007740701007387 */ /* 0x0003e80000100800 */
[----:B-1----:R-:W2:Y:S04]  /*130c30*/  LDL.LU R7, [R1+0x73c] ;  /* 0x00073c0001077983 */ /* 0x002ea80000300800 */
[----:B------:R1:W-:Y:S04]  /*130c40*/  STL [R1+0x760], R4 ;  /* 0x0007600401007387 */ /* 0x0003e80000100800 */
[----:B------:R-:W2:Y:S04]  /*130c50*/  LDL.LU R26, [R1+0x720] ;  /* 0x00072000011a7983 */ /* 0x000ea80000300800 */
[----:B------:R-:W2:Y:S01]  /*130c60*/  LDL.LU R22, [R1+0x724] ;  /* 0x0007240001167983 */ /* 0x000ea20000300800 */
[----:B-1----:R-:W-:-:S03]  /*130c70*/  SHF.R.S32.HI R4, RZ, 0x1f, R27 ;  /* 0x0000001fff047819 */ /* 0x002fc6000001141b */
[----:B------:R-:W2:Y:S02]  /*130c80*/  LDL.LU R23, [R1+0x728] ;  /* 0x0007280001177983 */ /* 0x000ea40000300800 */
[----:B------:R-:W-:Y:S02]  /*130c90*/  IMAD.X R15, R4, 0x1, R9, P1 ;  /* 0x00000001040f7824 */ /* 0x000fe400008e0609 */
[----:B------:R-:W2:Y:S04]  /*130ca0*/  LDL.LU R20, [R1+0x72c] ;  /* 0x00072c0001147983 */ /* 0x000ea80000300800 */
[----:B------:R1:W-:Y:S04]  /*130cb0*/  STL [R1+0x764], R8 ;  /* 0x0007640801007387 */ /* 0x0003e80000100800 */
[----:B-1----:R-:W2:Y:S04]  /*130cc0*/  LDL.LU R8, [R1+0x710] ;  /* 0x0007100001087983 */ /* 0x002ea80000300800 */
[----:B------:R-:W2:Y:S04]  /*130cd0*/  LDL.LU R29, [R1+0x714] ;  /* 0x00071400011d7983 */ /* 0x000ea80000300800 */
[----:B------:R-:W2:Y:S04]  /*130ce0*/  LDL.LU R24, [R1+0x718] ;  /* 0x0007180001187983 */ /* 0x000ea80000300800 */
[----:B------:R1:W-:Y:S04]  /*130cf0*/  STL.64 [R1+0x4c00], R14 ;  /* 0x004c000e01007387 */ /* 0x0003e80000100a00 */
[----:B------:R-:W2:Y:S01]  /*130d00*/  LDL.LU R21, [R1+0x71c] ;  /* 0x00071c0001157983 */ /* 0x000ea20000300800 */
[----:B-1----:R-:W-:-:S03]  /*130d10*/  F2FP.SATFINITE.E4M3.F32.PACK_AB_MERGE_C R14, R19, R18, RZ ;  /* 0x00000012130e723e */ /* 0x002fc600048070ff */
[----:B------:R-:W2:Y:S04]  /*130d20*/  LDL.LU R18, [R1+0x700] ;  /* 0x0007000001127983 */ /* 0x000ea80000300800 */
[----:B------:R1:W-:Y:S01]  /*130d30*/  STL [R1+0x750], R14 ;  /* 0x0007500e01007387 */ /* 0x0003e20000100800 */
[----:B------:R-:W-:-:S03]  /*130d40*/  F2FP.SATFINITE.E4M3.F32.PACK_AB_MERGE_C R0, R0, R16, RZ ;  /* 0x000000100000723e */ /* 0x000fc600048070ff */
[----:B------:R-:W2:Y:S01]  /*130d50*/  LDL.LU R19, [R1+0x704] ;  /* 0x0007040001137983 */ /* 0x000ea20000300800 */
[----:B-1----:R-:W-:-:S03]  /*130d60*/  IADD3 R14, P1, PT, R27, R10, RZ ;  /* 0x0000000a1b0e7210 */ /* 0x002fc60007f3e0ff */
[----:B------:R-:W-:Y:S02]  /*130d70*/  STL [R1+0x5704], R0 ;  /* 0x0057040001007387 */ /* 0x000fe40000100800 */
[----:B------:R-:W-:-:S05]  /*130d80*/  IMAD.X R15, R4, 0x1, R11, P1 ;  /* 0x00000001040f7824 */ /* 0x000fca00008e060b */
[----:B------:R1:W-:Y:S04]  /*130d90*/  STL.64 [R1+0x4be8], R14 ;  /* 0x004be80e01007387 */ /* 0x0003e80000100a00 */
[----:B-1----:R-:W2:Y:S04]  /*130da0*/  LDL.LU.64 R14, [R1+0x5e48] ;  /* 0x005e4800010e7983 */ /* 0x002ea80000300a00 */
[----:B------:R-:W3:Y:S04]  /*130db0*/  LDL.LU R16, [R1+0x708] ;  /* 0x0007080001107983 */ /* 0x000ee80000300800 */
[----:B------:R-:W3:Y:S01]  /*130dc0*/  LDL.LU R0, [R1+0x70c] ;  /* 0x00070c0001007983 */ /* 0x000ee20000300800 */
[----:B--2---:R-:W-:-:S03]  /*130dd0*/  F2FP.SATFINITE.E4M3.F32.PACK_AB_MERGE_C R17, R17, R14, RZ ;  /* 0x0000000e1111723e */ /* 0x004fc600048070ff */
[----:B------:R-:W2:Y:S04]  /*130de0*/  LDL.LU R14, [R1+0x5e40] ;  /* 0x005e4000010e7983 */ /* 0x000ea80000300800 */
[----:B------:R3:W-:Y:S02]  /*130df0*/  STL [R1+0x744], R17 ;  /* 0x0007441101007387 */ /* 0x0007e40000100800 */
[----:B---3--:R-:W-:-:S05]  /*130e00*/  F2FP.SATFINITE.E4M3.F32.PACK_AB_MERGE_C R17, R3, R2, RZ ;  /* 0x000000020311723e */ /* 0x008fca00048070ff */
[----:B------:R4:W-:Y:S02]  /*130e10*/  STL [R1+0x740], R17 ;  /* 0x0007401101007387 */ /* 0x0009e40000100800 */
[----:B----4-:R-:W-:Y:S02]  /*130e20*/  F2FP.SATFINITE.E4M3.F32.PACK_AB_MERGE_C R17, R25, R28, RZ ;  /* 0x0000001c1911723e */ /* 0x010fe400048070ff */
[----:B------:R-:W-:Y:S02]  /*130e30*/  F2FP.SATFINITE.E4M3.F32.PACK_AB_MERGE_C R0, R0, R16, RZ ;  /* 0x000000100000723e */ /* 0x000fe400048070ff */
[----:B--2---:R-:W-:-:S05]  /*130e40*/  IADD3 R2, P1, PT, R27, R14, RZ ;  /* 0x0000000e1b027210 */ /* 0x004fca0007f3e0ff */
[----:B------:R-:W-:-:S05]  /*130e50*/  IMAD.X R3, R4, 0x1, R15, P1 ;  /* 0x0000000104037824 */ /* 0x000fca00008e060f */
[----:B------:R1:W-:Y:S04]  /*130e60*/  STL.64 [R1+0x4be0], R2 ;  /* 0x004be00201007387 */ /* 0x0003e80000100a00 */
[----:B------:R-:W-:Y:S04]  /*130e70*/  STL [R1+0x730], R17 ;  /* 0x0007301101007387 */ /* 0x000fe80000100800 */
[----:B------:R-:W2:Y:S01]  /*130e80*/  LDL.LU R28, [R1+0x6f0] ;  /* 0x0006f000011c7983 */ /* 0x000ea20000300800 */
[----:B-1----:R-:W-:-:S03]  /*130e90*/  IADD3 R2, P1, PT, R27, R12, RZ ;  /* 0x0000000c1b027210 */ /* 0x002fc60007f3e0ff */
[----:B------:R-:W2:Y:S02]  /*130ea0*/  LDL.LU R25, [R1+0x6f4] ;  /* 0x0006f40001197983 */ /* 0x000ea40000300800 */
[----:B------:R-:W-:Y:S02]  /*130eb0*/  IMAD.X R3, R4, 0x1, R13, P1 ;  /* 0x0000000104037824 */ /* 0x000fe400008e060d */
[----:B0-----:R-:W-:Y:S01]  /*130ec0*/  VIADD R27, R27, UR6 ;  /* 0x000000061b1b7c36 */ /* 0x001fe20008000000 */
[----:B------:R-:W0:Y:S02]  /*130ed0*/  LDCU UR6, c[0x0][0x3b8] ;  /* 0x00007700ff0677ac */ /* 0x000e240008000800 */
[----:B------:R1:W-:Y:S02]  /*130ee0*/  STL.64 [R1+0x4bd8], R2 ;  /* 0x004bd80201007387 */ /* 0x0003e40000100a00 */
[----:B------:R-:W-:Y:S02]  /*130ef0*/  IADD3 R4, P1, PT, R27, R6, RZ ;  /* 0x000000061b047210 */ /* 0x000fe40007f3e0ff */
[----:B-1----:R-:W-:-:S02]  /*130f00*/  F2FP.SATFINITE.E4M3.F32.PACK_AB_MERGE_C R2, R7, R5, RZ ;  /* 0x000000050702723e */ /* 0x002fc400048070ff */
[----:B------:R-:W-:-:S03]  /*130f10*/  F2FP.SATFINITE.E4M3.F32.PACK_AB_MERGE_C R3, R22, R26, RZ ;  /* 0x0000001a1603723e */ /* 0x000fc600048070ff */
[----:B------:R1:W-:Y:S04]  /*130f20*/  STL [R1+0x734], R2 ;  /* 0x0007340201007387 */ /* 0x0003e80000100800 */
[----:B------:R3:W-:Y:S04]  /*130f30*/  STL [R1+0x720], R3 ;  /* 0x0007200301007387 */ /* 0x0007e80000100800 */
[----:B------:R-:W4:Y:S01]  /*130f40*/  LDL.LU R26, [R1+0x6f8] ;  /* 0x0006f800011a7983 */ /* 0x000f220000300800 */
[----:B-1----:R-:W-:-:S03]  /*130f50*/  F2FP.SATFINITE.E4M3.F32.PACK_AB_MERGE_C R2, R20, R23, RZ ;  /* 0x000000171402723e */ /* 0x002fc600048070ff */
[----:B------:R-:W4:Y:S01]  /*130f60*/  LDL.LU R22, [R1+0x6fc] ;  /* 0x0006fc0001167983 */ /* 0x000f220000300800 */
[----:B---3--:R-:W-:-:S03]  /*130f70*/  SHF.R.S32.HI R3, RZ, 0x1f, R27 ;  /* 0x0000001fff037819 */ /* 0x008fc6000001141b */
[----:B------:R1:W-:Y:S02]  /*130f80*/  STL [R1+0x5708], R2 ;  /* 0x0057080201007387 */ /* 0x0003e40000100800 */
[----:B------:R-:W-:Y:S02]  /*130f90*/  IMAD.X R5, R3, 0x1, R9, P1 ;  /* 0x0000000103057824 */ /* 0x000fe400008e0609 */
[----:B------:R-:W3:Y:S04]  /*130fa0*/  LDL.LU R23, [R1+0x6e0] ;  /* 0x0006e00001177983 */ /* 0x000ee80000300800 */
[----:B------:R-:W3:Y:S04]  /*130fb0*/  LDL.LU R20, [R1+0x6e4] ;  /* 0x0006e40001147983 */ /* 0x000ee80000300800 */
[----:B------:R0:W-:Y:S01]  /*130fc0*/  STL.64 [R1+0x4bb0], R4 ;  /* 0x004bb00401007387 */ /* 0x0001e20000100a00 */
[----:B-1----:R-:W-:-:S02]  /*130fd0*/  F2FP.SATFINITE.E4M3.F32.PACK_AB_MERGE_C R2, R21, R24, RZ ;  /* 0x000000181502723e */ /* 0x002fc400048070ff */
[----:B0-----:R-:W-:Y:S02]  /*130fe0*/  F2FP.SATFINITE.E4M3.F32.PACK_AB_MERGE_C R4, R29, R8, RZ ;  /* 0x000000081d04723e */ /* 0x001fe400048070ff */
[----:B------:R-:W3:Y:S04]  /*130ff0*/  LDL.LU R8, [R1+0x6e8] ;  /* 0x0006e80001087983 */ /* 0x000ee80000300800 */
[----:B------:R0:W-:Y:S04]  /*131000*/  STL [R1+0x714], R4 ;  /* 0x0007140401007387 */ /* 0x0001e80000100800 */
[----:B------:R-:W3:Y:S01]  /*131010*/  LDL.LU R29, [R1+0x6ec] ;  /* 0x0006ec00011d7983 */ /* 0x000ee20000300800 */
[----:B0-----:R-:W-:-:S03]  /*131020*/  IADD3 R4, P1, PT, R27, R10, RZ ;  /* 0x0000000a1b047210 */ /* 0x001fc60007f3e0ff */
[----:B------:R0:W-:Y:S04]  /*131030*/  STL [R1+0x710], R2 ;  /* 0x0007100201007387 */ /* 0x0001e80000100800 */
[----:B------:R-:W3:Y:S01]  /*131040*/  LDL.LU R21, [R1+0x460] ;  /* 0x0004600001157983 */ /* 0x000ee20000300800 */
[----:B------:R-:W-:Y:S01]  /*131050*/  IMAD.X R5, R3, 0x1, R11, P1 ;  /* 0x0000000103057824 */ /* 0x000fe200008e060b */
[----:B0-----:R-:W-:Y:S02]  /*131060*/  F2FP.SATFINITE.E4M3.F32.PACK_AB_MERGE_C R2, R19, R18, RZ ;  /* 0x000000121302723e */ /* 0x001fe400048070ff */
[----:B------:R-:W3:Y:S04]  /*131070*/  LDL.LU R19, [R1+0x464] ;  /* 0x0004640001137983 */ /* 0x000ee80000300800 */
[----:B------:R0:W-:Y:S04]  /*131080*/  STL.64 [R1+0x4ba8], R4 ;  /* 0x004ba80401007387 */ /* 0x0001e80000100a00 */
[----:B------:R1:W-:Y:S04]  /*131090*/  STL [R1+0x700], R2 ;  /* 0x0007000201007387 */ /* 0x0003e80000100800 */
[----:B------:R1:W-:Y:S01]  /*1310a0*/  STL [R1+0x704], R0 ;  /* 0x0007040001007387 */ /* 0x0003e20000100800 */
[----:B0-----:R-:W-:-:S03]  /*1310b0*/  IADD3 R4, P1, PT, R27, R14, RZ ;  /* 0x0000000e1b047210 */ /* 0x001fc60007f3e0ff */
[----:B------:R-:W3:Y:S04]  /*1310c0*/  LDL.LU R17, [R1+0x468] ;  /* 0x0004680001117983 */ /* 0x000ee80000300800 */
[----:B-1----:R-:W3:Y:S01]  /*1310d0*/  LDL.LU R2, [R1+0x46c] ;  /* 0x00046c0001027983 */ /* 0x002ee20000300800 */
[----:B------:R-:W-:-:S03]  /*1310e0*/  IMAD.X R5, R3, 0x1, R15, P1 ;  /* 0x0000000103057824 */ /* 0x000fc600008e060f */
[----:B------:R-:W3:Y:S04]  /*1310f0*/  LDL.LU R24, [R1+0x6d0] ;  /* 0x0006d00001187983 */ /* 0x000ee80000300800 */
[----:B------:R0:W-:Y:S04]  /*131100*/  STL.64 [R1+0x4b98], R4 ;  /* 0x004b980401007387 */ /* 0x0001e80000100a00 */
[----:B------:R-:W3:Y:S04]  /*131110*/  LDL.LU R18, [R1+0x6d4] ;  /* 0x0006d40001127983 */ /* 0x000ee80000300800 */
[----:B------:R-:W3:Y:S04]  /*131120*/  LDL.LU R16, [R1+0x6d8] ;  /* 0x0006d80001107983 */ /* 0x000ee80000300800 */
[----:B------:R-:W3:Y:S01]  /*131130*/  LDL.LU R0, [R1+0x6dc] ;  /* 0x0006dc0001007983 */ /* 0x000ee20000300800 */
[----:B0-----:R-:W-:-:S05]  /*131140*/  IADD3 R4, P1, PT, R27, R12, RZ ;  /* 0x0000000c1b047210 */ /* 0x001fca0007f3e0ff */
[----:B------:R-:W-:Y:S02]  /*131150*/  IMAD.X R5, R3, 0x1, R13, P1 ;  /* 0x0000000103057824 */ /* 0x000fe400008e060d */
[----:B------:R-:W-:Y:S01]  /*131160*/  VIADD R27, R27, UR6 ;  /* 0x000000061b1b7c36 */ /* 0x000fe20008000000 */
[----:B------:R-:W0:Y:S01]  /*131170*/  LDCU UR6, c[0x0][0x3b8] ;  /* 0x00007700ff0677ac */ /* 0x000e220008000800 */
[----:B--2---:R-:W-:-:S05]  /*131180*/  F2FP.SATFINITE.E4M3.F32.PACK_AB_MERGE_C R7, R25, R28, RZ ;  /* 0x0000001c1907723e */ /* 0x004fca00048070ff */
[----:B------:R-:W-:Y:S04]  /*131190*/  STL [R1+0x6f0], R7 ;  /* 0x0006f00701007387 */ /* 0x000fe80000100800 */
[----:B------:R1:W-:Y:S04]  /*1311a0*/  STL.64 [R1+0x5e38], R12 ;  /* 0x005e380c01007387 */ /* 0x0003e80000100a00 */
[----:B------:R-:W2:Y:S04]  /*1311b0*/  LDL.LU R3, [R1+0x6c0] ;  /* 0x0006c00001037983 */ /* 0x000ea80000300800 */
[----:B------:R-:W2:Y:S04]  /*1311c0*/  LDL.LU R25, [R1+0x6c4] ;  /* 0x0006c40001197983 */ /* 0x000ea80000300800 */
[----:B------:R0:W-:Y:S01]  /*1311d0*/  STL.64 [R1+0x4b90], R4 ;  /* 0x004b900401007387 */ /* 0x0001e20000100a00 */
[----:B-1----:R-:W-:-:S02]  /*1311e0*/  IADD3 R12, P1, PT, R27, R6, RZ ;  /* 0x000000061b0c7210 */ /* 0x002fc40007f3e0ff */
[----:B----4-:R-:W-:-:S05]  /*1311f0*/  F2FP.SATFINITE.E4M3.F32.PACK_AB_MERGE_C R28, R22, R26, RZ ;  /* 0x0000001a161c723e */ /* 0x010fca00048070ff */
[----:B------:R-:W-:Y:S04]  /*131200*/  STL [R1+0x5910], R28 ;  /* 0x0059101c01007387 */ /* 0x000fe80000100800 */
[----:B0-----:R-:W4:Y:S01]  /*131210*/  LDL.LU R4, [R1+0x6c8] ;  /* 0x0006c80001047983 */ /* 0x001f220000300800 */
[----:B---3--:R-:W-:-:S03]  /*131220*/  F2FP.SATFINITE.E4M3.F32.PACK_AB_MERGE_C R7, R20, R23, RZ ;  /* 0x000000171407723e */ /* 0x008fc600048070ff */
[----:B------:R-:W4:Y:S04]  /*131230*/  LDL.LU R5, [R1+0x6cc] ;  /* 0x0006cc0001057983 */ /* 0x000f280000300800 */
[----:B------:R0:W-:Y:S04]  /*131240*/  STL [R1+0x48c], R7 ;  /* 0x00048c0701007387 */ /* 0x0001e80000100800 */
[----:B------:R-:W3:Y:S04]  /*131250*/  LDL.LU R26, [R1+0x6b0] ;  /* 0x0006b000011a7983 */ /* 0x000ee80000300800 */
[----:B------:R-:W3:Y:S01]  /*131260*/  LDL.LU R22, [R1+0x6b4] ;  /* 0x0006b40001167983 */ /* 0x000ee20000300800 */
[----:B0-----:R-:W-:-:S03]  /*131270*/  SHF.R.S32.HI R7, RZ, 0x1f, R27 ;  /* 0x0000001fff077819 */ /* 0x001fc6000001141b */
[----:B------:R-:W3:Y:S02]  /*131280*/  LDL.LU R23, [R1+0x6b8] ;  /* 0x0006b80001177983 */ /* 0x000ee40000300800 */
[----:B------:R-:W-:Y:S02]  /*131290*/  IMAD.X R13, R7, 0x1, R9, P1 ;  /* 0x00000001070d7824 */ /* 0x000fe400008e0609 */
[----:B------:R-:W3:Y:S01]  /*1312a0*/  LDL.LU R20, [R1+0x6bc] ;  /* 0x0006bc0001147983 */ /* 0x000ee20000300800 */
[----:B------:R-:W-:-:S05]  /*1312b0*/  F2FP.SATFINITE.E4M3.F32.PACK_AB_MERGE_C R8, R29, R8, RZ ;  /* 0x000000081d08723e */ /* 0x000fca00048070ff */
[----:B------:R0:W-:Y:S04]  /*1312c0*/  STL [R1+0x488], R8 ;  /* 0x0004880801007387 */ /* 0x0001e80000100800 */
[----:B------:R1:W-:Y:S04]  /*1312d0*/  STL.64 [R1+0x4b70], R12 ;  /* 0x004b700c01007387 */ /* 0x0003e80000100a00 */
[----:B0-----:R-:W3:Y:S04]  /*1312e0*/  LDL.LU R8, [R1+0x6a0] ;  /* 0x0006a00001087983 */ /* 0x001ee80000300800 */
[----:B------:R-:W3:Y:S01]  /*1312f0*/  LDL.LU R29, [R1+0x6a4] ;  /* 0x0006a400011d7983 */ /* 0x000ee20000300800 */
[----:B-1----:R-:W-:-:S05]  /*131300*/  F2FP.SATFINITE.E4M3.F32.PACK_AB_MERGE_C R12, R19, R21, RZ ;  /* 0x00000015130c723e */ /* 0x002fca00048070ff */
[----:B------:R0:W-:Y:S04]  /*131310*/  STL [R1+0x570c], R12 ;  /* 0x00570c0c01007387 */ /* 0x0001e80000100800 */
[----:B------:R-:W3:Y:S04]  /*131320*/  LDL.LU R21, [R1+0x6a8] ;  /* 0x0006a80001157983 */ /* 0x000ee80000300800 */
[----:B------:R-:W3:Y:S01]  /*131330*/  LDL.LU R19, [R1+0x6ac] ;  /* 0x0006ac0001137983 */ /* 0x000ee20000300800 */
[----:B0-----:R-:W-:Y:S02]  /*131340*/  IADD3 R12, P1, PT, R27, R10, RZ ;  /* 0x0000000a1b0c7210 */ /* 0x001fe40007f3e0ff */
[----:B------:R-:W-:-:S03]  /*131350*/  F2FP.SATFINITE.E4M3.F32.PACK_AB_MERGE_C R2, R2, R17, RZ ;  /* 0x000000110202723e */ /* 0x000fc600048070ff */
[----:B------:R-:W-:Y:S02]  /*131360*/  IMAD.X R13, R7, 0x1, R11, P1 ;  /* 0x00000001070d7824 */ /* 0x000fe400008e060b */
[----:B------:R-:W-:Y:S04]  /*131370*/  STL [R1+0x5710], R2 ;  /* 0x0057100201007387 */ /* 0x000fe80000100800 */
[----:B------:R0:W-:Y:S02]  /*131380*/  STL.64 [R1+0x4b60], R12 ;  /* 0x004b600c01007387 */ /* 0x0001e40000100a00 */
[----:B0-----:R-:W-:Y:S02]  /*131390*/  F2FP.SATFINITE.E4M3.F32.PACK_AB_MERGE_C R12, R18, R24, RZ ;  /* 0x00000018120c723e */ /* 0x001fe400048070ff */
[----:B------:R-:W-:-:S02]  /*1313a0*/  F2FP.SATFINITE.E4M3.F32.PACK_AB_MERGE_C R2, R0, R16, RZ ;  /* 0x000000100002723e */ /* 0x000fc400048070ff */
[----:B------:R-:W3:Y:S04]  /*1313b0*/  LDL.LU R16, [R1+0x690] ;  /* 0x0006900001107983 */ /* 0x000ee80000300800 */
[----:B------:R0:W-:Y:S04]  /*1313c0*/  STL [R1+0x5694], R12 ;  /* 0x0056940c01007387 */ /* 0x0001e80000100800 */
[----:B------:R-:W3:Y:S01]  /*1313d0*/  LDL.LU R0, [R1+0x694] ;  /* 0x0006940001007983 */ /* 0x000ee20000300800 */
[----:B0-----:R-:W-:-:S03]  /*1313e0*/  IADD3 R12, P1, PT, R27, R14, RZ ;  /* 0x0000000e1b0c7210 */ /* 0x001fc60007f3e0ff */
[----:B------:R-:W-:Y:S02]  /*1313f0*/  STL [R1+0x5698], R2 ;  /* 0x0056980201007387 */ /* 0x000fe40000100800 */
[----:B------:R-:W-:Y:S02]  /*131400*/  IMAD.X R13, R7, 0x1, R15, P1 ;  /* 0x00000001070d7824 */ /* 0x000fe400008e060f */
[----:B------:R-:W3:Y:S04]  /*131410*/  LDL.LU R24, [R1+0x698] ;  /* 0x0006980001187983 */ /* 0x000ee80000300800 */
[----:B------:R-:W3:Y:S04]  /*131420*/  LDL.LU R18, [R1+0x69c] ;  /* 0x00069c0001127983 */ /* 0x000ee80000300800 */
[----:B------:R0:W-:Y:S04]  /*131430*/  STL.64 [R1+0x4b48], R12 ;  /* 0x004b480c01007387 */ /* 0x0001e80000100a00 */
[----:B0-----:R-:W3:Y:S01]  /*131440*/  LDL.LU.64 R12, [R1+0x5e38] ;  /* 0x005e3800010c7983 */ /* 0x001ee20000300a00 */
[----:B--2---:R-:W-:-:S05]  /*131450*/  F2FP.SATFINITE.E4M3.F32.PACK_AB_MERGE_C R17, R25, R3, RZ ;  /* 0x000000031911723e */ /* 0x004fca00048070ff */
[----:B------:R-:W-:Y:S01]  /*131460*/  STL [R1+0x5674], R17 ;  /* 0x0056741101007387 */ /* 0x000fe20000100800 */
[----:B---3--:R-:W-:-:S05]  /*131470*/  IADD3 R2, P1, PT, R27, R12, RZ ;  /* 0x0000000c1b027210 */ /* 0x008fca0007f3e0ff */
[----:B------:R-:W-:Y:S02]  /*131480*/  IMAD.X R3, R7, 0x1, R13, P1 ;  /* 0x0000000107037824 */ /* 0x000fe400008e060d */
[----:B------:R-:W2:Y:S04]  /*131490*/  LDL.LU R7, [R1+0x680] ;  /* 0x0006800001077983 */ /* 0x000ea80000300800 */
[----:B------:R-:W2:Y:S04]  /*1314a0*/  LDL.LU R25, [R1+0x684] ;  /* 0x0006840001197983 */ /* 0x000ea80000300800 */
[----:B------:R4:W-:Y:S02]  /*1314b0*/  STL.64 [R1+0x4b40], R2 ;  /* 0x004b400201007387 */ /* 0x0009e40000100a00 */
[----:B----4-:R-:W-:-:S02]  /*1314c0*/  F2FP.SATFINITE.E4M3.F32.PACK_AB_MERGE_C R2, R5, R4, RZ ;  /* 0x000000040502723e */ /* 0x010fc400048070ff */
[----:B------:R-:W-:-:S03]  /*1314d0*/  F2FP.SATFINITE.E4M3.F32.PACK_AB_MERGE_C R3, R22, R26, RZ ;  /* 0x0000001a1603723e */ /* 0x000fc600048070ff */
[----:B------:R0:W-:Y:S04]  /*1314e0*/  STL [R1+0x5668], R2 ;  /* 0x0056680201007387 */ /* 0x0001e80000100800 */
[----:B------:R1:W-:Y:S04]  /*1314f0*/  STL [R1+0x5648], R3 ;  /* 0x0056480301007387 */ /* 0x0003e80000100800 */
[----:B------:R-:W3:Y:S01]  /*131500*/  LDL.LU R26, [R1+0x688] ;  /* 0x00068800011a7983 */ /* 0x000ee20000300800 */
[----:B0-----:R-:W-:-:S03]  /*131510*/  F2FP.SATFINITE.E4M3.F32.PACK_AB_MERGE_C R2, R20, R23, RZ ;  /* 0x000000171402723e */ /* 0x001fc600048070ff */
[----:B------:R-:W4:Y:S04]  /*131520*/  LDL.LU R22, [R1+0x68c] ;  /* 0x00068c0001167983 */ /* 0x000f280000300800 */
[----:B------:R-:W-:Y:S04]  /*131530*/  STL [R1+0x5644], R2 ;  /* 0x0056440201007387 */ /* 0x000fe80000100800 */
[----:B------:R-:W4:Y:S01]  /*131540*/  LDL.LU R23, [R1+0x670] ;  /* 0x0006700001177983 */ /* 0x000f220000300800 */
[----:B------:R-:W-:Y:S01]  /*131550*/  VIADD R27, R27, UR6 ;  /* 0x000000061b1b7c36 */ /* 0x000fe20008000000 */
[----:B------:R-:W0:Y:S04]  /*131560*/  LDCU UR6, c[0x0][0x3b8] ;  /* 0x00007700ff0677ac */ /* 0x000e280008000800 */
[----:B-1----:R-:W-:-:S02]  /*131570*/  SHF.R.S32.HI R3, RZ, 0x1f, R27 ;  /* 0x0000001fff037819 */ /* 0x002fc4000001141b */
[----:B------:R-:W-:-:S05]  /*131580*/  IADD3 R4, P1, PT, R27, R6, RZ ;  /* 0x000000061b047210 */ /* 0x000fca0007f3e0ff */
[----:B------:R-:W-:Y:S01]  /*131590*/  IMAD.X R5, R3, 0x1, R9, P1 ;  /* 0x0000000103057824 */ /* 0x000fe200008e0609 */
[----:B----4-:R1:W-:Y:S04]  /*1315a0*/  STL.64 [R1+0x5e30], R22 ;  /* 0x005e301601007387 */ /* 0x0103e80000100a00 */
[----:B------:R-:W4:Y:S04]  /*1315b0*/  LDL.LU R20, [R1+0x674] ;  /* 0x0006740001147983 */ /* 0x000f280000300800 */
[----:B------:R0:W-:Y:S01]  /*1315c0*/  STL.64 [R1+0x4b18], R4 ;  /* 0x004b180401007387 */ /* 0x0001e20000100a00 */
[----:B-1----:R-:W-:-:S03]  /*1315d0*/  IADD3 R22, P1, PT, R27, R10, RZ ;  /* 0x0000000a1b167210 */ /* 0x002fc60007f3e0ff */
[----:B------:R-:W3:Y:S01]  /*1315e0*/  LDL.LU R2, [R1+0x678] ;  /* 0x0006780001027983 */ /* 0x000ee20000300800 */
[----:B0-----:R-:W-:Y:S02]  /*1315f0*/  F2FP.SATFINITE.E4M3.F32.PACK_AB_MERGE_C R4, R29, R8, RZ ;  /* 0x000000081d04723e */ /* 0x001fe400048070ff */
[----:B------:R-:W-:Y:S01]  /*131600*/  F2FP.SATFINITE.E4M3.F32.PACK_AB_MERGE_C R5, R19, R21, RZ ;  /* 0x000000151305723e */ /* 0x000fe200048070ff */
[----:B------:R-:W-:Y:S02]  /*131610*/  IMAD.X R23, R3, 0x1, R11, P1 ;  /* 0x0000000103177824 */ /* 0x000fe400008e060b */
[----:B------:R0:W-:Y:S04]  /*131620*/  STL [R1+0x560c], R4 ;  /* 0x00560c0401007387 */ /* 0x0001e80000100800 */
[----:B0-----:R-:W3:Y:S04]  /*131630*/  LDL.LU R4, [R1+0x67c] ;  /* 0x00067c0001047983 */ /* 0x001ee80000300800 */
[----:B------:R0:W-:Y:S04]  /*131640*/  STL [R1+0x5610], R5 ;  /* 0x0056100501007387 */ /* 0x0001e80000100800 */
[----:B------:R-:W4:Y:S04]  /*131650*/  LDL.LU R21, [R1+0x660] ;  /* 0x0006600001157983 */ /* 0x000f280000300800 */
[----:B------:R-:W4:Y:S01]  /*131660*/  LDL.LU R19, [R1+0x664] ;  /* 0x0006640001137983 */ /* 0x000f220000300800 */
[----:B0-----:R-:W-:-:S03]  /*131670*/  F2FP.SATFINITE.E4M3.F32.PACK_AB_MERGE_C R5, R0, R16, RZ ;  /* 0x000000100005723e */ /* 0x001fc600048070ff */
[----:B------:R0:W-:Y:S04]  /*131680*/  STL.64 [R1+0x4b10], R22 ;  /* 0x004b101601007387 */ /* 0x0001e80000100a00 */
[----:B------:R-:W4:Y:S04]  /*131690*/  LDL.LU R16, [R1+0x668] ;  /* 0x0006680001107983 */ /* 0x000f280000300800 */
[----:B------:R-:W4:Y:S01]  /*1316a0*/  LDL.LU R0, [R1+0x66c] ;  /* 0x00066c0001007983 */ /* 0x000f220000300800 */
[----:B0-----:R-:W-:-:S03]  /*1316b0*/  IADD3 R22, P1, PT, R27, R14, RZ ;  /* 0x0000000e1b167210 */ /* 0x001fc60007f3e0ff */
[----:B------:R0:W-:Y:S04]  /*1316c0*/  STL [R1+0x55dc], R5 ;  /* 0x0055dc0501007387 */ /* 0x0001e80000100800 */
[----:B------:R-:W4:Y:S01]  /*1316d0*/  LDL.LU R8, [R1+0x650] ;  /* 0x0006500001087983 */ /* 0x000f220000300800 */
[----:B------:R-:W-:-:S03]  /*1316e0*/  IMAD.X R23, R3, 0x1, R15, P1 ;  /* 0x0000000103177824 */ /* 0x000fc600008e060f */
[----:B------:R-:W4:Y:S01]  /*1316f0*/  LDL.LU R29, [R1+0x654] ;  /* 0x00065400011d7983 */ /* 0x000f220000300800 */
[----:B0-----:R-:W-:-:S05]  /*131700*/  F2FP.SATFINITE.E4M3.F32.PACK_AB_MERGE_C R5, R18, R24, RZ ;  /* 0x000000181205723e */ /* 0x001fca00048070ff */
[----:B------:R2:W-:Y:S04]  /*131710*/  STL [R1+0x55d0], R5 ;  /* 0x0055d00501007387 */ /* 0x0005e80000100800 */
[----:B------:R-:W4:Y:S04]  /*131720*/  LDL.LU R24, [R1+0x658] ;  /* 0x0006580001187983 */ /* 0x000f280000300800 */
[----:B------:R-:W4:Y:S04]  /*131730*/  LDL.LU R18, [R1+0x65c] ;  /* 0x00065c0001127983 */ /* 0x000f280000300800 */
[----:B------:R0:W-:Y:S01]  /*131740*/  STL.64 [R1+0x4b08], R22 ;  /* 0x004b081601007387 */ /* 0x0001e20000100a00 */
[----:B--2---:R-:W-:-:S02]  /*131750*/  F2FP.SATFINITE.E4M3.F32.PACK_AB_MERGE_C R5, R25, R7, RZ ;  /* 0x000000071905723e */ /* 0x004fc400048070ff */
[----:B0-----:R-:W-:-:S03]  /*131760*/  IADD3 R22, P1, PT, R27, R12, RZ ;  /* 0x0000000c1b167210 */ /* 0x001fc60007f3e0ff */
[----:B------:R-:W-:Y:S02]  /*131770*/  STL [R1+0x55ac], R5 ;  /* 0x0055ac0501007387 */ /* 0x000fe40000100800 */
[----:B------:R-:W-:-:S05]  /*131780*/  IMAD.X R23, R3, 0x1, R13, P1 ;  /* 0x0000000103177824 */ /* 0x000fca00008e060d */
[----:B------:R0:W-:Y:S04]  /*131790*/  STL.64 [R1+0x4b00], R22 ;  /* 0x004b001601007387 */ /* 0x0001e80000100a00 */
[----:B0-----:R-:W2:Y:S04]  /*1317a0*/  LDL.LU.64 R22, [R1+0x5e30] ;  /* 0x005e300001167983 */ /* 0x001ea80000300a00 */
[----:B------:R2:W-:Y:S04]  /*1317b0*/  STL.64 [R1+0x5e28], R12 ;  /* 0x005e280c01007387 */ /* 0x0005e80000100a00 */
[----:B------:R-:W4:Y:S04]  /*1317c0*/  LDL.LU R3, [R1+0x640] ;  /* 0x0006400001037983 */ /* 0x000f280000300800 */
[----:B------:R-:W4:Y:S04]  /*1317d0*/  LDL.LU R5, [R1+0x644] ;  /* 0x0006440001057983 */ /* 0x000f280000300800 */
[----:B------:R-:W4:Y:S01]  /*1317e0*/  LDL.LU R7, [R1+0x648] ;  /* 0x0006480001077983 */ /* 0x000f220000300800 */
[----:B------:R-:W-:Y:S01]  /*1317f0*/  VIADD R27, R27, UR6 ;  /* 0x000000061b1b7c36 */ /* 0x000fe20008000000 */
[----:B------:R-:W0:Y:S02]  /*131800*/  LDCU UR6, c[0x0][0x3b8] ;  /* 0x00007700ff0677ac */ /* 0x000e240008000800 */
[----:B------:R-:W4:Y:S01]  /*131810*/  LDL.LU R25, [R1+0x64c] ;  /* 0x00064c0001197983 */ /* 0x000f220000300800 */
[----:B---3--:R-:W-:-:S02]  /*131820*/  F2FP.SATFINITE.E4M3.F32.PACK_AB_MERGE_C R2, R4, R2, RZ ;  /* 0x000000020402723e */ /* 0x008fc400048070ff */
[----:B------:R-:W-:Y:S02]  /*131830*/  SHF.R.S32.HI R4, RZ, 0x1f, R27 ;  /* 0x0000001fff047819 */ /* 0x000fe4000001141b */
[----:B--2---:R-:W-:-:S05]  /*131840*/  F2FP.SATFINITE.E4M3.F32.PACK_AB_MERGE_C R12, R22, R26, RZ ;  /* 0x0000001a160c723e */ /* 0x004fca00048070ff */
[----:B------:R4:W-:Y:S04]  /*131850*/  STL [R1+0x55b4], R12 ;  /* 0x0055b40c01007387 */ /* 0x0009e80000100800 */
[----:B------:R-:W2:Y:S04]  /*131860*/  LDL.LU R26, [R1+0x630] ;  /* 0x00063000011a7983 */ /* 0x000ea80000300800 */
[----:B------:R-:W2:Y:S01]  /*131870*/  LDL.LU R22, [R1+0x634] ;  /* 0x0006340001167983 */ /* 0x000ea20000300800 */
[----:B----4-:R-:W-:-:S05]  /*131880*/  F2FP.SATFINITE.E4M3.F32.PACK_AB_MERGE_C R12, R20, R23, RZ ;  /* 0x00000017140c723e */ /* 0x010fca00048070ff */
[----:B------:R1:W-:Y:S04]  /*131890*/  STL [R1+0x5584], R12 ;  /* 0x0055840c01007387 */ /* 0x0003e80000100800 */
[----:B------:R-:W3:Y:S04]  /*1318a0*/  LDL.LU R23, [R1+0x638] ;  /* 0x0006380001177983 */ /* 0x000ee80000300800 */
[----:B------:R-:W3:Y:S01]  /*1318b0*/  LDL.LU R20, [R1+0x63c] ;  /* 0x00063c0001147983 */ /* 0x000ee20000300800 */
[----:B-1----:R-:W-:-:S03]  /*1318c0*/  IADD3 R12, P1, PT, R27, R6, RZ ;  /* 0x000000061b0c7210 */ /* 0x002fc60007f3e0ff */
[----:B------:R1:W-:Y:S02]  /*1318d0*/  STL [R1+0x5580], R2 ;  /* 0x0055800201007387 */ /* 0x0003e40000100800 */
[----:B------:R-:W-:Y:S01]  /*1318e0*/  IMAD.X R13, R4, 0x1, R9, P1 ;  /* 0x00000001040d7824 */ /* 0x000fe200008e0609 */
[----:B-1----:R-:W-:Y:S02]  /*1318f0*/  F2FP.SATFINITE.E4M3.F32.PACK_AB_MERGE_C R2, R19, R21, RZ ;  /* 0x000000151302723e */ /* 0x002fe400048070ff */
[----:B------:R-:W4:Y:S04]  /*131900*/  LDL.LU R21, [R1+0x620] ;  /* 0x0006200001157983 */ /* 0x000f280000300800 */
[----:B------:R-:W4:Y:S04]  /*131910*/  LDL.LU R19, [R1+0x624] ;  /* 0x0006240001137983 */ /* 0x000f280000300800 */
[----:B------:R1:W-:Y:S04]  /*131920*/  STL.64 [R1+0x4ad8], R12 ;  /* 0x004ad80c01007387 */ /* 0x0003e80000100a00 */
[----:B------:R0:W-:Y:S01]  /*131930*/  STL [R1+0x5540], R2 ;  /* 0x0055400201007387 */ /* 0x0001e20000100800 */
[----:B-1----:R-:W-:-:S02]  /*131940*/  IADD3 R12, P1, PT, R27, R10, RZ ;  /* 0x0000000a1b0c7210 */ /* 0x002fc40007f3e0ff */
[----:B0-----:R-:W-:Y:S02]  /*131950*/  F2FP.SATFINITE.E4M3.F32.PACK_AB_MERGE_C R2, R0, R16, RZ ;  /* 0x000000100002723e */ /* 0x001fe400048070ff */
[----:B------:R-:W2:Y:S01]  /*131960*/  LDL.LU R16, [R1+0x628] ;  /* 0x0006280001107983 */ /* 0x000ea20000300800 */
[----:B------:R-:W-:-:S03]  /*131970*/  IMAD.X R13, R4, 0x1, R11, P1 ;  /* 0x00000001040d7824 */ /* 0x000fc600008e060b */
[----:B------:R-:W2:Y:S04]  /*131980*/  LDL.LU R0, [R1+0x62c] ;  /* 0x00062c0001007983 */ /* 0x000ea80000300800 */
[----:B------:R-:W-:Y:S04]  /*131990*/  STL [R1+0x552c], R2 ;  /* 0x00552c0201007387 */ /* 0x000fe80000100800 */
[----:B------:R0:W-:Y:S02]  /*1319a0*/  STL.64 [R1+0x4ac8], R12 ;  /* 0x004ac80c01007387 */ /* 0x0001e40000100a00 */
[----:B0-----:R-:W-:-:S02]  /*1319b0*/  F2FP.SATFINITE.E4M3.F32.PACK_AB_MERGE_C R12, R29, R8, RZ ;  /* 0x000000081d0c723e */ /* 0x001fc400048070ff */
[----:B------:R-:W2:Y:S01]  /*1319c0*/  LDL.LU R8, [R1+0x610] ;  /* 0x0006100001087983 */ /* 0x000ea20000300800 */
[----:B------:R-:W-:-:S03]  /*1319d0*/  F2FP.SATFINITE.E4M3.F32.PACK_AB_MERGE_C R2, R18, R24, RZ ;  /* 0x000000181202723e */ /* 0x000fc600048070ff */
[----:B------:R0:W-:Y:S04]  /*1319e0*/  STL [R1+0x8b8], R12 ;  /* 0x0008b80c01007387 */ /* 0x0001e80000100800 */
[----:B------:R-:W2:Y:S01]  /*1319f0*/  LDL.LU R29, [R1+0x614] ;  /* 0x00061400011d7983 */ /* 0x000ea20000300800 */
[----:B0-----:R-:W-:-:S03]  /*131a00*/  IADD3 R12, P1, PT, R27, R14, RZ ;  /* 0x0000000e1b0c7210 */ /* 0x001fc60007f3e0ff */
[----:B------:R-:W-:Y:S02]  /*131a10*/  STL [R1+0x8bc], R2 ;  /* 0x0008bc0201007387 */ /* 0x000fe40000100800 */
[----:B------:R-:W-:Y:S02]  /*131a20*/  IMAD.X R13, R4, 0x1, R15, P1 ;  /* 0x00000001040d7824 */ /* 0x000fe400008e060f */
[----:B------:R-:W2:Y:S04]  /*131a30*/  LDL.LU R24, [R1+0x618] ;  /* 0x0006180001187983 */ /* 0x000ea80000300800 */
[----:B------:R-:W2:Y:S04]  /*131a40*/  LDL.LU R18, [R1+0x61c] ;  /* 0x00061c0001127983 */ /* 0x000ea80000300800 */
[----:B------:R0:W-:Y:S04]  /*131a50*/  STL.64 [R1+0x4ab0], R12 ;  /* 0x004ab00c01007387 */ /* 0x0001e80000100a00 */
[----:B0-----:R-:W2:Y:S01]  /*131a60*/  LDL.LU.64 R12, [R1+0x5e28] ;  /* 0x005e2800010c7983 */ /* 0x001ea20000300a00 */
[----:B------:R-:W-:-:S05]  /*131a70*/  F2FP.SATFINITE.E4M3.F32.PACK_AB_MERGE_C R5, R5, R3, RZ ;  /* 0x000000030505723e */ /* 0x000fca00048070ff */
[----:B------:R-:W-:Y:S01]  /*131a80*/  STL [R1+0x884], R5 ;  /* 0x0008840501007387 */ /* 0x000fe20000100800 */
[----:B--2---:R-:W-:-:S05]  /*131a90*/  IADD3 R2, P1, PT, R27, R12, RZ ;  /* 0x0000000c1b027210 */ /* 0x004fca0007f3e0ff */
[----:B------:R-:W-:-:S05]  /*131aa0*/  IMAD.X R3, R4, 0x1, R13, P1 ;  /* 0x0000000104037824 */ /* 0x000fca00008e060d */
[----:B------:R0:W-:Y:S04]  /*131ab0*/  STL.64 [R1+0x4aa8], R2 ;  /* 0x004aa80201007387 */ /* 0x0001e80000100a00 */
[----:B------:R-:W2:Y:S01]  /*131ac0*/  LDL.LU R17, [R1+0x600] ;  /* 0x0006000001117983 */ /* 0x000ea20000300800 */
[----:B0-----:R-:W-:-:S03]  /*131ad0*/  F2FP.SATFINITE.E4M3.F32.PACK_AB_MERGE_C R2, R25, R7, RZ ;  /* 0x000000071902723e */ /* 0x001fc600048070ff */
[----:B------:R-:W2:Y:S01]  /*131ae0*/  LDL.LU R25, [R1+0x604] ;  /* 0x0006040001197983 */ /* 0x000ea20000300800 */
[----:B------:R-:W-:-:S03]  /*131af0*/  F2FP.SATFINITE.E4M3.F32.PACK_AB_MERGE_C R3, R22, R26, RZ ;  /* 0x0000001a1603723e */ /* 0x000fc600048070ff */
[----:B------:R3:W-:Y:S04]  /*131b00*/  STL [R1+0x890], R2 ;  /* 0x0008900201007387 */ /* 0x0007e80000100800 */
[----:B------:R-:W-:Y:S04]  /*131b10*/  STL [R1+0x868], R3 ;  /* 0x0008680301007387 */ /* 0x000fe80000100800 */
[----:B------:R-:W2:Y:S01]  /*131b20*/  LDL.LU R26, [R1+0x608] ;  /* 0x00060800011a7983 */ /* 0x000ea20000300800 */
[----:B---3--:R-:W-:-:S03]  /*131b30*/  F2FP.SATFINITE.E4M3.F32.PACK_AB_MERGE_C R2, R20, R23, RZ ;  /* 0x000000171402723e */ /* 0x008fc600048070ff */
[----:B------:R-:W3:Y:S04]  /*131b40*/  LDL.LU R22, [R1+0x60c] ;  /* 0x00060c0001167983 */ /* 0x000ee80000300800 */
[----:B------:R0:W-:Y:S04]  /*131b50*/  STL [R1+0x870], R2 ;  /* 0x0008700201007387 */ /* 0x0001e80000100800 */
[----:B------:R-:W3:Y:S04]  /*131b60*/  LDL.LU R23, [R1+0x5f0] ;  /* 0x0005f00001177983 */ /* 0x000ee80000300800 */
[----:B------:R-:W3:Y:S01]  /*131b70*/  LDL.LU R20, [R1+0x5f4] ;  /* 0x0005f40001147983 */ /* 0x000ee20000300800 */
[----:B------:R-:W-:Y:S01]  /*131b80*/  VIADD R27, R27, UR6 ;  /* 0x000000061b1b7c36 */ /* 0x000fe20008000000 */
[----:B------:R-:W-:Y:S01]  /*131b90*/  F2FP.SATFINITE.E4M3.F32.PACK_AB_MERGE_C R0, R0, R16, RZ ;  /* 0x000000100000723e */ /* 0x000fe200048070ff */
[----:B------:R-:W1:Y:S03]  /*131ba0*/  LDCU UR6, c[0x0][0x3b8] ;  /* 0x00007700ff0677ac */ /* 0x000e660008000800 */
[----:B------:R-:W-:-:S02]  /*131bb0*/  SHF.R.S32.HI R4, RZ, 0x1f, R27 ;  /* 0x0000001fff047819 */ /* 0x000fc4000001141b */
[----:B0-----:R-:W-:-:S05]  /*131bc0*/  IADD3 R2, P1, PT, R27, R6, RZ ;  /* 0x000000061b027210 */ /* 0x001fca0007f3e0ff */
[----:B------:R-:W-:-:S05]  /*131bd0*/  IMAD.X R3, R4, 0x1, R9, P1 ;  /* 0x0000000104037824 */ /* 0x000fca00008e0609 */
[----:B------:R4:W-:Y:S04]  /*131be0*/  STL.64 [R1+0x4a80], R2 ;  /* 0x004a800201007387 */ /* 0x0009e80000100a00 */
[----:B------:R-:W3:Y:S04]  /*131bf0*/  LDL.LU R5, [R1+0x5f8] ;  /* 0x0005f80001057983 */ /* 0x000ee80000300800 */
[----:B------:R-:W3:Y:S01]  /*131c00*/  LDL.LU R7, [R1+0x5fc] ;  /* 0x0005fc0001077983 */ /* 0x000ee20000300800 */
[----:B----4-:R-:W-:-:S05]  /*131c10*/  F2FP.SATFINITE.E4M3.F32.PACK_AB_MERGE_C R2, R19, R21, RZ ;  /* 0x000000151302723e */ /* 0x010fca00048070ff */
[----:B------:R0:W-:Y:S04]  /*131c20*/  STL [R1+0x844], R2 ;  /* 0x0008440201007387 */ /* 0x0001e80000100800 */
[----:B------:R4:W-:Y:S04]  /*131c30*/  STL [R1+0x84c], R0 ;  /* 0x00084c0001007387 */ /* 0x0009e80000100800 */
[----:B------:R-:W3:Y:S01]  /*131c40*/  LDL.LU R21, [R1+0x5e0] ;  /* 0x0005e00001157983 */ /* 0x000ee20000300800 */
[----:B0-----:R-:W-:-:S03]  /*131c50*/  IADD3 R2, P1, PT, R27, R10, RZ ;  /* 0x0000000a1b027210 */ /* 0x001fc60007f3e0ff */
[----:B------:R-:W3:Y:S02]  /*131c60*/  LDL.LU R19, [R1+0x5e4] ;  /* 0x0005e40001137983 */ /* 0x000ee40000300800 */
[----:B------:R-:W-:Y:S02]  /*131c70*/  IMAD.X R3, R4, 0x1, R11, P1 ;  /* 0x0000000104037824 */ /* 0x000fe400008e060b */
[----:B------:R-:W3:Y:S04]  /*131c80*/  LDL.LU R16, [R1+0x5e8] ;  /* 0x0005e80001107983 */ /* 0x000ee80000300800 */
[----:B------:R0:W-:Y:S04]  /*131c90*/  STL.64 [R1+0x4a78], R2 ;  /* 0x004a780201007387 */ /* 0x0001e80000100a00 */
[----:B----4-:R-:W4:Y:S01]  /*131ca0*/  LDL.LU R0, [R1+0x5ec] ;  /* 0x0005ec0001007983 */ /* 0x010f220000300800 */
[----:B0-----:R-:W-:-:S02]  /*131cb0*/  F2FP.SATFINITE.E4M3.F32.PACK_AB_MERGE_C R2, R29, R8, RZ ;  /* 0x000000081d02723e */ /* 0x001fc400048070ff */
[----:B------:R-:W-:-:S03]  /*131cc0*/  F2FP.SATFINITE.E4M3.F32.PACK_AB_MERGE_C R3, R18, R24, RZ ;  /* 0x000000181203723e */ /* 0x000fc600048070ff */
[----:B------:R0:W-:Y:S04]  /*131cd0*/  STL [R1+0x59f4], R2 ;  /* 0x0059f40201007387 */ /* 0x0001e80000100800 */
[----:B------:R-:W4:Y:S04]  /*131ce0*/  LDL.LU R8, [R1+0x5d0] ;  /* 0x0005d00001087983 */ /* 0x000f280000300800 */
[----:B------:R-:W4:Y:S01]  /*131cf0*/  LDL.LU R29, [R1+0x5d4] ;  /* 0x0005d400011d7983 */ /* 0x000f220000300800 */
[----:B0-----:R-:W-:-:S03]  /*131d00*/  IADD3 R2, P1, PT, R27, R14, RZ ;  /* 0x0000000e1b027210 */ /* 0x001fc60007f3e0ff */
[----:B------:R-:W4:Y:S04]  /*131d10*/  LDL.LU R24, [R1+0x5d8] ;  /* 0x0005d80001187983 */ /* 0x000f280000300800 */
[----:B------:R-:W4:Y:S04]  /*131d20*/  LDL.LU R18, [R1+0x5dc] ;  /* 0x0005dc0001127983 */ /* 0x000f280000300800 */
[----:B------:R0:W-:Y:S02]  /*131d30*/  STL [R1+0x59ec], R3 ;  /* 0x0059ec0301007387 */ /* 0x0001e40000100800 */
[----:B0-----:R-:W-:-:S05]  /*131d40*/  IMAD.X R3, R4, 0x1, R15, P1 ;  /* 0x0000000104037824 */ /* 0x001fca00008e060f */
[----:B------:R0:W-:Y:S02]  /*131d50*/  STL.64 [R1+0x4a70], R2 ;  /* 0x004a700201007387 */ /* 0x0001e40000100a00 */
[----:B0-----:R-:W-:-:S05]  /*131d60*/  IADD3 R2, P1, PT, R27, R12, RZ ;  /* 0x0000000c1b027210 */ /* 0x001fca0007f3e0ff */
[----:B------:R-:W-:Y:S01]  /*131d70*/  IMAD.X R3, R4, 0x1, R13, P1 ;  /* 0x0000000104037824 */ /* 0x000fe200008e060d */
[----:B--2---:R-:W-:-:S05]  /*131d80*/  F2FP.SATFINITE.E4M3.F32.PACK_AB_MERGE_C R17, R25, R17, RZ ;  /* 0x000000111911723e */ /* 0x004fca00048070ff */
[----:B------:R0:W-:Y:S04]  /*131d90*/  STL [R1+0x76c], R17 ;  /* 0x00076c1101007387 */ /* 0x0001e80000100800 */
[----:B0-----:R-:W2:Y:S04]  /*131da0*/  LDL.LU R17, [R1+0x5c0] ;  /* 0x0005c00001117983 */ /* 0x001ea80000300800 */
[----:B------:R-:W2:Y:S04]  /*131db0*/  LDL.LU R25, [R1+0x5c4] ;  /* 0x0005c40001197983 */ /* 0x000ea80000300800 */
[----:B------:R3:W-:Y:S02]  /*131dc0*/  STL.64 [R1+0x4a68], R2 ;  /* 0x004a680201007387 */ /* 0x0007e40000100a00 */
[----:B---3--:R-:W-:-:S02]  /*131dd0*/  F2FP.SATFINITE.E4M3.F32.PACK_AB_MERGE_C R3, R22, R26, RZ ;  /* 0x0000001a1603723e */ /* 0x008fc400048070ff */
[----:B------:R-:W-:Y:S01]  /*131de0*/  F2FP.SATFINITE.E4M3.F32.PACK_AB_MERGE_C R2, R20, R23, RZ ;  /* 0x000000171402723e */ /* 0x000fe200048070ff */
[----:B------:R-:W3:Y:S04]  /*131df0*/  LDL.LU R26, [R1+0x5c8] ;  /* 0x0005c800011a7983 */ /* 0x000ee80000300800 */
[----:B------:R-:W-:Y:S04]  /*131e00*/  STL [R1+0x79c], R3 ;  /* 0x00079c0301007387 */ /* 0x000fe80000100800 */
[----:B------:R-:W3:Y:S04]  /*131e10*/  LDL.LU R22, [R1+0x5cc] ;  /* 0x0005cc0001167983 */ /* 0x000ee80000300800 */
[----:B------:R0:W-:Y:S04]  /*131e20*/  STL [R1+0x728], R2 ;  /* 0x0007280201007387 */ /* 0x0001e80000100800 */
[----:B------:R-:W3:Y:S04]  /*131e30*/  LDL.LU R23, [R1+0x5b0] ;  /* 0x0005b00001177983 */ /* 0x000ee80000300800 */
[----:B------:R-:W3:Y:S01]  /*131e40*/  LDL.LU R20, [R1+0x5b4] ;  /* 0x0005b40001147983 */ /* 0x000ee20000300800 */
[----:B-1----:R-:W-:Y:S01]  /*131e50*/  VIADD R27, R27, UR6 ;  /* 0x000000061b1b7c36 */ /* 0x002fe20008000000 */
[----:B0-----:R-:W-:Y:S01]  /*131e60*/  F2FP.SATFINITE.E4M3.F32.PACK_AB_MERGE_C R2, R7, R5, RZ ;  /* 0x000000050702723e */ /* 0x001fe200048070ff */
[----:B------:R-:W0:Y:S01]  /*131e70*/  LDCU UR6, c[0x0][0x3b8] ;  /* 0x00007700ff0677ac */ /* 0x000e220008000800 */
[----:B------:R-:W3:Y:S02]  /*131e80*/  LDL.LU R5, [R1+0x5b8] ;  /* 0x0005b80001057983 */ /* 0x000ee40000300800 */
[----:B------:R-:W-:-:S02]  /*131e90*/  SHF.R.S32.HI R4, RZ, 0x1f, R27 ;  /* 0x0000001fff047819 */ /* 0x000fc4000001141b */
[----:B------:R-:W3:Y:S04]  /*131ea0*/  LDL.LU R7, [R1+0x5bc] ;  /* 0x0005bc0001077983 */ /* 0x000ee80000300800 */
[----:B------:R1:W-:Y:S02]  /*131eb0*/  STL [R1+0x75c], R2 ;  /* 0x00075c0201007387 */ /* 0x0003e40000100800 */
[----:B-1----:R-:W-:-:S05]  /*131ec0*/  IADD3 R2, P1, PT, R27, R6, RZ ;  /* 0x000000061b027210 */ /* 0x002fca0007f3e0ff */
[----:B------:R-:W-:-:S05]  /*131ed0*/  IMAD.X R3, R4, 0x1, R9, P1 ;  /* 0x0000000104037824 */ /* 0x000fca00008e0609 */
[----:B------:R1:W-:Y:S01]  /*131ee0*/  STL.64 [R1+0x4a40], R2 ;  /* 0x004a400201007387 */ /* 0x0003e20000100a00 */
[----:B----4-:R-:W-:Y:S02]  /*131ef0*/  F2FP.SATFINITE.E4M3.F32.PACK_AB_MERGE_C R0, R0, R16, RZ ;  /* 0x000000100000723e */ /* 0x010fe400048070ff */
[----:B-1----:R-:W-:Y:S02]  /*131f00*/  F2FP.SATFINITE.E4M3.F32.PACK_AB_MERGE_C R2, R19, R21, RZ ;  /* 0x000000151302723e */ /* 0x002fe400048070ff */
[----:B------:R-:W4:Y:S04]  /*131f10*/  LDL.LU R21, [R1+0x5a0] ;  /* 0x0005a00001157983 */ /* 0x000f280000300800 */
[----:B------:R1:W-:Y:S04]  /*131f20*/  STL [R1+0x6d8], R2 ;  /* 0x0006d80201007387 */ /* 0x0003e80000100800 */
[----:B------:R-:W4:Y:S01]  /*131f30*/  LDL.LU R19, [R1+0x5a4] ;  /* 0x0005a40001137983 */ /* 0x000f220000300800 */
[----:B-1----:R-:W-:-:S03]  /*131f40*/  IADD3 R2, P1, PT, R27, R10, RZ ;  /* 0x0000000a1b027210 */ /* 0x002fc60007f3e0ff */
[----:B------:R1:W-:Y:S04]  /*131f50*/  STL [R1+0x6fc], R0 ;  /* 0x0006fc0001007387 */ /* 0x0003e80000100800 */
[----:B------:R-:W4:Y:S01]  /*131f60*/  LDL.LU R16, [R1+0x5a8] ;  /* 0x0005a80001107983 */ /* 0x000f220000300800 */
[----:B------:R-:W-:-:S03]  /*131f70*/  IMAD.X R3, R4, 0x1, R11, P1 ;  /* 0x0000000104037824 */ /* 0x000fc600008e060b */
[----:B-1----:R-:W4:Y:S04]  /*131f80*/  LDL.LU R0, [R1+0x5ac] ;  /* 0x0005ac0001007983 */ /* 0x002f280000300800 */
[----:B------:R1:W-:Y:S02]  /*131f90*/  STL.64 [R1+0x4a30], R2 ;  /* 0x004a300201007387 */ /* 0x0003e40000100a00 */
[----:B-1----:R-:W-:Y:S02]  /*131fa0*/  F2FP.SATFINITE.E4M3.F32.PACK_AB_MERGE_C R3, R29, R8, RZ ;  /* 0x000000081d03723e */ /* 0x002fe400048070ff */
[----:B------:R-:W-:Y:S01]  /*131fb0*/  F2FP.SATFINITE.E4M3.F32.PACK_AB_MERGE_C R2, R18, R24, RZ ;  /* 0x000000181202723e */ /* 0x000fe200048070ff */
[----:B------:R-:W4:Y:S04]  /*131fc0*/  LDL.LU R8, [R1+0x590] ;  /* 0x0005900001087983 */ /* 0x000f280000300800 */
[----:B------:R-:W-:Y:S04]  /*131fd0*/  STL [R1+0x66c], R3 ;  /* 0x00066c0301007387 */ /* 0x000fe80000100800 */
[----:B------:R-:W4:Y:S04]  /*131fe0*/  LDL.LU R29, [R1+0x594] ;  /* 0x00059400011d7983 */ /* 0x000f280000300800 */
[----:B------:R1:W-:Y:S04]  /*131ff0*/  STL [R1+0x694], R2 ;  /* 0x0006940201007387 */ /* 0x0003e80000100800 */
[----:B------:R-:W4:Y:S04]  /*132000*/  LDL.LU R24, [R1+0x598] ;  /* 0x0005980001187983 */ /* 0x000f280000300800 */
[----:B------:R-:W4:Y:S01]  /*132010*/  LDL.LU R18, [R1+0x59c] ;  /* 0x00059c0001127983 */ /* 0x000f220000300800 */
[----:B-1----:R-:W-:-:S05]  /*132020*/  IADD3 R2, P1, PT, R27, R14, RZ ;  /* 0x0000000e1b027210 */ /* 0x002fca0007f3e0ff */
[----:B------:R-:W-:-:S05]  /*132030*/  IMAD.X R3, R4, 0x1, R15, P1 ;  /* 0x0000000104037824 */ /* 0x000fca00008e060f */
[----:B------:R1:W-:Y:S02]  /*132040*/  STL.64 [R1+0x4a18], R2 ;  /* 0x004a180201007387 */ /* 0x0003e40000100a00 */
[----:B-1----:R-:W-:-:S05]  /*132050*/  IADD3 R2, P1, PT, R27, R12, RZ ;  /* 0x0000000c1b027210 */ /* 0x002fca0007f3e0ff */
[----:B------:R-:W-:Y:S01]  /*132060*/  IMAD.X R3, R4, 0x1, R13, P1 ;  /* 0x0000000104037824 */ /* 0x000fe200008e060d */
[----:B--2---:R-:W-:-:S05]  /*132070*/  F2FP.SATFINITE.E4M3.F32.PACK_AB_MERGE_C R17, R25, R17, RZ ;  /* 0x000000111911723e */ /* 0x004fca00048070ff */
[----:B------:R1:W-:Y:S04]  /*132080*/  STL [R1+0x610], R17 ;  /* 0x0006101101007387 */ /* 0x0003e80000100800 */
[----:B-1----:R-:W2:Y:S04]  /*132090*/  LDL.LU R17, [R1+0x580] ;  /* 0x0005800001117983 */ /* 0x002ea80000300800 */
[----:B------:R-:W2:Y:S04]  /*1320a0*/  LDL.LU R25, [R1+0x584] ;  /* 0x0005840001197983 */ /* 0x000ea80000300800 */
[----:B------:R3:W-:Y:S02]  /*1320b0*/  STL.64 [R1+0x4a10], R2 ;  /* 0x004a100201007387 */ /* 0x0007e40000100a00 */
[----:B---3--:R-:W-:-:S02]  /*1320c0*/  F2FP.SATFINITE.E4M3.F32.PACK_AB_MERGE_C R3, R22, R26, RZ ;  /* 0x0000001a1603723e */ /* 0x008fc400048070ff */
[----:B------:R-:W3:Y:S01]  /*1320d0*/  LDL.LU R26, [R1+0x588] ;  /* 0x00058800011a7983 */ /* 0x000ee20000300800 */
[----:B------:R-:W-:-:S03]  /*1320e0*/  F2FP.SATFINITE.E4M3.F32.PACK_AB_MERGE_C R2, R20, R23, RZ ;  /* 0x000000171402723e */ /* 0x000fc600048070ff */
[----:B------:R-:W-:Y:S04]  /*1320f0*/  STL [R1+0x614], R3 ;  /* 0x0006140301007387 */ /* 0x000fe80000100800 */
[----:B------:R-:W3:Y:S04]  /*132100*/  LDL.LU R22, [R1+0x58c] ;  /* 0x00058c0001167983 */ /* 0x000ee80000300800 */
[----:B------:R1:W-:Y:S04]  /*132110*/  STL [R1+0x5b0], R2 ;  /* 0x0005b00201007387 */ /* 0x0003e80000100800 */
[----:B------:R-:W3:Y:S04]  /*132120*/  LDL.LU R23, [R1+0x570] ;  /* 0x0005700001177983 */ /* 0x000ee80000300800 */
[----:B------:R-:W3:Y:S01]  /*132130*/  LDL.LU R20, [R1+0x574] ;  /* 0x0005740001147983 */ /* 0x000ee20000300800 */
[----:B0-----:R-:W-:Y:S01]  /*132140*/  VIADD R27, R27, UR6 ;  /* 0x000000061b1b7c36 */ /* 0x001fe20008000000 */
[----:B-1----:R-:W-:Y:S01]  /*132150*/  F2FP.SATFINITE.E4M3.F32.PACK_AB_MERGE_C R2, R7, R5, RZ ;  /* 0x000000050702723e */ /* 0x002fe200048070ff */
[----:B------:R-:W0:Y:S01]  /*132160*/  LDCU UR6, c[0x0][0x3b8] ;  /* 0x00007700ff0677ac */ /* 0x000e220008000800 */
[----:B------:R-:W3:Y:S02]  /*132170*/  LDL.LU R5, [R1+0x578] ;  /* 0x0005780001057983 */ /* 0x000ee40000300800 */
[----:B------:R-:W-:-:S02]  /*132180*/  SHF.R.S32.HI R4, RZ, 0x1f, R27 ;  /* 0x0000001fff047819 */ /* 0x000fc4000001141b */
[----:B------:R-:W3:Y:S04]  /*132190*/  LDL.LU R7, [R1+0x57c] ;  /* 0x00057c0001077983 */ /* 0x000ee80000300800 */
[----:B------:R1:W-:Y:S02]  /*1321a0*/  STL [R1+0x5b4], R2 ;  /* 0x0005b40201007387 */ /* 0x0003e40000100800 */
[----:B-1----:R-:W-:-:S05]  /*1321b0*/  IADD3 R2, P1, PT, R27, R6, RZ ;  /* 0x000000061b027210 */ /* 0x002fca0007f3e0ff */
[----:B------:R-:W-:-:S05]  /*1321c0*/  IMAD.X R3, R4, 0x1, R9, P1 ;  /* 0x0000000104037824 */ /* 0x000fca00008e0609 */
[----:B------:R4:W-:Y:S02]  /*1321d0*/  STL.64 [R1+0x49e8], R2 ;  /* 0x0049e80201007387 */ /* 0x0009e40000100a00 */
[----:B----4-:R-:W-:Y:S02]  /*1321e0*/  F2FP.SATFINITE.E4M3.F32.PACK_AB_MERGE_C R2, R19, R21, RZ ;  /* 0x000000151302723e */ /* 0x010fe400048070ff */
[----:B------:R-:W4:Y:S04]  /*1321f0*/  LDL.LU R21, [R1+0x560] ;  /* 0x0005600001157983 */ /* 0x000f280000300800 */
[----:B------:R1:W-:Y:S01]  /*132200*/  STL [R1+0x5a0], R2 ;  /* 0x0005a00201007387 */ /* 0x0003e20000100800 */
[----:B------:R-:W-:-:S03]  /*132210*/  F2FP.SATFINITE.E4M3.F32.PACK_AB_MERGE_C R0, R0, R16, RZ ;  /* 0x000000100000723e */ /* 0x000fc600048070ff */
        /* <DEDUP_REMOVED lines=8> */
[----:B------:R-:W4:Y:S01]  /*1322a0*/  LDL.LU R8, [R1+0x550] ;  /* 0x0005500001087983 */ /* 0x000f220000300800 */
[----:B------:R-:W-:-:S03]  /*1322b0*/  F2FP.SATFINITE.E4M3.F32.PACK_AB_MERGE_C R2, R18, R24, RZ ;  /* 0x000000181202723e */ /* 0x000fc600048070ff */
        /* <DEDUP_REMOVED lines=133> */
[----:B------:R1:W-:Y:S02]  /*132b10*/  STL [R1+0x364], R0 ;  /* 0x0003640001007387 */ /* 0x0003e40000100800 */
[----:B------:R-:W-:Y:S02]  /*132b20*/  IMAD.X R3, R4, 0x1, R11, P1 ;  /* 0x0000000104037824 */ /* 0x000fe400008e060b */
[----:B------:R-:W4:Y:S04]  /*132b30*/  LDL.LU R16, [R1+0x4b8] ;  /* 0x0004b80001107983 */ /* 0x000f280000300800 */
[----:B-1----:R-:W4:Y:S04]  /*132b40*/  LDL.LU R0, [R1+0x4bc] ;  /* 0x0004bc0001007983 */ /* 0x002f280000300800 */
[----:B------:R1:W-:Y:S02]  /*132b50*/  STL.64 [R1+0x4900], R2 ;  /* 0x0049000201007387 */ /* 0x0003e40000100a00 */
[----:B-1----:R-:W-:-:S02]  /*132b60*/  F2FP.SATFINITE.E4M3.F32.PACK_AB_MERGE_C R3, R29, R8, RZ ;  /* 0x000000081d03723e */ /* 0x002fc400048070ff */
        /* <DEDUP_REMOVED lines=107> */
[----:B------:R-:W-:Y:S04]  /*133220*/  STL [R1+0x874], R17 ;  /* 0x0008741101007387 */ /* 0x000fe80000100800 */
[----:B------:R-:W2:Y:S04]  /*133230*/  LDL.LU R28, [R1+0xc90] ;  /* 0x000c9000011c7983 */ /* 0x000ea80000300800 */
[----:B------:R-:W2:Y:S04]  /*133240*/  LDL.LU R25, [R1+0xc94] ;  /* 0x000c940001197983 */ /* 0x000ea80000300800 */
[----:B------:R3:W-:Y:S02]  /*133250*/  STL.64 [R1+0x4848], R2 ;  /* 0x0048480201007387 */ /* 0x0007e40000100a00 */
[----:B---3--:R-:W-:-:S02]  /*133260*/  F2FP.SATFINITE.E4M3.F32.PACK_AB_MERGE_C R3, R22, R26, RZ ;  /* 0x0000001a1603723e */ /* 0x008fc400048070ff */
[----:B------:R-:W3:Y:S04]  /*133270*/  LDL.LU R26, [R1+0xc98] ;  /* 0x000c9800011a7983 */ /* 0x000ee80000300800 */
[----:B------:R-:W-:Y:S01]  /*133280*/  STL [R1+0x569c], R3 ;  /* 0x00569c0301007387 */ /* 0x000fe20000100800 */
[----:B------:R-:W-:-:S03]  /*133290*/  F2FP.SATFINITE.E4M3.F32.PACK_AB_MERGE_C R2, R20, R23, RZ ;  /* 0x000000171402723e */ /* 0x000fc600048070ff */
[----:B------:R-:W3:Y:S04]  /*1332a0*/  LDL.LU R22, [R1+0xc9c] ;  /* 0x000c9c0001167983 */ /* 0x000ee80000300800 */
[----:B------:R1:W-:Y:S04]  /*1332b0*/  STL [R1+0x840], R2 ;  /* 0x0008400201007387 */ /* 0x0003e80000100800 */
[----:B------:R-:W3:Y:S04]  /*1332c0*/  LDL.LU R23, [R1+0xca0] ;  /* 0x000ca00001177983 */ /* 0x000ee80000300800 */
[----:B------:R-:W3:Y:S01]  /*1332d0*/  LDL.LU R20, [R1+0xca4] ;  /* 0x000ca40001147983 */ /* 0x000ee20000300800 */
[----:B------:R-:W-:Y:S01]  /*1332e0*/  F2FP.SATFINITE.E4M3.F32.PACK_AB_MERGE_C R4, R7, R5, RZ ;  /* 0x000000050704723e */ /* 0x000fe200048070ff */
[----:B0-----:R-:W-:Y:S01]  /*1332f0*/  VIADD R27, R27, UR6 ;  /* 0x000000061b1b7c36 */ /* 0x001fe20008000000 */
[----:B------:R-:W0:Y:S03]  /*133300*/  LDCU UR6, c[0x0][0x3b8] ;  /* 0x00007700ff0677ac */ /* 0x000e260008000800 */
[----:B------:R0:W-:Y:S01]  /*133310*/  STL [R1+0x858], R4 ;  /* 0x0008580401007387 */ /* 0x0001e20000100800 */
[----:B------:R-:W-:-:S02]  /*133320*/  SHF.R.S32.HI R17, RZ, 0x1f, R27 ;  /* 0x0000001fff117819 */ /* 0x000fc4000001141b */
[----:B-1----:R-:W-:Y:S01]  /*133330*/  IADD3 R2, P1, PT, R27, R6, RZ ;  /* 0x000000061b027210 */ /* 0x002fe20007f3e0ff */
[----:B0-----:R-:W3:Y:S04]  /*133340*/  LDL.LU R4, [R1+0xca8] ;  /* 0x000ca80001047983 */ /* 0x001ee80000300800 */
[----:B------:R-:W3:Y:S01]  /*133350*/  LDL.LU R5, [R1+0xcac] ;  /* 0x000cac0001057983 */ /* 0x000ee20000300800 */
[----:B------:R-:W-:-:S05]  /*133360*/  IMAD.X R3, R17, 0x1, R9, P1 ;  /* 0x0000000111037824 */ /* 0x000fca00008e0609 */
[----:B------:R4:W-:Y:S02]  /*133370*/  STL.64 [R1+0x4820], R2 ;  /* 0x0048200201007387 */ /* 0x0009e40000100a00 */
[----:B----4-:R-:W-:Y:S02]  /*133380*/  F2FP.SATFINITE.E4M3.F32.PACK_AB_MERGE_C R2, R19, R21, RZ ;  /* 0x000000151302723e */ /* 0x010fe400048070ff */
[----:B------:R-:W4:Y:S04]  /*133390*/  LDL.LU R21, [R1+0xcb0] ;  /* 0x000cb00001157983 */ /* 0x000f280000300800 */
[----:B------:R0:W-:Y:S04]  /*1333a0*/  STL [R1+0x7e8], R2 ;  /* 0x0007e80201007387 */ /* 0x0001e80000100800 */
[----:B------:R-:W4:Y:S01]  /*1333b0*/  LDL.LU R19, [R1+0xcb4] ;  /* 0x000cb40001137983 */ /* 0x000f220000300800 */
[----:B0-----:R-:W-:-:S02]  /*1333c0*/  IADD3 R2, P1, PT, R27, R10, RZ ;  /* 0x0000000a1b027210 */ /* 0x001fc40007f3e0ff */
[----:B------:R-:W-:-:S03]  /*1333d0*/  F2FP.SATFINITE.E4M3.F32.PACK_AB_MERGE_C R0, R0, R16, RZ ;  /* 0x000000100000723e */ /* 0x000fc600048070ff */
[----:B------:R-:W-:Y:S02]  /*1333e0*/  IMAD.X R3, R17, 0x1, R11, P1 ;  /* 0x0000000111037824 */ /* 0x000fe400008e060b */
[----:B------:R0:W-:Y:S04]  /*1333f0*/  STL [R1+0x820], R0 ;  /* 0x0008200001007387 */ /* 0x0001e80000100800 */
[----:B------:R-:W4:Y:S04]  /*133400*/  LDL.LU R16, [R1+0xcb8] ;  /* 0x000cb80001107983 */ /* 0x000f280000300800 */
[----:B0-----:R-:W4:Y:S01]  /*133410*/  LDL.LU R0, [R1+0xcbc] ;  /* 0x000cbc0001007983 */ /* 0x001f220000300800 */
[----:B------:R-:W-:-:S05]  /*133420*/  F2FP.SATFINITE.E4M3.F32.PACK_AB_MERGE_C R7, R29, R8, RZ ;  /* 0x000000081d07723e */ /* 0x000fca00048070ff */
[----:B------:R-:W-:Y:S04]  /*133430*/  STL [R1+0x59e8], R7 ;  /* 0x0059e80701007387 */ /* 0x000fe80000100800 */
[----:B------:R0:W-:Y:S04]  /*133440*/  STL.64 [R1+0x4818], R2 ;  /* 0x0048180201007387 */ /* 0x0001e80000100a00 */
[----:B------:R-:W4:Y:S04]  /*133450*/  LDL.LU R8, [R1+0xce0] ;  /* 0x000ce00001087983 */ /* 0x000f280000300800 */
[----:B------:R-:W4:Y:S01]  /*133460*/  LDL.LU R29, [R1+0xce4] ;  /* 0x000ce400011d7983 */ /* 0x000f220000300800 */
[----:B0-----:R-:W-:-:S05]  /*133470*/  F2FP.SATFINITE.E4M3.F32.PACK_AB_MERGE_C R2, R18, R24, RZ ;  /* 0x000000181202723e */ /* 0x001fca00048070ff */
[----:B------:R0:W-:Y:S04]  /*133480*/  STL [R1+0x56a4], R2 ;  /* 0x0056a40201007387 */ /* 0x0001e80000100800 */
[----:B------:R-:W4:Y:S04]  /*133490*/  LDL.LU R24, [R1+0xce8] ;  /* 0x000ce80001187983 */ /* 0x000f280000300800 */
[----:B------:R-:W4:Y:S01]  /*1334a0*/  LDL.LU R18, [R1+0xcec] ;  /* 0x000cec0001127983 */ /* 0x000f220000300800 */
[----:B0-----:R-:W-:-:S05]  /*1334b0*/  IADD3 R2, P1, PT, R27, R14, RZ ;  /* 0x0000000e1b027210 */ /* 0x001fca0007f3e0ff */
[----:B------:R-:W-:-:S05]  /*1334c0*/  IMAD.X R3, R17, 0x1, R15, P1 ;  /* 0x0000000111037824 */ /* 0x000fca00008e060f */
[----:B------:R0:W-:Y:S02]  /*1334d0*/  STL.64 [R1+0x4810], R2 ;  /* 0x0048100201007387 */ /* 0x0001e40000100a00 */
[----:B0-----:R-:W-:-:S05]  /*1334e0*/  IADD3 R2, P1, PT, R27, R12, RZ ;  /* 0x0000000c1b027210 */ /* 0x001fca0007f3e0ff */
        /* <DEDUP_REMOVED lines=14> */
[----:B------:R-:W-:Y:S01]  /*1335d0*/  VIADD R27, R27, UR6 ;  /* 0x000000061b1b7c36 */ /* 0x000fe20008000000 */
[----:B------:R-:W1:Y:S01]  /*1335e0*/  LDCU UR6, c[0x0][0x3b8] ;  /* 0x00007700ff0677ac */ /* 0x000e620008000800 */
[----:B0-----:R-:W-:-:S02]  /*1335f0*/  F2FP.SATFINITE.E4M3.F32.PACK_AB_MERGE_C R2, R5, R4, RZ ;  /* 0x000000040502723e */ /* 0x001fc400048070ff */
[----:B------:R-:W3:Y:S01]  /*133600*/  LDL.LU R4, [R1+0xd08] ;  /* 0x000d080001047983 */ /* 0x000ee20000300800 */
[----:B------:R-:W-:-:S03]  /*133610*/  SHF.R.S32.HI R7, RZ, 0x1f, R27 ;  /* 0x0000001fff077819 */ /* 0x000fc6000001141b */
[----:B------:R-:W3:Y:S04]  /*133620*/  LDL.LU R5, [R1+0xd0c] ;  /* 0x000d0c0001057983 */ /* 0x000ee80000300800 */
[----:B------:R0:W-:Y:S02]  /*133630*/  STL [R1+0x6c8], R2 ;  /* 0x0006c80201007387 */ /* 0x0001e40000100800 */
[----:B0-----:R-:W-:-:S05]  /*133640*/  IADD3 R2, P1, PT, R27, R6, RZ ;  /* 0x000000061b027210 */ /* 0x001fca0007f3e0ff */
[----:B------:R-:W-:-:S05]  /*133650*/  IMAD.X R3, R7, 0x1, R9, P1 ;  /* 0x0000000107037824 */ /* 0x000fca00008e0609 */
[----:B------:R4:W-:Y:S02]  /*133660*/  STL.64 [R1+0x47e0], R2 ;  /* 0x0047e00201007387 */ /* 0x0009e40000100a00 */
[----:B----4-:R-:W-:Y:S02]  /*133670*/  F2FP.SATFINITE.E4M3.F32.PACK_AB_MERGE_C R2, R19, R21, RZ ;  /* 0x000000151302723e */ /* 0x010fe400048070ff */
[----:B------:R-:W4:Y:S04]  /*133680*/  LDL.LU R21, [R1+0xd10] ;  /* 0x000d100001157983 */ /* 0x000f280000300800 */
[----:B------:R0:W-:Y:S04]  /*133690*/  STL [R1+0x640], R2 ;  /* 0x0006400201007387 */ /* 0x0001e80000100800 */
[----:B------:R-:W4:Y:S01]  /*1336a0*/  LDL.LU R19, [R1+0xd14] ;  /* 0x000d140001137983 */ /* 0x000f220000300800 */
[----:B------:R-:W-:-:S02]  /*1336b0*/  F2FP.SATFINITE.E4M3.F32.PACK_AB_MERGE_C R0, R0, R16, RZ ;  /* 0x000000100000723e */ /* 0x000fc400048070ff */
[----:B0-----:R-:W-:-:S03]  /*1336c0*/  IADD3 R2, P1, PT, R27, R10, RZ ;  /* 0x0000000a1b027210 */ /* 0x001fc60007f3e0ff */
[----:B------:R0:W-:Y:S02]  /*1336d0*/  STL [R1+0x56a8], R0 ;  /* 0x0056a80001007387 */ /* 0x0001e40000100800 */
[----:B------:R-:W-:Y:S02]  /*1336e0*/  IMAD.X R3, R7, 0x1, R11, P1 ;  /* 0x0000000107037824 */ /* 0x000fe400008e060b */
[----:B------:R-:W4:Y:S04]  /*1336f0*/  LDL.LU R16, [R1+0xd18] ;  /* 0x000d180001107983 */ /* 0x000f280000300800 */
[----:B0-----:R-:W4:Y:S04]  /*133700*/  LDL.LU R0, [R1+0xd1c] ;  /* 0x000d1c0001007983 */ /* 0x001f280000300800 */
[----:B------:R0:W-:Y:S02]  /*133710*/  STL.64 [R1+0x47d0], R2 ;  /* 0x0047d00201007387 */ /* 0x0001e40000100a00 */
[----:B0-----:R-:W-:-:S02]  /*133720*/  F2FP.SATFINITE.E4M3.F32.PACK_AB_MERGE_C R3, R29, R8, RZ ;  /* 0x000000081d03723e */ /* 0x001fc400048070ff */
[----:B------:R-:W4:Y:S04]  /*133730*/  LDL.LU R8, [R1+0xd30] ;  /* 0x000d300001087983 */ /* 0x000f280000300800 */
[----:B------:R-:W-:Y:S04]  /*133740*/  STL [R1+0x608], R3 ;  /* 0x0006080301007387 */ /* 0x000fe80000100800 */
[----:B------:R-:W4:Y:S01]  /*133750*/  LDL.LU R29, [R1+0xd34] ;  /* 0x000d3400011d7983 */ /* 0x000f220000300800 */
[----:B------:R-:W-:-:S05]  /*133760*/  F2FP.SATFINITE.E4M3.F32.PACK_AB_MERGE_C R2, R18, R24, RZ ;  /* 0x000000181202723e */ /* 0x000fca00048070ff */
        /* <DEDUP_REMOVED lines=33> */
[----:B------:R1:W-:Y:S04]  /*133980*/  STL [R1+0x4e0], R2 ;  /* 0x0004e00201007387 */ /* 0x0003e80000100800 */
[----:B------:R-:W4:Y:S01]  /*133990*/  LDL.LU R19, [R1+0xd64] ;  /* 0x000d640001137983 */ /* 0x000f220000300800 */
[----:B------:R-:W-:-:S02]  /*1339a0*/  F2FP.SATFINITE.E4M3.F32.PACK_AB_MERGE_C R0, R0, R16, RZ ;  /* 0x000000100000723e */ /* 0x000fc400048070ff */
[----:B-1----:R-:W-:-:S03]  /*1339b0*/  IADD3 R2, P1, PT, R27, R10, RZ ;  /* 0x0000000a1b027210 */ /* 0x002fc60007f3e0ff */
[----:B------:R1:W-:Y:S02]  /*1339c0*/  STL [R1+0x4d8], R0 ;  /* 0x0004d80001007387 */ /* 0x0003e40000100800 */
[----:B------:R-:W-:Y:S02]  /*1339d0*/  IMAD.X R3, R7, 0x1, R11, P1 ;  /* 0x0000000107037824 */ /* 0x000fe400008e060b */
[----:B------:R-:W4:Y:S04]  /*1339e0*/  LDL.LU R16, [R1+0xd68] ;  /* 0x000d680001107983 */ /* 0x000f280000300800 */
[----:B-1----:R-:W4:Y:S04]  /*1339f0*/  LDL.LU R0, [R1+0xd6c] ;  /* 0x000d6c0001007983 */ /* 0x002f280000300800 */
[----:B------:R1:W-:Y:S02]  /*133a00*/  STL.64 [R1+0x4780], R2 ;  /* 0x0047800201007387 */ /* 0x0003e40000100a00 */
[----:B-1----:R-:W-:-:S02]  /*133a10*/  F2FP.SATFINITE.E4M3.F32.PACK_AB_MERGE_C R3, R29, R8, RZ ;  /* 0x000000081d03723e */ /* 0x002fc400048070ff */
[----:B------:R-:W4:Y:S04]  /*133a20*/  LDL.LU R8, [R1+0xd80] ;  /* 0x000d800001087983 */ /* 0x000f280000300800 */
[----:B------:R-:W-:Y:S04]  /*133a30*/  STL [R1+0x49c], R3 ;  /* 0x00049c0301007387 */ /* 0x000fe80000100800 */
[----:B------:R-:W4:Y:S01]  /*133a40*/  LDL.LU R29, [R1+0xd84] ;  /* 0x000d8400011d7983 */ /* 0x000f220000300800 */
[----:B------:R-:W-:-:S05]  /*133a50*/  F2FP.SATFINITE.E4M3.F32.PACK_AB_MERGE_C R2, R18, R24, RZ ;  /* 0x000000181202723e */ /* 0x000fca00048070ff */
        /* <DEDUP_REMOVED lines=115> */
[----:B0-----:R-:W-:Y:S01]  /*134190*/  VIADD R27, R27, UR6 ;  /* 0x000000061b1b7c36 */ /* 0x001fe20008000000 */
[----:B------:R-:W-:Y:S01]  /*1341a0*/  F2FP.SATFINITE.E4M3.F32.PACK_AB_MERGE_C R5, R5, R4, RZ ;  /* 0x000000040505723e */ /* 0x000fe200048070ff */
[----:B------:R-:W0:Y:S03]  /*1341b0*/  LDCU UR6, c[0x0][0x3b8] ;  /* 0x00007700ff0677ac */ /* 0x000e260008000800 */
[----:B------:R-:W-:-:S02]  /*1341c0*/  SHF.R.S32.HI R4, RZ, 0x1f, R27 ;  /* 0x0000001fff047819 */ /* 0x000fc4000001141b */
[----:B-1----:R-:W-:Y:S01]  /*1341d0*/  IADD3 R2, P1, PT, R27, R6, RZ ;  /* 0x000000061b027210 */ /* 0x002fe20007f3e0ff */
[----:B------:R1:W-:Y:S04]  /*1341e0*/  STL [R1+0x56cc], R5 ;  /* 0x0056cc0501007387 */ /* 0x0003e80000100800 */
[----:B------:R-:W-:Y:S01]  /*1341f0*/  IMAD.X R3, R4, 0x1, R9, P1 ;  /* 0x0000000104037824 */ /* 0x000fe200008e0609 */
[----:B------:R-:W3:Y:S04]  /*134200*/  LDL.LU R17, [R1+0xe78] ;  /* 0x000e780001117983 */ /* 0x000ee80000300800 */
[----:B-1----:R-:W3:Y:S04]  /*134210*/  LDL.LU R5, [R1+0xe7c] ;  /* 0x000e7c0001057983 */ /* 0x002ee80000300800 */
[----:B------:R4:W-:Y:S02]  /*134220*/  STL.64 [R1+0x46b0], R2 ;  /* 0x0046b00201007387 */ /* 0x0009e40000100a00 */
[----:B----4-:R-:W-:-:S02]  /*134230*/  F2FP.SATFINITE.E4M3.F32.PACK_AB_MERGE_C R2, R19, R21, RZ ;  /* 0x000000151302723e */ /* 0x010fc400048070ff */
[----:B------:R-:W4:Y:S04]  /*134240*/  LDL.LU R21, [R1+0xe90] ;  /* 0x000e900001157983 */ /* 0x000f280000300800 */
[----:B------:R1:W-:Y:S04]  /*134250*/  STL [R1+0x330], R2 ;  /* 0x0003300201007387 */ /* 0x0003e80000100800 */
[----:B------:R-:W4:Y:S01]  /*134260*/  LDL.LU R19, [R1+0xe94] ;  /* 0x000e940001137983 */ /* 0x000f220000300800 */
[----:B-1----:R-:W-:Y:S02]  /*134270*/  IADD3 R2, P1, PT, R27, R10, RZ ;  /* 0x0000000a1b027210 */ /* 0x002fe40007f3e0ff */
[----:B------:R-:W-:-:S03]  /*134280*/  F2FP.SATFINITE.E4M3.F32.PACK_AB_MERGE_C R0, R0, R16, RZ ;  /* 0x000000100000723e */ /* 0x000fc600048070ff */
[----:B------:R-:W-:Y:S02]  /*134290*/  IMAD.X R3, R4, 0x1, R11, P1 ;  /* 0x0000000104037824 */ /* 0x000fe400008e060b */
[----:B------:R1:W-:Y:S04]  /*1342a0*/  STL [R1+0x32c], R0 ;  /* 0x00032c0001007387 */ /* 0x0003e80000100800 */
        /* <DEDUP_REMOVED lines=23> */
[----:B------:R1:W-:Y:S01]  /*134420*/  STL [R1+0x5608], R3 ;  /* 0x0056080301007387 */ /* 0x0003e20000100800 */
[----:B------:R-:W-:-:S03]  /*134430*/  F2FP.SATFINITE.E4M3.F32.PACK_AB_MERGE_C R2, R20, R23, RZ ;  /* 0x000000171402723e */ /* 0x000fc600048070ff */
[----:B------:R-:W2:Y:S04]  /*134440*/  LDL.LU R22, [R1+0xedc] ;  /* 0x000edc0001167983 */ /* 0x000ea80000300800 */
[----:B------:R1:W-:Y:S04]  /*134450*/  STL [R1+0x55cc], R2 ;  /* 0x0055cc0201007387 */ /* 0x0003e80000100800 */
[----:B------:R-:W2:Y:S01]  /*134460*/  LDL.LU R23, [R1+0xef0] ;  /* 0x000ef00001177983 */ /* 0x000ea20000300800 */
[----:B0-----:R-:W-:Y:S01]  /*134470*/  VIADD R27, R27, UR6 ;  /* 0x000000061b1b7c36 */ /* 0x001fe20008000000 */
[----:B------:R-:W0:Y:S04]  /*134480*/  LDCU UR6, c[0x0][0x3b8] ;  /* 0x00007700ff0677ac */ /* 0x000e280008000800 */
[----:B-1----:R-:W-:-:S02]  /*134490*/  SHF.R.S32.HI R3, RZ, 0x1f, R27 ;  /* 0x0000001fff037819 */ /* 0x002fc4000001141b */
[----:B------:R-:W-:Y:S02]  /*1344a0*/  F2FP.SATFINITE.E4M3.F32.PACK_AB_MERGE_C R2, R5, R17, RZ ;  /* 0x000000110502723e */ /* 0x000fe400048070ff */
[----:B----4-:R-:W-:Y:S02]  /*1344b0*/  F2FP.SATFINITE.E4M3.F32.PACK_AB_MERGE_C R7, R19, R21, RZ ;  /* 0x000000151307723e */ /* 0x010fe400048070ff */
[----:B------:R-:W-:Y:S02]  /*1344c0*/  F2FP.SATFINITE.E4M3.F32.PACK_AB_MERGE_C R0, R0, R16, RZ ;  /* 0x000000100000723e */ /* 0x000fe400048070ff */
[----:B------:R-:W-:Y:S01]  /*1344d0*/  F2FP.SATFINITE.E4M3.F32.PACK_AB_MERGE_C R17, R29, R8, RZ ;  /* 0x000000081d11723e */ /* 0x000fe200048070ff */
[----:B--2---:R1:W-:Y:S04]  /*1344e0*/  STL.64 [R1+0x5e20], R22 ;  /* 0x005e201601007387 */ /* 0x0043e80000100a00 */
[----:B------:R-:W2:Y:S01]  /*1344f0*/  LDL.LU R20, [R1+0xef4] ;  /* 0x000ef40001147983 */ /* 0x000ea20000300800 */
[----:B-1----:R-:W-:-:S03]  /*134500*/  IADD3 R22, P1, PT, R27, R6, RZ ;  /* 0x000000061b167210 */ /* 0x002fc60007f3e0ff */
[----:B------:R1:W-:Y:S02]  /*134510*/  STL [R1+0x55d4], R2 ;  /* 0x0055d40201007387 */ /* 0x0003e40000100800 */
[----:B------:R-:W-:Y:S02]  /*134520*/  IMAD.X R23, R3, 0x1, R9, P1 ;  /* 0x0000000103177824 */ /* 0x000fe400008e0609 */
[----:B-1----:R-:W4:Y:S04]  /*134530*/  LDL.LU R2, [R1+0xef8] ;  /* 0x000ef80001027983 */ /* 0x002f280000300800 */
[----:B------:R-:W4:Y:S04]  /*134540*/  LDL.LU R5, [R1+0xefc] ;  /* 0x000efc0001057983 */ /* 0x000f280000300800 */
[----:B------:R1:W-:Y:S04]  /*134550*/  STL.64 [R1+0x4670], R22 ;  /* 0x0046701601007387 */ /* 0x0003e80000100a00 */
[----:B------:R0:W-:Y:S04]  /*134560*/  STL [R1+0x5590], R7 ;  /* 0x0055900701007387 */ /* 0x0001e80000100800 */
[----:B------:R-:W2:Y:S01]  /*134570*/  LDL.LU R21, [R1+0xf30] ;  /* 0x000f300001157983 */ /* 0x000ea20000300800 */
[----:B-1----:R-:W-:-:S03]  /*134580*/  IADD3 R22, P1, PT, R27, R10, RZ ;  /* 0x0000000a1b167210 */ /* 0x002fc60007f3e0ff */
[----:B------:R-:W2:Y:S02]  /*134590*/  LDL.LU R19, [R1+0xf34] ;  /* 0x000f340001137983 */ /* 0x000ea40000300800 */
[----:B------:R-:W-:Y:S02]  /*1345a0*/  IMAD.X R23, R3, 0x1, R11, P1 ;  /* 0x0000000103177824 */ /* 0x000fe400008e060b */
[----:B------:R1:W-:Y:S04]  /*1345b0*/  STL [R1+0x5594], R0 ;  /* 0x0055940001007387 */ /* 0x0003e80000100800 */
[----:B------:R-:W2:Y:S01]  /*1345c0*/  LDL.LU R16, [R1+0xf38] ;  /* 0x000f380001107983 */ /* 0x000ea20000300800 */
[----:B0-----:R-:W-:-:S03]  /*1345d0*/  F2FP.SATFINITE.E4M3.F32.PACK_AB_MERGE_C R7, R18, R24, RZ ;  /* 0x000000181207723e */ /* 0x001fc600048070ff */
[----:B-1----:R-:W2:Y:S04]  /*1345e0*/  LDL.LU R0, [R1+0xf3c] ;  /* 0x000f3c0001007983 */ /* 0x002ea80000300800 */
[----:B------:R-:W2:Y:S04]  /*1345f0*/  LDL.LU R8, [R1+0xf40] ;  /* 0x000f400001087983 */ /* 0x000ea80000300800 */
[----:B------:R0:W-:Y:S04]  /*134600*/  STL.64 [R1+0x4660], R22 ;  /* 0x0046601601007387 */ /* 0x0001e80000100a00 */
[----:B------:R-:W-:Y:S04]  /*134610*/  STL [R1+0x556c], R17 ;  /* 0x00556c1101007387 */ /* 0x000fe80000100800 */
[----:B------:R-:W2:Y:S01]  /*134620*/  LDL.LU R29, [R1+0xf44] ;  /* 0x000f4400011d7983 */ /* 0x000ea20000300800 */
[----:B0-----:R-:W-:-:S03]  /*134630*/  IADD3 R22, P1, PT, R27, R14, RZ ;  /* 0x0000000e1b167210 */ /* 0x001fc60007f3e0ff */
[----:B------:R-:W-:Y:S02]  /*134640*/  STL [R1+0x5574], R7 ;  /* 0x0055740701007387 */ /* 0x000fe40000100800 */
[----:B------:R-:W-:Y:S02]  /*134650*/  IMAD.X R23, R3, 0x1, R15, P1 ;  /* 0x0000000103177824 */ /* 0x000fe400008e060f */
[----:B------:R-:W2:Y:S04]  /*134660*/  LDL.LU R24, [R1+0xf48] ;  /* 0x000f480001187983 */ /* 0x000ea80000300800 */
[----:B------:R-:W2:Y:S04]  /*134670*/  LDL.LU R18, [R1+0xf4c] ;  /* 0x000f4c0001127983 */ /* 0x000ea80000300800 */
[----:B------:R0:W-:Y:S01]  /*134680*/  STL.64 [R1+0x4648], R22 ;  /* 0x0046481601007387 */ /* 0x0001e20000100a00 */
[----:B------:R-:W-:-:S02]  /*134690*/  F2FP.SATFINITE.E4M3.F32.PACK_AB_MERGE_C R4, R25, R4, RZ ;  /* 0x000000041904723e */ /* 0x000fc400048070ff */
[----:B0-----:R-:W-:-:S03]  /*1346a0*/  IADD3 R22, P1, PT, R27, R12, RZ ;  /* 0x0000000c1b167210 */ /* 0x001fc60007f3e0ff */
[----:B------:R-:W-:Y:S02]  /*1346b0*/  STL [R1+0x5548], R4 ;  /* 0x0055480401007387 */ /* 0x000fe40000100800 */
[----:B------:R-:W-:-:S05]  /*1346c0*/  IMAD.X R23, R3, 0x1, R13, P1 ;  /* 0x0000000103177824 */ /* 0x000fca00008e060d */
[----:B------:R0:W-:Y:S04]  /*1346d0*/  STL.64 [R1+0x4640], R22 ;  /* 0x0046401601007387 */ /* 0x0001e80000100a00 */
[----:B0-----:R-:W3:Y:S04]  /*1346e0*/  LDL.LU.64 R22, [R1+0x5e20] ;  /* 0x005e200001167983 */ /* 0x001ee80000300a00 */
[----:B------:R-:W4:Y:S04]  /*1346f0*/  LDL.LU R28, [R1+0xf80] ;  /* 0x000f8000011c7983 */ /* 0x000f280000300800 */
[----:B------:R-:W4:Y:S04]  /*134700*/  LDL.LU R17, [R1+0xf84] ;  /* 0x000f840001117983 */ /* 0x000f280000300800 */
[----:B------:R-:W4:Y:S01]  /*134710*/  LDL.LU R4, [R1+0xf88] ;  /* 0x000f880001047983 */ /* 0x000f220000300800 */
[----:B------:R-:W-:Y:S01]  /*134720*/  VIADD R27, R27, UR6 ;  /* 0x000000061b1b7c36 */ /* 0x000fe20008000000 */
[----:B------:R-:W0:Y:S01]  /*134730*/  LDCU UR6, c[0x0][0x3b8] ;  /* 0x00007700ff0677ac */ /* 0x000e220008000800 */
[----:B---3--:R-:W-:-:S02]  /*134740*/  F2FP.SATFINITE.E4M3.F32.PACK_AB_MERGE_C R7, R22, R26, RZ ;  /* 0x0000001a1607723e */ /* 0x008fc400048070ff */
[----:B--2---:R-:W-:-:S03]  /*134750*/  F2FP.SATFINITE.E4M3.F32.PACK_AB_MERGE_C R3, R20, R23, RZ ;  /* 0x000000171403723e */ /* 0x004fc600048070ff */
[----:B------:R1:W-:Y:S04]  /*134760*/  STL [R1+0x554c], R7 ;  /* 0x00554c0701007387 */ /* 0x0003e80000100800 */
[----:B------:R-:W2:Y:S04]  /*134770*/  LDL.LU R25, [R1+0xf8c] ;  /* 0x000f8c0001197983 */ /* 0x000ea80000300800 */
[----:B------:R3:W-:Y:S04]  /*134780*/  STL [R1+0x5510], R3 ;  /* 0x0055100301007387 */ /* 0x0007e80000100800 */
[----:B------:R-:W2:Y:S04]  /*134790*/  LDL.LU R26, [R1+0xf90] ;  /* 0x000f9000011a7983 */ /* 0x000ea80000300800 */
[----:B------:R-:W2:Y:S04]  /*1347a0*/  LDL.LU R22, [R1+0xf94] ;  /* 0x000f940001167983 */ /* 0x000ea80000300800 */
[----:B------:R-:W2:Y:S04]  /*1347b0*/  LDL.LU R23, [R1+0xf98] ;  /* 0x000f980001177983 */ /* 0x000ea80000300800 */
[----:B------:R-:W2:Y:S01]  /*1347c0*/  LDL.LU R20, [R1+0xf9c] ;  /* 0x000f9c0001147983 */ /* 0x000ea20000300800 */
[----:B----4-:R-:W-:-:S02]  /*1347d0*/  F2FP.SATFINITE.E4M3.F32.PACK_AB_MERGE_C R5, R5, R2, RZ ;  /* 0x000000020505723e */ /* 0x010fc400048070ff */
[----:B-1----:R-:W-:Y:S02]  /*1347e0*/  SHF.R.S32.HI R7, RZ, 0x1f, R27 ;  /* 0x0000001fff077819 */ /* 0x002fe4000001141b */
[----:B------:R-:W-:Y:S01]  /*1347f0*/  IADD3 R2, P1, PT, R27, R6, RZ ;  /* 0x000000061b027210 */ /* 0x000fe20007f3e0ff */
[----:B------:R-:W-:Y:S04]  /*134800*/  STL [R1+0x5514], R5 ;  /* 0x0055140501007387 */ /* 0x000fe80000100800 */
[----:B---3--:R-:W-:-:S05]  /*134810*/  IMAD.X R3, R7, 0x1, R9, P1 ;  /* 0x0000000107037824 */ /* 0x008fca00008e0609 */
[----:B------:R1:W-:Y:S01]  /*134820*/  STL.64 [R1+0x4618], R2 ;  /* 0x0046180201007387 */ /* 0x0003e20000100a00 */
[----:B------:R-:W-:Y:S02]  /*134830*/  F2FP.SATFINITE.E4M3.F32.PACK_AB_MERGE_C R0, R0, R16, RZ ;  /* 0x000000100000723e */ /* 0x000fe400048070ff */
[----:B-1----:R-:W-:Y:S02]  /*134840*/  F2FP.SATFINITE.E4M3.F32.PACK_AB_MERGE_C R2, R19, R21, RZ ;  /* 0x000000151302723e */ /* 0x002fe400048070ff */
[----:B------:R-:W3:Y:S04]  /*134850*/  LDL.LU R21, [R1+0xfb0] ;  /* 0x000fb00001157983 */ /* 0x000ee80000300800 */
[----:B------:R1:W-:Y:S04]  /*134860*/  STL [R1+0x54f8], R2 ;  /* 0x0054f80201007387 */ /* 0x0003e80000100800 */
[----:B------:R-:W3:Y:S01]  /*134870*/  LDL.LU R19, [R1+0xfb4] ;  /* 0x000fb40001137983 */ /* 0x000ee20000300800 */
[----:B-1----:R-:W-:-:S03]  /*134880*/  IADD3 R2, P1, PT, R27, R10, RZ ;  /* 0x0000000a1b027210 */ /* 0x002fc60007f3e0ff */
[----:B------:R1:W-:Y:S02]  /*134890*/  STL [R1+0x54fc], R0 ;  /* 0x0054fc0001007387 */ /* 0x0003e40000100800 */
[----:B------:R-:W-:Y:S02]  /*1348a0*/  IMAD.X R3, R7, 0x1, R11, P1 ;  /* 0x0000000107037824 */ /* 0x000fe400008e060b */
[----:B------:R-:W4:Y:S04]  /*1348b0*/  LDL.LU R16, [R1+0xfb8] ;  /* 0x000fb80001107983 */ /* 0x000f280000300800 */
[----:B-1----:R-:W4:Y:S04]  /*1348c0*/  LDL.LU R0, [R1+0xfbc] ;  /* 0x000fbc0001007983 */ /* 0x002f280000300800 */
[----:B------:R1:W-:Y:S04]  /*1348d0*/  STL.64 [R1+0x4610], R2 ;  /* 0x0046100201007387 */ /* 0x0003e80000100a00 */
[----:B------:R-:W4:Y:S01]  /*1348e0*/  LDL.LU R5, [R1+0xfe0] ;  /* 0x000fe00001057983 */ /* 0x000f220000300800 */
[----:B-1----:R-:W-:-:S05]  /*1348f0*/  F2FP.SATFINITE.E4M3.F32.PACK_AB_MERGE_C R2, R29, R8, RZ ;  /* 0x000000081d02723e */ /* 0x002fca00048070ff */
[----:B------:R1:W-:Y:S01]  /*134900*/  STL [R1+0x878], R2 ;  /* 0x0008780201007387 */ /* 0x0003e20000100800 */
[----:B------:R-:W-:-:S03]  /*134910*/  F2FP.SATFINITE.E4M3.F32.PACK_AB_MERGE_C R18, R18, R24, RZ ;  /* 0x000000181212723e */ /* 0x000fc600048070ff */
[----:B------:R-:W4:Y:S04]  /*134920*/  LDL.LU R8, [R1+0xfe4] ;  /* 0x000fe40001087983 */ /* 0x000f280000300800 */
[----:B------:R-:W4:Y:S01]  /*134930*/  LDL.LU R29, [R1+0xfe8] ;  /* 0x000fe800011d7983 */ /* 0x000f220000300800 */
[----:B-1----:R-:W-:-:S03]  /*134940*/  IADD3 R2, P1, PT, R27, R14, RZ ;  /* 0x0000000e1b027210 */ /* 0x002fc60007f3e0ff */
[----:B------:R-:W4:Y:S02]  /*134950*/  LDL.LU R24, [R1+0xfec] ;  /* 0x000fec0001187983 */ /* 0x000f240000300800 */
[----:B------:R-:W-:Y:S02]  /*134960*/  IMAD.X R3, R7, 0x1, R15, P1 ;  /* 0x0000000107037824 */ /* 0x000fe400008e060f */
[----:B------:R-:W-:Y:S04]  /*134970*/  STL [R1+0x59b8], R18 ;  /* 0x0059b81201007387 */ /* 0x000fe80000100800 */
[----:B------:R1:W-:Y:S01]  /*134980*/  STL.64 [R1+0x4608], R2 ;  /* 0x0046080201007387 */ /* 0x0003e20000100a00 */
[----:B------:R-:W-:Y:S02]  /*134990*/  F2FP.SATFINITE.E4M3.F32.PACK_AB_MERGE_C R17, R17, R28, RZ ;  /* 0x0000001c1111723e */ /* 0x000fe400048070ff */
[----:B-1----:R-:W-:-:S03]  /*1349a0*/  IADD3 R2, P1, PT, R27, R12, RZ ;  /* 0x0000000c1b027210 */ /* 0x002fc60007f3e0ff */
[----:B------:R1:W-:Y:S02]  /*1349b0*/  STL [R1+0x850], R17 ;  /* 0x0008501101007387 */ /* 0x0003e40000100800 */
[----:B------:R-:W-:-:S05]  /*1349c0*/  IMAD.X R3, R7, 0x1, R13, P1 ;  /* 0x0000000107037824 */ /* 0x000fca00008e060d */
[----:B------:R2:W-:Y:S04]  /*1349d0*/  STL.64 [R1+0x4600], R2 ;  /* 0x0046000201007387 */ /* 0x0005e80000100a00 */
[----:B-1----:R-:W4:Y:S01]  /*1349e0*/  LDL.LU R17, [R1+0x1000] ;  /* 0x0010000001117983 */ /* 0x002f220000300800 */
[----:B--2---:R-:W-:-:S03]  /*1349f0*/  F2FP.SATFINITE.E4M3.F32.PACK_AB_MERGE_C R2, R25, R4, RZ ;  /* 0x000000041902723e */ /* 0x004fc600048070ff */
[----:B------:R-:W2:Y:S04]  /*134a00*/  LDL.LU R25, [R1+0x1004] ;  /* 0x0010040001197983 */ /* 0x000ea80000300800 */
[----:B------:R1:W-:Y:S01]  /*134a10*/  STL [R1+0x85c], R2 ;  /* 0x00085c0201007387 */ /* 0x0003e20000100800 */
[----:B------:R-:W-:-:S05]  /*134a20*/  F2FP.SATFINITE.E4M3.F32.PACK_AB_MERGE_C R3, R22, R26, RZ ;  /* 0x0000001a1603723e */ /* 0x000fca00048070ff */
[----:B------:R0:W-:Y:S01]  /*134a30*/  STL [R1+0x818], R3 ;  /* 0x0008180301007387 */ /* 0x0001e20000100800 */
[----:B-1----:R-:W-:-:S03]  /*134a40*/  F2FP.SATFINITE.E4M3.F32.PACK_AB_MERGE_C R2, R20, R23, RZ ;  /* 0x000000171402723e */ /* 0x002fc600048070ff */
[----:B------:R-:W2:Y:S04]  /*134a50*/  LDL.LU R26, [R1+0x1008] ;  /* 0x00100800011a7983 */ /* 0x000ea80000300800 */
[----:B------:R-:W2:Y:S04]  /*134a60*/  LDL.LU R22, [R1+0x100c] ;  /* 0x00100c0001167983 */ /* 0x000ea80000300800 */
[----:B------:R1:W-:Y:S04]  /*134a70*/  STL [R1+0x82c], R2 ;  /* 0x00082c0201007387 */ /* 0x0003e80000100800 */
[----:B------:R-:W2:Y:S01]  /*134a80*/  LDL.LU R23, [R1+0x1060] ;  /* 0x0010600001177983 */ /* 0x000ea20000300800 */
[----:B0-----:R-:W-:Y:S01]  /*134a90*/  VIADD R27, R27, UR6 ;  /* 0x000000061b1b7c36 */ /* 0x001fe20008000000 */
[----:B------:R-:W0:Y:S04]  /*134aa0*/  LDCU UR6, c[0x0][0x3b8] ;  /* 0x00007700ff0677ac */ /* 0x000e280008000800 */
[----:B------:R-:W-:-:S02]  /*134ab0*/  SHF.R.S32.HI R3, RZ, 0x1f, R27 ;  /* 0x0000001fff037819 */ /* 0x000fc4000001141b */
[----:B---3--:R-:W-:Y:S02]  /*134ac0*/  F2FP.SATFINITE.E4M3.F32.PACK_AB_MERGE_C R4, R19, R21, RZ ;  /* 0x000000151304723e */ /* 0x008fe400048070ff */
[----:B----4-:R-:W-:Y:S02]  /*134ad0*/  F2FP.SATFINITE.E4M3.F32.PACK_AB_MERGE_C R0, R0, R16, RZ ;  /* 0x000000100000723e */ /* 0x010fe400048070ff */
[----:B------:R-:W-:Y:S02]  /*134ae0*/  F2FP.SATFINITE.E4M3.F32.PACK_AB_MERGE_C R7, R8, R5, RZ ;  /* 0x000000050807723e */ /* 0x000fe400048070ff */
[----:B------:R-:W-:Y:S01]  /*134af0*/  F2FP.SATFINITE.E4M3.F32.PACK_AB_MERGE_C R5, R24, R29, RZ ;  /* 0x0000001d1805723e */ /* 0x000fe200048070ff */
[----:B--2---:R2:W-:Y:S04]  /*134b00*/  STL.64 [R1+0x5e18], R22 ;  /* 0x005e181601007387 */ /* 0x0045e80000100a00 */
[----:B------:R-:W3:Y:S04]  /*134b10*/  LDL.LU R20, [R1+0x1064] ;  /* 0x0010640001147983 */ /* 0x000ee80000300800 */
[----:B-1----:R-:W4:Y:S01]  /*134b20*/  LDL.LU R2, [R1+0x1068] ;  /* 0x0010680001027983 */ /* 0x002f220000300800 */
[----:B--2---:R-:W-:-:S03]  /*134b30*/  IADD3 R22, P1, PT, R27, R6, RZ ;  /* 0x000000061b167210 */ /* 0x004fc60007f3e0ff */
[----:B------:R-:W4:Y:S02]  /*134b40*/  LDL.LU R28, [R1+0x106c] ;  /* 0x00106c00011c7983 */ /* 0x000f240000300800 */
[----:B------:R-:W-:-:S05]  /*134b50*/  IMAD.X R23, R3, 0x1, R9, P1 ;  /* 0x0000000103177824 */ /* 0x000fca00008e0609 */
[----:B------:R1:W-:Y:S04]  /*134b60*/  STL.64 [R1+0x45d8], R22 ;  /* 0x0045d81601007387 */ /* 0x0003e80000100a00 */
[----:B------:R-:W-:Y:S04]  /*134b70*/  STL [R1+0x7a8], R4 ;  /* 0x0007a80401007387 */ /* 0x000fe80000100800 */
[----:B------:R-:W2:Y:S01]  /*134b80*/  LDL.LU R21, [R1+0x1080] ;  /* 0x0010800001157983 */ /* 0x000ea20000300800 */
[----:B-1----:R-:W-:-:S03]  /*134b90*/  IADD3 R22, P1, PT, R27, R10, RZ ;  /* 0x0000000a1b167210 */ /* 0x002fc60007f3e0ff */
[----:B------:R-:W2:Y:S02]  /*134ba0*/  LDL.LU R19, [R1+0x1084] ;  /* 0x0010840001137983 */ /* 0x000ea40000300800 */
[----:B------:R-:W-:Y:S02]  /*134bb0*/  IMAD.X R23, R3, 0x1, R11, P1 ;  /* 0x0000000103177824 */ /* 0x000fe400008e060b */
[----:B------:R1:W-:Y:S04]  /*134bc0*/  STL [R1+0x7d8], R0 ;  /* 0x0007d80001007387 */ /* 0x0003e80000100800 */
[----:B------:R-:W2:Y:S04]  /*134bd0*/  LDL.LU R16, [R1+0x1088] ;  /* 0x0010880001107983 */ /* 0x000ea80000300800 */
[----:B-1----:R-:W2:Y:S04]  /*134be0*/  LDL.LU R0, [R1+0x108c] ;  /* 0x00108c0001007983 */ /* 0x002ea80000300800 */
[----:B------:R-:W2:Y:S04]  /*134bf0*/  LDL.LU R4, [R1+0x10a0] ;  /* 0x0010a00001047983 */ /* 0x000ea80000300800 */
[----:B------:R1:W-:Y:S04]  /*134c00*/  STL.64 [R1+0x45c8], R22 ;  /* 0x0045c81601007387 */ /* 0x0003e80000100a00 */
[----:B------:R-:W-:Y:S04]  /*134c10*/  STL [R1+0x70c], R7 ;  /* 0x00070c0701007387 */ /* 0x000fe80000100800 */
[----:B------:R-:W2:Y:S01]  /*134c20*/  LDL.LU R8, [R1+0x10a4] ;  /* 0x0010a40001087983 */ /* 0x000ea20000300800 */
[----:B-1----:R-:W-:-:S03]  /*134c30*/  IADD3 R22, P1, PT, R27, R14, RZ ;  /* 0x0000000e1b167210 */ /* 0x002fc60007f3e0ff */
[----:B------:R-:W2:Y:S02]  /*134c40*/  LDL.LU R29, [R1+0x10a8] ;  /* 0x0010a800011d7983 */ /* 0x000ea40000300800 */
[----:B------:R-:W-:Y:S02]  /*134c50*/  IMAD.X R23, R3, 0x1, R15, P1 ;  /* 0x0000000103177824 */ /* 0x000fe400008e060f */
[----:B------:R-:W2:Y:S04]  /*134c60*/  LDL.LU R24, [R1+0x10ac] ;  /* 0x0010ac0001187983 */ /* 0x000ea80000300800 */
[----:B------:R1:W-:Y:S04]  /*134c70*/  STL [R1+0x59e0], R5 ;  /* 0x0059e00501007387 */ /* 0x0003e80000100800 */
[----:B------:R0:W-:Y:S01]  /*134c80*/  STL.64 [R1+0x45b0], R22 ;  /* 0x0045b01601007387 */ /* 0x0001e20000100a00 */
[----:B-1----:R-:W-:-:S02]  /*134c90*/  F2FP.SATFINITE.E4M3.F32.PACK_AB_MERGE_C R5, R25, R17, RZ ;  /* 0x000000111905723e */ /* 0x002fc400048070ff */
[----:B0-----:R-:W-:-:S03]  /*134ca0*/  IADD3 R22, P1, PT, R27, R12, RZ ;  /* 0x0000000c1b167210 */ /* 0x001fc60007f3e0ff */
[----:B------:R-:W-:Y:S02]  /*134cb0*/  STL [R1+0x6c4], R5 ;  /* 0x0006c40501007387 */ /* 0x000fe40000100800 */
[----:B------:R-:W-:-:S05]  /*134cc0*/  IMAD.X R23, R3, 0x1, R13, P1 ;  /* 0x0000000103177824 */ /* 0x000fca00008e060d */
[----:B------:R0:W-:Y:S04]  /*134cd0*/  STL.64 [R1+0x45a8], R22 ;  /* 0x0045a81601007387 */ /* 0x0001e80000100a00 */
[----:B0-----:R-:W2:Y:S04]  /*134ce0*/  LDL.LU.64 R22, [R1+0x5e18] ;  /* 0x005e180001167983 */ /* 0x001ea80000300a00 */
[----:B------:R-:W3:Y:S04]  /*134cf0*/  LDL.LU R17, [R1+0x10c0] ;  /* 0x0010c00001117983 */ /* 0x000ee80000300800 */
[----:B------:R-:W3:Y:S01]  /*134d00*/  LDL.LU R25, [R1+0x10c4] ;  /* 0x0010c40001197983 */ /* 0x000ee20000300800 */
[----:B--2---:R-:W-:-:S03]  /*134d10*/  F2FP.SATFINITE.E4M3.F32.PACK_AB_MERGE_C R3, R22, R26, RZ ;  /* 0x0000001a1603723e */ /* 0x004fc600048070ff */
[----:B------:R-:W2:Y:S04]  /*134d20*/  LDL.LU R26, [R1+0x10c8] ;  /* 0x0010c800011a7983 */ /* 0x000ea80000300800 */
[----:B------:R-:W2:Y:S04]  /*134d30*/  LDL.LU R22, [R1+0x10cc] ;  /* 0x0010cc0001167983 */ /* 0x000ea80000300800 */
[----:B------:R3:W-:Y:S02]  /*134d40*/  STL [R1+0x6e0], R3 ;  /* 0x0006e00301007387 */ /* 0x0007e40000100800 */
[----:B---3--:R-:W-:-:S02]  /*134d50*/  F2FP.SATFINITE.E4M3.F32.PACK_AB_MERGE_C R3, R20, R23, RZ ;  /* 0x000000171403723e */ /* 0x008fc400048070ff */
[----:B------:R-:W2:Y:S01]  /*134d60*/  LDL.LU R23, [R1+0x1120] ;  /* 0x0011200001177983 */ /* 0x000ea20000300800 */
[----:B------:R-:W-:Y:S01]  /*134d70*/  VIADD R27, R27, UR6 ;  /* 0x000000061b1b7c36 */ /* 0x000fe20008000000 */
[----:B------:R-:W-:Y:S01]  /*134d80*/  F2FP.SATFINITE.E4M3.F32.PACK_AB_MERGE_C R0, R0, R16, RZ ;  /* 0x000000100000723e */ /* 0x000fe200048070ff */
[----:B------:R-:W0:Y:S01]  /*134d90*/  LDCU UR6, c[0x0][0x3b8] ;  /* 0x00007700ff0677ac */ /* 0x000e220008000800 */
[----:B------:R-:W-:Y:S01]  /*134da0*/  F2FP.SATFINITE.E4M3.F32.PACK_AB_MERGE_C R7, R8, R4, RZ ;  /* 0x000000040807723e */ /* 0x000fe200048070ff */
[----:B--2---:R1:W-:Y:S04]  /*134db0*/  STL.64 [R1+0x5e10], R22 ;  /* 0x005e101601007387 */ /* 0x0043e80000100a00 */
[----:B------:R4:W-:Y:S04]  /*134dc0*/  STL [R1+0x690], R3 ;  /* 0x0006900301007387 */ /* 0x0009e80000100800 */
[----:B------:R-:W2:Y:S01]  /*134dd0*/  LDL.LU R20, [R1+0x1124] ;  /* 0x0011240001147983 */ /* 0x000ea20000300800 */
[----:B-1----:R-:W-:-:S02]  /*134de0*/  IADD3 R22, P1, PT, R27, R6, RZ ;  /* 0x000000061b167210 */ /* 0x002fc40007f3e0ff */
[----:B----4-:R-:W-:Y:S02]  /*134df0*/  F2FP.SATFINITE.E4M3.F32.PACK_AB_MERGE_C R3, R28, R2, RZ ;  /* 0x000000021c03723e */ /* 0x010fe400048070ff */
[----:B------:R-:W-:-:S03]  /*134e00*/  SHF.R.S32.HI R2, RZ, 0x1f, R27 ;  /* 0x0000001fff027819 */ /* 0x000fc6000001141b */
[----:B------:R1:W-:Y:S02]  /*134e10*/  STL [R1+0x660], R3 ;  /* 0x0006600301007387 */ /* 0x0003e40000100800 */
[----:B------:R-:W-:Y:S01]  /*134e20*/  IMAD.X R23, R2, 0x1, R9, P1 ;  /* 0x0000000102177824 */ /* 0x000fe200008e0609 */
[----:B-1----:R-:W-:Y:S02]  /*134e30*/  F2FP.SATFINITE.E4M3.F32.PACK_AB_MERGE_C R3, R19, R21, RZ ;  /* 0x000000151303723e */ /* 0x002fe400048070ff */
[----:B------:R-:W3:Y:S04]  /*134e40*/  LDL.LU R21, [R1+0x1128] ;  /* 0x0011280001157983 */ /* 0x000ee80000300800 */
[----:B------:R1:W-:Y:S04]  /*134e50*/  STL.64 [R1+0x4580], R22 ;  /* 0x0045801601007387 */ /* 0x0003e80000100a00 */
[----:B------:R4:W-:Y:S04]  /*134e60*/  STL [R1+0x5e8], R3 ;  /* 0x0005e80301007387 */ /* 0x0009e80000100800 */
[----:B------:R-:W3:Y:S01]  /*134e70*/  LDL.LU R19, [R1+0x112c] ;  /* 0x00112c0001137983 */ /* 0x000ee20000300800 */
[----:B-1----:R-:W-:-:S03]  /*134e80*/  IADD3 R22, P1, PT, R27, R10, RZ ;  /* 0x0000000a1b167210 */ /* 0x002fc60007f3e0ff */
[----:B------:R1:W-:Y:S01]  /*134e90*/  STL [R1+0x5ec], R0 ;  /* 0x0005ec0001007387 */ /* 0x0003e20000100800 */
[----:B----4-:R-:W-:Y:S01]  /*134ea0*/  F2FP.SATFINITE.E4M3.F32.PACK_AB_MERGE_C R3, R24, R29, RZ ;  /* 0x0000001d1803723e */ /* 0x010fe200048070ff */
[C---:B------:R-:W-:Y:S01]  /*134eb0*/  IMAD.X R23, R2.reuse, 0x1, R11, P1 ;  /* 0x0000000102177824 */ /* 0x040fe200008e060b */
[----:B------:R-:W-:Y:S01]  /*134ec0*/  IADD3 R4, P1, PT, R27, R14, RZ ;  /* 0x0000000e1b047210 */ /* 0x000fe20007f3e0ff */
[----:B------:R-:W4:Y:S04]  /*134ed0*/  LDL.LU R16, [R1+0x1140] ;  /* 0x0011400001107983 */ /* 0x000f280000300800 */
[----:B-1----:R-:W4:Y:S01]  /*134ee0*/  LDL.LU R0, [R1+0x1144] ;  /* 0x0011440001007983 */ /* 0x002f220000300800 */
[----:B------:R-:W-:-:S03]  /*134ef0*/  IMAD.X R5, R2, 0x1, R15, P1 ;  /* 0x0000000102057824 */ /* 0x000fc600008e060f */
[----:B------:R1:W-:Y:S04]  /*134f00*/  STL.64 [R1+0x4578], R22 ;  /* 0x0045781601007387 */ /* 0x0003e80000100a00 */
[----:B------:R0:W-:Y:S04]  /*134f10*/  STL [R1+0x54c], R7 ;  /* 0x00054c0701007387 */ /* 0x0001e80000100800 */
[----:B------:R0:W-:Y:S01]  /*134f20*/  STL [R1+0x5a8], R3 ;  /* 0x0005a80301007387 */ /* 0x0001e20000100800 */
[----:B-1----:R-:W-:-:S03]  /*134f30*/  IADD3 R22, P1, PT, R27, R12, RZ ;  /* 0x0000000c1b167210 */ /* 0x002fc60007f3e0ff */
[----:B0-----:R-:W2:Y:S04]  /*134f40*/  LDL.LU R7, [R1+0x1148] ;  /* 0x0011480001077983 */ /* 0x001ea80000300800 */
[----:B------:R-:W2:Y:S01]  /*134f50*/  LDL.LU R3, [R1+0x114c] ;  /* 0x00114c0001037983 */ /* 0x000ea20000300800 */
[----:B------:R-:W-:-:S03]  /*134f60*/  IMAD.X R23, R2, 0x1, R13, P1 ;  /* 0x0000000102177824 */ /* 0x000fc600008e060d */
[----:B------:R0:W-:Y:S02]  /*134f70*/  STL.64 [R1+0x4570], R4 ;  /* 0x0045700401007387 */ /* 0x0001e40000100a00 */
[----:B0-----:R-:W-:Y:S02]  /*134f80*/  F2FP.SATFINITE.E4M3.F32.PACK_AB_MERGE_C R5, R25, R17, RZ ;  /* 0x000000111905723e */ /* 0x001fe400048070ff */
[----:B------:R-:W2:Y:S04]  /*134f90*/  LDL.LU R4, [R1+0x1160] ;  /* 0x0011600001047983 */ /* 0x000ea80000300800 */
[----:B------:R-:W2:Y:S04]  /*134fa0*/  LDL.LU R8, [R1+0x1164] ;  /* 0x0011640001087983 */ /* 0x000ea80000300800 */
[----:B------:R-:W2:Y:S04]  /*134fb0*/  LDL.LU R29, [R1+0x1168] ;  /* 0x00116800011d7983 */ /* 0x000ea80000300800 */
[----:B------:R-:W2:Y:S04]  /*134fc0*/  LDL.LU R24, [R1+0x116c] ;  /* 0x00116c0001187983 */ /* 0x000ea80000300800 */
[----:B------:R-:W-:Y:S04]  /*134fd0*/  STL [R1+0x51c], R5 ;  /* 0x00051c0501007387 */ /* 0x000fe80000100800 */
[----:B------:R0:W-:Y:S04]  /*134fe0*/  STL.64 [R1+0x4568], R22 ;  /* 0x0045681601007387 */ /* 0x0001e80000100a00 */
[----:B0-----:R-:W2:Y:S04]  /*134ff0*/  LDL.LU.64 R22, [R1+0x5e10] ;  /* 0x005e100001167983 */ /* 0x001ea80000300a00 */
[----:B------:R-:W3:Y:S04]  /*135000*/  LDL.LU R17, [R1+0x1180] ;  /* 0x0011800001117983 */ /* 0x000ee80000300800 */
[----:B------:R-:W3:Y:S01]  /*135010*/  LDL.LU R25, [R1+0x1184] ;  /* 0x0011840001197983 */ /* 0x000ee20000300800 */
[----:B--2---:R-:W-:-:S05]  /*135020*/  F2FP.SATFINITE.E4M3.F32.PACK_AB_MERGE_C R2, R22, R26, RZ ;  /* 0x0000001a1602723e */ /* 0x004fca00048070ff */
[----:B------:R0:W-:Y:S04]  /*135030*/  STL [R1+0x52c], R2 ;  /* 0x00052c0201007387 */ /* 0x0001e80000100800 */
[----:B0-----:R-:W2:Y:S01]  /*135040*/  LDL.LU R2, [R1+0x1188] ;  /* 0x0011880001027983 */ /* 0x001ea20000300800 */
[----:B------:R-:W-:Y:S01]  /*135050*/  F2FP.SATFINITE.E4M3.F32.PACK_AB_MERGE_C R5, R20, R23, RZ ;  /* 0x000000171405723e */ /* 0x000fe200048070ff */
[----:B------:R-:W-:Y:S01]  /*135060*/  VIADD R27, R27, UR6 ;  /* 0x000000061b1b7c36 */ /* 0x000fe20008000000 */
[----:B----4-:R-:W-:Y:S01]  /*135070*/  F2FP.SATFINITE.E4M3.F32.PACK_AB_MERGE_C R0, R0, R16, RZ ;  /* 0x000000100000723e */ /* 0x010fe200048070ff */
[----:B------:R-:W0:Y:S01]  /*135080*/  LDCU UR6, c[0x0][0x3b8] ;  /* 0x00007700ff0677ac */ /* 0x000e220008000800 */
[----:B--2---:R3:W-:Y:S04]  /*135090*/  STL [R1+0x5e0c], R2 ;  /* 0x005e0c0201007387 */ /* 0x0047e80000100800 */
[----:B------:R1:W-:Y:S04]  /*1350a0*/  STL [R1+0x4c8], R5 ;  /* 0x0004c80501007387 */ /* 0x0003e80000100800 */
[----:B------:R-:W2:Y:S01]  /*1350b0*/  LDL.LU R28, [R1+0x118c] ;  /* 0x00118c00011c7983 */ /* 0x000ea20000300800 */
[----:B---3--:R-:W-:-:S03]  /*1350c0*/  F2FP.SATFINITE.E4M3.F32.PACK_AB_MERGE_C R2, R19, R21, RZ ;  /* 0x000000151302723e */ /* 0x008fc600048070ff */
[----:B------:R-:W3:Y:S04]  /*1350d0*/  LDL.LU R26, [R1+0x11e0] ;  /* 0x0011e000011a7983 */ /* 0x000ee80000300800 */
[----:B------:R-:W3:Y:S04]  /*1350e0*/  LDL.LU R22, [R1+0x11e4] ;  /* 0x0011e40001167983 */ /* 0x000ee80000300800 */
[----:B------:R-:W4:Y:S04]  /*1350f0*/  LDL.LU R23, [R1+0x11e8] ;  /* 0x0011e80001177983 */ /* 0x000f280000300800 */
[----:B------:R-:W4:Y:S04]  /*135100*/  LDL.LU R20, [R1+0x11ec] ;  /* 0x0011ec0001147983 */ /* 0x000f280000300800 */
[----:B------:R0:W-:Y:S04]  /*135110*/  STL [R1+0x4d0], R2 ;  /* 0x0004d00201007387 */ /* 0x0001e80000100800 */
[----:B------:R-:W2:Y:S01]  /*135120*/  LDL.LU R21, [R1+0x1200] ;  /* 0x0012000001157983 */ /* 0x000ea20000300800 */
[----:B-1----:R-:W-:-:S02]  /*135130*/  SHF.R.S32.HI R5, RZ, 0x1f, R27 ;  /* 0x0000001fff057819 */ /* 0x002fc4000001141b */
[----:B------:R-:W-:-:S05]  /*135140*/  IADD3 R18, P1, PT, R27, R6, RZ ;  /* 0x000000061b127210 */ /* 0x000fca0007f3e0ff */
[----:B------:R-:W-:Y:S01]  /*135150*/  IMAD.X R19, R5, 0x1, R9, P1 ;  /* 0x0000000105137824 */ /* 0x000fe200008e0609 */
[----:B0-----:R-:W-:Y:S02]  /*135160*/  IADD3 R2, P1, PT, R27, R10, RZ ;  /* 0x0000000a1b027210 */ /* 0x001fe40007f3e0ff */
[----:B------:R-:W-:-:S03]  /*135170*/  F2FP.SATFINITE.E4M3.F32.PACK_AB_MERGE_C R7, R3, R7, RZ ;  /* 0x000000070307723e */ /* 0x000fc600048070ff */
[----:B------:R-:W-:Y:S01]  /*135180*/  IMAD.X R3, R5, 0x1, R11, P1 ;  /* 0x0000000105037824 */ /* 0x000fe200008e060b */
[----:B--2---:R-:W-:Y:S04]  /*135190*/  STL [R1+0x5e08], R21 ;  /* 0x005e081501007387 */ /* 0x004fe80000100800 */
[----:B------:R0:W-:Y:S04]  /*1351a0*/  STL.64 [R1+0x4548], R18 ;  /* 0x0045481201007387 */ /* 0x0001e80000100a00 */
[----:B------:R1:W-:Y:S04]  /*1351b0*/  STL [R1+0x458], R0 ;  /* 0x0004580001007387 */ /* 0x0003e80000100800 */
[----:B0-----:R-:W2:Y:S04]  /*1351c0*/  LDL.LU R19, [R1+0x1204] ;  /* 0x0012040001137983 */ /* 0x001ea80000300800 */
[----:B------:R-:W2:Y:S04]  /*1351d0*/  LDL.LU R16, [R1+0x1208] ;  /* 0x0012080001107983 */ /* 0x000ea80000300800 */
[----:B-1----:R-:W2:Y:S04]  /*1351e0*/  LDL.LU R0, [R1+0x120c] ;  /* 0x00120c0001007983 */ /* 0x002ea80000300800 */
[----:B------:R-:W-:Y:S04]  /*1351f0*/  STL [R1+0x45c], R7 ;  /* 0x00045c0701007387 */ /* 0x000fe80000100800 */
[----:B------:R0:W-:Y:S02]  /*135200*/  STL.64 [R1+0x4530], R2 ;  /* 0x0045300201007387 */ /* 0x0001e40000100a00 */
[----:B0-----:R-:W-:-:S02]  /*135210*/  F2FP.SATFINITE.E4M3.F32.PACK_AB_MERGE_C R3, R8, R4, RZ ;  /* 0x000000040803723e */ /* 0x001fc400048070ff */
[----:B------:R-:W-:Y:S01]  /*135220*/  F2FP.SATFINITE.E4M3.F32.PACK_AB_MERGE_C R2, R24, R29, RZ ;  /* 0x0000001d1802723e */ /* 0x000fe200048070ff */
[----:B------:R-:W2:Y:S04]  /*135230*/  LDL.LU R4, [R1+0x1240] ;  /* 0x0012400001047983 */ /* 0x000ea80000300800 */
[----:B------:R-:W-:Y:S04]  /*135240*/  STL [R1+0x448], R3 ;  /* 0x0004480301007387 */ /* 0x000fe80000100800 */
[----:B------:R-:W2:Y:S04]  /*135250*/  LDL.LU R8, [R1+0x1244] ;  /* 0x0012440001087983 */ /* 0x000ea80000300800 */
[----:B------:R0:W-:Y:S04]  /*135260*/  STL [R1+0x44c], R2 ;  /* 0x00044c0201007387 */ /* 0x0001e80000100800 */
[----:B------:R-:W2:Y:S04]  /*135270*/  LDL.LU R29, [R1+0x1248] ;  /* 0x00124800011d7983 */ /* 0x000ea80000300800 */
[----:B------:R-:W2:Y:S01]  /*135280*/  LDL.LU R24, [R1+0x124c] ;  /* 0x00124c0001187983 */ /* 0x000ea20000300800 */
[----:B0-----:R-:W-:-:S05]  /*135290*/  IADD3 R2, P1, PT, R27, R14, RZ ;  /* 0x0000000e1b027210 */ /* 0x001fca0007f3e0ff */
[----:B------:R-:W-:-:S05]  /*1352a0*/  IMAD.X R3, R5, 0x1, R15, P1 ;  /* 0x0000000105037824 */ /* 0x000fca00008e060f */
[----:B------:R0:W-:Y:S01]  /*1352b0*/  STL.64 [R1+0x4518], R2 ;  /* 0x0045180201007387 */ /* 0x0001e20000100a00 */
[----:B------:R-:W-:Y:S02]  /*1352c0*/  F2FP.SATFINITE.E4M3.F32.PACK_AB_MERGE_C R7, R25, R17, RZ ;  /* 0x000000111907723e */ /* 0x000fe400048070ff */
[----:B0-----:R-:W-:-:S03]  /*1352d0*/  IADD3 R2, P1, PT, R27, R12, RZ ;  /* 0x0000000c1b027210 */ /* 0x001fc60007f3e0ff */
[----:B------:R-:W-:Y:S02]  /*1352e0*/  STL [R1+0x438], R7 ;  /* 0x0004380701007387 */ /* 0x000fe40000100800 */
[----:B------:R-:W-:-:S05]  /*1352f0*/  IMAD.X R3, R5, 0x1, R13, P1 ;  /* 0x0000000105037824 */ /* 0x000fca00008e060d */
[----:B------:R0:W-:Y:S04]  /*135300*/  STL.64 [R1+0x4510], R2 ;  /* 0x0045100201007387 */ /* 0x0001e80000100a00 */
[----:B0-----:R-:W2:Y:S01]  /*135310*/  LDL.LU R2, [R1+0x5e0c] ;  /* 0x005e0c0001027983 */ /* 0x001ea20000300800 */
[----:B---3--:R-:W-:-:S03]  /*135320*/  F2FP.SATFINITE.E4M3.F32.PACK_AB_MERGE_C R3, R22, R26, RZ ;  /* 0x0000001a1603723e */ /* 0x008fc600048070ff */
[----:B------:R-:W3:Y:S01]  /*135330*/  LDL.LU R17, [R1+0x12d0] ;  /* 0x0012d00001117983 */ /* 0x000ee20000300800 */
[----:B------:R-:W-:Y:S01]  /*135340*/  VIADD R27, R27, UR6 ;  /* 0x000000061b1b7c36 */ /* 0x000fe20008000000 */
[----:B------:R-:W0:Y:S02]  /*135350*/  LDCU UR6, c[0x0][0x3b8] ;  /* 0x00007700ff0677ac */ /* 0x000e240008000800 */
[----:B------:R-:W3:Y:S01]  /*135360*/  LDL.LU R25, [R1+0x12d4] ;  /* 0x0012d40001197983 */ /* 0x000ee20000300800 */
[----:B--2---:R-:W-:-:S05]  /*135370*/  F2FP.SATFINITE.E4M3.F32.PACK_AB_MERGE_C R2, R28, R2, RZ ;  /* 0x000000021c02723e */ /* 0x004fca00048070ff */
[----:B------:R4:W-:Y:S04]  /*135380*/  STL [R1+0x43c], R2 ;  /* 0x00043c0201007387 */ /* 0x0009e80000100800 */
[----:B------:R-:W-:Y:S04]  /*135390*/  STL [R1+0x42c], R3 ;  /* 0x00042c0301007387 */ /* 0x000fe80000100800 */
[----:B------:R-:W2:Y:S01]  /*1353a0*/  LDL.LU R26, [R1+0x12d8] ;  /* 0x0012d800011a7983 */ /* 0x000ea20000300800 */
[----:B----4-:R-:W-:-:S03]  /*1353b0*/  F2FP.SATFINITE.E4M3.F32.PACK_AB_MERGE_C R2, R20, R23, RZ ;  /* 0x000000171402723e */ /* 0x010fc600048070ff */
[----:B------:R-:W4:Y:S01]  /*1353c0*/  LDL.LU R22, [R1+0x12dc] ;  /* 0x0012dc0001167983 */ /* 0x000f220000300800 */
[----:B------:R-:W-:-:S03]  /*1353d0*/  IADD3 R20, P1, PT, R27, R6, RZ ;  /* 0x000000061b147210 */ /* 0x000fc60007f3e0ff */
[----:B------:R1:W-:Y:S02]  /*1353e0*/  STL [R1+0x428], R2 ;  /* 0x0004280201007387 */ /* 0x0003e40000100800 */
[----:B-1----:R-:W-:-:S05]  /*1353f0*/  SHF.R.S32.HI R2, RZ, 0x1f, R27 ;  /* 0x0000001fff027819 */ /* 0x002fca000001141b */
[----:B------:R-:W-:-:S05]  /*135400*/  IMAD.X R21, R2, 0x1, R9, P1 ;  /* 0x0000000102157824 */ /* 0x000fca00008e0609 */
[----:B------:R1:W-:Y:S04]  /*135410*/  STL.64 [R1+0x44f0], R20 ;  /* 0x0044f01401007387 */ /* 0x0003e80000100a00 */
[----:B-1----:R-:W2:Y:S04]  /*135420*/  LDL.LU R21, [R1+0x5e08] ;  /* 0x005e080001157983 */ /* 0x002ea80000300800 */
[----:B------:R-:W4:Y:S01]  /*135430*/  LDL.LU R23, [R1+0x1370] ;  /* 0x0013700001177983 */ /* 0x000f220000300800 */
[----:B------:R-:W-:Y:S02]  /*135440*/  F2FP.SATFINITE.E4M3.F32.PACK_AB_MERGE_C R0, R0, R16, RZ ;  /* 0x000000100000723e */ /* 0x000fe400048070ff */
[----:B------:R-:W-:-:S02]  /*135450*/  F2FP.SATFINITE.E4M3.F32.PACK_AB_MERGE_C R8, R8, R4, RZ ;  /* 0x000000040808723e */ /* 0x000fc400048070ff */
[----:B------:R-:W-:Y:S02]  /*135460*/  F2FP.SATFINITE.E4M3.F32.PACK_AB_MERGE_C R5, R24, R29, RZ ;  /* 0x0000001d1805723e */ /* 0x000fe400048070ff */
[----:B--2---:R-:W-:Y:S01]  /*135470*/  F2FP.SATFINITE.E4M3.F32.PACK_AB_MERGE_C R3, R19, R21, RZ ;  /* 0x000000151303723e */ /* 0x004fe200048070ff */
[----:B----4-:R1:W-:Y:S04]  /*135480*/  STL.64 [R1+0x5e00], R22 ;  /* 0x005e001601007387 */ /* 0x0103e80000100a00 */
[----:B------:R-:W2:Y:S04]  /*135490*/  LDL.LU R20, [R1+0x1374] ;  /* 0x0013740001147983 */ /* 0x000ea80000300800 */
[----:B------:R-:W4:Y:S01]  /*1354a0*/  LDL.LU R7, [R1+0x1378] ;  /* 0x0013780001077983 */ /* 0x000f220000300800 */
[----:B-1----:R-:W-:-:S03]  /*1354b0*/  IADD3 R22, P1, PT, R27, R10, RZ ;  /* 0x0000000a1b167210 */ /* 0x002fc60007f3e0ff */
[----:B------:R1:W-:Y:S02]  /*1354c0*/  STL [R1+0x418], R3 ;  /* 0x0004180301007387 */ /* 0x0003e40000100800 */
[----:B------:R-:W-:Y:S02]  /*1354d0*/  IMAD.X R23, R2, 0x1, R11, P1 ;  /* 0x0000000102177824 */ /* 0x000fe400008e060b */
[----:B-1----:R-:W4:Y:S04]  /*1354e0*/  LDL.LU R3, [R1+0x137c] ;  /* 0x00137c0001037983 */ /* 0x002f280000300800 */
[----:B------:R1:W-:Y:S04]  /*1354f0*/  STL [R1+0x41c], R0 ;  /* 0x00041c0001007387 */ /* 0x0003e80000100800 */
[----:B------:R-:W2:Y:S04]  /*135500*/  LDL.LU R21, [R1+0x1430] ;  /* 0x0014300001157983 */ /* 0x000ea80000300800 */
[----:B------:R-:W2:Y:S04]  /*135510*/  LDL.LU R19, [R1+0x1434] ;  /* 0x0014340001137983 */ /* 0x000ea80000300800 */
[----:B------:R-:W2:Y:S04]  /*135520*/  LDL.LU R16, [R1+0x1438] ;  /* 0x0014380001107983 */ /* 0x000ea80000300800 */
[----:B-1----:R-:W2:Y:S04]  /*135530*/  LDL.LU R0, [R1+0x143c] ;  /* 0x00143c0001007983 */ /* 0x002ea80000300800 */
[----:B------:R-:W2:Y:S04]  /*135540*/  LDL.LU R4, [R1+0x14e0] ;  /* 0x0014e00001047983 */ /* 0x000ea80000300800 */
[----:B------:R1:W-:Y:S04]  /*135550*/  STL.64 [R1+0x44e0], R22 ;  /* 0x0044e01601007387 */ /* 0x0003e80000100a00 */
[----:B------:R0:W-:Y:S01]  /*135560*/  STL [R1+0x340], R8 ;  /* 0x0003400801007387 */ /* 0x0001e20000100800 */
[----:B-1----:R-:W-:-:S03]  /*135570*/  IADD3 R22, P1, PT, R27, R14, RZ ;  /* 0x0000000e1b167210 */ /* 0x002fc60007f3e0ff */
[----:B0-----:R-:W2:Y:S02]  /*135580*/  LDL.LU R8, [R1+0x14e4] ;  /* 0x0014e40001087983 */ /* 0x001ea40000300800 */
[----:B------:R-:W-:Y:S02]  /*135590*/  IMAD.X R23, R2, 0x1, R15, P1 ;  /* 0x0000000102177824 */ /* 0x000fe400008e060f */
[----:B------:R3:W-:Y:S04]  /*1355a0*/  STL [R1+0x410], R5 ;  /* 0x0004100501007387 */ /* 0x0007e80000100800 */
[----:B------:R-:W2:Y:S04]  /*1355b0*/  LDL.LU R29, [R1+0x14e8] ;  /* 0x0014e800011d7983 */ /* 0x000ea80000300800 */
[----:B------:R-:W2:Y:S04]  /*1355c0*/  LDL.LU R24, [R1+0x14ec] ;  /* 0x0014ec0001187983 */ /* 0x000ea80000300800 */
[----:B------:R0:W-:Y:S01]  /*1355d0*/  STL.64 [R1+0x44d8], R22 ;  /* 0x0044d81601007387 */ /* 0x0001e20000100a00 */
[----:B---3--:R-:W-:-:S02]  /*1355e0*/  F2FP.SATFINITE.E4M3.F32.PACK_AB_MERGE_C R5, R25, R17, RZ ;  /* 0x000000111905723e */ /* 0x008fc400048070ff */
[----:B0-----:R-:W-:-:S03]  /*1355f0*/  IADD3 R22, P1, PT, R27, R12, RZ ;  /* 0x0000000c1b167210 */ /* 0x001fc60007f3e0ff */
[----:B------:R-:W-:Y:S02]  /*135600*/  STL [R1+0x338], R5 ;  /* 0x0003380501007387 */ /* 0x000fe40000100800 */
[----:B------:R-:W-:-:S05]  /*135610*/  IMAD.X R23, R2, 0x1, R13, P1 ;  /* 0x0000000102177824 */ /* 0x000fca00008e060d */
[----:B------:R0:W-:Y:S04]  /*135620*/  STL.64 [R1+0x44d0], R22 ;  /* 0x0044d01601007387 */ /* 0x0001e80000100a00 */
[----:B0-----:R-:W3:Y:S04]  /*135630*/  LDL.LU.64 R22, [R1+0x5e00] ;  /* 0x005e000001167983 */ /* 0x001ee80000300a00 */
[----:B------:R0:W-:Y:S04]  /*135640*/  STL.64 [R1+0x5df8], R12 ;  /* 0x005df80c01007387 */ /* 0x0001e80000100a00 */
[----:B------:R-:W3:Y:S04]  /*135650*/  LDL.LU R2, [R1+0x1590] ;  /* 0x0015900001027983 */ /* 0x000ee80000300800 */
[----:B------:R-:W3:Y:S04]  /*135660*/  LDL.LU R28, [R1+0x1594] ;  /* 0x00159400011c7983 */ /* 0x000ee80000300800 */
[----:B------:R-:W3:Y:S01]  /*135670*/  LDL.LU R17, [R1+0x1598] ;  /* 0x0015980001117983 */ /* 0x000ee20000300800 */
[----:B------:R-:W-:Y:S01]  /*135680*/  VIADD R27, R27, UR6 ;  /* 0x000000061b1b7c36 */ /* 0x000fe20008000000 */
[----:B------:R-:W1:Y:S02]  /*135690*/  LDCU UR6, c[0x0][0x3b8] ;  /* 0x00007700ff0677ac */ /* 0x000e640008000800 */
[----:B------:R-:W3:Y:S02]  /*1356a0*/  LDL.LU R25, [R1+0x159c] ;  /* 0x00159c0001197983 */ /* 0x000ee40000300800 */
[----:B0-----:R-:W-:-:S02]  /*1356b0*/  IADD3 R12, P1, PT, R27, R6, RZ ;  /* 0x000000061b0c7210 */ /* 0x001fc40007f3e0ff */
[----:B----4-:R-:W-:Y:S02]  /*1356c0*/  F2FP.SATFINITE.E4M3.F32.PACK_AB_MERGE_C R3, R3, R7, RZ ;  /* 0x000000070303723e */ /* 0x010fe400048070ff */
[----:B--2---:R-:W-:Y:S02]  /*1356d0*/  F2FP.SATFINITE.E4M3.F32.PACK_AB_MERGE_C R0, R0, R16, RZ ;  /* 0x000000100000723e */ /* 0x004fe400048070ff */
[----:B------:R-:W-:Y:S02]  /*1356e0*/  F2FP.SATFINITE.E4M3.F32.PACK_AB_MERGE_C R4, R8, R4, RZ ;  /* 0x000000040804723e */ /* 0x000fe400048070ff */
[----:B---3--:R-:W-:-:S05]  /*1356f0*/  F2FP.SATFINITE.E4M3.F32.PACK_AB_MERGE_C R5, R22, R26, RZ ;  /* 0x0000001a1605723e */ /* 0x008fca00048070ff */
[----:B------:R0:W-:Y:S04]  /*135700*/  STL [R1+0x334], R5 ;  /* 0x0003340501007387 */ /* 0x0001e80000100800 */
[----:B------:R-:W2:Y:S04]  /*135710*/  LDL.LU R26, [R1+0x1650] ;  /* 0x00165000011a7983 */ /* 0x000ea80000300800 */
[----:B------:R-:W2:Y:S01]  /*135720*/  LDL.LU R22, [R1+0x1654] ;  /* 0x0016540001167983 */ /* 0x000ea20000300800 */
[----:B0-----:R-:W-:-:S03]  /*135730*/  F2FP.SATFINITE.E4M3.F32.PACK_AB_MERGE_C R5, R20, R23, RZ ;  /* 0x000000171405723e */ /* 0x001fc600048070ff */
[----:B------:R-:W3:Y:S04]  /*135740*/  LDL.LU R23, [R1+0x1658] ;  /* 0x0016580001177983 */ /* 0x000ee80000300800 */
[----:B------:R-:W3:Y:S04]  /*135750*/  LDL.LU R20, [R1+0x165c] ;  /* 0x00165c0001147983 */ /* 0x000ee80000300800 */
[----:B------:R0:W-:Y:S02]  /*135760*/  STL [R1+0x328], R5 ;  /* 0x0003280501007387 */ /* 0x0001e40000100800 */
[----:B0-----:R-:W-:-:S02]  /*135770*/  SHF.R.S32.HI R5, RZ, 0x1f, R27 ;  /* 0x0000001fff057819 */ /* 0x001fc4000001141b */
[----:B------:R0:W-:Y:S03]  /*135780*/  STL [R1+0x324], R3 ;  /* 0x0003240301007387 */ /* 0x0001e60000100800 */
[----:B------:R-:W-:Y:S01]  /*135790*/  IMAD.X R13, R5, 0x1, R9, P1 ;  /* 0x00000001050d7824 */ /* 0x000fe200008e0609 */
[----:B0-----:R-:W-:Y:S02]  /*1357a0*/  F2FP.SATFINITE.E4M3.F32.PACK_AB_MERGE_C R3, R19, R21, RZ ;  /* 0x000000151303723e */ /* 0x001fe400048070ff */
[----:B------:R-:W4:Y:S04]  /*1357b0*/  LDL.LU R21, [R1+0x1640] ;  /* 0x0016400001157983 */ /* 0x000f280000300800 */
[----:B------:R0:W-:Y:S04]  /*1357c0*/  STL.64 [R1+0x44b0], R12 ;  /* 0x0044b00c01007387 */ /* 0x0001e80000100a00 */
[----:B------:R-:W-:Y:S04]  /*1357d0*/  STL [R1+0x320], R3 ;  /* 0x0003200301007387 */ /* 0x000fe80000100800 */
[----:B------:R-:W4:Y:S01]  /*1357e0*/  LDL.LU R19, [R1+0x1644] ;  /* 0x0016440001137983 */ /* 0x000f220000300800 */
[----:B0-----:R-:W-:-:S03]  /*1357f0*/  IADD3 R12, P1, PT, R27, R10, RZ ;  /* 0x0000000a1b0c7210 */ /* 0x001fc60007f3e0ff */
[----:B------:R0:W-:Y:S02]  /*135800*/  STL [R1+0x31c], R0 ;  /* 0x00031c0001007387 */ /* 0x0001e40000100800 */
[----:B------:R-:W-:Y:S02]  /*135810*/  IMAD.X R13, R5, 0x1, R11, P1 ;  /* 0x00000001050d7824 */ /* 0x000fe400008e060b */
[----:B------:R-:W2:Y:S04]  /*135820*/  LDL.LU R16, [R1+0x1648] ;  /* 0x0016480001107983 */ /* 0x000ea80000300800 */
[----:B0-----:R-:W2:Y:S04]  /*135830*/  LDL.LU R0, [R1+0x164c] ;  /* 0x00164c0001007983 */ /* 0x001ea80000300800 */
[----:B------:R0:W-:Y:S01]  /*135840*/  STL.64 [R1+0x4498], R12 ;  /* 0x0044980c01007387 */ /* 0x0001e20000100a00 */
[----:B------:R-:W-:-:S03]  /*135850*/  F2FP.SATFINITE.E4M3.F32.PACK_AB_MERGE_C R3, R24, R29, RZ ;  /* 0x0000001d1803723e */ /* 0x000fc600048070ff */
[----:B------:R-:W-:Y:S01]  /*135860*/  STL [R1+0x310], R4 ;  /* 0x0003100401007387 */ /* 0x000fe20000100800 */
[----:B0-----:R-:W-:-:S03]  /*135870*/  IADD3 R12, P1, PT, R27, R14, RZ ;  /* 0x0000000e1b0c7210 */ /* 0x001fc60007f3e0ff */
[----:B------:R-:W-:Y:S02]  /*135880*/  STL [R1+0x314], R3 ;  /* 0x0003140301007387 */ /* 0x000fe40000100800 */
[----:B------:R-:W-:-:S05]  /*135890*/  IMAD.X R13, R5, 0x1, R15, P1 ;  /* 0x00000001050d7824 */ /* 0x000fca00008e060f */
[----:B------:R0:W-:Y:S04]  /*1358a0*/  STL.64 [R1+0x4480], R12 ;  /* 0x0044800c01007387 */ /* 0x0001e80000100a00 */
[----:B0-----:R-:W2:Y:S01]  /*1358b0*/  LDL.LU.64 R12, [R1+0x5df8] ;  /* 0x005df800010c7983 */ /* 0x001ea20000300a00 */
[----:B------:R-:W-:-:S03]  /*1358c0*/  F2FP.SATFINITE.E4M3.F32.PACK_AB_MERGE_C R7, R28, R2, RZ ;  /* 0x000000021c07723e */ /* 0x000fc600048070ff */
[----:B------:R-:W3:Y:S04]  /*1358d0*/  LDL.LU R4, [R1+0x1700] ;  /* 0x0017000001047983 */ /* 0x000ee80000300800 */
[----:B------:R-:W4:Y:S04]  /*1358e0*/  LDL.LU R8, [R1+0x1704] ;  /* 0x0017040001087983 */ /* 0x000f280000300800 */
[----:B------:R-:W4:Y:S04]  /*1358f0*/  LDL.LU R29, [R1+0x1708] ;  /* 0x00170800011d7983 */ /* 0x000f280000300800 */
[----:B------:R-:W4:Y:S04]  /*135900*/  LDL.LU R24, [R1+0x170c] ;  /* 0x00170c0001187983 */ /* 0x000f280000300800 */
[----:B------:R-:W-:Y:S01]  /*135910*/  STL [R1+0x300], R7 ;  /* 0x0003000701007387 */ /* 0x000fe20000100800 */
[----:B--2---:R-:W-:-:S03]  /*135920*/  IADD3 R2, P1, PT, R27, R12, RZ ;  /* 0x0000000c1b027210 */ /* 0x004fc60007f3e0ff */
[----:B------:R-:W-:Y:S02]  /*135930*/  STL.64 [R1+0x5df0], R12 ;  /* 0x005df00c01007387 */ /* 0x000fe40000100a00 */
[----:B------:R-:W-:Y:S01]  /*135940*/  IMAD.X R3, R5, 0x1, R13, P1 ;  /* 0x0000000105037824 */ /* 0x000fe200008e060d */
[----:B---3--:R-:W-:-:S04]  /*135950*/  F2FP.SATFINITE.E4M3.F32.PACK_AB_MERGE_C R5, R20, R23, RZ ;  /* 0x000000171405723e */ /* 0x008fc800048070ff */
[----:B------:R0:W-:Y:S02]  /*135960*/  STL.64 [R1+0x4478], R2 ;  /* 0x0044780201007387 */ /* 0x0001e40000100a00 */
[----:B0-----:R-:W-:Y:S02]  /*135970*/  F2FP.SATFINITE.E4M3.F32.PACK_AB_MERGE_C R3, R25, R17, RZ ;  /* 0x000000111903723e */ /* 0x001fe400048070ff */
[----:B------:R-:W-:Y:S02]  /*135980*/  F2FP.SATFINITE.E4M3.F32.PACK_AB_MERGE_C R2, R22, R26, RZ ;  /* 0x0000001a1602723e */ /* 0x000fe400048070ff */
[----:B------:R-:W2:Y:S04]  /*135990*/  LDL.LU R26, [R1+0x1710] ;  /* 0x00171000011a7983 */ /* 0x000ea80000300800 */
[----:B------:R-:W-:Y:S04]  /*1359a0*/  STL [R1+0x308], R3 ;  /* 0x0003080301007387 */ /* 0x000fe80000100800 */
[----:B------:R-:W2:Y:S04]  /*1359b0*/  LDL.LU R22, [R1+0x1714] ;  /* 0x0017140001167983 */ /* 0x000ea80000300800 */
[----:B------:R-:W-:Y:S04]  /*1359c0*/  STL [R1+0x2fc], R2 ;  /* 0x0002fc0201007387 */ /* 0x000fe80000100800 */
[----:B------:R0:W-:Y:S04]  /*1359d0*/  STL [R1+0x2f8], R5 ;  /* 0x0002f80501007387 */ /* 0x0001e80000100800 */
[----:B0-----:R-:W3:Y:S04]  /*1359e0*/  LDL.LU R5, [R1+0x1718] ;  /* 0x0017180001057983 */ /* 0x001ee80000300800 */
[----:B------:R-:W3:Y:S04]  /*1359f0*/  LDL.LU R18, [R1+0x171c] ;  /* 0x00171c0001127983 */ /* 0x000ee80000300800 */
[----:B------:R-:W2:Y:S01]  /*135a00*/  LDL.LU R23, [R1+0x1720] ;  /* 0x0017200001177983 */ /* 0x000ea20000300800 */
[----:B-1----:R-:W-:Y:S01]  /*135a10*/  VIADD R27, R27, UR6 ;  /* 0x000000061b1b7c36 */ /* 0x002fe20008000000 */
[----:B------:R-:W-:Y:S01]  /*135a20*/  F2FP.SATFINITE.E4M3.F32.PACK_AB_MERGE_C R0, R0, R16, RZ ;  /* 0x000000100000723e */ /* 0x000fe200048070ff */
[----:B------:R-:W0:Y:S03]  /*135a30*/  LDCU UR6, c[0x0][0x3b8] ;  /* 0x00007700ff0677ac */ /* 0x000e260008000800 */
[----:B------:R-:W-:-:S02]  /*135a40*/  SHF.R.S32.HI R25, RZ, 0x1f, R27 ;  /* 0x0000001fff197819 */ /* 0x000fc4000001141b */
[----:B------:R-:W-:-:S05]  /*135a50*/  IADD3 R2, P1, PT, R27, R6, RZ ;  /* 0x000000061b027210 */ /* 0x000fca0007f3e0ff */
[----:B------:R-:W-:-:S05]  /*135a60*/  IMAD.X R3, R25, 0x1, R9, P1 ;  /* 0x0000000119037824 */ /* 0x000fca00008e0609 */
[----:B------:R4:W-:Y:S02]  /*135a70*/  STL.64 [R1+0x4458], R2 ;  /* 0x0044580201007387 */ /* 0x0009e40000100a00 */
[----:B----4-:R-:W-:Y:S02]  /*135a80*/  F2FP.SATFINITE.E4M3.F32.PACK_AB_MERGE_C R2, R19, R21, RZ ;  /* 0x000000151302723e */ /* 0x010fe400048070ff */
[----:B--2---:R-:W-:Y:S04]  /*135a90*/  STL [R1+0x5dec], R23 ;  /* 0x005dec1701007387 */ /* 0x004fe80000100800 */
[----:B------:R-:W2:Y:S04]  /*135aa0*/  LDL.LU R20, [R1+0x1724] ;  /* 0x0017240001147983 */ /* 0x000ea80000300800 */
[----:B------:R-:W4:Y:S04]  /*135ab0*/  LDL.LU R7, [R1+0x1728] ;  /* 0x0017280001077983 */ /* 0x000f280000300800 */
[----:B------:R-:W-:Y:S04]  /*135ac0*/  STL [R1+0x2e8], R2 ;  /* 0x0002e80201007387 */ /* 0x000fe80000100800 */
[----:B------:R-:W4:Y:S04]  /*135ad0*/  LDL.LU R3, [R1+0x172c] ;  /* 0x00172c0001037983 */ /* 0x000f280000300800 */
[----:B------:R1:W-:Y:S04]  /*135ae0*/  STL [R1+0x2ec], R0 ;  /* 0x0002ec0001007387 */ /* 0x0003e80000100800 */
[----:B------:R-:W2:Y:S04]  /*135af0*/  LDL.LU R21, [R1+0x1730] ;  /* 0x0017300001157983 */ /* 0x000ea80000300800 */
[----:B------:R-:W2:Y:S04]  /*135b00*/  LDL.LU R19, [R1+0x1734] ;  /* 0x0017340001137983 */ /* 0x000ea80000300800 */
[----:B------:R-:W2:Y:S04]  /*135b10*/  LDL.LU R16, [R1+0x1738] ;  /* 0x0017380001107983 */ /* 0x000ea80000300800 */
[----:B-1----:R-:W2:Y:S04]  /*135b20*/  LDL.LU R0, [R1+0x173c] ;  /* 0x00173c0001007983 */ /* 0x002ea80000300800 */
[----:B------:R-:W2:Y:S01]  /*135b30*/  LDL.LU R2, [R1+0x1740] ;  /* 0x0017400001027983 */ /* 0x000ea20000300800 */
[----:B------:R-:W-:-:S02]  /*135b40*/  IADD3 R12, P1, PT, R27, R10, RZ ;  /* 0x0000000a1b0c7210 */ /* 0x000fc40007f3e0ff */
[----:B------:R-:W-:-:S03]  /*135b50*/  F2FP.SATFINITE.E4M3.F32.PACK_AB_MERGE_C R8, R8, R4, RZ ;  /* 0x000000040808723e */ /* 0x000fc600048070ff */
[----:B------:R-:W-:Y:S01]  /*135b60*/  IMAD.X R13, R25, 0x1, R11, P1 ;  /* 0x00000001190d7824 */ /* 0x000fe200008e060b */
[----:B------:R-:W-:-:S04]  /*135b70*/  F2FP.SATFINITE.E4M3.F32.PACK_AB_MERGE_C R4, R24, R29, RZ ;  /* 0x0000001d1804723e */ /* 0x000fc800048070ff */
[----:B------:R1:W-:Y:S04]  /*135b80*/  STL.64 [R1+0x4448], R12 ;  /* 0x0044480c01007387 */ /* 0x0003e80000100a00 */
[----:B------:R-:W-:Y:S01]  /*135b90*/  STL [R1+0x55e8], R8 ;  /* 0x0055e80801007387 */ /* 0x000fe20000100800 */
[----:B-1----:R-:W-:-:S05]  /*135ba0*/  IADD3 R12, P1, PT, R27, R14, RZ ;  /* 0x0000000e1b0c7210 */ /* 0x002fca0007f3e0ff */
[----:B------:R-:W-:Y:S01]  /*135bb0*/  IMAD.X R13, R25, 0x1, R15, P1 ;  /* 0x00000001190d7824 */ /* 0x000fe200008e060f */
[----:B--2---:R-:W-:Y:S04]  /*135bc0*/  STL [R1+0x5de8], R2 ;  /* 0x005de80201007387 */ /* 0x004fe80000100800 */
[----:B------:R1:W-:Y:S04]  /*135bd0*/  STL [R1+0x55ec], R4 ;  /* 0x0055ec0401007387 */ /* 0x0003e80000100800 */
[----:B------:R-:W2:Y:S04]  /*135be0*/  LDL.LU R28, [R1+0x1744] ;  /* 0x00174400011c7983 */ /* 0x000ea80000300800 */
[----:B------:R-:W2:Y:S04]  /*135bf0*/  LDL.LU R17, [R1+0x1748] ;  /* 0x0017480001117983 */ /* 0x000ea80000300800 */
[----:B-1----:R-:W2:Y:S04]  /*135c00*/  LDL.LU R4, [R1+0x174c] ;  /* 0x00174c0001047983 */ /* 0x002ea80000300800 */
[----:B------:R-:W2:Y:S04]  /*135c10*/  LDL.LU R8, [R1+0x1750] ;  /* 0x0017500001087983 */ /* 0x000ea80000300800 */
[----:B------:R-:W2:Y:S04]  /*135c20*/  LDL.LU R24, [R1+0x1754] ;  /* 0x0017540001187983 */ /* 0x000ea80000300800 */
[----:B------:R1:W-:Y:S04]  /*135c30*/  STL.64 [R1+0x4440], R12 ;  /* 0x0044400c01007387 */ /* 0x0003e80000100a00 */
[----:B-1----:R-:W2:Y:S01]  /*135c40*/  LDL.LU.64 R12, [R1+0x5df0] ;  /* 0x005df000010c7983 */ /* 0x002ea20000300a00 */
[----:B------:R-:W-:-:S05]  /*135c50*/  F2FP.SATFINITE.E4M3.F32.PACK_AB_MERGE_C R2, R22, R26, RZ ;  /* 0x0000001a1602723e */ /* 0x000fca00048070ff */
[----:B------:R-:W-:Y:S01]  /*135c60*/  STL [R1+0x55bc], R2 ;  /* 0x0055bc0201007387 */ /* 0x000fe20000100800 */
[----:B--2---:R-:W-:-:S05]  /*135c70*/  IADD3 R22, P1, PT, R27, R12, RZ ;  /* 0x0000000c1b167210 */ /* 0x004fca0007f3e0ff */
[----:B------:R-:W-:-:S05]  /*135c80*/  IMAD.X R23, R25, 0x1, R13, P1 ;  /* 0x0000000119177824 */ /* 0x000fca00008e060d */
[----:B------:R1:W-:Y:S04]  /*135c90*/  STL.64 [R1+0x4438], R22 ;  /* 0x0044381601007387 */ /* 0x0003e80000100a00 */
[----:B-1----:R-:W2:Y:S01]  /*135ca0*/  LDL.LU R23, [R1+0x5dec] ;  /* 0x005dec0001177983 */ /* 0x002ea20000300800 */
[----:B---3--:R-:W-:-:S03]  /*135cb0*/  F2FP.SATFINITE.E4M3.F32.PACK_AB_MERGE_C R5, R18, R5, RZ ;  /* 0x000000051205723e */ /* 0x008fc600048070ff */
[----:B------:R-:W3:Y:S01]  /*135cc0*/  LDL.LU R29, [R1+0x1758] ;  /* 0x00175800011d7983 */ /* 0x000ee20000300800 */
[----:B0-----:R-:W-:Y:S01]  /*135cd0*/  VIADD R27, R27, UR6 ;  /* 0x000000061b1b7c36 */ /* 0x001fe20008000000 */
[----:B----4-:R-:W-:Y:S01]  /*135ce0*/  F2FP.SATFINITE.E4M3.F32.PACK_AB_MERGE_C R7, R3, R7, RZ ;  /* 0x000000070307723e */ /* 0x010fe200048070ff */
[----:B------:R-:W0:Y:S01]  /*135cf0*/  LDCU UR6, c[0x0][0x3b8] ;  /* 0x00007700ff0677ac */ /* 0x000e220008000800 */
[----:B------:R-:W3:Y:S04]  /*135d00*/  LDL.LU R25, [R1+0x175c] ;  /* 0x00175c0001197983 */ /* 0x000ee80000300800 */
[----:B------:R-:W4:Y:S04]  /*135d10*/  LDL.LU R26, [R1+0x1760] ;  /* 0x00176000011a7983 */ /* 0x000f280000300800 */
[----:B------:R-:W4:Y:S01]  /*135d20*/  LDL.LU R22, [R1+0x1764] ;  /* 0x0017640001167983 */ /* 0x000f220000300800 */
[----:B------:R-:W-:-:S02]  /*135d30*/  F2FP.SATFINITE.E4M3.F32.PACK_AB_MERGE_C R0, R0, R16, RZ ;  /* 0x000000100000723e */ /* 0x000fc400048070ff */
[----:B--2---:R-:W-:Y:S02]  /*135d40*/  F2FP.SATFINITE.E4M3.F32.PACK_AB_MERGE_C R2, R20, R23, RZ ;  /* 0x000000171402723e */ /* 0x004fe400048070ff */
[----:B------:R-:W2:Y:S04]  /*135d50*/  LDL.LU R23, [R1+0x1768] ;  /* 0x0017680001177983 */ /* 0x000ea80000300800 */
[----:B------:R1:W-:Y:S04]  /*135d60*/  STL [R1+0x55c8], R5 ;  /* 0x0055c80501007387 */ /* 0x0003e80000100800 */
[----:B------:R-:W2:Y:S04]  /*135d70*/  LDL.LU R20, [R1+0x176c] ;  /* 0x00176c0001147983 */ /* 0x000ea80000300800 */
[----:B------:R0:W-:Y:S01]  /*135d80*/  STL [R1+0x559c], R2 ;  /* 0x00559c0201007387 */ /* 0x0001e20000100800 */
[----:B-1----:R-:W-:-:S02]  /*135d90*/  SHF.R.S32.HI R5, RZ, 0x1f, R27 ;  /* 0x0000001fff057819 */ /* 0x002fc4000001141b */
[----:B0-----:R-:W-:Y:S01]  /*135da0*/  IADD3 R2, P1, PT, R27, R6, RZ ;  /* 0x000000061b027210 */ /* 0x001fe20007f3e0ff */
[----:B------:R-:W-:Y:S04]  /*135db0*/  STL [R1+0x5604], R7 ;  /* 0x0056040701007387 */ /* 0x000fe80000100800 */
[----:B------:R-:W-:-:S05]  /*135dc0*/  IMAD.X R3, R5, 0x1, R9, P1 ;  /* 0x0000000105037824 */ /* 0x000fca00008e0609 */
[----:B------:R0:W-:Y:S02]  /*135dd0*/  STL.64 [R1+0x4418], R2 ;  /* 0x0044180201007387 */ /* 0x0001e40000100a00 */
[----:B0-----:R-:W-:Y:S02]  /*135de0*/  F2FP.SATFINITE.E4M3.F32.PACK_AB_MERGE_C R2, R19, R21, RZ ;  /* 0x000000151302723e */ /* 0x001fe400048070ff */
[----:B------:R-:W2:Y:S04]  /*135df0*/  LDL.LU R21, [R1+0x1770] ;  /* 0x0017700001157983 */ /* 0x000ea80000300800 */
[----:B------:R0:W-:Y:S04]  /*135e00*/  STL [R1+0x5560], R2 ;  /* 0x0055600201007387 */ /* 0x0001e80000100800 */
[----:B------:R-:W2:Y:S01]  /*135e10*/  LDL.LU R19, [R1+0x1774] ;  /* 0x0017740001137983 */ /* 0x000ea20000300800 */
[----:B0-----:R-:W-:-:S03]  /*135e20*/  IADD3 R2, P1, PT, R27, R10, RZ ;  /* 0x0000000a1b027210 */ /* 0x001fc60007f3e0ff */
[----:B------:R0:W-:Y:S02]  /*135e30*/  STL [R1+0x5564], R0 ;  /* 0x0055640001007387 */ /* 0x0001e40000100800 */
[----:B------:R-:W-:Y:S02]  /*135e40*/  IMAD.X R3, R5, 0x1, R11, P1 ;  /* 0x0000000105037824 */ /* 0x000fe400008e060b */
[----:B------:R-:W2:Y:S04]  /*135e50*/  LDL.LU R16, [R1+0x1778] ;  /* 0x0017780001107983 */ /* 0x000ea80000300800 */
[----:B0-----:R-:W2:Y:S04]  /*135e60*/  LDL.LU R0, [R1+0x177c] ;  /* 0x00177c0001007983 */ /* 0x001ea80000300800 */
[----:B------:R0:W-:Y:S04]  /*135e70*/  STL.64 [R1+0x4400], R2 ;  /* 0x0044000201007387 */ /* 0x0001e80000100a00 */
[----:B0-----:R-:W2:Y:S01]  /*135e80*/  LDL.LU R2, [R1+0x5de8] ;  /* 0x005de80001027983 */ /* 0x001ea20000300800 */
[----:B------:R-:W-:-:S02]  /*135e90*/  F2FP.SATFINITE.E4M3.F32.PACK_AB_MERGE_C R4, R4, R17, RZ ;  /* 0x000000110404723e */ /* 0x000fc400048070ff */
[----:B--2---:R-:W-:Y:S02]  /*135ea0*/  F2FP.SATFINITE.E4M3.F32.PACK_AB_MERGE_C R7, R28, R2, RZ ;  /* 0x000000021c07723e */ /* 0x004fe400048070ff */
[----:B------:R-:W-:-:S05]  /*135eb0*/  IADD3 R2, P1, PT, R27, R14, RZ ;  /* 0x0000000e1b027210 */ /* 0x000fca0007f3e0ff */
[----:B------:R-:W-:Y:S01]  /*135ec0*/  IMAD.X R3, R5, 0x1, R15, P1 ;  /* 0x0000000105037824 */ /* 0x000fe200008e060f */
[----:B------:R-:W-:Y:S04]  /*135ed0*/  STL [R1+0x5538], R7 ;  /* 0x0055380701007387 */ /* 0x000fe80000100800 */
[----:B------:R-:W-:Y:S04]  /*135ee0*/  STL [R1+0x5544], R4 ;  /* 0x0055440401007387 */ /* 0x000fe80000100800 */
[----:B------:R0:W-:Y:S04]  /*135ef0*/  STL.64 [R1+0x43e8], R2 ;  /* 0x0043e80201007387 */ /* 0x0001e80000100a00 */
[----:B------:R-:W2:Y:S04]  /*135f00*/  LDL.LU R28, [R1+0x1780] ;  /* 0x00178000011c7983 */ /* 0x000ea80000300800 */
[----:B------:R-:W2:Y:S01]  /*135f10*/  LDL.LU R17, [R1+0x1784] ;  /* 0x0017840001117983 */ /* 0x000ea20000300800 */
[----:B0-----:R-:W-:-:S05]  /*135f20*/  F2FP.SATFINITE.E4M3.F32.PACK_AB_MERGE_C R2, R24, R8, RZ ;  /* 0x000000081802723e */ /* 0x001fca00048070ff */
[----:B------:R0:W-:Y:S04]  /*135f30*/  STL [R1+0x5518], R2 ;  /* 0x0055180201007387 */ /* 0x0001e80000100800 */
[----:B------:R-:W2:Y:S04]  /*135f40*/  LDL.LU R4, [R1+0x1788] ;  /* 0x0017880001047983 */ /* 0x000ea80000300800 */
[----:B------:R-:W2:Y:S01]  /*135f50*/  LDL.LU R24, [R1+0x178c] ;  /* 0x00178c0001187983 */ /* 0x000ea20000300800 */
[----:B0-----:R-:W-:-:S05]  /*135f60*/  IADD3 R2, P1, PT, R27, R12, RZ ;  /* 0x0000000c1b027210 */ /* 0x001fca0007f3e0ff */
[----:B------:R-:W-:-:S05]  /*135f70*/  IMAD.X R3, R5, 0x1, R13, P1 ;  /* 0x0000000105037824 */ /* 0x000fca00008e060d */
[----:B------:R3:W-:Y:S01]  /*135f80*/  STL.64 [R1+0x43e0], R2 ;  /* 0x0043e00201007387 */ /* 0x0007e20000100a00 */
[----:B------:R-:W-:Y:S01]  /*135f90*/  F2FP.SATFINITE.E4M3.F32.PACK_AB_MERGE_C R5, R20, R23, RZ ;  /* 0x000000171405723e */ /* 0x000fe200048070ff */
[----:B------:R-:W-:Y:S01]  /*135fa0*/  VIADD R27, R27, UR6 ;  /* 0x000000061b1b7c36 */ /* 0x000fe20008000000 */
[----:B------:R-:W-:Y:S01]  /*135fb0*/  F2FP.SATFINITE.E4M3.F32.PACK_AB_MERGE_C R19, R19, R21, RZ ;  /* 0x000000151313723e */ /* 0x000fe200048070ff */
[----:B------:R-:W2:Y:S01]  /*135fc0*/  LDL.LU R18, [R1+0x1790] ;  /* 0x0017900001127983 */ /* 0x000ea20000300800 */
[----:B------:R-:W0:Y:S01]  /*135fd0*/  LDCU UR6, c[0x0][0x3b8] ;  /* 0x00007700ff0677ac */ /* 0x000e220008000800 */
[----:B---3--:R-:W-:Y:S02]  /*135fe0*/  F2FP.SATFINITE.E4M3.F32.PACK_AB_MERGE_C R3, R25, R29, RZ ;  /* 0x0000001d1903723e */ /* 0x008fe400048070ff */
[----:B----4-:R-:W-:-:S03]  /*135ff0*/  F2FP.SATFINITE.E4M3.F32.PACK_AB_MERGE_C R2, R22, R26, RZ ;  /* 0x0000001a1602723e */ /* 0x010fc600048070ff */
[----:B------:R1:W-:Y:S04]  /*136000*/  STL [R1+0x5614], R3 ;  /* 0x0056140301007387 */ /* 0x0003e80000100800 */
[----:B------:R-:W3:Y:S04]  /*136010*/  LDL.LU R7, [R1+0x1794] ;  /* 0x0017940001077983 */ /* 0x000ee80000300800 */
[----:B------:R4:W-:Y:S01]  /*136020*/  STL [R1+0x54f0], R2 ;  /* 0x0054f00201007387 */ /* 0x0009e20000100800 */
[----:B------:R-:W-:-:S03]  /*136030*/  IADD3 R22, P1, PT, R27, R6, RZ ;  /* 0x000000061b167210 */ /* 0x000fc60007f3e0ff */
[----:B-1----:R-:W3:Y:S04]  /*136040*/  LDL.LU R3, [R1+0x1798] ;  /* 0x0017980001037983 */ /* 0x002ee80000300800 */
[----:B----4-:R-:W4:Y:S04]  /*136050*/  LDL.LU R2, [R1+0x179c] ;  /* 0x00179c0001027983 */ /* 0x010f280000300800 */
[----:B------:R1:W-:Y:S04]  /*136060*/  STL [R1+0x54f4], R5 ;  /* 0x0054f40501007387 */ /* 0x0003e80000100800 */
[----:B------:R-:W4:Y:S04]  /*136070*/  LDL.LU R8, [R1+0x17a0] ;  /* 0x0017a00001087983 */ /* 0x000f280000300800 */
[----:B------:R-:W4:Y:S01]  /*136080*/  LDL.LU R26, [R1+0x17a4] ;  /* 0x0017a400011a7983 */ /* 0x000f220000300800 */
[----:B-1----:R-:W-:-:S03]  /*136090*/  SHF.R.S32.HI R5, RZ, 0x1f, R27 ;  /* 0x0000001fff057819 */ /* 0x002fc6000001141b */
[----:B------:R-:W4:Y:S02]  /*1360a0*/  LDL.LU R29, [R1+0x17a8] ;  /* 0x0017a800011d7983 */ /* 0x000f240000300800 */
[----:B------:R-:W-:Y:S02]  /*1360b0*/  IMAD.X R23, R5, 0x1, R9, P1 ;  /* 0x0000000105177824 */ /* 0x000fe400008e0609 */
[----:B------:R-:W4:Y:S04]  /*1360c0*/  LDL.LU R25, [R1+0x17ac] ;  /* 0x0017ac0001197983 */ /* 0x000f280000300800 */
[----:B------:R1:W-:Y:S04]  /*1360d0*/  STL.64 [R1+0x43d0], R22 ;  /* 0x0043d01601007387 */ /* 0x0003e80000100a00 */
[----:B-1----:R-:W4:Y:S04]  /*1360e0*/  LDL.LU R22, [R1+0x17b0] ;  /* 0x0017b00001167983 */ /* 0x002f280000300800 */
[----:B------:R1:W-:Y:S04]  /*1360f0*/  STL [R1+0x54d4], R19 ;  /* 0x0054d41301007387 */ /* 0x0003e80000100800 */
[----:B------:R-:W4:Y:S04]  /*136100*/  LDL.LU R20, [R1+0x17b4] ;  /* 0x0017b40001147983 */ /* 0x000f280000300800 */
[----:B------:R-:W4:Y:S01]  /*136110*/  LDL.LU R21, [R1+0x17b8] ;  /* 0x0017b80001157983 */ /* 0x000f220000300800 */
[----:B------:R-:W-:-:S02]  /*136120*/  F2FP.SATFINITE.E4M3.F32.PACK_AB_MERGE_C R23, R0, R16, RZ ;  /* 0x000000100017723e */ /* 0x000fc400048070ff */
[----:B--2---:R-:W-:Y:S02]  /*136130*/  F2FP.SATFINITE.E4M3.F32.PACK_AB_MERGE_C R17, R17, R28, RZ ;  /* 0x0000001c1111723e */ /* 0x004fe400048070ff */
[----:B------:R-:W-:Y:S02]  /*136140*/  F2FP.SATFINITE.E4M3.F32.PACK_AB_MERGE_C R4, R24, R4, RZ ;  /* 0x000000041804723e */ /* 0x000fe400048070ff */
[----:B---3--:R-:W-:Y:S02]  /*136150*/  F2FP.SATFINITE.E4M3.F32.PACK_AB_MERGE_C R7, R7, R18, RZ ;  /* 0x000000120707723e */ /* 0x008fe400048070ff */
[----:B----4-:R-:W-:Y:S02]  /*136160*/  F2FP.SATFINITE.E4M3.F32.PACK_AB_MERGE_C R3, R2, R3, RZ ;  /* 0x000000030203723e */ /* 0x010fe400048070ff */
[----:B------:R-:W-:Y:S01]  /*136170*/  F2FP.SATFINITE.E4M3.F32.PACK_AB_MERGE_C R2, R26, R8, RZ ;  /* 0x000000081a02723e */ /* 0x000fe200048070ff */
[----:B------:R2:W-:Y:S04]  /*136180*/  STL.64 [R1+0x5de0], R20 ;  /* 0x005de01401007387 */ /* 0x0005e80000100a00 */
[----:B-1----:R-:W3:Y:S01]  /*136190*/  LDL.LU R19, [R1+0x17bc] ;  /* 0x0017bc0001137983 */ /* 0x002ee20000300800 */
[----:B--2---:R-:W-:-:S03]  /*1361a0*/  IADD3 R20, P1, PT, R27, R10, RZ ;  /* 0x0000000a1b147210 */ /* 0x004fc60007f3e0ff */
[----:B------:R-:W-:Y:S02]  /*1361b0*/  STL [R1+0x5978], R23 ;  /* 0x0059781701007387 */ /* 0x000fe40000100800 */
[----:B------:R-:W-:Y:S02]  /*1361c0*/  IMAD.X R21, R5, 0x1, R11, P1 ;  /* 0x0000000105157824 */ /* 0x000fe400008e060b */
[----:B------:R-:W2:Y:S04]  /*1361d0*/  LDL.LU R16, [R1+0x17c0] ;  /* 0x0017c00001107983 */ /* 0x000ea80000300800 */
[----:B------:R-:W2:Y:S04]  /*1361e0*/  LDL.LU R0, [R1+0x17c4] ;  /* 0x0017c40001007983 */ /* 0x000ea80000300800 */
[----:B------:R1:W-:Y:S04]  /*1361f0*/  STL.64 [R1+0x43b0], R20 ;  /* 0x0043b01401007387 */ /* 0x0003e80000100a00 */
[----:B------:R-:W4:Y:S01]  /*136200*/  LDL.LU R28, [R1+0x17c8] ;  /* 0x0017c800011c7983 */ /* 0x000f220000300800 */
[----:B-1----:R-:W-:-:S03]  /*136210*/  IADD3 R20, P1, PT, R27, R14, RZ ;  /* 0x0000000e1b147210 */ /* 0x002fc60007f3e0ff */
[----:B------:R1:W-:Y:S02]  /*136220*/  STL [R1+0x860], R17 ;  /* 0x0008601101007387 */ /* 0x0003e40000100800 */
[----:B------:R-:W-:Y:S02]  /*136230*/  IMAD.X R21, R5, 0x1, R15, P1 ;  /* 0x0000000105157824 */ /* 0x000fe400008e060f */
[----:B-1----:R-:W4:Y:S04]  /*136240*/  LDL.LU R17, [R1+0x17cc] ;  /* 0x0017cc0001117983 */ /* 0x002f280000300800 */
[----:B------:R1:W-:Y:S04]  /*136250*/  STL [R1+0x561c], R4 ;  /* 0x00561c0401007387 */ /* 0x0003e80000100800 */
[----:B-1----:R-:W2:Y:S04]  /*136260*/  LDL.LU R4, [R1+0x17d0] ;  /* 0x0017d00001047983 */ /* 0x002ea80000300800 */
[----:B------:R-:W2:Y:S04]  /*136270*/  LDL.LU R24, [R1+0x17d4] ;  /* 0x0017d40001187983 */ /* 0x000ea80000300800 */
[----:B------:R1:W-:Y:S02]  /*136280*/  STL.64 [R1+0x43a8], R20 ;  /* 0x0043a81401007387 */ /* 0x0003e40000100a00 */
[----:B-1----:R-:W-:-:S02]  /*136290*/  IADD3 R20, P1, PT, R27, R12, RZ ;  /* 0x0000000c1b147210 */ /* 0x002fc40007f3e0ff */
[----:B------:R-:W-:Y:S03]  /*1362a0*/  STL [R1+0x81c], R7 ;  /* 0x00081c0701007387 */ /* 0x000fe60000100800 */
[----:B------:R-:W-:-:S05]  /*1362b0*/  IMAD.X R21, R5, 0x1, R13, P1 ;  /* 0x0000000105157824 */ /* 0x000fca00008e060d */
[----:B------:R-:W-:Y:S04]  /*1362c0*/  STL.64 [R1+0x43a0], R20 ;  /* 0x0043a01401007387 */ /* 0x000fe80000100a00 */
[----:B------:R-:W2:Y:S04]  /*1362d0*/  LDL.LU R8, [R1+0x17d8] ;  /* 0x0017d80001087983 */ /* 0x000ea80000300800 */
[----:B------:R-:W-:Y:S04]  /*1362e0*/  STL [R1+0x834], R3 ;  /* 0x0008340301007387 */ /* 0x000fe80000100800 */
[----:B------:R-:W2:Y:S04]  /*1362f0*/  LDL.LU R26, [R1+0x17dc] ;  /* 0x0017dc00011a7983 */ /* 0x000ea80000300800 */
[----:B------:R1:W-:Y:S02]  /*136300*/  STL [R1+0x798], R2 ;  /* 0x0007980201007387 */ /* 0x0003e40000100800 */
[----:B-1----:R-:W-:-:S02]  /*136310*/  F2FP.SATFINITE.E4M3.F32.PACK_AB_MERGE_C R2, R25, R29, RZ ;  /* 0x0000001d1902723e */ /* 0x002fc400048070ff */
[----:B------:R-:W2:Y:S01]  /*136320*/  LDL.LU R29, [R1+0x17e0] ;  /* 0x0017e000011d7983 */ /* 0x000ea20000300800 */
[----:B0-----:R-:W-:Y:S01]  /*136330*/  VIADD R27, R27, UR6 ;  /* 0x000000061b1b7c36 */ /* 0x001fe20008000000 */
[----:B------:R-:W0:Y:S04]  /*136340*/  LDCU UR6, c[0x0][0x3b8] ;  /* 0x00007700ff0677ac */ /* 0x000e280008000800 */
[----:B------:R-:W-:Y:S01]  /*136350*/  IADD3 R20, P1, PT, R27, R6, RZ ;  /* 0x000000061b147210 */ /* 0x000fe20007f3e0ff */
[----:B--2---:R-:W-:Y:S04]  /*136360*/  STL [R1+0x5dd8], R29 ;  /* 0x005dd81d01007387 */ /* 0x004fe80000100800 */
[----:B------:R1:W-:Y:S04]  /*136370*/  STL [R1+0x7bc], R2 ;  /* 0x0007bc0201007387 */ /* 0x0003e80000100800 */
[----:B------:R-:W2:Y:S01]  /*136380*/  LDL.LU R25, [R1+0x17e4] ;  /* 0x0017e40001197983 */ /* 0x000ea20000300800 */
[----:B-1----:R-:W-:-:S05]  /*136390*/  SHF.R.S32.HI R2, RZ, 0x1f, R27 ;  /* 0x0000001fff027819 */ /* 0x002fca000001141b */
[----:B------:R-:W-:-:S05]  /*1363a0*/  IMAD.X R21, R2, 0x1, R9, P1 ;  /* 0x0000000102157824 */ /* 0x000fca00008e0609 */
[----:B------:R1:W-:Y:S04]  /*1363b0*/  STL.64 [R1+0x4380], R20 ;  /* 0x0043801401007387 */ /* 0x0003e80000100a00 */
[----:B-1----:R-:W2:Y:S01]  /*1363c0*/  LDL.LU.64 R20, [R1+0x5de0] ;  /* 0x005de00001147983 */ /* 0x002ea20000300a00 */
[----:B------:R-:W-:Y:S02]  /*1363d0*/  F2FP.SATFINITE.E4M3.F32.PACK_AB_MERGE_C R0, R0, R16, RZ ;  /* 0x000000100000723e */ /* 0x000fe400048070ff */
[----:B------:R-:W-:Y:S02]  /*1363e0*/  F2FP.SATFINITE.E4M3.F32.PACK_AB_MERGE_C R4, R24, R4, RZ ;  /* 0x000000041804723e */ /* 0x000fe400048070ff */
[----:B--2---:R-:W-:Y:S02]  /*1363f0*/  F2FP.SATFINITE.E4M3.F32.PACK_AB_MERGE_C R5, R20, R22, RZ ;  /* 0x000000161405723e */ /* 0x004fe400048070ff */
[----:B------:R-:W-:-:S02]  /*136400*/  IADD3 R22, P1, PT, R27, R10, RZ ;  /* 0x0000000a1b167210 */ /* 0x000fc40007f3e0ff */
[----:B---3--:R-:W-:Y:S02]  /*136410*/  F2FP.SATFINITE.E4M3.F32.PACK_AB_MERGE_C R3, R19, R21, RZ ;  /* 0x000000151303723e */ /* 0x008fe400048070ff */
[----:B------:R-:W2:Y:S01]  /*136420*/  LDL.LU R21, [R1+0x17e8] ;  /* 0x0017e80001157983 */ /* 0x000ea20000300800 */
[----:B------:R-:W-:-:S03]  /*136430*/  IMAD.X R23, R2, 0x1, R11, P1 ;  /* 0x0000000102177824 */ /* 0x000fc600008e060b */
[----:B------:R-:W-:Y:S04]  /*136440*/  STL [R1+0x74c], R5 ;  /* 0x00074c0501007387 */ /* 0x000fe80000100800 */
[----:B------:R-:W2:Y:S04]  /*136450*/  LDL.LU R19, [R1+0x17ec] ;  /* 0x0017ec0001137983 */ /* 0x000ea80000300800 */
[----:B------:R4:W-:Y:S04]  /*136460*/  STL [R1+0x5620], R3 ;  /* 0x0056200301007387 */ /* 0x0009e80000100800 */
[----:B------:R1:W-:Y:S01]  /*136470*/  STL.64 [R1+0x4370], R22 ;  /* 0x0043701601007387 */ /* 0x0003e20000100a00 */
[----:B----4-:R-:W-:-:S02]  /*136480*/  F2FP.SATFINITE.E4M3.F32.PACK_AB_MERGE_C R3, R17, R28, RZ ;  /* 0x0000001c1103723e */ /* 0x010fc400048070ff */
[C---:B------:R-:W-:Y:S01]  /*136490*/  IADD3 R28, P1, PT, R27.reuse, R14, RZ ;  /* 0x0000000e1b1c7210 */ /* 0x040fe20007f3e0ff */
[----:B-1----:R-:W3:Y:S04]  /*1364a0*/  LDL.LU R22, [R1+0x17f0] ;  /* 0x0017f00001167983 */ /* 0x002ee80000300800 */
[----:B------:R-:W-:Y:S01]  /*1364b0*/  IMAD.X R29, R2, 0x1, R15, P1 ;  /* 0x00000001021d7824 */ /* 0x000fe200008e060f */
[----:B------:R-:W3:Y:S04]  /*1364c0*/  LDL.LU R20, [R1+0x17f4] ;  /* 0x0017f40001147983 */ /* 0x000ee80000300800 */
[----:B------:R1:W-:Y:S04]  /*1364d0*/  STL [R1+0x6d4], R0 ;  /* 0x0006d40001007387 */ /* 0x0003e80000100800 */
[----:B------:R-:W4:Y:S04]  /*1364e0*/  LDL.LU R16, [R1+0x17f8] ;  /* 0x0017f80001107983 */ /* 0x000f280000300800 */
[----:B-1----:R-:W4:Y:S04]  /*1364f0*/  LDL.LU R0, [R1+0x17fc] ;  /* 0x0017fc0001007983 */ /* 0x002f280000300800 */
[----:B------:R1:W-:Y:S04]  /*136500*/  STL [R1+0x6b4], R3 ;  /* 0x0006b40301007387 */ /* 0x0003e80000100800 */
[----:B------:R-:W2:Y:S04]  /*136510*/  LDL.LU R7, [R1+0x1800] ;  /* 0x0018000001077983 */ /* 0x000ea80000300800 */
[----:B-1----:R-:W2:Y:S04]  /*136520*/  LDL.LU R3, [R1+0x1804] ;  /* 0x0018040001037983 */ /* 0x002ea80000300800 */
[----:B------:R1:W-:Y:S04]  /*136530*/  STL.64 [R1+0x4360], R28 ;  /* 0x0043601c01007387 */ /* 0x0003e80000100a00 */
[----:B------:R0:W-:Y:S01]  /*136540*/  STL [R1+0x63c], R4 ;  /* 0x00063c0401007387 */ /* 0x0001e20000100800 */
[----:B-1----:R-:W-:-:S03]  /*136550*/  IADD3 R28, P1, PT, R27, R12, RZ ;  /* 0x0000000c1b1c7210 */ /* 0x002fc60007f3e0ff */
[----:B0-----:R-:W2:Y:S02]  /*136560*/  LDL.LU R4, [R1+0x1808] ;  /* 0x0018080001047983 */ /* 0x001ea40000300800 */
[----:B------:R-:W-:Y:S02]  /*136570*/  IMAD.X R29, R2, 0x1, R13, P1 ;  /* 0x00000001021d7824 */ /* 0x000fe400008e060d */
[----:B------:R-:W2:Y:S04]  /*136580*/  LDL.LU R24, [R1+0x180c] ;  /* 0x00180c0001187983 */ /* 0x000ea80000300800 */
[----:B------:R0:W-:Y:S04]  /*136590*/  STL.64 [R1+0x4358], R28 ;  /* 0x0043581c01007387 */ /* 0x0001e80000100a00 */
[----:B0-----:R-:W2:Y:S01]  /*1365a0*/  LDL.LU R29, [R1+0x5dd8] ;  /* 0x005dd800011d7983 */ /* 0x001ea20000300800 */
[----:B------:R-:W-:-:S03]  /*1365b0*/  F2FP.SATFINITE.E4M3.F32.PACK_AB_MERGE_C R2, R26, R8, RZ ;  /* 0x000000081a02723e */ /* 0x000fc600048070ff */
[----:B------:R-:W-:Y:S04]  /*1365c0*/  STL.64 [R1+0x5dd0], R12 ;  /* 0x005dd00c01007387 */ /* 0x000fe80000100a00 */
[----:B------:R-:W3:Y:S04]  /*1365d0*/  LDL.LU R28, [R1+0x1810] ;  /* 0x00181000011c7983 */ /* 0x000ee80000300800 */
[----:B------:R-:W4:Y:S04]  /*1365e0*/  LDL.LU R26, [R1+0x1814] ;  /* 0x00181400011a7983 */ /* 0x000f280000300800 */
[----:B------:R2:W-:Y:S04]  /*1365f0*/  STL [R1+0x5cdc], R2 ;  /* 0x005cdc0201007387 */ /* 0x0005e80000100800 */
[----:B------:R-:W4:Y:S04]  /*136600*/  LDL.LU R17, [R1+0x1818] ;  /* 0x0018180001117983 */ /* 0x000f280000300800 */
[----:B------:R-:W4:Y:S01]  /*136610*/  LDL.LU R8, [R1+0x181c] ;  /* 0x00181c0001087983 */ /* 0x000f220000300800 */
[----:B--2---:R-:W-:-:S05]  /*136620*/  F2FP.SATFINITE.E4M3.F32.PACK_AB_MERGE_C R2, R25, R29, RZ ;  /* 0x0000001d1902723e */ /* 0x004fca00048070ff */
[----:B------:R0:W-:Y:S04]  /*136630*/  STL [R1+0x5f0], R2 ;  /* 0x0005f00201007387 */ /* 0x0001e80000100800 */
[----:B------:R-:W2:Y:S01]  /*136640*/  LDL.LU R29, [R1+0x1820] ;  /* 0x00182000011d7983 */ /* 0x000ea20000300800 */
[----:B------:R-:W-:Y:S01]  /*136650*/  VIADD R27, R27, UR6 ;  /* 0x000000061b1b7c36 */ /* 0x000fe20008000000 */
[----:B---3--:R-:W-:Y:S01]  /*136660*/  F2FP.SATFINITE.E4M3.F32.PACK_AB_MERGE_C R5, R20, R22, RZ ;  /* 0x000000161405723e */ /* 0x008fe200048070ff */
[----:B------:R-:W1:Y:S01]  /*136670*/  LDCU UR6, c[0x0][0x3b8] ;  /* 0x00007700ff0677ac */ /* 0x000e620008000800 */
[----:B0-----:R-:W-:Y:S02]  /*136680*/  F2FP.SATFINITE.E4M3.F32.PACK_AB_MERGE_C R2, R19, R21, RZ ;  /* 0x000000151302723e */ /* 0x001fe400048070ff */
[----:B------:R-:W-:-:S02]  /*136690*/  IADD3 R12, P1, PT, R27, R6, RZ ;  /* 0x000000061b0c7210 */ /* 0x000fc40007f3e0ff */
[----:B----4-:R-:W-:Y:S02]  /*1366a0*/  F2FP.SATFINITE.E4M3.F32.PACK_AB_MERGE_C R0, R0, R16, RZ ;  /* 0x000000100000723e */ /* 0x010fe400048070ff */
[----:B------:R-:W-:Y:S02]  /*1366b0*/  F2FP.SATFINITE.E4M3.F32.PACK_AB_MERGE_C R3, R3, R7, RZ ;  /* 0x000000070303723e */ /* 0x000fe400048070ff */
[----:B------:R-:W-:Y:S01]  /*1366c0*/  F2FP.SATFINITE.E4M3.F32.PACK_AB_MERGE_C R4, R24, R4, RZ ;  /* 0x000000041804723e */ /* 0x000fe200048070ff */
[----:B--2---:R-:W-:Y:S04]  /*1366d0*/  STL [R1+0x5dc8], R29 ;  /* 0x005dc81d01007387 */ /* 0x004fe80000100800 */
[----:B------:R-:W2:Y:S04]  /*1366e0*/  LDL.LU R25, [R1+0x1824] ;  /* 0x0018240001197983 */ /* 0x000ea80000300800 */
[----:B------:R-:W3:Y:S04]  /*1366f0*/  LDL.LU R21, [R1+0x1828] ;  /* 0x0018280001157983 */ /* 0x000ee80000300800 */
[----:B------:R-:W3:Y:S04]  /*136700*/  LDL.LU R19, [R1+0x182c] ;  /* 0x00182c0001137983 */ /* 0x000ee80000300800 */
[----:B------:R0:W-:Y:S04]  /*136710*/  STL [R1+0x5630], R2 ;  /* 0x0056300201007387 */ /* 0x0001e80000100800 */
[----:B------:R-:W4:Y:S01]  /*136720*/  LDL.LU R22, [R1+0x1830] ;  /* 0x0018300001167983 */ /* 0x000f220000300800 */
[----:B0-----:R-:W-:-:S05]  /*136730*/  SHF.R.S32.HI R2, RZ, 0x1f, R27 ;  /* 0x0000001fff027819 */ /* 0x001fca000001141b */
[----:B------:R-:W-:-:S05]  /*136740*/  IMAD.X R13, R2, 0x1, R9, P1 ;  /* 0x00000001020d7824 */ /* 0x000fca00008e0609 */
        /* <DEDUP_REMOVED lines=8> */
[----:B------:R-:W2:Y:S04]  /*1367d0*/  LDL.LU R7, [R1+0x1840] ;  /* 0x0018400001077983 */ /* 0x000ea80000300800 */
[----:B------:R0:W-:Y:S04]  /*1367e0*/  STL.64 [R1+0x4318], R12 ;  /* 0x0043180c01007387 */ /* 0x0001e80000100a00 */
[----:B------:R1:W-:Y:S01]  /*1367f0*/  STL [R1+0x518], R3 ;  /* 0x0005180301007387 */ /* 0x0003e20000100800 */
[----:B0-----:R-:W-:-:S03]  /*136800*/  IADD3 R12, P1, PT, R27, R14, RZ ;  /* 0x0000000e1b0c7210 */ /* 0x001fc60007f3e0ff */
[----:B-1----:R-:W2:Y:S02]  /*136810*/  LDL.LU R3, [R1+0x1844] ;  /* 0x0018440001037983 */ /* 0x002ea40000300800 */
[----:B------:R-:W-:Y:S02]  /*136820*/  IMAD.X R13, R2, 0x1, R15, P1 ;  /* 0x00000001020d7824 */ /* 0x000fe400008e060f */
[----:B------:R0:W-:Y:S04]  /*136830*/  STL [R1+0x524], R4 ;  /* 0x0005240401007387 */ /* 0x0001e80000100800 */
[----:B0-----:R-:W2:Y:S04]  /*136840*/  LDL.LU R4, [R1+0x1848] ;  /* 0x0018480001047983 */ /* 0x001ea80000300800 */
        /* <DEDUP_REMOVED lines=8> */
[----:B0-----:R-:W2:Y:S01]  /*1368d0*/  LDL.LU R29, [R1+0x5dc8] ;  /* 0x005dc800011d7983 */ /* 0x001ea20000300800 */
[----:B------:R-:W-:-:S03]  /*1368e0*/  F2FP.SATFINITE.E4M3.F32.PACK_AB_MERGE_C R5, R8, R17, RZ ;  /* 0x000000110805723e */ /* 0x000fc600048070ff */
[----:B------:R-:W4:Y:S04]  /*1368f0*/  LDL.LU R28, [R1+0x1850] ;  /* 0x00185000011c7983 */ /* 0x000f280000300800 */
[----:B------:R-:W4:Y:S04]  /*136900*/  LDL.LU R26, [R1+0x1854] ;  /* 0x00185400011a7983 */ /* 0x000f280000300800 */
[----:B------:R-:W4:Y:S04]  /*136910*/  LDL.LU R17, [R1+0x1858] ;  /* 0x0018580001117983 */ /* 0x000f280000300800 */
[----:B------:R3:W-:Y:S01]  /*136920*/  STL [R1+0x5638], R5 ;  /* 0x0056380501007387 */ /* 0x0007e20000100800 */
[----:B------:R-:W-:Y:S01]  /*136930*/  VIADD R27, R27, UR6 ;  /* 0x000000061b1b7c36 */ /* 0x000fe20008000000 */
[----:B------:R-:W-:Y:S01]  /*136940*/  F2FP.SATFINITE.E4M3.F32.PACK_AB_MERGE_C R3, R3, R7, RZ ;  /* 0x000000070303723e */ /* 0x000fe200048070ff */
[----:B------:R-:W0:Y:S01]  /*136950*/  LDCU UR6, c[0x0][0x3b8] ;  /* 0x00007700ff0677ac */ /* 0x000e220008000800 */
[----:B------:R-:W4:Y:S02]  /*136960*/  LDL.LU R8, [R1+0x185c] ;  /* 0x00185c0001087983 */ /* 0x000f240000300800 */
[----:B------:R-:W-:-:S02]  /*136970*/  IADD3 R18, P1, PT, R27, R6, RZ ;  /* 0x000000061b127210 */ /* 0x000fc40007f3e0ff */
[----:B---3--:R-:W-:Y:S02]  /*136980*/  F2FP.SATFINITE.E4M3.F32.PACK_AB_MERGE_C R5, R19, R21, RZ ;  /* 0x000000151305723e */ /* 0x008fe400048070ff */
[----:B--2---:R-:W-:-:S05]  /*136990*/  F2FP.SATFINITE.E4M3.F32.PACK_AB_MERGE_C R2, R25, R29, RZ ;  /* 0x0000001d1902723e */ /* 0x004fca00048070ff */
[----:B------:R1:W-:Y:S04]  /*1369a0*/  STL [R1+0x434], R2 ;  /* 0x0004340201007387 */ /* 0x0003e80000100800 */
[----:B------:R-:W2:Y:S04]  /*1369b0*/  LDL.LU R29, [R1+0x1860] ;  /* 0x00186000011d7983 */ /* 0x000ea80000300800 */
[----:B------:R-:W2:Y:S01]  /*1369c0*/  LDL.LU R25, [R1+0x1864] ;  /* 0x0018640001197983 */ /* 0x000ea20000300800 */
[----:B-1----:R-:W-:-:S03]  /*1369d0*/  SHF.R.S32.HI R2, RZ, 0x1f, R27 ;  /* 0x0000001fff027819 */ /* 0x002fc6000001141b */
[----:B------:R-:W-:Y:S02]  /*1369e0*/  STL [R1+0x430], R5 ;  /* 0x0004300501007387 */ /* 0x000fe40000100800 */
[----:B------:R-:W-:Y:S02]  /*1369f0*/  IMAD.X R19, R2, 0x1, R9, P1 ;  /* 0x0000000102137824 */ /* 0x000fe400008e0609 */
[----:B------:R-:W3:Y:S04]  /*136a00*/  LDL.LU R21, [R1+0x1868] ;  /* 0x0018680001157983 */ /* 0x000ee80000300800 */
[----:B------:R1:W-:Y:S04]  /*136a10*/  STL.64 [R1+0x42e8], R18 ;  /* 0x0042e81201007387 */ /* 0x0003e80000100a00 */
[----:B-1----:R-:W3:Y:S01]  /*136a20*/  LDL.LU R19, [R1+0x186c] ;  /* 0x00186c0001137983 */ /* 0x002ee20000300800 */
[----:B----4-:R-:W-:-:S02]  /*136a30*/  F2FP.SATFINITE.E4M3.F32.PACK_AB_MERGE_C R5, R20, R22, RZ ;  /* 0x000000161405723e */ /* 0x010fc400048070ff */
[----:B------:R-:W-:Y:S01]  /*136a40*/  F2FP.SATFINITE.E4M3.F32.PACK_AB_MERGE_C R22, R0, R16, RZ ;  /* 0x000000100016723e */ /* 0x000fe200048070ff */
[----:B------:R-:W4:Y:S04]  /*136a50*/  LDL.LU R18, [R1+0x1870] ;  /* 0x0018700001127983 */ /* 0x000f280000300800 */
[----:B------:R-:W-:Y:S04]  /*136a60*/  STL [R1+0x420], R5 ;  /* 0x0004200501007387 */ /* 0x000fe80000100800 */
[----:B------:R-:W4:Y:S04]  /*136a70*/  LDL.LU R20, [R1+0x1874] ;  /* 0x0018740001147983 */ /* 0x000f280000300800 */
[----:B------:R-:W4:Y:S04]  /*136a80*/  LDL.LU R16, [R1+0x1878] ;  /* 0x0018780001107983 */ /* 0x000f280000300800 */
[----:B------:R-:W4:Y:S04]  /*136a90*/  LDL.LU R0, [R1+0x187c] ;  /* 0x00187c0001007983 */ /* 0x000f280000300800 */
[----:B------:R1:W-:Y:S01]  /*136aa0*/  STL [R1+0x5a60], R22 ;  /* 0x005a601601007387 */ /* 0x0003e20000100800 */
[----:B------:R-:W-:-:S03]  /*136ab0*/  F2FP.SATFINITE.E4M3.F32.PACK_AB_MERGE_C R4, R24, R4, RZ ;  /* 0x000000041804723e */ /* 0x000fc600048070ff */
[----:B------:R-:W4:Y:S01]  /*136ac0*/  LDL.LU R7, [R1+0x1880] ;  /* 0x0018800001077983 */ /* 0x000f220000300800 */
[----:B-1----:R-:W-:-:S05]  /*136ad0*/  IADD3 R22, P1, PT, R27, R10, RZ ;  /* 0x0000000a1b167210 */ /* 0x002fca0007f3e0ff */
[----:B------:R-:W-:-:S05]  /*136ae0*/  IMAD.X R23, R2, 0x1, R11, P1 ;  /* 0x0000000102177824 */ /* 0x000fca00008e060b */
[----:B------:R1:W-:Y:S04]  /*136af0*/  STL.64 [R1+0x42d8], R22 ;  /* 0x0042d81601007387 */ /* 0x0003e80000100a00 */
[----:B------:R0:W-:Y:S01]  /*136b00*/  STL [R1+0x414], R3 ;  /* 0x0004140301007387 */ /* 0x0001e20000100800 */
[----:B-1----:R-:W-:-:S03]  /*136b10*/  IADD3 R22, P1, PT, R27, R14, RZ ;  /* 0x0000000e1b167210 */ /* 0x002fc60007f3e0ff */
[----:B0-----:R-:W4:Y:S02]  /*136b20*/  LDL.LU R3, [R1+0x1884] ;  /* 0x0018840001037983 */ /* 0x001f240000300800 */
[----:B------:R-:W-:Y:S02]  /*136b30*/  IMAD.X R23, R2, 0x1, R15, P1 ;  /* 0x0000000102177824 */ /* 0x000fe400008e060f */
[----:B------:R0:W-:Y:S01]  /*136b40*/  STL [R1+0x5650], R4 ;  /* 0x0056500401007387 */ /* 0x0001e20000100800 */
[----:B------:R-:W-:-:S03]  /*136b50*/  F2FP.SATFINITE.E4M3.F32.PACK_AB_MERGE_C R5, R26, R28, RZ ;  /* 0x0000001c1a05723e */ /* 0x000fc600048070ff */
[----:B0-----:R-:W4:Y:S04]  /*136b60*/  LDL.LU R4, [R1+0x1888] ;  /* 0x0018880001047983 */ /* 0x001f280000300800 */
[----:B------:R-:W4:Y:S04]  /*136b70*/  LDL.LU R24, [R1+0x188c] ;  /* 0x00188c0001187983 */ /* 0x000f280000300800 */
[----:B------:R0:W-:Y:S04]  /*136b80*/  STL.64 [R1+0x42c8], R22 ;  /* 0x0042c81601007387 */ /* 0x0001e80000100a00 */
[----:B------:R1:W-:Y:S04]  /*136b90*/  STL [R1+0x400], R5 ;  /* 0x0004000501007387 */ /* 0x0003e80000100800 */
[----:B------:R-:W4:Y:S01]  /*136ba0*/  LDL.LU R28, [R1+0x1890] ;  /* 0x00189000011c7983 */ /* 0x000f220000300800 */
[----:B0-----:R-:W-:-:S03]  /*136bb0*/  IADD3 R22, P1, PT, R27, R12, RZ ;  /* 0x0000000c1b167210 */ /* 0x001fc60007f3e0ff */
[----:B------:R-:W4:Y:S01]  /*136bc0*/  LDL.LU R26, [R1+0x1894] ;  /* 0x00189400011a7983 */ /* 0x000f220000300800 */
[----:B-1----:R-:W-:Y:S01]  /*136bd0*/  F2FP.SATFINITE.E4M3.F32.PACK_AB_MERGE_C R5, R8, R17, RZ ;  /* 0x000000110805723e */ /* 0x002fe200048070ff */
[----:B------:R-:W-:-:S05]  /*136be0*/  IMAD.X R23, R2, 0x1, R13, P1 ;  /* 0x0000000102177824 */ /* 0x000fca00008e060d */
[----:B------:R-:W-:Y:S04]  /*136bf0*/  STL.64 [R1+0x42c0], R22 ;  /* 0x0042c01601007387 */ /* 0x000fe80000100a00 */
[----:B------:R-:W4:Y:S04]  /*136c00*/  LDL.LU R17, [R1+0x1898] ;  /* 0x0018980001117983 */ /* 0x000f280000300800 */
[----:B------:R-:W-:Y:S04]  /*136c10*/  STL [R1+0x404], R5 ;  /* 0x0004040501007387 */ /* 0x000fe80000100800 */
[----:B------:R-:W4:Y:S01]  /*136c20*/  LDL.LU R8, [R1+0x189c] ;  /* 0x00189c0001087983 */ /* 0x000f220000300800 */
[----:B--2---:R-:W-:-:S05]  /*136c30*/  F2FP.SATFINITE.E4M3.F32.PACK_AB_MERGE_C R2, R25, R29, RZ ;  /* 0x0000001d1902723e */ /* 0x004fca00048070ff */
[----:B------:R3:W-:Y:S04]  /*136c40*/  STL [R1+0x3f0], R2 ;  /* 0x0003f00201007387 */ /* 0x0007e80000100800 */
[----:B------:R-:W2:Y:S04]  /*136c50*/  LDL.LU R29, [R1+0x18a0] ;  /* 0x0018a000011d7983 */ /* 0x000ea80000300800 */
[----:B------:R-:W2:Y:S01]  /*136c60*/  LDL.LU R25, [R1+0x18a4] ;  /* 0x0018a40001197983 */ /* 0x000ea20000300800 */
[----:B---3--:R-:W-:-:S03]  /*136c70*/  F2FP.SATFINITE.E4M3.F32.PACK_AB_MERGE_C R2, R19, R21, RZ ;  /* 0x000000151302723e */ /* 0x008fc600048070ff */
[----:B------:R-:W3:Y:S04]  /*136c80*/  LDL.LU R21, [R1+0x18a8] ;  /* 0x0018a80001157983 */ /* 0x000ee80000300800 */
[----:B------:R-:W3:Y:S01]  /*136c90*/  LDL.LU R19, [R1+0x18ac] ;  /* 0x0018ac0001137983 */ /* 0x000ee20000300800 */
[----:B------:R-:W-:Y:S01]  /*136ca0*/  VIADD R27, R27, UR6 ;  /* 0x000000061b1b7c36 */ /* 0x000fe20008000000 */
[----:B------:R-:W0:Y:S02]  /*136cb0*/  LDCU UR6, c[0x0][0x3b8] ;  /* 0x00007700ff0677ac */ /* 0x000e240008000800 */
[----:B------:R1:W-:Y:S02]  /*136cc0*/  STL [R1+0x3f4], R2 ;  /* 0x0003f40201007387 */ /* 0x0003e40000100800 */
[----:B------:R-:W-:-:S02]  /*136cd0*/  IADD3 R22, P1, PT, R27, R6, RZ ;  /* 0x000000061b167210 */ /* 0x000fc40007f3e0ff */
[----:B-1----:R-:W-:Y:S02]  /*136ce0*/  SHF.R.S32.HI R2, RZ, 0x1f, R27 ;  /* 0x0000001fff027819 */ /* 0x002fe4000001141b */
[----:B----4-:R-:W-:Y:S02]  /*136cf0*/  F2FP.SATFINITE.E4M3.F32.PACK_AB_MERGE_C R5, R20, R18, RZ ;  /* 0x000000121405723e */ /* 0x010fe400048070ff */
[----:B------:R-:W4:Y:S01]  /*136d00*/  LDL.LU R18, [R1+0x18b0] ;  /* 0x0018b00001127983 */ /* 0x000f220000300800 */
[----:B------:R-:W-:Y:S01]  /*136d10*/  IMAD.X R23, R2, 0x1, R9, P1 ;  /* 0x0000000102177824 */ /* 0x000fe200008e0609 */
[----:B------:R-:W-:-:S04]  /*136d20*/  F2FP.SATFINITE.E4M3.F32.PACK_AB_MERGE_C R0, R0, R16, RZ ;  /* 0x000000100000723e */ /* 0x000fc800048070ff */
[----:B------:R1:W-:Y:S04]  /*136d30*/  STL.64 [R1+0x42a0], R22 ;  /* 0x0042a01601007387 */ /* 0x0003e80000100a00 */
[----:B------:R-:W-:Y:S04]  /*136d40*/  STL [R1+0x318], R5 ;  /* 0x0003180501007387 */ /* 0x000fe80000100800 */
[----:B------:R-:W4:Y:S01]  /*136d50*/  LDL.LU R20, [R1+0x18b4] ;  /* 0x0018b40001147983 */ /* 0x000f220000300800 */
[----:B-1----:R-:W-:-:S03]  /*136d60*/  IADD3 R22, P1, PT, R27, R10, RZ ;  /* 0x0000000a1b167210 */ /* 0x002fc60007f3e0ff */
[----:B------:R1:W-:Y:S02]  /*136d70*/  STL [R1+0x5658], R0 ;  /* 0x0056580001007387 */ /* 0x0003e40000100800 */
[----:B------:R-:W-:Y:S02]  /*136d80*/  IMAD.X R23, R2, 0x1, R11, P1 ;  /* 0x0000000102177824 */ /* 0x000fe400008e060b */
[----:B------:R-:W4:Y:S04]  /*136d90*/  LDL.LU R16, [R1+0x18b8] ;  /* 0x0018b80001107983 */ /* 0x000f280000300800 */
[----:B-1----:R-:W4:Y:S01]  /*136da0*/  LDL.LU R0, [R1+0x18bc] ;  /* 0x0018bc0001007983 */ /* 0x002f220000300800 */
[----:B------:R-:W-:-:S03]  /*136db0*/  F2FP.SATFINITE.E4M3.F32.PACK_AB_MERGE_C R3, R3, R7, RZ ;  /* 0x000000070303723e */ /* 0x000fc600048070ff */
[----:B------:R-:W4:Y:S04]  /*136dc0*/  LDL.LU R7, [R1+0x18c0] ;  /* 0x0018c00001077983 */ /* 0x000f280000300800 */
[----:B------:R1:W-:Y:S04]  /*136dd0*/  STL.64 [R1+0x4280], R22 ;  /* 0x0042801601007387 */ /* 0x0003e80000100a00 */
[----:B------:R0:W-:Y:S01]  /*136de0*/  STL [R1+0x30c], R3 ;  /* 0x00030c0301007387 */ /* 0x0001e20000100800 */
[----:B-1----:R-:W-:Y:S02]  /*136df0*/  IADD3 R22, P1, PT, R27, R14, RZ ;  /* 0x0000000e1b167210 */ /* 0x002fe40007f3e0ff */
[----:B------:R-:W-:Y:S01]  /*136e00*/  F2FP.SATFINITE.E4M3.F32.PACK_AB_MERGE_C R4, R24, R4, RZ ;  /* 0x000000041804723e */ /* 0x000fe200048070ff */
[----:B0-----:R-:W4:Y:S02]  /*136e10*/  LDL.LU R3, [R1+0x18c4] ;  /* 0x0018c40001037983 */ /* 0x001f240000300800 */
[----:B------:R-:W-:-:S02]  /*136e20*/  IMAD.X R23, R2, 0x1, R15, P1 ;  /* 0x0000000102177824 */ /* 0x000fc400008e060f */
[----:B------:R0:W-:Y:S04]  /*136e30*/  STL [R1+0x304], R4 ;  /* 0x0003040401007387 */ /* 0x0001e80000100800 */
[----:B0-----:R-:W4:Y:S01]  /*136e40*/  LDL.LU R4, [R1+0x18c8] ;  /* 0x0018c80001047983 */ /* 0x001f220000300800 */
[----:B------:R-:W-:-:S03]  /*136e50*/  F2FP.SATFINITE.E4M3.F32.PACK_AB_MERGE_C R5, R26, R28, RZ ;  /* 0x0000001c1a05723e */ /* 0x000fc600048070ff */
        /* <DEDUP_REMOVED lines=23> */
[----:B-1----:R-:W-:-:S05]  /*136fd0*/  SHF.R.S32.HI R2, RZ, 0x1f, R27 ;  /* 0x0000001fff027819 */ /* 0x002fca000001141b */
[----:B------:R-:W-:-:S05]  /*136fe0*/  IMAD.X R23, R2, 0x1, R9, P1 ;  /* 0x0000000102177824 */ /* 0x000fca00008e0609 */
[----:B------:R1:W-:Y:S01]  /*136ff0*/  STL.64 [R1+0x4250], R22 ;  /* 0x0042501601007387 */ /* 0x0003e20000100a00 */
[----:B----4-:R-:W-:Y:S02]  /*137000*/  F2FP.SATFINITE.E4M3.F32.PACK_AB_MERGE_C R5, R20, R18, RZ ;  /* 0x000000121405723e */ /* 0x010fe400048070ff */
[----:B-1----:R-:W-:-:S03]  /*137010*/  IADD3 R22, P1, PT, R27, R10, RZ ;  /* 0x0000000a1b167210 */ /* 0x002fc60007f3e0ff */
[----:B------:R-:W-:Y:S01]  /*137020*/  STL [R1+0x2d8], R5 ;  /* 0x0002d80501007387 */ /* 0x000fe20000100800 */
[----:B------:R-:W-:Y:S01]  /*137030*/  F2FP.SATFINITE.E4M3.F32.PACK_AB_MERGE_C R0, R0, R16, RZ ;  /* 0x000000100000723e */ /* 0x000fe200048070ff */
[----:B------:R-:W-:-:S04]  /*137040*/  IMAD.X R23, R2, 0x1, R11, P1 ;  /* 0x0000000102177824 */ /* 0x000fc800008e060b */
[----:B------:R-:W-:Y:S04]  /*137050*/  STL [R1+0x2d4], R0 ;  /* 0x0002d40001007387 */ /* 0x000fe80000100800 */
[----:B------:R-:W-:Y:S04]  /*137060*/  STL.64 [R1+0x5dc0], R10 ;  /* 0x005dc00a01007387 */ /* 0x000fe80000100a00 */
[----:B------:R1:W-:Y:S04]  /*137070*/  STL.64 [R1+0x4240], R22 ;  /* 0x0042401601007387 */ /* 0x0003e80000100a00 */
[----:B-1----:R-:W4:Y:S01]  /*137080*/  LDL.LU R23, [R1+0x18e0] ;  /* 0x0018e00001177983 */ /* 0x002f220000300800 */
[----:B------:R-:W-:-:S03]  /*137090*/  F2FP.SATFINITE.E4M3.F32.PACK_AB_MERGE_C R7, R3, R7, RZ ;  /* 0x000000070307723e */ /* 0x000fc600048070ff */
[----:B------:R-:W4:Y:S04]  /*1370a0*/  LDL.LU R20, [R1+0x18e4] ;  /* 0x0018e40001147983 */ /* 0x000f280000300800 */
[----:B------:R-:W4:Y:S04]  /*1370b0*/  LDL.LU R16, [R1+0x18e8] ;  /* 0x0018e80001107983 */ /* 0x000f280000300800 */
[----:B------:R-:W4:Y:S01]  /*1370c0*/  LDL.LU R0, [R1+0x18ec] ;  /* 0x0018ec0001007983 */ /* 0x000f220000300800 */
[----:B------:R-:W-:Y:S02]  /*1370d0*/  F2FP.SATFINITE.E4M3.F32.PACK_AB_MERGE_C R3, R24, R4, RZ ;  /* 0x000000041803723e */ /* 0x000fe400048070ff */
[C---:B------:R-:W-:Y:S01]  /*1370e0*/  IADD3 R4, P1, PT, R27.reuse, R14, RZ ;  /* 0x0000000e1b047210 */ /* 0x040fe20007f3e0ff */
[----:B------:R-:W-:Y:S04]  /*1370f0*/  STL [R1+0x2c4], R7 ;  /* 0x0002c40701007387 */ /* 0x000fe80000100800 */
[C---:B------:R-:W-:Y:S01]  /*137100*/  IMAD.X R5, R2.reuse, 0x1, R15, P1 ;  /* 0x0000000102057824 */ /* 0x040fe200008e060f */
[----:B------:R-:W-:Y:S01]  /*137110*/  IADD3 R10, P1, PT, R27, R12, RZ ;  /* 0x0000000c1b0a7210 */ /* 0x000fe20007f3e0ff */
[----:B------:R-:W-:Y:S04]  /*137120*/  STL [R1+0x2c8], R3 ;  /* 0x0002c80301007387 */ /* 0x000fe80000100800 */
[----:B------:R1:W-:Y:S01]  /*137130*/  STL.64 [R1+0x4230], R4 ;  /* 0x0042300401007387 */ /* 0x0003e20000100a00 */
[----:B------:R-:W-:Y:S01]  /*137140*/  IMAD.X R11, R2, 0x1, R13, P1 ;  /* 0x00000001020b7824 */ /* 0x000fe200008e060d */
[----:B------:R-:W-:-:S02]  /*137150*/  F2FP.SATFINITE.E4M3.F32.PACK_AB_MERGE_C R26, R26, R28, RZ ;  /* 0x0000001c1a1a723e */ /* 0x000fc400048070ff */
[----:B-1----:R-:W4:Y:S04]  /*137160*/  LDL.LU R5, [R1+0x1900] ;  /* 0x0019000001057983 */ /* 0x002f280000300800 */
[----:B------:R-:W4:Y:S04]  /*137170*/  LDL.LU R24, [R1+0x1904] ;  /* 0x0019040001187983 */ /* 0x000f280000300800 */
[----:B------:R-:W4:Y:S04]  /*137180*/  LDL.LU R3, [R1+0x1908] ;  /* 0x0019080001037983 */ /* 0x000f280000300800 */
[----:B------:R-:W4:Y:S01]  /*137190*/  LDL.LU R4, [R1+0x190c] ;  /* 0x00190c0001047983 */ /* 0x000f220000300800 */
[----:B------:R-:W-:-:S03]  /*1371a0*/  F2FP.SATFINITE.E4M3.F32.PACK_AB_MERGE_C R8, R8, R17, RZ ;  /* 0x000000110808723e */ /* 0x000fc600048070ff */
[----:B------:R-:W-:Y:S04]  /*1371b0*/  STL [R1+0x5abc], R26 ;  /* 0x005abc1a01007387 */ /* 0x000fe80000100800 */
[----:B------:R-:W-:Y:S04]  /*1371c0*/  STL [R1+0x590c], R8 ;  /* 0x00590c0801007387 */ /* 0x000fe80000100800 */
[----:B------:R1:W-:Y:S04]  /*1371d0*/  STL.64 [R1+0x4228], R10 ;  /* 0x0042280a01007387 */ /* 0x0003e80000100a00 */
[----:B------:R-:W4:Y:S01]  /*1371e0*/  LDL.LU R18, [R1+0x1910] ;  /* 0x0019100001127983 */ /* 0x000f220000300800 */
[----:B0-----:R-:W-:Y:S01]  /*1371f0*/  VIADD R27, R27, UR6 ;  /* 0x000000061b1b7c36 */ /* 0x001fe20008000000 */
[----:B------:R-:W0:Y:S02]  /*137200*/  LDCU UR6, c[0x0][0x3b8] ;  /* 0x00007700ff0677ac */ /* 0x000e240008000800 */
[----:B------:R-:W4:Y:S02]  /*137210*/  LDL.LU R7, [R1+0x1914] ;  /* 0x0019140001077983 */ /* 0x000f240000300800 */
[----:B-1----:R-:W-:-:S02]  /*137220*/  IADD3 R10, P1, PT, R27, R6, RZ ;  /* 0x000000061b0a7210 */ /* 0x002fc40007f3e0ff */
[----:B--2---:R-:W-:-:S05]  /*137230*/  F2FP.SATFINITE.E4M3.F32.PACK_AB_MERGE_C R2, R25, R29, RZ ;  /* 0x0000001d1902723e */ /* 0x004fca00048070ff */
[----:B------:R3:W-:Y:S04]  /*137240*/  STL [R1+0x29c], R2 ;  /* 0x00029c0201007387 */ /* 0x0007e80000100800 */
[----:B------:R-:W2:Y:S04]  /*137250*/  LDL.LU R28, [R1+0x1918] ;  /* 0x00191800011c7983 */ /* 0x000ea80000300800 */
[----:B------:R-:W2:Y:S01]  /*137260*/  LDL.LU R17, [R1+0x191c] ;  /* 0x00191c0001117983 */ /* 0x000ea20000300800 */
[----:B---3--:R-:W-:-:S05]  /*137270*/  F2FP.SATFINITE.E4M3.F32.PACK_AB_MERGE_C R2, R19, R21, RZ ;  /* 0x000000151302723e */ /* 0x008fca00048070ff */
[----:B------:R1:W-:Y:S04]  /*137280*/  STL [R1+0x298], R2 ;  /* 0x0002980201007387 */ /* 0x0003e80000100800 */
[----:B------:R-:W3:Y:S04]  /*137290*/  LDL.LU R29, [R1+0x1920] ;  /* 0x00192000011d7983 */ /* 0x000ee80000300800 */
[----:B------:R-:W3:Y:S01]  /*1372a0*/  LDL.LU R25, [R1+0x1924] ;  /* 0x0019240001197983 */ /* 0x000ee20000300800 */
[----:B-1----:R-:W-:-:S03]  /*1372b0*/  SHF.R.S32.HI R2, RZ, 0x1f, R27 ;  /* 0x0000001fff027819 */ /* 0x002fc6000001141b */
[----:B------:R-:W2:Y:S02]  /*1372c0*/  LDL.LU R21, [R1+0x1928] ;  /* 0x0019280001157983 */ /* 0x000ea40000300800 */
[----:B------:R-:W-:Y:S02]  /*1372d0*/  IMAD.X R11, R2, 0x1, R9, P1 ;  /* 0x00000001020b7824 */ /* 0x000fe400008e0609 */
[----:B------:R-:W2:Y:S04]  /*1372e0*/  LDL.LU R19, [R1+0x192c] ;  /* 0x00192c0001137983 */ /* 0x000ea80000300800 */
[----:B------:R1:W-:Y:S04]  /*1372f0*/  STL.64 [R1+0x4208], R10 ;  /* 0x0042080a01007387 */ /* 0x0003e80000100a00 */
[----:B-1----:R-:W2:Y:S01]  /*137300*/  LDL.LU.64 R10, [R1+0x5dc0] ;  /* 0x005dc000010a7983 */ /* 0x002ea20000300a00 */
[----:B----4-:R-:W-:-:S02]  /*137310*/  F2FP.SATFINITE.E4M3.F32.PACK_AB_MERGE_C R20, R20, R23, RZ ;  /* 0x000000171414723e */ /* 0x010fc400048070ff */
[----:B------:R-:W-:-:S05]  /*137320*/  F2FP.SATFINITE.E4M3.F32.PACK_AB_MERGE_C R8, R0, R16, RZ ;  /* 0x000000100008723e */ /* 0x000fca00048070ff */
[----:B------:R-:W-:Y:S04]  /*137330*/  STL [R1+0x5918], R8 ;  /* 0x0059180801007387 */ /* 0x000fe80000100800 */
[----:B------:R-:W-:Y:S01]  /*137340*/  STL [R1+0x5660], R20 ;  /* 0x0056601401007387 */ /* 0x000fe20000100800 */
[----:B------:R-:W-:Y:S02]  /*137350*/  F2FP.SATFINITE.E4M3.F32.PACK_AB_MERGE_C R24, R24, R5, RZ ;  /* 0x000000051818723e */ /* 0x000fe400048070ff */
[----:B--2---:R-:W-:Y:S01]  /*137360*/  IADD3 R22, P1, PT, R27, R10, RZ ;  /* 0x0000000a1b167210 */ /* 0x004fe20007f3e0ff */
[----:B------:R-:W-:Y:S04]  /*137370*/  STL.64 [R1+0x5db8], R10 ;  /* 0x005db80a01007387 */ /* 0x000fe80000100a00 */
[----:B------:R-:W-:-:S05]  /*137380*/  IMAD.X R23, R2, 0x1, R11, P1 ;  /* 0x0000000102177824 */ /* 0x000fca00008e060b */
[----:B------:R1:W-:Y:S04]  /*137390*/  STL.64 [R1+0x41e8], R22 ;  /* 0x0041e81601007387 */ /* 0x0003e80000100a00 */
[----:B-1----:R-:W2:Y:S04]  /*1373a0*/  LDL.LU R22, [R1+0x1930] ;  /* 0x0019300001167983 */ /* 0x002ea80000300800 */
[----:B------:R-:W2:Y:S04]  /*1373b0*/  LDL.LU R20, [R1+0x1934] ;  /* 0x0019340001147983 */ /* 0x000ea80000300800 */
[----:B------:R-:W4:Y:S04]  /*1373c0*/  LDL.LU R16, [R1+0x1938] ;  /* 0x0019380001107983 */ /* 0x000f280000300800 */
[----:B------:R-:W4:Y:S04]  /*1373d0*/  LDL.LU R0, [R1+0x193c] ;  /* 0x00193c0001007983 */ /* 0x000f280000300800 */
[----:B------:R-:W-:Y:S04]  /*1373e0*/  STL [R1+0x594c], R24 ;  /* 0x00594c1801007387 */ /* 0x000fe80000100800 */
[----:B------:R-:W2:Y:S01]  /*1373f0*/  LDL.LU R23, [R1+0x1940] ;  /* 0x0019400001177983 */ /* 0x000ea20000300800 */
[----:B------:R-:W-:-:S02]  /*137400*/  IADD3 R10, P1, PT, R27, R14, RZ ;  /* 0x0000000e1b0a7210 */ /* 0x000fc40007f3e0ff */
[----:B------:R-:W-:-:S03]  /*137410*/  F2FP.SATFINITE.E4M3.F32.PACK_AB_MERGE_C R3, R4, R3, RZ ;  /* 0x000000030403723e */ /* 0x000fc600048070ff */
[----:B------:R-:W-:Y:S01]  /*137420*/  IMAD.X R11, R2, 0x1, R15, P1 ;  /* 0x00000001020b7824 */ /* 0x000fe200008e060f */
[----:B------:R-:W-:Y:S02]  /*137430*/  F2FP.SATFINITE.E4M3.F32.PACK_AB_MERGE_C R7, R7, R18, RZ ;  /* 0x000000120707723e */ /* 0x000fe400048070ff */
[----:B---3--:R-:W-:Y:S01]  /*137440*/  F2FP.SATFINITE.E4M3.F32.PACK_AB_MERGE_C R8, R25, R29, RZ ;  /* 0x0000001d1908723e */ /* 0x008fe200048070ff */
[----:B--2---:R-:W-:Y:S04]  /*137450*/  STL [R1+0x5db0], R23 ;  /* 0x005db01701007387 */ /* 0x004fe80000100800 */
[----:B------:R1:W-:Y:S04]  /*137460*/  STL [R1+0x558c], R3 ;  /* 0x00558c0301007387 */ /* 0x0003e80000100800 */
[----:B------:R-:W2:Y:S04]  /*137470*/  LDL.LU R5, [R1+0x1944] ;  /* 0x0019440001057983 */ /* 0x000ea80000300800 */
[----:B-1----:R-:W3:Y:S04]  /*137480*/  LDL.LU R3, [R1+0x1948] ;  /* 0x0019480001037983 */ /* 0x002ee80000300800 */
[----:B------:R-:W3:Y:S04]  /*137490*/  LDL.LU R4, [R1+0x194c] ;  /* 0x00194c0001047983 */ /* 0x000ee80000300800 */
[----:B------:R1:W-:Y:S04]  /*1374a0*/  STL.64 [R1+0x41e0], R10 ;  /* 0x0041e00a01007387 */ /* 0x0003e80000100a00 */
[----:B------:R0:W-:Y:S04]  /*1374b0*/  STL [R1+0x555c], R7 ;  /* 0x00555c0701007387 */ /* 0x0001e80000100800 */
[----:B------:R-:W2:Y:S01]  /*1374c0*/  LDL.LU R18, [R1+0x1950] ;  /* 0x0019500001127983 */ /* 0x000ea20000300800 */
[----:B-1----:R-:W-:-:S05]  /*1374d0*/  IADD3 R10, P1, PT, R27, R12, RZ ;  /* 0x0000000c1b0a7210 */ /* 0x002fca0007f3e0ff */
[----:B------:R-:W-:Y:S01]  /*1374e0*/  IMAD.X R11, R2, 0x1, R13, P1 ;  /* 0x00000001020b7824 */ /* 0x000fe200008e060d */
[----:B------:R-:W-:-:S04]  /*1374f0*/  F2FP.SATFINITE.E4M3.F32.PACK_AB_MERGE_C R2, R17, R28, RZ ;  /* 0x0000001c1102723e */ /* 0x000fc800048070ff */
[----:B------:R1:W-:Y:S01]  /*137500*/  STL.64 [R1+0x41d8], R10 ;  /* 0x0041d80a01007387 */ /* 0x0003e20000100a00 */
[----:B0-----:R-:W-:Y:S01]  /*137510*/  VIADD R27, R27, UR6 ;  /* 0x000000061b1b7c36 */ /* 0x001fe20008000000 */
[----:B------:R-:W0:Y:S02]  /*137520*/  LDCU UR6, c[0x0][0x3b8] ;  /* 0x00007700ff0677ac */ /* 0x000e240008000800 */
[----:B------:R-:W2:Y:S04]  /*137530*/  LDL.LU R7, [R1+0x1954] ;  /* 0x0019540001077983 */ /* 0x000ea80000300800 */
[----:B------:R4:W-:Y:S04]  /*137540*/  STL [R1+0x5554], R2 ;  /* 0x0055540201007387 */ /* 0x0009e80000100800 */
[----:B------:R-:W-:Y:S01]  /*137550*/  STL [R1+0x5530], R8 ;  /* 0x0055300801007387 */ /* 0x000fe20000100800 */
[----:B-1----:R-:W-:-:S03]  /*137560*/  IADD3 R10, P1, PT, R27, R6, RZ ;  /* 0x000000061b0a7210 */ /* 0x002fc60007f3e0ff */
[----:B------:R-:W2:Y:S01]  /*137570*/  LDL.LU R28, [R1+0x1958] ;  /* 0x00195800011c7983 */ /* 0x000ea20000300800 */
[----:B----4-:R-:W-:-:S03]  /*137580*/  F2FP.SATFINITE.E4M3.F32.PACK_AB_MERGE_C R2, R19, R21, RZ ;  /* 0x000000151302723e */ /* 0x010fc600048070ff */
[----:B------:R-:W4:Y:S04]  /*137590*/  LDL.LU R17, [R1+0x195c] ;  /* 0x00195c0001117983 */ /* 0x000f280000300800 */
[----:B------:R1:W-:Y:S04]  /*1375a0*/  STL [R1+0x5534], R2 ;  /* 0x0055340201007387 */ /* 0x0003e80000100800 */
[----:B------:R-:W2:Y:S04]  /*1375b0*/  LDL.LU R29, [R1+0x1960] ;  /* 0x00196000011d7983 */ /* 0x000ea80000300800 */
[----:B------:R-:W2:Y:S01]  /*1375c0*/  LDL.LU R25, [R1+0x1964] ;  /* 0x0019640001197983 */ /* 0x000ea20000300800 */
[----:B-1----:R-:W-:-:S03]  /*1375d0*/  SHF.R.S32.HI R2, RZ, 0x1f, R27 ;  /* 0x0000001fff027819 */ /* 0x002fc6000001141b */
[----:B------:R-:W2:Y:S02]  /*1375e0*/  LDL.LU R21, [R1+0x1968] ;  /* 0x0019680001157983 */ /* 0x000ea40000300800 */
[----:B------:R-:W-:Y:S02]  /*1375f0*/  IMAD.X R11, R2, 0x1, R9, P1 ;  /* 0x00000001020b7824 */ /* 0x000fe400008e0609 */
[----:B------:R-:W2:Y:S04]  /*137600*/  LDL.LU R19, [R1+0x196c] ;  /* 0x00196c0001137983 */ /* 0x000ea80000300800 */
[----:B------:R1:W-:Y:S04]  /*137610*/  STL.64 [R1+0x41b8], R10 ;  /* 0x0041b80a01007387 */ /* 0x0003e80000100a00 */
[----:B-1----:R-:W2:Y:S01]  /*137620*/  LDL.LU.64 R10, [R1+0x5db8] ;  /* 0x005db800010a7983 */ /* 0x002ea20000300a00 */
[----:B------:R-:W-:-:S02]  /*137630*/  F2FP.SATFINITE.E4M3.F32.PACK_AB_MERGE_C R8, R20, R22, RZ ;  /* 0x000000161408723e */ /* 0x000fc400048070ff */
[----:B------:R-:W-:Y:S02]  /*137640*/  F2FP.SATFINITE.E4M3.F32.PACK_AB_MERGE_C R20, R0, R16, RZ ;  /* 0x000000100014723e */ /* 0x000fe400048070ff */
[----:B------:R-:W3:Y:S04]  /*137650*/  LDL.LU R16, [R1+0x1970] ;  /* 0x0019700001107983 */ /* 0x000ee80000300800 */
[----:B------:R-:W-:Y:S04]  /*137660*/  STL [R1+0x5508], R8 ;  /* 0x0055080801007387 */ /* 0x000fe80000100800 */
[----:B------:R-:W3:Y:S04]  /*137670*/  LDL.LU R0, [R1+0x1974] ;  /* 0x0019740001007983 */ /* 0x000ee80000300800 */
[----:B------:R-:W-:Y:S01]  /*137680*/  STL [R1+0x595c], R20 ;  /* 0x00595c1401007387 */ /* 0x000fe20000100800 */
[----:B--2---:R-:W-:-:S05]  /*137690*/  IADD3 R22, P1, PT, R27, R10, RZ ;  /* 0x0000000a1b167210 */ /* 0x004fca0007f3e0ff */
[----:B------:R-:W-:-:S05]  /*1376a0*/  IMAD.X R23, R2, 0x1, R11, P1 ;  /* 0x0000000102177824 */ /* 0x000fca00008e060b */
[----:B------:R1:W-:Y:S04]  /*1376b0*/  STL.64 [R1+0x41a8], R22 ;  /* 0x0041a81601007387 */ /* 0x0003e80000100a00 */
[----:B-1----:R-:W2:Y:S01]  /*1376c0*/  LDL.LU R23, [R1+0x5db0] ;  /* 0x005db00001177983 */ /* 0x002ea20000300800 */
[----:B---3--:R-:W-:-:S03]  /*1376d0*/  F2FP.SATFINITE.E4M3.F32.PACK_AB_MERGE_C R3, R4, R3, RZ ;  /* 0x000000030403723e */ /* 0x008fc600048070ff */
[----:B------:R1:W-:Y:S04]  /*1376e0*/  STL.64 [R1+0x5da8], R10 ;  /* 0x005da80a01007387 */ /* 0x0003e80000100a00 */
[----:B------:R-:W3:Y:S01]  /*1376f0*/  LDL.LU R24, [R1+0x1978] ;  /* 0x0019780001187983 */ /* 0x000ee20000300800 */
[----:B-1----:R-:W-:-:S05]  /*137700*/  IADD3 R10, P1, PT, R27, R14, RZ ;  /* 0x0000000e1b0a7210 */ /* 0x002fca0007f3e0ff */
[----:B------:R-:W-:Y:S01]  /*137710*/  IMAD.X R11, R2, 0x1, R15, P1 ;  /* 0x00000001020b7824 */ /* 0x000fe200008e060f */
[----:B--2---:R-:W-:-:S05]  /*137720*/  F2FP.SATFINITE.E4M3.F32.PACK_AB_MERGE_C R5, R5, R23, RZ ;  /* 0x000000170505723e */ /* 0x004fca00048070ff */
[----:B------:R1:W-:Y:S04]  /*137730*/  STL [R1+0x54ec], R5 ;  /* 0x0054ec0501007387 */ /* 0x0003e80000100800 */
[----:B------:R-:W3:Y:S04]  /*137740*/  LDL.LU R8, [R1+0x197c] ;  /* 0x00197c0001087983 */ /* 0x000ee80000300800 */
[----:B------:R2:W-:Y:S04]  /*137750*/  STL [R1+0x54e8], R3 ;  /* 0x0054e80301007387 */ /* 0x0005e80000100800 */
[----:B------:R-:W3:Y:S04]  /*137760*/  LDL.LU R26, [R1+0x1990] ;  /* 0x00199000011a7983 */ /* 0x000ee80000300800 */
[----:B------:R-:W3:Y:S01]  /*137770*/  LDL.LU R22, [R1+0x1994] ;  /* 0x0019940001167983 */ /* 0x000ee20000300800 */
[----:B-1----:R-:W-:-:S03]  /*137780*/  F2FP.SATFINITE.E4M3.F32.PACK_AB_MERGE_C R5, R7, R18, RZ ;  /* 0x000000120705723e */ /* 0x002fc600048070ff */
[----:B--2---:R-:W2:Y:S04]  /*137790*/  LDL.LU R3, [R1+0x1998] ;  /* 0x0019980001037983 */ /* 0x004ea80000300800 */
[----:B------:R-:W2:Y:S04]  /*1377a0*/  LDL.LU R4, [R1+0x199c] ;  /* 0x00199c0001047983 */ /* 0x000ea80000300800 */
[----:B------:R1:W-:Y:S04]  /*1377b0*/  STL.64 [R1+0x4198], R10 ;  /* 0x0041980a01007387 */ /* 0x0003e80000100a00 */
[----:B------:R4:W-:Y:S01]  /*1377c0*/  STL [R1+0x54d0], R5 ;  /* 0x0054d00501007387 */ /* 0x0009e20000100800 */
[----:B-1----:R-:W-:-:S02]  /*1377d0*/  IADD3 R10, P1, PT, R27, R12, RZ ;  /* 0x0000000c1b0a7210 */ /* 0x002fc40007f3e0ff */
[----:B----4-:R-:W-:-:S03]  /*1377e0*/  F2FP.SATFINITE.E4M3.F32.PACK_AB_MERGE_C R5, R17, R28, RZ ;  /* 0x0000001c1105723e */ /* 0x010fc600048070ff */
[----:B------:R-:W-:Y:S01]  /*1377f0*/  IMAD.X R11, R2, 0x1, R13, P1 ;  /* 0x00000001020b7824 */ /* 0x000fe200008e060d */
[----:B------:R-:W-:Y:S01]  /*137800*/  F2FP.SATFINITE.E4M3.F32.PACK_AB_MERGE_C R7, R25, R29, RZ ;  /* 0x0000001d1907723e */ /* 0x000fe200048070ff */
[----:B------:R-:W4:Y:S04]  /*137810*/  LDL.LU R2, [R1+0x19b0] ;  /* 0x0019b00001027983 */ /* 0x000f280000300800 */
[----:B------:R-:W4:Y:S01]  /*137820*/  LDL.LU R23, [R1+0x19b4] ;  /* 0x0019b40001177983 */ /* 0x000f220000300800 */
[----:B0-----:R-:W-:Y:S01]  /*137830*/  VIADD R27, R27, UR6 ;  /* 0x000000061b1b7c36 */ /* 0x001fe20008000000 */
[----:B------:R-:W-:Y:S01]  /*137840*/  F2FP.SATFINITE.E4M3.F32.PACK_AB_MERGE_C R0, R0, R16, RZ ;  /* 0x000000100000723e */ /* 0x000fe200048070ff */
[----:B------:R-:W0:Y:S01]  /*137850*/  LDCU UR6, c[0x0][0x3b8] ;  /* 0x00007700ff0677ac */ /* 0x000e220008000800 */
[----:B------:R-:W-:Y:S04]  /*137860*/  STL.64 [R1+0x4190], R10 ;  /* 0x0041900a01007387 */ /* 0x000fe80000100a00 */
[----:B------:R1:W-:Y:S04]  /*137870*/  STL [R1+0x54d8], R5 ;  /* 0x0054d80501007387 */ /* 0x0003e80000100800 */
[----:B------:R0:W-:Y:S04]  /*137880*/  STL [R1+0x54bc], R7 ;  /* 0x0054bc0701007387 */ /* 0x0001e80000100800 */
[----:B------:R-:W4:Y:S01]  /*137890*/  LDL.LU R18, [R1+0x19b8] ;  /* 0x0019b80001127983 */ /* 0x000f220000300800 */
[----:B-1----:R-:W-:-:S02]  /*1378a0*/  F2FP.SATFINITE.E4M3.F32.PACK_AB_MERGE_C R5, R19, R21, RZ ;  /* 0x000000151305723e */ /* 0x002fc400048070ff */
[----:B------:R-:W-:Y:S01]  /*1378b0*/  IADD3 R10, P1, PT, R27, R6, RZ ;  /* 0x000000061b0a7210 */ /* 0x000fe20007f3e0ff */
[----:B0-----:R-:W4:Y:S04]  /*1378c0*/  LDL.LU R7, [R1+0x19bc] ;  /* 0x0019bc0001077983 */ /* 0x001f280000300800 */
[----:B------:R0:W-:Y:S04]  /*1378d0*/  STL [R1+0x54c0], R5 ;  /* 0x0054c00501007387 */ /* 0x0001e80000100800 */
[----:B------:R-:W4:Y:S04]  /*1378e0*/  LDL.LU R28, [R1+0x19d0] ;  /* 0x0019d000011c7983 */ /* 0x000f280000300800 */
[----:B------:R-:W4:Y:S01]  /*1378f0*/  LDL.LU R17, [R1+0x19d4] ;  /* 0x0019d40001117983 */ /* 0x000f220000300800 */
[----:B0-----:R-:W-:-:S03]  /*137900*/  SHF.R.S32.HI R5, RZ, 0x1f, R27 ;  /* 0x0000001fff057819 */ /* 0x001fc6000001141b */
[----:B------:R-:W4:Y:S02]  /*137910*/  LDL.LU R29, [R1+0x19d8] ;  /* 0x0019d800011d7983 */ /* 0x000f240000300800 */
[----:B------:R-:W-:Y:S02]  /*137920*/  IMAD.X R11, R5, 0x1, R9, P1 ;  /* 0x00000001050b7824 */ /* 0x000fe400008e0609 */
[----:B------:R-:W4:Y:S04]  /*137930*/  LDL.LU R21, [R1+0x19dc] ;  /* 0x0019dc0001157983 */ /* 0x000f280000300800 */
[----:B------:R0:W-:Y:S04]  /*137940*/  STL.64 [R1+0x4170], R10 ;  /* 0x0041700a01007387 */ /* 0x0001e80000100a00 */
[----:B0-----:R-:W4:Y:S04]  /*137950*/  LDL.LU.64 R10, [R1+0x5da8] ;  /* 0x005da800010a7983 */ /* 0x001f280000300a00 */
[----:B------:R-:W4:Y:S01]  /*137960*/  LDL.LU R25, [R1+0x23c0] ;  /* 0x0023c00001197983 */ /* 0x000f220000300800 */
[----:B---3--:R-:W-:-:S02]  /*137970*/  F2FP.SATFINITE.E4M3.F32.PACK_AB_MERGE_C R8, R8, R24, RZ ;  /* 0x000000180808723e */ /* 0x008fc400048070ff */
[----:B--2---:R-:W-:Y:S02]  /*137980*/  F2FP.SATFINITE.E4M3.F32.PACK_AB_MERGE_C R3, R4, R3, RZ ;  /* 0x000000030403723e */ /* 0x004fe400048070ff */
[----:B----4-:R-:W-:Y:S01]  /*137990*/  IADD3 R24, P1, PT, R27, R10, RZ ;  /* 0x0000000a1b187210 */ /* 0x010fe20007f3e0ff */
[----:B------:R0:W-:Y:S04]  /*1379a0*/  STL [R1+0x5da4], R25 ;  /* 0x005da41901007387 */ /* 0x0001e80000100800 */
[----:B------:R1:W-:Y:S04]  /*1379b0*/  STL [R1+0x838], R0 ;  /* 0x0008380001007387 */ /* 0x0003e80000100800 */
[----:B------:R-:W2:Y:S01]  /*1379c0*/  LDL.LU R19, [R1+0x23c4] ;  /* 0x0023c40001137983 */ /* 0x000ea20000300800 */
[----:B0-----:R-:W-:-:S03]  /*1379d0*/  IMAD.X R25, R5, 0x1, R11, P1 ;  /* 0x0000000105197824 */ /* 0x001fc600008e060b */
[----:B------:R-:W3:Y:S04]  /*1379e0*/  LDL.LU R16, [R1+0x23c8] ;  /* 0x0023c80001107983 */ /* 0x000ee80000300800 */
[----:B-1----:R-:W3:Y:S04]  /*1379f0*/  LDL.LU R0, [R1+0x23cc] ;  /* 0x0023cc0001007983 */ /* 0x002ee80000300800 */
[----:B------:R0:W-:Y:S04]  /*137a00*/  STL [R1+0x814], R8 ;  /* 0x0008140801007387 */ /* 0x0001e80000100800 */
[----:B------:R1:W-:Y:S01]  /*137a10*/  STL.64 [R1+0x4150], R24 ;  /* 0x0041501801007387 */ /* 0x0003e20000100a00 */
[----:B0-----:R-:W-:-:S02]  /*137a20*/  F2FP.SATFINITE.E4M3.F32.PACK_AB_MERGE_C R8, R22, R26, RZ ;  /* 0x0000001a1608723e */ /* 0x001fc400048070ff */
[----:B-1----:R-:W-:-:S03]  /*137a30*/  IADD3 R24, P1, PT, R27, R14, RZ ;  /* 0x0000000e1b187210 */ /* 0x002fc60007f3e0ff */
[----:B------:R0:W-:Y:S02]  /*137a40*/  STL [R1+0x7b8], R8 ;  /* 0x0007b80801007387 */ /* 0x0001e40000100800 */
[----:B------:R-:W-:Y:S02]  /*137a50*/  IMAD.X R25, R5, 0x1, R15, P1 ;  /* 0x0000000105197824 */ /* 0x000fe400008e060f */
[----:B------:R1:W-:Y:S04]  /*137a60*/  STL [R1+0x7dc], R3 ;  /* 0x0007dc0301007387 */ /* 0x0003e80000100800 */
[----:B------:R-:W4:Y:S01]  /*137a70*/  LDL.LU R26, [R1+0x23b0] ;  /* 0x0023b000011a7983 */ /* 0x000f220000300800 */
[----:B0-----:R-:W-:-:S03]  /*137a80*/  F2FP.SATFINITE.E4M3.F32.PACK_AB_MERGE_C R8, R23, R2, RZ ;  /* 0x000000021708723e */ /* 0x001fc600048070ff */
[----:B-1----:R-:W4:Y:S04]  /*137a90*/  LDL.LU R3, [R1+0x23b4] ;  /* 0x0023b40001037983 */ /* 0x002f280000300800 */
[----:B------:R-:W2:Y:S04]  /*137aa0*/  LDL.LU R22, [R1+0x23b8] ;  /* 0x0023b80001167983 */ /* 0x000ea80000300800 */
[----:B------:R0:W-:Y:S04]  /*137ab0*/  STL.64 [R1+0x4148], R24 ;  /* 0x0041481801007387 */ /* 0x0001e80000100a00 */
[----:B------:R-:W2:Y:S04]  /*137ac0*/  LDL.LU R4, [R1+0x23bc] ;  /* 0x0023bc0001047983 */ /* 0x000ea80000300800 */
[----:B------:R-:W2:Y:S04]  /*137ad0*/  LDL.LU R2, [R1+0x23a0] ;  /* 0x0023a00001027983 */ /* 0x000ea80000300800 */
[----:B------:R-:W2:Y:S01]  /*137ae0*/  LDL.LU R23, [R1+0x23a4] ;  /* 0x0023a40001177983 */ /* 0x000ea20000300800 */
[----:B0-----:R-:W-:-:S05]  /*137af0*/  IADD3 R24, P1, PT, R27, R12, RZ ;  /* 0x0000000c1b187210 */ /* 0x001fca0007f3e0ff */
[----:B------:R-:W-:Y:S01]  /*137b00*/  IMAD.X R25, R5, 0x1, R13, P1 ;  /* 0x0000000105197824 */ /* 0x000fe200008e060d */
[----:B------:R-:W-:Y:S01]  /*137b10*/  F2FP.SATFINITE.E4M3.F32.PACK_AB_MERGE_C R5, R7, R18, RZ ;  /* 0x000000120705723e */ /* 0x000fe200048070ff */
[----:B------:R-:W-:Y:S01]  /*137b20*/  STL [R1+0x72c], R8 ;  /* 0x00072c0801007387 */ /* 0x000fe20000100800 */
[----:B------:R-:W-:Y:S01]  /*137b30*/  F2FP.SATFINITE.E4M3.F32.PACK_AB_MERGE_C R7, R17, R28, RZ ;  /* 0x0000001c1107723e */ /* 0x000fe200048070ff */
[----:B------:R-:W-:Y:S01]  /*137b40*/  VIADD R27, R27, UR6 ;  /* 0x000000061b1b7c36 */ /* 0x000fe20008000000 */
[----:B------:R-:W0:Y:S01]  /*137b50*/  LDCU UR6, c[0x0][0x3b8] ;  /* 0x00007700ff0677ac */ /* 0x000e220008000800 */
[----:B--2---:R-:W-:Y:S04]  /*137b60*/  STL [R1+0x5da0], R23 ;  /* 0x005da01701007387 */ /* 0x004fe80000100800 */
[----:B------:R-:W-:Y:S04]  /*137b70*/  STL.64 [R1+0x4140], R24 ;  /* 0x0041401801007387 */ /* 0x000fe80000100a00 */
[----:B------:R1:W-:Y:S04]  /*137b80*/  STL [R1+0x778], R5 ;  /* 0x0007780501007387 */ /* 0x0003e80000100800 */
[----:B------:R-:W-:Y:S04]  /*137b90*/  STL [R1+0x6b0], R7 ;  /* 0x0006b00701007387 */ /* 0x000fe80000100800 */
[----:B------:R-:W2:Y:S01]  /*137ba0*/  LDL.LU R18, [R1+0x23a8] ;  /* 0x0023a80001127983 */ /* 0x000ea20000300800 */
[----:B-1----:R-:W-:-:S03]  /*137bb0*/  F2FP.SATFINITE.E4M3.F32.PACK_AB_MERGE_C R5, R21, R29, RZ ;  /* 0x0000001d1505723e */ /* 0x002fc600048070ff */
[----:B------:R-:W2:Y:S01]  /*137bc0*/  LDL.LU R28, [R1+0x23ac] ;  /* 0x0023ac00011c7983 */ /* 0x000ea20000300800 */
[----:B------:R-:W-:-:S03]  /*137bd0*/  IADD3 R24, P1, PT, R27, R6, RZ ;  /* 0x000000061b187210 */ /* 0x000fc60007f3e0ff */
[----:B------:R1:W-:Y:S04]  /*137be0*/  STL [R1+0x6c0], R5 ;  /* 0x0006c00501007387 */ /* 0x0003e80000100800 */
[----:B------:R-:W2:Y:S04]  /*137bf0*/  LDL.LU R17, [R1+0x2390] ;  /* 0x0023900001117983 */ /* 0x000ea80000300800 */
[----:B------:R-:W2:Y:S01]  /*137c00*/  LDL.LU R21, [R1+0x2394] ;  /* 0x0023940001157983 */ /* 0x000ea20000300800 */
[----:B-1----:R-:W-:-:S05]  /*137c10*/  SHF.R.S32.HI R5, RZ, 0x1f, R27 ;  /* 0x0000001fff057819 */ /* 0x002fca000001141b */
[----:B------:R-:W-:-:S05]  /*137c20*/  IMAD.X R25, R5, 0x1, R9, P1 ;  /* 0x0000000105197824 */ /* 0x000fca00008e0609 */
[----:B------:R1:W-:Y:S04]  /*137c30*/  STL.64 [R1+0x4120], R24 ;  /* 0x0041201801007387 */ /* 0x0003e80000100a00 */
[----:B-1----:R-:W2:Y:S01]  /*137c40*/  LDL.LU R25, [R1+0x5da4] ;  /* 0x005da40001197983 */ /* 0x002ea20000300800 */
[----:B------:R-:W-:Y:S02]  /*137c50*/  IADD3 R24, P1, PT, R27, R10, RZ ;  /* 0x0000000a1b187210 */ /* 0x000fe40007f3e0ff */
[----:B---3--:R-:W-:Y:S01]  /*137c60*/  F2FP.SATFINITE.E4M3.F32.PACK_AB_MERGE_C R0, R0, R16, RZ ;  /* 0x000000100000723e */ /* 0x008fe200048070ff */
[----:B------:R-:W3:Y:S01]  /*137c70*/  LDL.LU R7, [R1+0x2398] ;  /* 0x0023980001077983 */ /* 0x000ee20000300800 */
[----:B------:R-:W-:Y:S02]  /*137c80*/  F2FP.SATFINITE.E4M3.F32.PACK_AB_MERGE_C R4, R4, R22, RZ ;  /* 0x000000160404723e */ /* 0x000fe400048070ff */
[----:B----4-:R-:W-:-:S02]  /*137c90*/  F2FP.SATFINITE.E4M3.F32.PACK_AB_MERGE_C R3, R3, R26, RZ ;  /* 0x0000001a0303723e */ /* 0x010fc400048070ff */
[----:B--2---:R-:W-:Y:S01]  /*137ca0*/  F2FP.SATFINITE.E4M3.F32.PACK_AB_MERGE_C R8, R19, R25, RZ ;  /* 0x000000191308723e */ /* 0x004fe200048070ff */
[----:B------:R-:W-:Y:S01]  /*137cb0*/  IMAD.X R25, R5, 0x1, R11, P1 ;  /* 0x0000000105197824 */ /* 0x000fe200008e060b */
[----:B------:R-:W-:-:S03]  /*137cc0*/  IADD3 R22, P1, PT, R27, R14, RZ ;  /* 0x0000000e1b167210 */ /* 0x000fc60007f3e0ff */
[----:B------:R-:W-:Y:S04]  /*137cd0*/  STL [R1+0x644], R8 ;  /* 0x0006440801007387 */ /* 0x000fe80000100800 */
[----:B------:R-:W3:Y:S01]  /*137ce0*/  LDL.LU R29, [R1+0x239c] ;  /* 0x00239c00011d7983 */ /* 0x000ee20000300800 */
[----:B------:R-:W-:-:S03]  /*137cf0*/  IMAD.X R23, R5, 0x1, R15, P1 ;  /* 0x0000000105177824 */ /* 0x000fc600008e060f */
[----:B------:R-:W-:Y:S04]  /*137d00*/  STL [R1+0x650], R0 ;  /* 0x0006500001007387 */ /* 0x000fe80000100800 */
[----:B------:R1:W-:Y:S04]  /*137d10*/  STL.64 [R1+0x23c0], R24 ;  /* 0x0023c01801007387 */ /* 0x0003e80000100a00 */
[----:B-1----:R-:W2:Y:S04]  /*137d20*/  LDL.LU R25, [R1+0x2380] ;  /* 0x0023800001197983 */ /* 0x002ea80000300800 */
[----:B------:R-:W2:Y:S04]  /*137d30*/  LDL.LU R19, [R1+0x2384] ;  /* 0x0023840001137983 */ /* 0x000ea80000300800 */
[----:B------:R-:W4:Y:S04]  /*137d40*/  LDL.LU R16, [R1+0x2388] ;  /* 0x0023880001107983 */ /* 0x000f280000300800 */
[----:B------:R-:W4:Y:S04]  /*137d50*/  LDL.LU R0, [R1+0x238c] ;  /* 0x00238c0001007983 */ /* 0x000f280000300800 */
[----:B------:R-:W-:Y:S04]  /*137d60*/  STL [R1+0x59f8], R3 ;  /* 0x0059f80301007387 */ /* 0x000fe80000100800 */
[----:B------:R-:W-:Y:S04]  /*137d70*/  STL [R1+0x59f0], R4 ;  /* 0x0059f00401007387 */ /* 0x000fe80000100800 */
[----:B------:R1:W-:Y:S04]  /*137d80*/  STL.64 [R1+0x23b0], R22 ;  /* 0x0023b01601007387 */ /* 0x0003e80000100a00 */
[----:B-1----:R-:W2:Y:S04]  /*137d90*/  LDL.LU R23, [R1+0x5da0] ;  /* 0x005da00001177983 */ /* 0x002ea80000300800 */
[----:B------:R-:W-:Y:S01]  /*137da0*/  STL.64 [R1+0x5d98], R14 ;  /* 0x005d980e01007387 */ /* 0x000fe20000100a00 */
[----:B--2---:R-:W-:-:S02]  /*137db0*/  F2FP.SATFINITE.E4M3.F32.PACK_AB_MERGE_C R4, R23, R2, RZ ;  /* 0x000000021704723e */ /* 0x004fc400048070ff */
[----:B------:R-:W-:-:S03]  /*137dc0*/  IADD3 R2, P1, PT, R27, R12, RZ ;  /* 0x0000000c1b027210 */ /* 0x000fc60007f3e0ff */
[----:B------:R1:W-:Y:S02]  /*137dd0*/  STL [R1+0x548], R4 ;  /* 0x0005480401007387 */ /* 0x0003e40000100800 */
[----:B------:R-:W-:Y:S02]  /*137de0*/  IMAD.X R3, R5, 0x1, R13, P1 ;  /* 0x0000000105037824 */ /* 0x000fe400008e060d */
[----:B-1----:R-:W2:Y:S04]  /*137df0*/  LDL.LU R4, [R1+0x2374] ;  /* 0x0023740001047983 */ /* 0x002ea80000300800 */
[----:B------:R-:W2:Y:S04]  /*137e00*/  LDL.LU R20, [R1+0x2378] ;  /* 0x0023780001147983 */ /* 0x000ea80000300800 */
[----:B------:R-:W2:Y:S04]  /*137e10*/  LDL.LU R24, [R1+0x237c] ;  /* 0x00237c0001187983 */ /* 0x000ea80000300800 */
[----:B------:R1:W-:Y:S01]  /*137e20*/  STL.64 [R1+0x23a0], R2 ;  /* 0x0023a00201007387 */ /* 0x0003e20000100a00 */
[----:B0-----:R-:W-:Y:S01]  /*137e30*/  VIADD R27, R27, UR6 ;  /* 0x000000061b1b7c36 */ /* 0x001fe20008000000 */
[----:B----4-:R-:W-:Y:S01]  /*137e40*/  F2FP.SATFINITE.E4M3.F32.PACK_AB_MERGE_C R0, R0, R16, RZ ;  /* 0x000000100000723e */ /* 0x010fe200048070ff */
[----:B------:R-:W0:Y:S01]  /*137e50*/  LDCU UR6, c[0x0][0x3b8] ;  /* 0x00007700ff0677ac */ /* 0x000e220008000800 */
[----:B------:R-:W4:Y:S04]  /*137e60*/  LDL.LU R8, [R1+0x2360] ;  /* 0x0023600001087983 */ /* 0x000f280000300800 */
[----:B------:R-:W4:Y:S01]  /*137e70*/  LDL.LU R26, [R1+0x2364] ;  /* 0x00236400011a7983 */ /* 0x000f220000300800 */
[----:B-1----:R-:W-:-:S03]  /*137e80*/  F2FP.SATFINITE.E4M3.F32.PACK_AB_MERGE_C R3, R28, R18, RZ ;  /* 0x000000121c03723e */ /* 0x002fc600048070ff */
[----:B------:R-:W2:Y:S01]  /*137e90*/  LDL.LU R22, [R1+0x2368] ;  /* 0x0023680001167983 */ /* 0x000ea20000300800 */
[----:B------:R-:W-:-:S03]  /*137ea0*/  F2FP.SATFINITE.E4M3.F32.PACK_AB_MERGE_C R2, R21, R17, RZ ;  /* 0x000000111502723e */ /* 0x000fc600048070ff */
[----:B------:R1:W-:Y:S01]  /*137eb0*/  STL [R1+0x56c], R3 ;  /* 0x00056c0301007387 */ /* 0x0003e20000100800 */
[----:B------:R-:W-:-:S03]  /*137ec0*/  IADD3 R14, P1, PT, R27, R6, RZ ;  /* 0x000000061b0e7210 */ /* 0x000fc60007f3e0ff */
[----:B------:R-:W2:Y:S04]  /*137ed0*/  LDL.LU R5, [R1+0x236c] ;  /* 0x00236c0001057983 */ /* 0x000ea80000300800 */
[----:B------:R3:W-:Y:S01]  /*137ee0*/  STL [R1+0x514], R2 ;  /* 0x0005140201007387 */ /* 0x0007e20000100800 */
[----:B-1----:R-:W-:-:S03]  /*137ef0*/  SHF.R.S32.HI R3, RZ, 0x1f, R27 ;  /* 0x0000001fff037819 */ /* 0x002fc6000001141b */
[----:B------:R-:W2:Y:S04]  /*137f00*/  LDL.LU R18, [R1+0x2350] ;  /* 0x0023500001127983 */ /* 0x000ea80000300800 */
[----:B------:R-:W2:Y:S01]  /*137f10*/  LDL.LU R28, [R1+0x2354] ;  /* 0x00235400011c7983 */ /* 0x000ea20000300800 */
[----:B---3--:R-:W-:-:S03]  /*137f20*/  F2FP.SATFINITE.E4M3.F32.PACK_AB_MERGE_C R2, R29, R7, RZ ;  /* 0x000000071d02723e */ /* 0x008fc600048070ff */
[----:B------:R-:W3:Y:S01]  /*137f30*/  LDL.LU R17, [R1+0x2358] ;  /* 0x0023580001117983 */ /* 0x000ee20000300800 */
[----:B------:R-:W-:-:S03]  /*137f40*/  IMAD.X R15, R3, 0x1, R9, P1 ;  /* 0x00000001030f7824 */ /* 0x000fc600008e0609 */
[----:B------:R-:W3:Y:S04]  /*137f50*/  LDL.LU R21, [R1+0x235c] ;  /* 0x00235c0001157983 */ /* 0x000ee80000300800 */
[----:B------:R1:W-:Y:S04]  /*137f60*/  STL [R1+0x520], R2 ;  /* 0x0005200201007387 */ /* 0x0003e80000100800 */
[----:B------:R-:W2:Y:S01]  /*137f70*/  LDL.LU R29, [R1+0x2340] ;  /* 0x00234000011d7983 */ /* 0x000ea20000300800 */
[----:B-1----:R-:W-:-:S03]  /*137f80*/  F2FP.SATFINITE.E4M3.F32.PACK_AB_MERGE_C R2, R19, R25, RZ ;  /* 0x000000191302723e */ /* 0x002fc600048070ff */
[----:B------:R-:W-:Y:S04]  /*137f90*/  STL.64 [R1+0x2390], R14 ;  /* 0x0023900e01007387 */ /* 0x000fe80000100a00 */
[----:B------:R1:W-:Y:S04]  /*137fa0*/  STL [R1+0x4c4], R2 ;  /* 0x0004c40201007387 */ /* 0x0003e80000100800 */
[----:B------:R-:W2:Y:S04]  /*137fb0*/  LDL.LU R19, [R1+0x2344] ;  /* 0x0023440001137983 */ /* 0x000ea80000300800 */
[----:B------:R-:W-:Y:S04]  /*137fc0*/  STL [R1+0x4dc], R0 ;  /* 0x0004dc0001007387 */ /* 0x000fe80000100800 */
[----:B-1----:R-:W2:Y:S04]  /*137fd0*/  LDL.LU R2, [R1+0x2348] ;  /* 0x0023480001027983 */ /* 0x002ea80000300800 */
[----:B------:R-:W2:Y:S04]  /*137fe0*/  LDL.LU R23, [R1+0x234c] ;  /* 0x00234c0001177983 */ /* 0x000ea80000300800 */
[----:B------:R-:W2:Y:S04]  /*137ff0*/  LDL.LU R7, [R1+0x2330] ;  /* 0x0023300001077983 */ /* 0x000ea80000300800 */
[----:B------:R-:W2:Y:S01]  /*138000*/  LDL.LU R25, [R1+0x2334] ;  /* 0x0023340001197983 */ /* 0x000ea20000300800 */
[----:B------:R-:W-:-:S05]  /*138010*/  IADD3 R14, P1, PT, R27, R10, RZ ;  /* 0x0000000a1b0e7210 */ /* 0x000fca0007f3e0ff */
[----:B------:R-:W-:Y:S01]  /*138020*/  IMAD.X R15, R3, 0x1, R11, P1 ;  /* 0x00000001030f7824 */ /* 0x000fe200008e060b */
[----:B--2---:R1:W-:Y:S04]  /*138030*/  STL [R1+0x5d90], R25 ;  /* 0x005d901901007387 */ /* 0x0043e80000100800 */
[----:B-1----:R-:W2:Y:S04]  /*138040*/  LDL.LU R25, [R1+0x2370] ;  /* 0x0023700001197983 */ /* 0x002ea80000300800 */
[----:B------:R-:W3:Y:S04]  /*138050*/  LDL.LU R16, [R1+0x2338] ;  /* 0x0023380001107983 */ /* 0x000ee80000300800 */
[----:B------:R-:W3:Y:S04]  /*138060*/  LDL.LU R0, [R1+0x233c] ;  /* 0x00233c0001007983 */ /* 0x000ee80000300800 */
[----:B------:R1:W-:Y:S04]  /*138070*/  STL.64 [R1+0x2380], R14 ;  /* 0x0023800e01007387 */ /* 0x0003e80000100a00 */
[----:B-1----:R-:W3:Y:S01]  /*138080*/  LDL.LU.64 R14, [R1+0x5d98] ;  /* 0x005d9800010e7983 */ /* 0x002ee20000300a00 */
[----:B------:R-:W-:-:S02]  /*138090*/  F2FP.SATFINITE.E4M3.F32.PACK_AB_MERGE_C R2, R23, R2, RZ ;  /* 0x000000021702723e */ /* 0x000fc400048070ff */
[----:B--2---:R-:W-:Y:S02]  /*1380a0*/  F2FP.SATFINITE.E4M3.F32.PACK_AB_MERGE_C R25, R4, R25, RZ ;  /* 0x000000190419723e */ /* 0x004fe400048070ff */
[----:B------:R-:W-:-:S03]  /*1380b0*/  F2FP.SATFINITE.E4M3.F32.PACK_AB_MERGE_C R4, R24, R20, RZ ;  /* 0x000000141804723e */ /* 0x000fc600048070ff */
[----:B------:R1:W-:Y:S04]  /*1380c0*/  STL [R1+0x408], R25 ;  /* 0x0004081901007387 */ /* 0x0003e80000100800 */
[----:B------:R4:W-:Y:S01]  /*1380d0*/  STL [R1+0x40c], R4 ;  /* 0x00040c0401007387 */ /* 0x0009e20000100800 */
[----:B---3--:R-:W-:-:S05]  /*1380e0*/  IADD3 R24, P1, PT, R27, R14, RZ ;  /* 0x0000000e1b187210 */ /* 0x008fca0007f3e0ff */
[----:B-1----:R-:W-:Y:S01]  /*1380f0*/  IMAD.X R25, R3, 0x1, R15, P1 ;  /* 0x0000000103197824 */ /* 0x002fe200008e060f */
[----:B----4-:R-:W-:-:S04]  /*138100*/  F2FP.SATFINITE.E4M3.F32.PACK_AB_MERGE_C R4, R26, R8, RZ ;  /* 0x000000081a04723e */ /* 0x010fc800048070ff */
[----:B------:R1:W-:Y:S04]  /*138110*/  STL.64 [R1+0x2370], R24 ;  /* 0x0023701801007387 */ /* 0x0003e80000100a00 */
[----:B------:R2:W-:Y:S01]  /*138120*/  STL [R1+0x3f8], R4 ;  /* 0x0003f80401007387 */ /* 0x0005e20000100800 */
[----:B-1----:R-:W-:-:S05]  /*138130*/  IADD3 R24, P1, PT, R27, R12, RZ ;  /* 0x0000000c1b187210 */ /* 0x002fca0007f3e0ff */
[----:B------:R-:W-:Y:S01]  /*138140*/  IMAD.X R25, R3, 0x1, R13, P1 ;  /* 0x0000000103197824 */ /* 0x000fe200008e060d */
[----:B------:R-:W-:Y:S02]  /*138150*/  F2FP.SATFINITE.E4M3.F32.PACK_AB_MERGE_C R3, R5, R22, RZ ;  /* 0x000000160503723e */ /* 0x000fe400048070ff */
[----:B------:R-:W3:Y:S01]  /*138160*/  LDL.LU R22, [R1+0x2320] ;  /* 0x0023200001167983 */ /* 0x000ee20000300800 */
[----:B--2---:R-:W-:-:S03]  /*138170*/  F2FP.SATFINITE.E4M3.F32.PACK_AB_MERGE_C R4, R28, R18, RZ ;  /* 0x000000121c04723e */ /* 0x004fc600048070ff */
[----:B------:R1:W-:Y:S01]  /*138180*/  STL.64 [R1+0x2360], R24 ;  /* 0x0023601801007387 */ /* 0x0003e20000100a00 */
[----:B0-----:R-:W-:Y:S01]  /*138190*/  VIADD R27, R27, UR6 ;  /* 0x000000061b1b7c36 */ /* 0x001fe20008000000 */
[----:B------:R-:W0:Y:S02]  /*1381a0*/  LDCU UR6, c[0x0][0x3b8] ;  /* 0x00007700ff0677ac */ /* 0x000e240008000800 */
[----:B------:R-:W3:Y:S04]  /*1381b0*/  LDL.LU R5, [R1+0x2324] ;  /* 0x0023240001057983 */ /* 0x000ee80000300800 */
[----:B------:R2:W-:Y:S04]  /*1381c0*/  STL [R1+0x3fc], R3 ;  /* 0x0003fc0301007387 */ /* 0x0005e80000100800 */
[----:B------:R4:W-:Y:S01]  /*1381d0*/  STL [R1+0x3e8], R4 ;  /* 0x0003e80401007387 */ /* 0x0009e20000100800 */
[----:B-1----:R-:W-:-:S03]  /*1381e0*/  IADD3 R24, P1, PT, R27, R6, RZ ;  /* 0x000000061b187210 */ /* 0x002fc60007f3e0ff */
[----:B------:R-:W3:Y:S01]  /*1381f0*/  LDL.LU R18, [R1+0x2328] ;  /* 0x0023280001127983 */ /* 0x000ee20000300800 */
[----:B--2---:R-:W-:-:S03]  /*138200*/  F2FP.SATFINITE.E4M3.F32.PACK_AB_MERGE_C R3, R21, R17, RZ ;  /* 0x000000111503723e */ /* 0x004fc600048070ff */
[----:B------:R-:W2:Y:S04]  /*138210*/  LDL.LU R28, [R1+0x232c] ;  /* 0x00232c00011c7983 */ /* 0x000ea80000300800 */
[----:B------:R1:W-:Y:S01]  /*138220*/  STL [R1+0x3ec], R3 ;  /* 0x0003ec0301007387 */ /* 0x0003e20000100800 */
[----:B----4-:R-:W-:-:S03]  /*138230*/  F2FP.SATFINITE.E4M3.F32.PACK_AB_MERGE_C R4, R19, R29, RZ ;  /* 0x0000001d1304723e */ /* 0x010fc600048070ff */
[----:B------:R-:W4:Y:S04]  /*138240*/  LDL.LU R17, [R1+0x2310] ;  /* 0x0023100001117983 */ /* 0x000f280000300800 */
[----:B------:R-:W4:Y:S01]  /*138250*/  LDL.LU R21, [R1+0x2314] ;  /* 0x0023140001157983 */ /* 0x000f220000300800 */
[----:B-1----:R-:W-:-:S03]  /*138260*/  SHF.R.S32.HI R3, RZ, 0x1f, R27 ;  /* 0x0000001fff037819 */ /* 0x002fc6000001141b */
[----:B------:R-:W2:Y:S02]  /*138270*/  LDL.LU R29, [R1+0x2318] ;  /* 0x00231800011d7983 */ /* 0x000ea40000300800 */
[----:B------:R-:W-:Y:S02]  /*138280*/  IMAD.X R25, R3, 0x1, R9, P1 ;  /* 0x0000000103197824 */ /* 0x000fe400008e0609 */
[----:B------:R-:W2:Y:S04]  /*138290*/  LDL.LU R19, [R1+0x231c] ;  /* 0x00231c0001137983 */ /* 0x000ea80000300800 */
[----:B------:R1:W-:Y:S04]  /*1382a0*/  STL.64 [R1+0x2350], R24 ;  /* 0x0023501801007387 */ /* 0x0003e80000100a00 */
[----:B------:R-:W-:Y:S01]  /*1382b0*/  STL [R1+0x3dc], R4 ;  /* 0x0003dc0401007387 */ /* 0x000fe20000100800 */
[----:B-1----:R-:W-:-:S03]  /*1382c0*/  IADD3 R24, P1, PT, R27, R10, RZ ;  /* 0x0000000a1b187210 */ /* 0x002fc60007f3e0ff */
[----:B------:R-:W-:Y:S02]  /*1382d0*/  STL [R1+0x3e0], R2 ;  /* 0x0003e00201007387 */ /* 0x000fe40000100800 */
[----:B------:R-:W-:-:S05]  /*1382e0*/  IMAD.X R25, R3, 0x1, R11, P1 ;  /* 0x0000000103197824 */ /* 0x000fca00008e060b */
[----:B------:R1:W-:Y:S04]  /*1382f0*/  STL.64 [R1+0x2340], R24 ;  /* 0x0023401801007387 */ /* 0x0003e80000100a00 */
[----:B-1----:R-:W2:Y:S01]  /*138300*/  LDL.LU R25, [R1+0x5d90] ;  /* 0x005d900001197983 */ /* 0x002ea20000300800 */
[----:B------:R-:W-:-:S03]  /*138310*/  F2FP.SATFINITE.E4M3.F32.PACK_AB_MERGE_C R2, R0, R16, RZ ;  /* 0x000000100002723e */ /* 0x000fc600048070ff */
[----:B------:R-:W-:Y:S04]  /*138320*/  STL.64 [R1+0x5d88], R10 ;  /* 0x005d880a01007387 */ /* 0x000fe80000100a00 */
[----:B------:R-:W3:Y:S01]  /*138330*/  LDL.LU R16, [R1+0x2300] ;  /* 0x0023000001107983 */ /* 0x000ee20000300800 */
[----:B--2---:R-:W-:-:S05]  /*138340*/  F2FP.SATFINITE.E4M3.F32.PACK_AB_MERGE_C R4, R25, R7, RZ ;  /* 0x000000071904723e */ /* 0x004fca00048070ff */
[----:B------:R-:W-:Y:S04]  /*138350*/  STL [R1+0x3d0], R4 ;  /* 0x0003d00401007387 */ /* 0x000fe80000100800 */
[----:B------:R-:W2:Y:S04]  /*138360*/  LDL.LU R0, [R1+0x2304] ;  /* 0x0023040001007983 */ /* 0x000ea80000300800 */
[----:B------:R1:W-:Y:S04]  /*138370*/  STL [R1+0x3cc], R2 ;  /* 0x0003cc0201007387 */ /* 0x0003e80000100800 */
[----:B------:R-:W2:Y:S04]  /*138380*/  LDL.LU R20, [R1+0x2308] ;  /* 0x0023080001147983 */ /* 0x000ea80000300800 */
[----:B------:R-:W2:Y:S04]  /*138390*/  LDL.LU R24, [R1+0x230c] ;  /* 0x00230c0001187983 */ /* 0x000ea80000300800 */
[----:B-1----:R-:W2:Y:S04]  /*1383a0*/  LDL.LU R2, [R1+0x22f0] ;  /* 0x0022f00001027983 */ /* 0x002ea80000300800 */
[----:B------:R-:W2:Y:S04]  /*1383b0*/  LDL.LU R23, [R1+0x22f4] ;  /* 0x0022f40001177983 */ /* 0x000ea80000300800 */
[----:B------:R-:W2:Y:S04]  /*1383c0*/  LDL.LU R7, [R1+0x22f8] ;  /* 0x0022f80001077983 */ /* 0x000ea80000300800 */
[----:B------:R-:W2:Y:S01]  /*1383d0*/  LDL.LU R25, [R1+0x22fc] ;  /* 0x0022fc0001197983 */ /* 0x000ea20000300800 */
[----:B------:R-:W-:-:S05]  /*1383e0*/  IADD3 R10, P1, PT, R27, R14, RZ ;  /* 0x0000000e1b0a7210 */ /* 0x000fca0007f3e0ff */
[----:B------:R-:W-:Y:S01]  /*1383f0*/  IMAD.X R11, R3, 0x1, R15, P1 ;  /* 0x00000001030b7824 */ /* 0x000fe200008e060f */
[----:B------:R-:W-:Y:S02]  /*138400*/  IADD3 R4, P1, PT, R27, R12, RZ ;  /* 0x0000000c1b047210 */ /* 0x000fe40007f3e0ff */
[----:B---3--:R-:W-:-:S03]  /*138410*/  F2FP.SATFINITE.E4M3.F32.PACK_AB_MERGE_C R8, R5, R22, RZ ;  /* 0x000000160508723e */ /* 0x008fc600048070ff */
[----:B------:R-:W-:Y:S01]  /*138420*/  IMAD.X R5, R3, 0x1, R13, P1 ;  /* 0x0000000103057824 */ /* 0x000fe200008e060d */
[----:B----4-:R-:W-:Y:S01]  /*138430*/  F2FP.SATFINITE.E4M3.F32.PACK_AB_MERGE_C R3, R21, R17, RZ ;  /* 0x000000111503723e */ /* 0x010fe200048070ff */
[----:B0-----:R-:W-:Y:S01]  /*138440*/  VIADD R27, R27, UR6 ;  /* 0x000000061b1b7c36 */ /* 0x001fe20008000000 */
[----:B------:R-:W0:Y:S01]  /*138450*/  LDCU UR6, c[0x0][0x3b8] ;  /* 0x00007700ff0677ac */ /* 0x000e220008000800 */
[----:B--2---:R-:W-:Y:S04]  /*138460*/  STL [R1+0x5d84], R25 ;  /* 0x005d841901007387 */ /* 0x004fe80000100800 */
[----:B------:R-:W-:Y:S04]  /*138470*/  STL.64 [R1+0x2330], R10 ;  /* 0x0023300a01007387 */ /* 0x000fe80000100a00 */
[----:B------:R-:W-:Y:S04]  /*138480*/  STL [R1+0x2e4], R8 ;  /* 0x0002e40801007387 */ /* 0x000fe80000100800 */
[----:B------:R-:W2:Y:S04]  /*138490*/  LDL.LU R26, [R1+0x22e0] ;  /* 0x0022e000011a7983 */ /* 0x000ea80000300800 */
[----:B------:R1:W-:Y:S02]  /*1384a0*/  STL.64 [R1+0x2320], R4 ;  /* 0x0023200401007387 */ /* 0x0003e40000100a00 */
[----:B-1----:R-:W-:-:S02]  /*1384b0*/  F2FP.SATFINITE.E4M3.F32.PACK_AB_MERGE_C R4, R28, R18, RZ ;  /* 0x000000121c04723e */ /* 0x002fc400048070ff */
[----:B------:R-:W2:Y:S04]  /*1384c0*/  LDL.LU R5, [R1+0x22e4] ;  /* 0x0022e40001057983 */ /* 0x000ea80000300800 */
[----:B------:R-:W3:Y:S04]  /*1384d0*/  LDL.LU R8, [R1+0x22e8] ;  /* 0x0022e80001087983 */ /* 0x000ee80000300800 */
[----:B------:R-:W-:Y:S04]  /*1384e0*/  STL [R1+0x2e0], R4 ;  /* 0x0002e00401007387 */ /* 0x000fe80000100800 */
[----:B------:R-:W3:Y:S04]  /*1384f0*/  LDL.LU R22, [R1+0x22ec] ;  /* 0x0022ec0001167983 */ /* 0x000ee80000300800 */
[----:B------:R1:W-:Y:S04]  /*138500*/  STL [R1+0x2d0], R3 ;  /* 0x0002d00301007387 */ /* 0x0003e80000100800 */
[----:B------:R-:W4:Y:S04]  /*138510*/  LDL.LU R28, [R1+0x22d0] ;  /* 0x0022d000011c7983 */ /* 0x000f280000300800 */
[----:B------:R-:W4:Y:S01]  /*138520*/  LDL.LU R21, [R1+0x22d4] ;  /* 0x0022d40001157983 */ /* 0x000f220000300800 */
[----:B-1----:R-:W-:-:S03]  /*138530*/  F2FP.SATFINITE.E4M3.F32.PACK_AB_MERGE_C R3, R19, R29, RZ ;  /* 0x0000001d1303723e */ /* 0x002fc600048070ff */
[----:B------:R-:W2:Y:S01]  /*138540*/  LDL.LU R18, [R1+0x22d8] ;  /* 0x0022d80001127983 */ /* 0x000ea20000300800 */
[----:B------:R-:W-:-:S03]  /*138550*/  IADD3 R10, P1, PT, R27, R6, RZ ;  /* 0x000000061b0a7210 */ /* 0x000fc60007f3e0ff */
[----:B------:R-:W2:Y:S04]  /*138560*/  LDL.LU R17, [R1+0x22dc] ;  /* 0x0022dc0001117983 */ /* 0x000ea80000300800 */
[----:B------:R1:W-:Y:S02]  /*138570*/  STL [R1+0x2cc], R3 ;  /* 0x0002cc0301007387 */ /* 0x0003e40000100800 */
[----:B-1----:R-:W-:-:S05]  /*138580*/  SHF.R.S32.HI R3, RZ, 0x1f, R27 ;  /* 0x0000001fff037819 */ /* 0x002fca000001141b */
[----:B------:R-:W-:-:S05]  /*138590*/  IMAD.X R11, R3, 0x1, R9, P1 ;  /* 0x00000001030b7824 */ /* 0x000fca00008e0609 */
[----:B------:R1:W-:Y:S04]  /*1385a0*/  STL.64 [R1+0x2310], R10 ;  /* 0x0023100a01007387 */ /* 0x0003e80000100a00 */
[----:B-1----:R-:W2:Y:S01]  /*1385b0*/  LDL.LU.64 R10, [R1+0x5d88] ;  /* 0x005d8800010a7983 */ /* 0x002ea20000300a00 */
[----:B------:R-:W-:-:S03]  /*1385c0*/  F2FP.SATFINITE.E4M3.F32.PACK_AB_MERGE_C R4, R0, R16, RZ ;  /* 0x000000100004723e */ /* 0x000fc600048070ff */
[----:B------:R-:W3:Y:S04]  /*1385d0*/  LDL.LU R29, [R1+0x22c0] ;  /* 0x0022c000011d7983 */ /* 0x000ee80000300800 */
[----:B------:R-:W3:Y:S04]  /*1385e0*/  LDL.LU R19, [R1+0x22c4] ;  /* 0x0022c40001137983 */ /* 0x000ee80000300800 */
[----:B------:R-:W3:Y:S04]  /*1385f0*/  LDL.LU R16, [R1+0x22c8] ;  /* 0x0022c80001107983 */ /* 0x000ee80000300800 */
[----:B------:R-:W3:Y:S04]  /*138600*/  LDL.LU R0, [R1+0x22cc] ;  /* 0x0022cc0001007983 */ /* 0x000ee80000300800 */
[----:B------:R1:W-:Y:S02]  /*138610*/  STL [R1+0x2b8], R4 ;  /* 0x0002b80401007387 */ /* 0x0003e40000100800 */
[----:B-1----:R-:W-:-:S05]  /*138620*/  F2FP.SATFINITE.E4M3.F32.PACK_AB_MERGE_C R4, R24, R20, RZ ;  /* 0x000000141804723e */ /* 0x002fca00048070ff */
[----:B------:R-:W-:Y:S01]  /*138630*/  STL [R1+0x2b4], R4 ;  /* 0x0002b40401007387 */ /* 0x000fe20000100800 */
[----:B--2---:R-:W-:-:S05]  /*138640*/  IADD3 R24, P1, PT, R27, R10, RZ ;  /* 0x0000000a1b187210 */ /* 0x004fca0007f3e0ff */
[----:B------:R-:W-:-:S05]  /*138650*/  IMAD.X R25, R3, 0x1, R11, P1 ;  /* 0x0000000103197824 */ /* 0x000fca00008e060b */
[----:B------:R1:W-:Y:S04]  /*138660*/  STL.64 [R1+0x2300], R24 ;  /* 0x0023001801007387 */ /* 0x0003e80000100a00 */
[----:B-1----:R-:W2:Y:S01]  /*138670*/  LDL.LU R25, [R1+0x5d84] ;  /* 0x005d840001197983 */ /* 0x002ea20000300800 */
[----:B------:R-:W-:-:S03]  /*138680*/  F2FP.SATFINITE.E4M3.F32.PACK_AB_MERGE_C R20, R23, R2, RZ ;  /* 0x000000021714723e */ /* 0x000fc600048070ff */
[----:B------:R-:W3:Y:S04]  /*138690*/  LDL.LU R2, [R1+0x22b0] ;  /* 0x0022b00001027983 */ /* 0x000ee80000300800 */
[----:B------:R1:W-:Y:S04]  /*1386a0*/  STL [R1+0x2a0], R20 ;  /* 0x0002a01401007387 */ /* 0x0003e80000100800 */
[----:B------:R-:W3:Y:S01]  /*1386b0*/  LDL.LU R23, [R1+0x22b4] ;  /* 0x0022b40001177983 */ /* 0x000ee20000300800 */
[----:B--2---:R-:W-:-:S05]  /*1386c0*/  F2FP.SATFINITE.E4M3.F32.PACK_AB_MERGE_C R4, R25, R7, RZ ;  /* 0x000000071904723e */ /* 0x004fca00048070ff */
[----:B------:R-:W-:Y:S04]  /*1386d0*/  STL [R1+0x2a4], R4 ;  /* 0x0002a40401007387 */ /* 0x000fe80000100800 */
[----:B------:R-:W2:Y:S04]  /*1386e0*/  LDL.LU R7, [R1+0x22b8] ;  /* 0x0022b80001077983 */ /* 0x000ea80000300800 */
[----:B------:R-:W2:Y:S01]  /*1386f0*/  LDL.LU R25, [R1+0x22bc] ;  /* 0x0022bc0001197983 */ /* 0x000ea20000300800 */
[----:B------:R-:W-:Y:S02]  /*138700*/  IADD3 R24, P1, PT, R27, R14, RZ ;  /* 0x0000000e1b187210 */ /* 0x000fe40007f3e0ff */
[----:B-1----:R-:W-:-:S02]  /*138710*/  F2FP.SATFINITE.E4M3.F32.PACK_AB_MERGE_C R20, R5, R26, RZ ;  /* 0x0000001a0514723e */ /* 0x002fc400048070ff */
[----:B---3--:R-:W-:Y:S01]  /*138720*/  F2FP.SATFINITE.E4M3.F32.PACK_AB_MERGE_C R0, R0, R16, RZ ;  /* 0x000000100000723e */ /* 0x008fe200048070ff */
[----:B--2---:R1:W-:Y:S02]  /*138730*/  STL [R1+0x5d80], R25 ;  /* 0x005d801901007387 */ /* 0x0043e40000100800 */
[----:B-1----:R-:W-:Y:S01]  /*138740*/  IMAD.X R25, R3, 0x1, R15, P1 ;  /* 0x0000000103197824 */ /* 0x002fe200008e060f */
[----:B------:R-:W-:-:S05]  /*138750*/  IADD3 R4, P1, PT, R27, R12, RZ ;  /* 0x0000000c1b047210 */ /* 0x000fca0007f3e0ff */
[----:B------:R-:W-:Y:S01]  /*138760*/  IMAD.X R5, R3, 0x1, R13, P1 ;  /* 0x0000000103057824 */ /* 0x000fe200008e060d */
[----:B------:R1:W-:Y:S04]  /*138770*/  STL.64 [R1+0x22f0], R24 ;  /* 0x0022f01801007387 */ /* 0x0003e80000100a00 */
[----:B------:R-:W-:Y:S01]  /*138780*/  STL [R1+0x28c], R20 ;  /* 0x00028c1401007387 */ /* 0x000fe20000100800 */
[----:B0-----:R-:W-:Y:S01]  /*138790*/  VIADD R27, R27, UR6 ;  /* 0x000000061b1b7c36 */ /* 0x001fe20008000000 */
[----:B----4-:R-:W-:Y:S01]  /*1387a0*/  F2FP.SATFINITE.E4M3.F32.PACK_AB_MERGE_C R3, R21, R28, RZ ;  /* 0x0000001c1503723e */ /* 0x010fe200048070ff */
[----:B------:R-:W0:Y:S01]  /*1387b0*/  LDCU UR6, c[0x0][0x3b8] ;  /* 0x00007700ff0677ac */ /* 0x000e220008000800 */
[----:B------:R-:W2:Y:S04]  /*1387c0*/  LDL.LU R26, [R1+0x22a0] ;  /* 0x0022a000011a7983 */ /* 0x000ea80000300800 */
[----:B------:R3:W-:Y:S01]  /*1387d0*/  STL.64 [R1+0x22e0], R4 ;  /* 0x0022e00401007387 */ /* 0x0007e20000100a00 */
[----:B-1----:R-:W-:-:S02]  /*1387e0*/  IADD3 R24, P1, PT, R27, R6, RZ ;  /* 0x000000061b187210 */ /* 0x002fc40007f3e0ff */
[----:B---3--:R-:W-:Y:S01]  /*1387f0*/  F2FP.SATFINITE.E4M3.F32.PACK_AB_MERGE_C R4, R22, R8, RZ ;  /* 0x000000081604723e */ /* 0x008fe200048070ff */
[----:B------:R-:W2:Y:S01]  /*138800*/  LDL.LU R5, [R1+0x22a4] ;  /* 0x0022a40001057983 */ /* 0x000ea20000300800 */
[----:B------:R-:W-:-:S03]  /*138810*/  SHF.R.S32.HI R22, RZ, 0x1f, R27 ;  /* 0x0000001fff167819 */ /* 0x000fc6000001141b */
[----:B------:R-:W3:Y:S04]  /*138820*/  LDL.LU R28, [R1+0x22a8] ;  /* 0x0022a800011c7983 */ /* 0x000ee80000300800 */
[----:B------:R-:W-:Y:S04]  /*138830*/  STL [R1+0x290], R4 ;  /* 0x0002900401007387 */ /* 0x000fe80000100800 */
[----:B------:R-:W3:Y:S04]  /*138840*/  LDL.LU R21, [R1+0x22ac] ;  /* 0x0022ac0001157983 */ /* 0x000ee80000300800 */
[----:B------:R1:W-:Y:S01]  /*138850*/  STL [R1+0x27c], R3 ;  /* 0x00027c0301007387 */ /* 0x0003e20000100800 */
[----:B------:R-:W-:Y:S01]  /*138860*/  IMAD.X R25, R22, 0x1, R9, P1 ;  /* 0x0000000116197824 */ /* 0x000fe200008e0609 */
[----:B-1----:R-:W-:-:S05]  /*138870*/  F2FP.SATFINITE.E4M3.F32.PACK_AB_MERGE_C R3, R17, R18, RZ ;  /* 0x000000121103723e */ /* 0x002fca00048070ff */
[----:B------:R1:W-:Y:S04]  /*138880*/  STL [R1+0x288], R3 ;  /* 0x0002880301007387 */ /* 0x0003e80000100800 */
[----:B------:R-:W4:Y:S01]  /*138890*/  LDL.LU R17, [R1+0x2290] ;  /* 0x0022900001117983 */ /* 0x000f220000300800 */
[----:B-1----:R-:W-:-:S03]  /*1388a0*/  F2FP.SATFINITE.E4M3.F32.PACK_AB_MERGE_C R3, R19, R29, RZ ;  /* 0x0000001d1303723e */ /* 0x002fc600048070ff */
[----:B------:R-:W4:Y:S04]  /*1388b0*/  LDL.LU R19, [R1+0x2294] ;  /* 0x0022940001137983 */ /* 0x000f280000300800 */
[----:B------:R1:W-:Y:S04]  /*1388c0*/  STL.64 [R1+0x22d0], R24 ;  /* 0x0022d01801007387 */ /* 0x0003e80000100a00 */
[----:B------:R0:W-:Y:S01]  /*1388d0*/  STL [R1+0x26c], R3 ;  /* 0x00026c0301007387 */ /* 0x0001e20000100800 */
[----:B-1----:R-:W-:-:S03]  /*1388e0*/  IADD3 R24, P1, PT, R27, R10, RZ ;  /* 0x0000000a1b187210 */ /* 0x002fc60007f3e0ff */
[----:B0-----:R-:W3:Y:S02]  /*1388f0*/  LDL.LU R3, [R1+0x2298] ;  /* 0x0022980001037983 */ /* 0x001ee40000300800 */
[----:B------:R-:W-:Y:S02]  /*138900*/  IMAD.X R25, R22, 0x1, R11, P1 ;  /* 0x0000000116197824 */ /* 0x000fe400008e060b */
[----:B------:R-:W3:Y:S04]  /*138910*/  LDL.LU R20, [R1+0x229c] ;  /* 0x00229c0001147983 */ /* 0x000ee80000300800 */
[----:B------:R-:W-:Y:S04]  /*138920*/  STL [R1+0x270], R0 ;  /* 0x0002700001007387 */ /* 0x000fe80000100800 */
[----:B------:R0:W-:Y:S04]  /*138930*/  STL.64 [R1+0x22c0], R24 ;  /* 0x0022c01801007387 */ /* 0x0001e80000100a00 */
[----:B0-----:R-:W3:Y:S01]  /*138940*/  LDL.LU R25, [R1+0x5d80] ;  /* 0x005d800001197983 */ /* 0x001ee20000300800 */
[----:B------:R-:W-:-:S02]  /*138950*/  F2FP.SATFINITE.E4M3.F32.PACK_AB_MERGE_C R4, R23, R2, RZ ;  /* 0x000000021704723e */ /* 0x000fc400048070ff */
[----:B------:R-:W-:Y:S01]  /*138960*/  IADD3 R24, P1, PT, R27, R14, RZ ;  /* 0x0000000e1b187210 */ /* 0x000fe20007f3e0ff */
[----:B------:R-:W4:Y:S04]  /*138970*/  LDL.LU R18, [R1+0x21a0] ;  /* 0x0021a00001127983 */ /* 0x000f280000300800 */
[----:B------:R-:W4:Y:S04]  /*138980*/  LDL.LU R29, [R1+0x21a4] ;  /* 0x0021a400011d7983 */ /* 0x000f280000300800 */
[----:B------:R-:W4:Y:S04]  /*138990*/  LDL.LU R16, [R1+0x21a8] ;  /* 0x0021a80001107983 */ /* 0x000f280000300800 */
[----:B------:R-:W4:Y:S04]  /*1389a0*/  LDL.LU R0, [R1+0x21ac] ;  /* 0x0021ac0001007983 */ /* 0x000f280000300800 */
[----:B------:R0:W-:Y:S01]  /*1389b0*/  STL [R1+0x254], R4 ;  /* 0x0002540401007387 */ /* 0x0001e20000100800 */
[----:B--2---:R-:W-:-:S02]  /*1389c0*/  F2FP.SATFINITE.E4M3.F32.PACK_AB_MERGE_C R8, R5, R26, RZ ;  /* 0x0000001a0508723e */ /* 0x004fc400048070ff */
[----:B---3--:R-:W-:Y:S01]  /*1389d0*/  F2FP.SATFINITE.E4M3.F32.PACK_AB_MERGE_C R2, R25, R7, RZ ;  /* 0x000000071902723e */ /* 0x008fe200048070ff */
[----:B------:R-:W-:Y:S01]  /*1389e0*/  IMAD.X R25, R22, 0x1, R15, P1 ;  /* 0x0000000116197824 */ /* 0x000fe200008e060f */
[----:B0-----:R-:W-:-:S03]  /*1389f0*/  IADD3 R4, P1, PT, R27, R12, RZ ;  /* 0x0000000c1b047210 */ /* 0x001fc60007f3e0ff */
[----:B------:R0:W-:Y:S02]  /*138a00*/  STL [R1+0x258], R2 ;  /* 0x0002580201007387 */ /* 0x0001e40000100800 */
[----:B------:R-:W-:Y:S02]  /*138a10*/  IMAD.X R5, R22, 0x1, R13, P1 ;  /* 0x0000000116057824 */ /* 0x000fe400008e060d */
[----:B0-----:R-:W2:Y:S04]  /*138a20*/  LDL.LU R2, [R1+0x2280] ;  /* 0x0022800001027983 */ /* 0x001ea80000300800 */
[----:B------:R-:W2:Y:S04]  /*138a30*/  LDL.LU R23, [R1+0x2284] ;  /* 0x0022840001177983 */ /* 0x000ea80000300800 */
[----:B------:R-:W3:Y:S04]  /*138a40*/  LDL.LU R7, [R1+0x2288] ;  /* 0x0022880001077983 */ /* 0x000ee80000300800 */
[----:B------:R0:W-:Y:S04]  /*138a50*/  STL.64 [R1+0x22b0], R24 ;  /* 0x0022b01801007387 */ /* 0x0001e80000100a00 */
[----:B0-----:R-:W3:Y:S04]  /*138a60*/  LDL.LU R25, [R1+0x228c] ;  /* 0x00228c0001197983 */ /* 0x001ee80000300800 */
        /* <DEDUP_REMOVED lines=8> */
[----:B------:R-:W-:Y:S01]  /*138af0*/  VIADD R27, R27, UR6 ;  /* 0x000000061b1b7c36 */ /* 0x000fe20008000000 */
[----:B----4-:R-:W-:Y:S01]  /*138b00*/  F2FP.SATFINITE.E4M3.F32.PACK_AB_MERGE_C R4, R19, R17, RZ ;  /* 0x000000111304723e */ /* 0x010fe200048070ff */
[----:B------:R-:W0:Y:S01]  /*138b10*/  LDCU UR6, c[0x0][0x3b8] ;  /* 0x00007700ff0677ac */ /* 0x000e220008000800 */
[----:B------:R-:W-:-:S02]  /*138b20*/  F2FP.SATFINITE.E4M3.F32.PACK_AB_MERGE_C R8, R20, R3, RZ ;  /* 0x000000031408723e */ /* 0x000fc400048070ff */
[----:B------:R-:W-:Y:S01]  /*138b30*/  SHF.R.S32.HI R3, RZ, 0x1f, R27 ;  /* 0x0000001fff037819 */ /* 0x000fe2000001141b */
[----:B--2---:R-:W-:Y:S04]  /*138b40*/  STL [R1+0x5d7c], R5 ;  /* 0x005d7c0501007387 */ /* 0x004fe80000100800 */
[----:B------:R-:W2:Y:S04]  /*138b50*/  LDL.LU R28, [R1+0x2260] ;  /* 0x00226000011c7983 */ /* 0x000ea80000300800 */
[----:B------:R-:W2:Y:S04]  /*138b60*/  LDL.LU R21, [R1+0x2264] ;  /* 0x0022640001157983 */ /* 0x000ea80000300800 */
[----:B------:R-:W4:Y:S04]  /*138b70*/  LDL.LU R17, [R1+0x2268] ;  /* 0x0022680001117983 */ /* 0x000f280000300800 */
[----:B------:R-:W4:Y:S04]  /*138b80*/  LDL.LU R19, [R1+0x226c] ;  /* 0x00226c0001137983 */ /* 0x000f280000300800 */
[----:B------:R1:W-:Y:S02]  /*138b90*/  STL [R1+0x230], R4 ;  /* 0x0002300401007387 */ /* 0x0003e40000100800 */
[----:B-1----:R-:W-:-:S02]  /*138ba0*/  IADD3 R4, P1, PT, R27, R6, RZ ;  /* 0x000000061b047210 */ /* 0x002fc40007f3e0ff */
[----:B------:R-:W-:Y:S03]  /*138bb0*/  STL [R1+0x22c], R8 ;  /* 0x00022c0801007387 */ /* 0x000fe60000100800 */
[----:B------:R-:W-:-:S05]  /*138bc0*/  IMAD.X R5, R3, 0x1, R9, P1 ;  /* 0x0000000103057824 */ /* 0x000fca00008e0609 */
[----:B------:R1:W-:Y:S02]  /*138bd0*/  STL.64 [R1+0x2298], R4 ;  /* 0x0022980401007387 */ /* 0x0003e40000100a00 */
[----:B-1----:R-:W-:Y:S02]  /*138be0*/  F2FP.SATFINITE.E4M3.F32.PACK_AB_MERGE_C R5, R29, R18, RZ ;  /* 0x000000121d05723e */ /* 0x002fe400048070ff */
[----:B------:R-:W-:Y:S02]  /*138bf0*/  F2FP.SATFINITE.E4M3.F32.PACK_AB_MERGE_C R4, R0, R16, RZ ;  /* 0x000000100004723e */ /* 0x000fe400048070ff */
[----:B------:R-:W2:Y:S04]  /*138c00*/  LDL.LU R16, [R1+0x2250] ;  /* 0x0022500001107983 */ /* 0x000ea80000300800 */
[----:B------:R-:W-:Y:S04]  /*138c10*/  STL [R1+0x20c], R5 ;  /* 0x00020c0501007387 */ /* 0x000fe80000100800 */
[----:B------:R-:W2:Y:S04]  /*138c20*/  LDL.LU R0, [R1+0x2254] ;  /* 0x0022540001007983 */ /* 0x000ea80000300800 */
[----:B------:R1:W-:Y:S04]  /*138c30*/  STL [R1+0x210], R4 ;  /* 0x0002100401007387 */ /* 0x0003e80000100800 */
[----:B------:R-:W2:Y:S04]  /*138c40*/  LDL.LU R18, [R1+0x2258] ;  /* 0x0022580001127983 */ /* 0x000ea80000300800 */
[----:B------:R-:W2:Y:S01]  /*138c50*/  LDL.LU R29, [R1+0x225c] ;  /* 0x00225c00011d7983 */ /* 0x000ea20000300800 */
[----:B-1----:R-:W-:-:S05]  /*138c60*/  IADD3 R4, P1, PT, R27, R10, RZ ;  /* 0x0000000a1b047210 */ /* 0x002fca0007f3e0ff */
[----:B------:R-:W-:-:S05]  /*138c70*/  IMAD.X R5, R3, 0x1, R11, P1 ;  /* 0x0000000103057824 */ /* 0x000fca00008e060b */
[----:B------:R1:W-:Y:S02]  /*138c80*/  STL.64 [R1+0x2290], R4 ;  /* 0x0022900401007387 */ /* 0x0003e40000100a00 */
[----:B-1----:R-:W-:Y:S02]  /*138c90*/  F2FP.SATFINITE.E4M3.F32.PACK_AB_MERGE_C R5, R23, R2, RZ ;  /* 0x000000021705723e */ /* 0x002fe400048070ff */
[----:B------:R-:W2:Y:S04]  /*138ca0*/  LDL.LU R2, [R1+0x2240] ;  /* 0x0022400001027983 */ /* 0x000ea80000300800 */
[----:B------:R-:W-:Y:S04]  /*138cb0*/  STL [R1+0x22a8], R5 ;  /* 0x0022a80501007387 */ /* 0x000fe80000100800 */
[----:B------:R-:W2:Y:S01]  /*138cc0*/  LDL.LU R23, [R1+0x2244] ;  /* 0x0022440001177983 */ /* 0x000ea20000300800 */
[----:B---3--:R-:W-:-:S05]  /*138cd0*/  F2FP.SATFINITE.E4M3.F32.PACK_AB_MERGE_C R4, R25, R7, RZ ;  /* 0x000000071904723e */ /* 0x008fca00048070ff */
[----:B------:R1:W-:Y:S02]  /*138ce0*/  STL [R1+0x228c], R4 ;  /* 0x00228c0401007387 */ /* 0x0003e40000100800 */
[----:B-1----:R-:W-:-:S05]  /*138cf0*/  IADD3 R4, P1, PT, R27, R14, RZ ;  /* 0x0000000e1b047210 */ /* 0x002fca0007f3e0ff */
[----:B------:R-:W-:Y:S01]  /*138d00*/  IMAD.X R5, R3, 0x1, R15, P1 ;  /* 0x0000000103057824 */ /* 0x000fe200008e060f */
[----:B------:R-:W-:Y:S01]  /*138d10*/  F2FP.SATFINITE.E4M3.F32.PACK_AB_MERGE_C R8, R26, R24, RZ ;  /* 0x000000181a08723e */ /* 0x000fe200048070ff */
[----:B--2---:R-:W-:Y:S04]  /*138d20*/  STL [R1+0x5d78], R23 ;  /* 0x005d781701007387 */ /* 0x004fe80000100800 */
[----:B------:R-:W2:Y:S04]  /*138d30*/  LDL.LU R7, [R1+0x2248] ;  /* 0x0022480001077983 */ /* 0x000ea80000300800 */
[----:B------:R-:W2:Y:S04]  /*138d40*/  LDL.LU R25, [R1+0x224c] ;  /* 0x00224c0001197983 */ /* 0x000ea80000300800 */
[----:B------:R1:W-:Y:S02]  /*138d50*/  STL.64 [R1+0x2280], R4 ;  /* 0x0022800401007387 */ /* 0x0003e40000100a00 */
[----:B-1----:R-:W-:-:S02]  /*138d60*/  IADD3 R4, P1, PT, R27, R12, RZ ;  /* 0x0000000c1b047210 */ /* 0x002fc40007f3e0ff */
[----:B------:R-:W-:Y:S03]  /*138d70*/  STL [R1+0x2288], R8 ;  /* 0x0022880801007387 */ /* 0x000fe60000100800 */
[----:B------:R-:W-:-:S05]  /*138d80*/  IMAD.X R5, R3, 0x1, R13, P1 ;  /* 0x0000000103057824 */ /* 0x000fca00008e060d */
[----:B------:R1:W-:Y:S04]  /*138d90*/  STL.64 [R1+0x2270], R4 ;  /* 0x0022700401007387 */ /* 0x0003e80000100a00 */
[----:B-1----:R-:W3:Y:S01]  /*138da0*/  LDL.LU R5, [R1+0x5d7c] ;  /* 0x005d7c0001057983 */ /* 0x002ee20000300800 */
[----:B------:R-:W-:-:S03]  /*138db0*/  F2FP.SATFINITE.E4M3.F32.PACK_AB_MERGE_C R3, R21, R28, RZ ;  /* 0x0000001c1503723e */ /* 0x000fc600048070ff */
[----:B------:R-:W2:Y:S01]  /*138dc0*/  LDL.LU R4, [R1+0x2230] ;  /* 0x0022300001047983 */ /* 0x000ea20000300800 */
[----:B0-----:R-:W-:Y:S01]  /*138dd0*/  VIADD R27, R27, UR6 ;  /* 0x000000061b1b7c36 */ /* 0x001fe20008000000 */
[----:B------:R-:W-:Y:S01]  /*138de0*/  F2FP.SATFINITE.E4M3.F32.PACK_AB_MERGE_C R8, R0, R16, RZ ;  /* 0x000000100008723e */ /* 0x000fe200048070ff */
[----:B------:R-:W0:Y:S01]  /*138df0*/  LDCU UR6, c[0x0][0x3b8] ;  /* 0x00007700ff0677ac */ /* 0x000e220008000800 */
[----:B---3--:R-:W-:-:S05]  /*138e00*/  F2FP.SATFINITE.E4M3.F32.PACK_AB_MERGE_C R5, R5, R22, RZ ;  /* 0x000000160505723e */ /* 0x008fca00048070ff */
[----:B------:R1:W-:Y:S04]  /*138e10*/  STL [R1+0x227c], R5 ;  /* 0x00227c0501007387 */ /* 0x0003e80000100800 */
[----:B------:R-:W2:Y:S04]  /*138e20*/  LDL.LU R21, [R1+0x2234] ;  /* 0x0022340001157983 */ /* 0x000ea80000300800 */
[----:B------:R4:W-:Y:S01]  /*138e30*/  STL [R1+0x2278], R3 ;  /* 0x0022780301007387 */ /* 0x0009e20000100800 */
[----:B------:R-:W-:-:S03]  /*138e40*/  IADD3 R22, P1, PT, R27, R6, RZ ;  /* 0x000000061b167210 */ /* 0x000fc60007f3e0ff */
[----:B-1----:R-:W3:Y:S04]  /*138e50*/  LDL.LU R5, [R1+0x2238] ;  /* 0x0022380001057983 */ /* 0x002ee80000300800 */
[----:B------:R-:W3:Y:S01]  /*138e60*/  LDL.LU R28, [R1+0x223c] ;  /* 0x00223c00011c7983 */ /* 0x000ee20000300800 */
[----:B----4-:R-:W-:-:S05]  /*138e70*/  F2FP.SATFINITE.E4M3.F32.PACK_AB_MERGE_C R3, R19, R17, RZ ;  /* 0x000000111303723e */ /* 0x010fca00048070ff */
        /* <DEDUP_REMOVED lines=8> */
[----:B------:R0:W-:Y:S04]  /*138f00*/  STL [R1+0x2268], R8 ;  /* 0x0022680801007387 */ /* 0x0001e80000100800 */
[----:B------:R-:W4:Y:S01]  /*138f10*/  LDL.LU R20, [R1+0x2210] ;  /* 0x0022100001147983 */ /* 0x000f220000300800 */
[----:B-1----:R-:W-:-:S03]  /*138f20*/  IADD3 R22, P1, PT, R27, R10, RZ ;  /* 0x0000000a1b167210 */ /* 0x002fc60007f3e0ff */
[----:B------:R-:W4:Y:S01]  /*138f30*/  LDL.LU R24, [R1+0x2214] ;  /* 0x0022140001187983 */ /* 0x000f220000300800 */
[----:B0-----:R-:W-:Y:S01]  /*138f40*/  F2FP.SATFINITE.E4M3.F32.PACK_AB_MERGE_C R8, R29, R18, RZ ;  /* 0x000000121d08723e */ /* 0x001fe200048070ff */
[----:B------:R-:W-:-:S04]  /*138f50*/  IMAD.X R23, R3, 0x1, R11, P1 ;  /* 0x0000000103177824 */ /* 0x000fc800008e060b */
[----:B------:R-:W-:Y:S04]  /*138f60*/  STL [R1+0x225c], R8 ;  /* 0x00225c0801007387 */ /* 0x000fe80000100800 */
[----:B------:R-:W4:Y:S04]  /*138f70*/  LDL.LU R18, [R1+0x2218] ;  /* 0x0022180001127983 */ /* 0x000f280000300800 */
[----:B------:R-:W4:Y:S04]  /*138f80*/  LDL.LU R29, [R1+0x221c] ;  /* 0x00221c00011d7983 */ /* 0x000f280000300800 */
[----:B------:R0:W-:Y:S04]  /*138f90*/  STL.64 [R1+0x2250], R22 ;  /* 0x0022501601007387 */ /* 0x0001e80000100a00 */
[----:B0-----:R-:W4:Y:S04]  /*138fa0*/  LDL.LU R23, [R1+0x5d78] ;  /* 0x005d780001177983 */ /* 0x001f280000300800 */
[----:B------:R0:W-:Y:S02]  /*138fb0*/  STL.64 [R1+0x5d70], R10 ;  /* 0x005d700a01007387 */ /* 0x0001e40000100a00 */
[----:B0-----:R-:W-:-:S05]  /*138fc0*/  IADD3 R10, P1, PT, R27, R14, RZ ;  /* 0x0000000e1b0a7210 */ /* 0x001fca0007f3e0ff */
[----:B------:R-:W-:Y:S01]  /*138fd0*/  IMAD.X R11, R3, 0x1, R15, P1 ;  /* 0x00000001030b7824 */ /* 0x000fe200008e060f */
[----:B--2---:R-:W-:Y:S02]  /*138fe0*/  F2FP.SATFINITE.E4M3.F32.PACK_AB_MERGE_C R21, R21, R4, RZ ;  /* 0x000000041515723e */ /* 0x004fe400048070ff */
[----:B---3--:R-:W-:Y:S02]  /*138ff0*/  F2FP.SATFINITE.E4M3.F32.PACK_AB_MERGE_C R4, R28, R5, RZ ;  /* 0x000000051c04723e */ /* 0x008fe400048070ff */
[----:B----4-:R-:W-:Y:S02]  /*139000*/  F2FP.SATFINITE.E4M3.F32.PACK_AB_MERGE_C R8, R23, R2, RZ ;  /* 0x000000021708723e */ /* 0x010fe400048070ff */
[----:B------:R-:W-:Y:S02]  /*139010*/  F2FP.SATFINITE.E4M3.F32.PACK_AB_MERGE_C R2, R25, R7, RZ ;  /* 0x000000071902723e */ /* 0x000fe400048070ff */
[----:B------:R-:W2:Y:S04]  /*139020*/  LDL.LU R7, [R1+0x2200] ;  /* 0x0022000001077983 */ /* 0x000ea80000300800 */
[----:B------:R-:W-:Y:S04]  /*139030*/  STL [R1+0x2258], R8 ;  /* 0x0022580801007387 */ /* 0x000fe80000100800 */
[----:B------:R-:W2:Y:S04]  /*139040*/  LDL.LU R25, [R1+0x2204] ;  /* 0x0022040001197983 */ /* 0x000ea80000300800 */
[----:B------:R0:W-:Y:S04]  /*139050*/  STL [R1+0x224c], R2 ;  /* 0x00224c0201007387 */ /* 0x0001e80000100800 */
[----:B------:R-:W3:Y:S04]  /*139060*/  LDL.LU R26, [R1+0x2208] ;  /* 0x00220800011a7983 */ /* 0x000ee80000300800 */
[----:B------:R-:W3:Y:S04]  /*139070*/  LDL.LU R22, [R1+0x220c] ;  /* 0x00220c0001167983 */ /* 0x000ee80000300800 */
[----:B0-----:R-:W4:Y:S04]  /*139080*/  LDL.LU R2, [R1+0x21f0] ;  /* 0x0021f00001027983 */ /* 0x001f280000300800 */
[----:B------:R-:W4:Y:S04]  /*139090*/  LDL.LU R23, [R1+0x21f4] ;  /* 0x0021f40001177983 */ /* 0x000f280000300800 */
[----:B------:R0:W-:Y:S02]  /*1390a0*/  STL.64 [R1+0x2240], R10 ;  /* 0x0022400a01007387 */ /* 0x0001e40000100a00 */
[C---:B0-----:R-:W-:Y:S01]  /*1390b0*/  IADD3 R10, P1, PT, R27.reuse, R12, RZ ;  /* 0x0000000c1b0a7210 */ /* 0x041fe20007f3e0ff */
[----:B------:R-:W-:Y:S01]  /*1390c0*/  VIADD R27, R27, UR6 ;  /* 0x000000061b1b7c36 */ /* 0x000fe20008000000 */
[----:B------:R-:W-:Y:S01]  /*1390d0*/  STL [R1+0x5970], R21 ;  /* 0x0059701501007387 */ /* 0x000fe20000100800 */
[----:B------:R-:W-:Y:S01]  /*1390e0*/  F2FP.SATFINITE.E4M3.F32.PACK_AB_MERGE_C R8, R24, R20, RZ ;  /* 0x000000141808723e */ /* 0x000fe200048070ff */
[----:B------:R-:W0:Y:S01]  /*1390f0*/  LDCU UR6, c[0x0][0x3b8] ;  /* 0x00007700ff0677ac */ /* 0x000e220008000800 */
[----:B------:R-:W-:Y:S01]  /*139100*/  IMAD.X R11, R3, 0x1, R13, P1 ;  /* 0x00000001030b7824 */ /* 0x000fe200008e060d */
[----:B------:R-:W-:-:S04]  /*139110*/  F2FP.SATFINITE.E4M3.F32.PACK_AB_MERGE_C R3, R19, R17, RZ ;  /* 0x000000111303723e */ /* 0x000fc800048070ff */
[----:B------:R1:W-:Y:S04]  /*139120*/  STL.64 [R1+0x2230], R10 ;  /* 0x0022300a01007387 */ /* 0x0003e80000100a00 */
[----:B------:R-:W3:Y:S04]  /*139130*/  LDL.LU R5, [R1+0x21f8] ;  /* 0x0021f80001057983 */ /* 0x000ee80000300800 */
[----:B------:R0:W-:Y:S01]  /*139140*/  STL [R1+0x223c], R4 ;  /* 0x00223c0401007387 */ /* 0x0001e20000100800 */
[----:B-1----:R-:W-:-:S03]  /*139150*/  IADD3 R10, P1, PT, R27, R6, RZ ;  /* 0x000000061b0a7210 */ /* 0x002fc60007f3e0ff */
[----:B------:R-:W3:Y:S01]  /*139160*/  LDL.LU R28, [R1+0x21fc] ;  /* 0x0021fc00011c7983 */ /* 0x000ee20000300800 */
[----:B0-----:R-:W-:-:S03]  /*139170*/  SHF.R.S32.HI R4, RZ, 0x1f, R27 ;  /* 0x0000001fff047819 */ /* 0x001fc6000001141b */
[----:B------:R0:W-:Y:S04]  /*139180*/  STL [R1+0x2238], R3 ;  /* 0x0022380301007387 */ /* 0x0001e80000100800 */
[----:B------:R-:W3:Y:S01]  /*139190*/  LDL.LU R17, [R1+0x21e0] ;  /* 0x0021e00001117983 */ /* 0x000ee20000300800 */
[----:B------:R-:W-:-:S03]  /*1391a0*/  IMAD.X R11, R4, 0x1, R9, P1 ;  /* 0x00000001040b7824 */ /* 0x000fc600008e0609 */
[----:B------:R-:W3:Y:S01]  /*1391b0*/  LDL.LU R19, [R1+0x21e4] ;  /* 0x0021e40001137983 */ /* 0x000ee20000300800 */
[----:B0-----:R-:W-:-:S03]  /*1391c0*/  F2FP.SATFINITE.E4M3.F32.PACK_AB_MERGE_C R3, R0, R16, RZ ;  /* 0x000000100003723e */ /* 0x001fc600048070ff */
[----:B------:R-:W3:Y:S04]  /*1391d0*/  LDL.LU R16, [R1+0x21e8] ;  /* 0x0021e80001107983 */ /* 0x000ee80000300800 */
[----:B------:R-:W3:Y:S04]  /*1391e0*/  LDL.LU R0, [R1+0x21ec] ;  /* 0x0021ec0001007983 */ /* 0x000ee80000300800 */
[----:B------:R-:W-:Y:S04]  /*1391f0*/  STL [R1+0x2228], R3 ;  /* 0x0022280301007387 */ /* 0x000fe80000100800 */
[----:B------:R0:W-:Y:S04]  /*139200*/  STL.64 [R1+0x2220], R10 ;  /* 0x0022200a01007387 */ /* 0x0001e80000100a00 */
[----:B0-----:R-:W3:Y:S01]  /*139210*/  LDL.LU.64 R10, [R1+0x5d70] ;  /* 0x005d7000010a7983 */ /* 0x001ee20000300a00 */
[----:B------:R-:W-:-:S03]  /*139220*/  F2FP.SATFINITE.E4M3.F32.PACK_AB_MERGE_C R3, R29, R18, RZ ;  /* 0x000000121d03723e */ /* 0x000fc600048070ff */
[----:B------:R-:W3:Y:S04]  /*139230*/  LDL.LU R18, [R1+0x21d0] ;  /* 0x0021d00001127983 */ /* 0x000ee80000300800 */
[----:B------:R-:W-:Y:S04]  /*139240*/  STL [R1+0x7f0], R8 ;  /* 0x0007f00801007387 */ /* 0x000fe80000100800 */
[----:B------:R-:W3:Y:S04]  /*139250*/  LDL.LU R29, [R1+0x21d4] ;  /* 0x0021d400011d7983 */ /* 0x000ee80000300800 */
[----:B------:R2:W-:Y:S02]  /*139260*/  STL [R1+0x7f4], R3 ;  /* 0x0007f40301007387 */ /* 0x0005e40000100800 */
[----:B--2---:R-:W-:-:S02]  /*139270*/  F2FP.SATFINITE.E4M3.F32.PACK_AB_MERGE_C R3, R25, R7, RZ ;  /* 0x000000071903723e */ /* 0x004fc400048070ff */
[----:B------:R-:W2:Y:S04]  /*139280*/  LDL.LU R7, [R1+0x21d8] ;  /* 0x0021d80001077983 */ /* 0x000ea80000300800 */
[----:B------:R-:W2:Y:S01]  /*139290*/  LDL.LU R25, [R1+0x21dc] ;  /* 0x0021dc0001197983 */ /* 0x000ea20000300800 */
[----:B----4-:R-:W-:Y:S02]  /*1392a0*/  F2FP.SATFINITE.E4M3.F32.PACK_AB_MERGE_C R2, R23, R2, RZ ;  /* 0x000000021702723e */ /* 0x010fe400048070ff */
[----:B---3--:R-:W-:-:S05]  /*1392b0*/  IADD3 R20, P1, PT, R27, R10, RZ ;  /* 0x0000000a1b147210 */ /* 0x008fca0007f3e0ff */
[----:B------:R-:W-:-:S05]  /*1392c0*/  IMAD.X R21, R4, 0x1, R11, P1 ;  /* 0x0000000104157824 */ /* 0x000fca00008e060b */
[----:B------:R0:W-:Y:S04]  /*1392d0*/  STL.64 [R1+0x2210], R20 ;  /* 0x0022101401007387 */ /* 0x0001e80000100a00 */
[----:B------:R1:W-:Y:S01]  /*1392e0*/  STL [R1+0x748], R3 ;  /* 0x0007480301007387 */ /* 0x0003e20000100800 */
[----:B0-----:R-:W-:Y:S02]  /*1392f0*/  IADD3 R20, P1, PT, R27, R14, RZ ;  /* 0x0000000e1b147210 */ /* 0x001fe40007f3e0ff */
[----:B-1----:R-:W-:-:S03]  /*139300*/  F2FP.SATFINITE.E4M3.F32.PACK_AB_MERGE_C R3, R22, R26, RZ ;  /* 0x0000001a1603723e */ /* 0x002fc600048070ff */
[----:B------:R-:W-:Y:S02]  /*139310*/  IMAD.X R21, R4, 0x1, R15, P1 ;  /* 0x0000000104157824 */ /* 0x000fe400008e060f */
[----:B------:R-:W-:Y:S04]  /*139320*/  STL [R1+0x758], R3 ;  /* 0x0007580301007387 */ /* 0x000fe80000100800 */
[----:B------:R0:W-:Y:S04]  /*139330*/  STL.64 [R1+0x2200], R20 ;  /* 0x0022001401007387 */ /* 0x0001e80000100a00 */
[----:B0-----:R-:W3:Y:S04]  /*139340*/  LDL.LU R20, [R1+0x21c0] ;  /* 0x0021c00001147983 */ /* 0x001ee80000300800 */
[----:B------:R-:W3:Y:S04]  /*139350*/  LDL.LU R24, [R1+0x21c4] ;  /* 0x0021c40001187983 */ /* 0x000ee80000300800 */
[----:B------:R0:W-:Y:S04]  /*139360*/  STL [R1+0x6cc], R2 ;  /* 0x0006cc0201007387 */ /* 0x0001e80000100800 */
[----:B------:R-:W4:Y:S04]  /*139370*/  LDL.LU R26, [R1+0x21c8] ;  /* 0x0021c800011a7983 */ /* 0x000f280000300800 */
[----:B------:R-:W4:Y:S01]  /*139380*/  LDL.LU R23, [R1+0x21cc] ;  /* 0x0021cc0001177983 */ /* 0x000f220000300800 */
[----:B0-----:R-:W-:-:S05]  /*139390*/  IADD3 R2, P1, PT, R27, R12, RZ ;  /* 0x0000000c1b027210 */ /* 0x001fca0007f3e0ff */
[----:B------:R-:W-:Y:S01]  /*1393a0*/  IMAD.X R3, R4, 0x1, R13, P1 ;  /* 0x0000000104037824 */ /* 0x000fe200008e060d */
[----:B------:R-:W-:Y:S01]  /*1393b0*/  STL.64 [R1+0x5d68], R12 ;  /* 0x005d680c01007387 */ /* 0x000fe20000100a00 */
[----:B------:R-:W-:Y:S01]  /*1393c0*/  VIADD R27, R27, UR6 ;  /* 0x000000061b1b7c36 */ /* 0x000fe20008000000 */
[----:B------:R-:W-:Y:S01]  /*1393d0*/  F2FP.SATFINITE.E4M3.F32.PACK_AB_MERGE_C R17, R19, R17, RZ ;  /* 0x000000111311723e */ /* 0x000fe200048070ff */
[----:B------:R-:W0:Y:S01]  /*1393e0*/  LDCU UR6, c[0x0][0x3b8] ;  /* 0x00007700ff0677ac */ /* 0x000e220008000800 */
[----:B------:R1:W-:Y:S02]  /*1393f0*/  STL.64 [R1+0x21f0], R2 ;  /* 0x0021f00201007387 */ /* 0x0003e40000100a00 */
[----:B------:R-:W-:Y:S02]  /*139400*/  SHF.R.S32.HI R8, RZ, 0x1f, R27 ;  /* 0x0000001fff087819 */ /* 0x000fe4000001141b */
[----:B-1----:R-:W-:Y:S02]  /*139410*/  F2FP.SATFINITE.E4M3.F32.PACK_AB_MERGE_C R2, R28, R5, RZ ;  /* 0x000000051c02723e */ /* 0x002fe400048070ff */
[----:B------:R-:W4:Y:S04]  /*139420*/  LDL.LU R5, [R1+0x21b0] ;  /* 0x0021b00001057983 */ /* 0x000f280000300800 */
[----:B------:R-:W4:Y:S04]  /*139430*/  LDL.LU R28, [R1+0x21b4] ;  /* 0x0021b400011c7983 */ /* 0x000f280000300800 */
[----:B------:R1:W-:Y:S01]  /*139440*/  STL [R1+0x21f8], R2 ;  /* 0x0021f80201007387 */ /* 0x0003e20000100800 */
[----:B------:R-:W-:-:S03]  /*139450*/  F2FP.SATFINITE.E4M3.F32.PACK_AB_MERGE_C R19, R0, R16, RZ ;  /* 0x000000100013723e */ /* 0x000fc600048070ff */
[----:B------:R-:W-:Y:S04]  /*139460*/  STL [R1+0x59d4], R17 ;  /* 0x0059d41101007387 */ /* 0x000fe80000100800 */
[----:B------:R-:W4:Y:S01]  /*139470*/  LDL.LU R16, [R1+0x21b8] ;  /* 0x0021b80001107983 */ /* 0x000f220000300800 */
[----:B-1----:R-:W-:-:S03]  /*139480*/  IADD3 R2, P1, PT, R27, R6, RZ ;  /* 0x000000061b027210 */ /* 0x002fc60007f3e0ff */
[----:B------:R-:W4:Y:S02]  /*139490*/  LDL.LU R0, [R1+0x21bc] ;  /* 0x0021bc0001007983 */ /* 0x000f240000300800 */
[----:B------:R-:W-:Y:S02]  /*1394a0*/  IMAD.X R3, R8, 0x1, R9, P1 ;  /* 0x0000000108037824 */ /* 0x000fe400008e0609 */
[----:B------:R-:W-:Y:S01]  /*1394b0*/  STL [R1+0x59d0], R19 ;  /* 0x0059d01301007387 */ /* 0x000fe20000100800 */
[----:B------:R-:W-:-:S03]  /*1394c0*/  IADD3 R12, P1, PT, R27, R10, RZ ;  /* 0x0000000a1b0c7210 */ /* 0x000fc60007f3e0ff */
[----:B------:R1:W-:Y:S04]  /*1394d0*/  STL.64 [R1+0x21e0], R2 ;  /* 0x0021e00201007387 */ /* 0x0003e80000100a00 */
[----:B------:R-:W4:Y:S01]  /*1394e0*/  LDL.LU R21, [R1+0x2190] ;  /* 0x0021900001157983 */ /* 0x000f220000300800 */
[----:B------:R-:W-:Y:S01]  /*1394f0*/  IMAD.X R13, R8, 0x1, R11, P1 ;  /* 0x00000001080d7824 */ /* 0x000fe200008e060b */
[----:B-1----:R-:W-:Y:S02]  /*139500*/  F2FP.SATFINITE.E4M3.F32.PACK_AB_MERGE_C R2, R29, R18, RZ ;  /* 0x000000121d02723e */ /* 0x002fe400048070ff */
[----:B------:R-:W4:Y:S04]  /*139510*/  LDL.LU R3, [R1+0x2194] ;  /* 0x0021940001037983 */ /* 0x000f280000300800 */
[----:B------:R1:W-:Y:S04]  /*139520*/  STL [R1+0x5d4], R2 ;  /* 0x0005d40201007387 */ /* 0x0003e80000100800 */
[----:B-1----:R-:W4:Y:S04]  /*139530*/  LDL.LU R2, [R1+0x2198] ;  /* 0x0021980001027983 */ /* 0x002f280000300800 */
[----:B------:R-:W4:Y:S01]  /*139540*/  LDL.LU R29, [R1+0x219c] ;  /* 0x00219c00011d7983 */ /* 0x000f220000300800 */
[----:B--2---:R-:W-:-:S05]  /*139550*/  F2FP.SATFINITE.E4M3.F32.PACK_AB_MERGE_C R4, R25, R7, RZ ;  /* 0x000000071904723e */ /* 0x004fca00048070ff */
[----:B------:R-:W-:Y:S04]  /*139560*/  STL [R1+0x5f4], R4 ;  /* 0x0005f40401007387 */ /* 0x000fe80000100800 */
[----:B------:R-:W2:Y:S04]  /*139570*/  LDL.LU R22, [R1+0x2180] ;  /* 0x0021800001167983 */ /* 0x000ea80000300800 */
[----:B------:R-:W2:Y:S04]  /*139580*/  LDL.LU R18, [R1+0x2184] ;  /* 0x0021840001127983 */ /* 0x000ea80000300800 */
[----:B------:R-:W2:Y:S04]  /*139590*/  LDL.LU R7, [R1+0x2188] ;  /* 0x0021880001077983 */ /* 0x000ea80000300800 */
[----:B------:R1:W-:Y:S04]  /*1395a0*/  STL.64 [R1+0x21d0], R12 ;  /* 0x0021d00c01007387 */ /* 0x0003e80000100a00 */
[----:B------:R-:W2:Y:S01]  /*1395b0*/  LDL.LU R25, [R1+0x218c] ;  /* 0x00218c0001197983 */ /* 0x000ea20000300800 */
[----:B-1----:R-:W-:-:S05]  /*1395c0*/  IADD3 R12, P1, PT, R27, R14, RZ ;  /* 0x0000000e1b0c7210 */ /* 0x002fca0007f3e0ff */
[----:B------:R-:W-:Y:S01]  /*1395d0*/  IMAD.X R13, R8, 0x1, R15, P1 ;  /* 0x00000001080d7824 */ /* 0x000fe200008e060f */
[----:B---3--:R-:W-:-:S05]  /*1395e0*/  F2FP.SATFINITE.E4M3.F32.PACK_AB_MERGE_C R17, R24, R20, RZ ;  /* 0x000000141811723e */ /* 0x008fca00048070ff */
[----:B------:R-:W-:Y:S01]  /*1395f0*/  STL [R1+0x544], R17 ;  /* 0x0005441101007387 */ /* 0x000fe20000100800 */
[----:B----4-:R-:W-:-:S05]  /*139600*/  F2FP.SATFINITE.E4M3.F32.PACK_AB_MERGE_C R4, R23, R26, RZ ;  /* 0x0000001a1704723e */ /* 0x010fca00048070ff */
[----:B------:R-:W-:Y:S04]  /*139610*/  STL [R1+0x21c0], R4 ;  /* 0x0021c00401007387 */ /* 0x000fe80000100800 */
[----:B------:R1:W-:Y:S04]  /*139620*/  STL.64 [R1+0x21a8], R12 ;  /* 0x0021a80c01007387 */ /* 0x0003e80000100a00 */
[----:B-1----:R-:W3:Y:S04]  /*139630*/  LDL.LU.64 R12, [R1+0x5d68] ;  /* 0x005d6800010c7983 */ /* 0x002ee80000300a00 */
[----:B------:R-:W4:Y:S04]  /*139640*/  LDL.LU R20, [R1+0x2170] ;  /* 0x0021700001147983 */ /* 0x000f280000300800 */
[----:B------:R-:W4:Y:S01]  /*139650*/  LDL.LU R24, [R1+0x2174] ;  /* 0x0021740001187983 */ /* 0x000f220000300800 */
[----:B------:R-:W-:-:S03]  /*139660*/  F2FP.SATFINITE.E4M3.F32.PACK_AB_MERGE_C R17, R28, R5, RZ ;  /* 0x000000051c11723e */ /* 0x000fc600048070ff */
[----:B------:R-:W2:Y:S04]  /*139670*/  LDL.LU R26, [R1+0x2178] ;  /* 0x00217800011a7983 */ /* 0x000ea80000300800 */
[----:B------:R-:W2:Y:S04]  /*139680*/  LDL.LU R23, [R1+0x217c] ;  /* 0x00217c0001177983 */ /* 0x000ea80000300800 */
[----:B------:R-:W-:Y:S01]  /*139690*/  STL [R1+0x4f0], R17 ;  /* 0x0004f01101007387 */ /* 0x000fe20000100800 */
[----:B---3--:R-:W-:-:S03]  /*1396a0*/  IADD3 R4, P1, PT, R27, R12, RZ ;  /* 0x0000000c1b047210 */ /* 0x008fc60007f3e0ff */
[----:B------:R-:W-:Y:S02]  /*1396b0*/  STL.64 [R1+0x5d60], R12 ;  /* 0x005d600c01007387 */ /* 0x000fe40000100a00 */
[----:B------:R-:W-:Y:S02]  /*1396c0*/  IMAD.X R5, R8, 0x1, R13, P1 ;  /* 0x0000000108057824 */ /* 0x000fe400008e060d */
[----:B------:R-:W3:Y:S04]  /*1396d0*/  LDL.LU R8, [R1+0x2160] ;  /* 0x0021600001087983 */ /* 0x000ee80000300800 */
[----:B------:R1:W-:Y:S04]  /*1396e0*/  STL.64 [R1+0x21a0], R4 ;  /* 0x0021a00401007387 */ /* 0x0003e80000100a00 */
[----:B-1----:R-:W3:Y:S04]  /*1396f0*/  LDL.LU R4, [R1+0x2164] ;  /* 0x0021640001047983 */ /* 0x002ee80000300800 */
[----:B------:R-:W2:Y:S01]  /*139700*/  LDL.LU R5, [R1+0x2168] ;  /* 0x0021680001057983 */ /* 0x000ea20000300800 */
[----:B------:R-:W-:Y:S01]  /*139710*/  F2FP.SATFINITE.E4M3.F32.PACK_AB_MERGE_C R0, R0, R16, RZ ;  /* 0x000000100000723e */ /* 0x000fe200048070ff */
[----:B0-----:R-:W-:Y:S01]  /*139720*/  VIADD R27, R27, UR6 ;  /* 0x000000061b1b7c36 */ /* 0x001fe20008000000 */
[----:B------:R-:W-:Y:S01]  /*139730*/  F2FP.SATFINITE.E4M3.F32.PACK_AB_MERGE_C R3, R3, R21, RZ ;  /* 0x000000150303723e */ /* 0x000fe200048070ff */
[----:B------:R-:W0:Y:S01]  /*139740*/  LDCU UR6, c[0x0][0x3b8] ;  /* 0x00007700ff0677ac */ /* 0x000e220008000800 */
[----:B------:R-:W-:-:S02]  /*139750*/  F2FP.SATFINITE.E4M3.F32.PACK_AB_MERGE_C R2, R29, R2, RZ ;  /* 0x000000021d02723e */ /* 0x000fc400048070ff */
[----:B------:R-:W-:Y:S01]  /*139760*/  IADD3 R12, P1, PT, R27, R6, RZ ;  /* 0x000000061b0c7210 */ /* 0x000fe20007f3e0ff */
[----:B--2---:R-:W-:Y:S04]  /*139770*/  STL [R1+0x5d58], R5 ;  /* 0x005d580501007387 */ /* 0x004fe80000100800 */
[----:B------:R1:W-:Y:S04]  /*139780*/  STL [R1+0x510], R0 ;  /* 0x0005100001007387 */ /* 0x0003e80000100800 */
[----:B------:R-:W2:Y:S04]  /*139790*/  LDL.LU R28, [R1+0x216c] ;  /* 0x00216c00011c7983 */ /* 0x000ea80000300800 */
[----:B------:R-:W2:Y:S04]  /*1397a0*/  LDL.LU R16, [R1+0x2150] ;  /* 0x0021500001107983 */ /* 0x000ea80000300800 */
[----:B-1----:R-:W2:Y:S04]  /*1397b0*/  LDL.LU R0, [R1+0x2154] ;  /* 0x0021540001007983 */ /* 0x002ea80000300800 */
[----:B------:R1:W-:Y:S02]  /*1397c0*/  STL [R1+0x4cc], R3 ;  /* 0x0004cc0301007387 */ /* 0x0003e40000100800 */
[----:B-1----:R-:W-:-:S02]  /*1397d0*/  SHF.R.S32.HI R3, RZ, 0x1f, R27 ;  /* 0x0000001fff037819 */ /* 0x002fc4000001141b */
[----:B------:R1:W-:Y:S03]  /*1397e0*/  STL [R1+0x4c0], R2 ;  /* 0x0004c00201007387 */ /* 0x0003e60000100800 */
[----:B------:R-:W-:Y:S01]  /*1397f0*/  IMAD.X R13, R3, 0x1, R9, P1 ;  /* 0x00000001030d7824 */ /* 0x000fe200008e0609 */
[----:B-1----:R-:W2:Y:S04]  /*139800*/  LDL.LU R2, [R1+0x2158] ;  /* 0x0021580001027983 */ /* 0x002ea80000300800 */
[----:B------:R-:W2:Y:S04]  /*139810*/  LDL.LU R29, [R1+0x215c] ;  /* 0x00215c00011d7983 */ /* 0x000ea80000300800 */
[----:B------:R1:W-:Y:S01]  /*139820*/  STL.64 [R1+0x2190], R12 ;  /* 0x0021900c01007387 */ /* 0x0003e20000100a00 */
[----:B------:R-:W-:-:S02]  /*139830*/  F2FP.SATFINITE.E4M3.F32.PACK_AB_MERGE_C R5, R25, R7, RZ ;  /* 0x000000071905723e */ /* 0x000fc400048070ff */
[----:B-1----:R-:W-:Y:S02]  /*139840*/  F2FP.SATFINITE.E4M3.F32.PACK_AB_MERGE_C R12, R18, R22, RZ ;  /* 0x00000016120c723e */ /* 0x002fe400048070ff */
[----:B------:R-:W2:Y:S04]  /*139850*/  LDL.LU R22, [R1+0x2140] ;  /* 0x0021400001167983 */ /* 0x000ea80000300800 */
[----:B------:R1:W-:Y:S04]  /*139860*/  STL [R1+0x3e4], R12 ;  /* 0x0003e40c01007387 */ /* 0x0003e80000100800 */
[----:B------:R-:W2:Y:S01]  /*139870*/  LDL.LU R18, [R1+0x2144] ;  /* 0x0021440001127983 */ /* 0x000ea20000300800 */
[----:B-1----:R-:W-:-:S03]  /*139880*/  IADD3 R12, P1, PT, R27, R10, RZ ;  /* 0x0000000a1b0c7210 */ /* 0x002fc60007f3e0ff */
[----:B------:R1:W-:Y:S02]  /*139890*/  STL [R1+0x2188], R5 ;  /* 0x0021880501007387 */ /* 0x0003e40000100800 */
[----:B------:R-:W-:Y:S02]  /*1398a0*/  IMAD.X R13, R3, 0x1, R11, P1 ;  /* 0x00000001030d7824 */ /* 0x000fe400008e060b */
[----:B------:R-:W2:Y:S04]  /*1398b0*/  LDL.LU R7, [R1+0x2148] ;  /* 0x0021480001077983 */ /* 0x000ea80000300800 */
[----:B------:R-:W2:Y:S04]  /*1398c0*/  LDL.LU R25, [R1+0x214c] ;  /* 0x00214c0001197983 */ /* 0x000ea80000300800 */
[----:B------:R4:W-:Y:S01]  /*1398d0*/  STL.64 [R1+0x2180], R12 ;  /* 0x0021800c01007387 */ /* 0x0009e20000100a00 */
[----:B-1----:R-:W-:-:S02]  /*1398e0*/  F2FP.SATFINITE.E4M3.F32.PACK_AB_MERGE_C R5, R23, R26, RZ ;  /* 0x0000001a1705723e */ /* 0x002fc400048070ff */
[----:B----4-:R-:W-:Y:S02]  /*1398f0*/  F2FP.SATFINITE.E4M3.F32.PACK_AB_MERGE_C R12, R24, R20, RZ ;  /* 0x00000014180c723e */ /* 0x010fe400048070ff */
[----:B------:R-:W4:Y:S04]  /*139900*/  LDL.LU R20, [R1+0x2130] ;  /* 0x0021300001147983 */ /* 0x000f280000300800 */
[----:B------:R1:W-:Y:S04]  /*139910*/  STL [R1+0x3d4], R12 ;  /* 0x0003d40c01007387 */ /* 0x0003e80000100800 */
[----:B------:R-:W4:Y:S01]  /*139920*/  LDL.LU R24, [R1+0x2134] ;  /* 0x0021340001187983 */ /* 0x000f220000300800 */
[----:B-1----:R-:W-:-:S03]  /*139930*/  IADD3 R12, P1, PT, R27, R14, RZ ;  /* 0x0000000e1b0c7210 */ /* 0x002fc60007f3e0ff */
[----:B------:R-:W-:Y:S02]  /*139940*/  STL [R1+0x3d8], R5 ;  /* 0x0003d80501007387 */ /* 0x000fe40000100800 */
[----:B------:R-:W-:Y:S02]  /*139950*/  IMAD.X R13, R3, 0x1, R15, P1 ;  /* 0x00000001030d7824 */ /* 0x000fe400008e060f */
[----:B------:R-:W2:Y:S04]  /*139960*/  LDL.LU R26, [R1+0x2138] ;  /* 0x00213800011a7983 */ /* 0x000ea80000300800 */
[----:B------:R-:W2:Y:S04]  /*139970*/  LDL.LU R23, [R1+0x213c] ;  /* 0x00213c0001177983 */ /* 0x000ea80000300800 */
[----:B------:R1:W-:Y:S04]  /*139980*/  STL.64 [R1+0x2170], R12 ;  /* 0x0021700c01007387 */ /* 0x0003e80000100a00 */
[----:B-1----:R-:W2:Y:S01]  /*139990*/  LDL.LU.64 R12, [R1+0x5d60] ;  /* 0x005d6000010c7983 */ /* 0x002ea20000300a00 */
[----:B---3--:R-:W-:-:S05]  /*1399a0*/  F2FP.SATFINITE.E4M3.F32.PACK_AB_MERGE_C R8, R4, R8, RZ ;  /* 0x000000080408723e */ /* 0x008fca00048070ff */
[----:B------:R-:W-:Y:S01]  /*1399b0*/  STL [R1+0x3c4], R8 ;  /* 0x0003c40801007387 */ /* 0x000fe20000100800 */
[----:B--2---:R-:W-:-:S05]  /*1399c0*/  IADD3 R4, P1, PT, R27, R12, RZ ;  /* 0x0000000c1b047210 */ /* 0x004fca0007f3e0ff */
[----:B------:R-:W-:-:S05]  /*1399d0*/  IMAD.X R5, R3, 0x1, R13, P1 ;  /* 0x0000000103057824 */ /* 0x000fca00008e060d */
[----:B------:R1:W-:Y:S04]  /*1399e0*/  STL.64 [R1+0x2160], R4 ;  /* 0x0021600401007387 */ /* 0x0003e80000100a00 */
[----:B-1----:R-:W2:Y:S01]  /*1399f0*/  LDL.LU R5, [R1+0x5d58] ;  /* 0x005d580001057983 */ /* 0x002ea20000300800 */
[----:B0-----:R-:W-:Y:S01]  /*139a00*/  VIADD R27, R27, UR6 ;  /* 0x000000061b1b7c36 */ /* 0x001fe20008000000 */
[----:B------:R-:W-:Y:S01]  /*139a10*/  F2FP.SATFINITE.E4M3.F32.PACK_AB_MERGE_C R0, R0, R16, RZ ;  /* 0x000000100000723e */ /* 0x000fe200048070ff */
[----:B------:R-:W0:Y:S01]  /*139a20*/  LDCU UR6, c[0x0][0x3b8] ;  /* 0x00007700ff0677ac */ /* 0x000e220008000800 */
[----:B------:R1:W-:Y:S04]  /*139a30*/  STL.64 [R1+0x5d50], R12 ;  /* 0x005d500c01007387 */ /* 0x0003e80000100a00 */
[----:B------:R-:W3:Y:S01]  /*139a40*/  LDL.LU R17, [R1+0x2120] ;  /* 0x0021200001117983 */ /* 0x000ee20000300800 */
[----:B------:R-:W-:-:S02]  /*139a50*/  F2FP.SATFINITE.E4M3.F32.PACK_AB_MERGE_C R2, R29, R2, RZ ;  /* 0x000000021d02723e */ /* 0x000fc400048070ff */
[----:B-1----:R-:W-:Y:S02]  /*139a60*/  IADD3 R12, P1, PT, R27, R6, RZ ;  /* 0x000000061b0c7210 */ /* 0x002fe40007f3e0ff */
[----:B------:R-:W-:Y:S02]  /*139a70*/  F2FP.SATFINITE.E4M3.F32.PACK_AB_MERGE_C R8, R18, R22, RZ ;  /* 0x000000161208723e */ /* 0x000fe400048070ff */
[----:B------:R-:W-:Y:S02]  /*139a80*/  F2FP.SATFINITE.E4M3.F32.PACK_AB_MERGE_C R4, R25, R7, RZ ;  /* 0x000000071904723e */ /* 0x000fe400048070ff */
[----:B--2---:R-:W-:-:S05]  /*139a90*/  F2FP.SATFINITE.E4M3.F32.PACK_AB_MERGE_C R3, R28, R5, RZ ;  /* 0x000000051c03723e */ /* 0x004fca00048070ff */
[----:B------:R1:W-:Y:S04]  /*139aa0*/  STL [R1+0x3c8], R3 ;  /* 0x0003c80301007387 */ /* 0x0003e80000100800 */
[----:B------:R-:W3:Y:S04]  /*139ab0*/  LDL.LU R21, [R1+0x2124] ;  /* 0x0021240001157983 */ /* 0x000ee80000300800 */
[----:B------:R2:W-:Y:S01]  /*139ac0*/  STL [R1+0x3b8], R0 ;  /* 0x0003b80001007387 */ /* 0x0005e20000100800 */
[----:B-1----:R-:W-:-:S03]  /*139ad0*/  SHF.R.S32.HI R3, RZ, 0x1f, R27 ;  /* 0x0000001fff037819 */ /* 0x002fc6000001141b */
[----:B------:R-:W3:Y:S02]  /*139ae0*/  LDL.LU R5, [R1+0x2128] ;  /* 0x0021280001057983 */ /* 0x000ee40000300800 */
[----:B------:R-:W-:Y:S02]  /*139af0*/  IMAD.X R13, R3, 0x1, R9, P1 ;  /* 0x00000001030d7824 */ /* 0x000fe400008e0609 */
[----:B------:R-:W3:Y:S04]  /*139b00*/  LDL.LU R28, [R1+0x212c] ;  /* 0x00212c00011c7983 */ /* 0x000ee80000300800 */
[----:B------:R-:W3:Y:S04]  /*139b10*/  LDL.LU R16, [R1+0x2110] ;  /* 0x0021100001107983 */ /* 0x000ee80000300800 */
[----:B--2---:R-:W2:Y:S04]  /*139b20*/  LDL.LU R0, [R1+0x2114] ;  /* 0x0021140001007983 */ /* 0x004ea80000300800 */
[----:B------:R1:W-:Y:S04]  /*139b30*/  STL [R1+0x2158], R2 ;  /* 0x0021580201007387 */ /* 0x0003e80000100800 */
[----:B-1----:R-:W2:Y:S04]  /*139b40*/  LDL.LU R2, [R1+0x2118] ;  /* 0x0021180001027983 */ /* 0x002ea80000300800 */
[----:B------:R-:W2:Y:S04]  /*139b50*/  LDL.LU R29, [R1+0x211c] ;  /* 0x00211c00011d7983 */ /* 0x000ea80000300800 */
[----:B------:R1:W-:Y:S04]  /*139b60*/  STL.64 [R1+0x2150], R12 ;  /* 0x0021500c01007387 */ /* 0x0003e80000100a00 */
[----:B------:R-:W2:Y:S01]  /*139b70*/  LDL.LU R22, [R1+0x2100] ;  /* 0x0021000001167983 */ /* 0x000ea20000300800 */
[----:B-1----:R-:W-:-:S03]  /*139b80*/  IADD3 R12, P1, PT, R27, R10, RZ ;  /* 0x0000000a1b0c7210 */ /* 0x002fc60007f3e0ff */
[----:B------:R-:W-:Y:S02]  /*139b90*/  STL [R1+0x2c0], R8 ;  /* 0x0002c00801007387 */ /* 0x000fe40000100800 */
[----:B------:R-:W-:Y:S02]  /*139ba0*/  IMAD.X R13, R3, 0x1, R11, P1 ;  /* 0x00000001030d7824 */ /* 0x000fe400008e060b */
[----:B------:R-:W2:Y:S04]  /*139bb0*/  LDL.LU R18, [R1+0x2104] ;  /* 0x0021040001127983 */ /* 0x000ea80000300800 */
[----:B------:R4:W-:Y:S04]  /*139bc0*/  STL [R1+0x2bc], R4 ;  /* 0x0002bc0401007387 */ /* 0x0009e80000100800 */
[----:B------:R-:W2:Y:S04]  /*139bd0*/  LDL.LU R7, [R1+0x2108] ;  /* 0x0021080001077983 */ /* 0x000ea80000300800 */
[----:B------:R-:W2:Y:S01]  /*139be0*/  LDL.LU R25, [R1+0x210c] ;  /* 0x00210c0001197983 */ /* 0x000ea20000300800 */
[----:B----4-:R-:W-:-:S03]  /*139bf0*/  F2FP.SATFINITE.E4M3.F32.PACK_AB_MERGE_C R4, R24, R20, RZ ;  /* 0x000000141804723e */ /* 0x010fc600048070ff */
[----:B------:R1:W-:Y:S04]  /*139c00*/  STL.64 [R1+0x2140], R12 ;  /* 0x0021400c01007387 */ /* 0x0003e80000100a00 */
[----:B------:R-:W4:Y:S04]  /*139c10*/  LDL.LU R8, [R1+0x20f0] ;  /* 0x0020f00001087983 */ /* 0x000f280000300800 */
[----:B------:R0:W-:Y:S01]  /*139c20*/  STL [R1+0x2ac], R4 ;  /* 0x0002ac0401007387 */ /* 0x0001e20000100800 */
[----:B-1----:R-:W-:-:S03]  /*139c30*/  F2FP.SATFINITE.E4M3.F32.PACK_AB_MERGE_C R12, R23, R26, RZ ;  /* 0x0000001a170c723e */ /* 0x002fc600048070ff */
[----:B0-----:R-:W4:Y:S04]  /*139c40*/  LDL.LU R4, [R1+0x20f4] ;  /* 0x0020f40001047983 */ /* 0x001f280000300800 */
[----:B------:R0:W-:Y:S04]  /*139c50*/  STL [R1+0x2a8], R12 ;  /* 0x0002a80c01007387 */ /* 0x0001e80000100800 */
[----:B------:R-:W2:Y:S01]  /*139c60*/  LDL.LU R20, [R1+0x20f8] ;  /* 0x0020f80001147983 */ /* 0x000ea20000300800 */
[----:B0-----:R-:W-:-:S05]  /*139c70*/  IADD3 R12, P1, PT, R27, R14, RZ ;  /* 0x0000000e1b0c7210 */ /* 0x001fca0007f3e0ff */
[----:B------:R-:W-:Y:S01]  /*139c80*/  IMAD.X R13, R3, 0x1, R15, P1 ;  /* 0x00000001030d7824 */ /* 0x000fe200008e060f */
[----:B--2---:R-:W-:Y:S04]  /*139c90*/  STL [R1+0x5d48], R20 ;  /* 0x005d481401007387 */ /* 0x004fe80000100800 */
[----:B------:R-:W2:Y:S04]  /*139ca0*/  LDL.LU R24, [R1+0x20fc] ;  /* 0x0020fc0001187983 */ /* 0x000ea80000300800 */
[----:B------:R0:W-:Y:S04]  /*139cb0*/  STL.64 [R1+0x2130], R12 ;  /* 0x0021300c01007387 */ /* 0x0001e80000100a00 */
[----:B0-----:R-:W2:Y:S01]  /*139cc0*/  LDL.LU.64 R12, [R1+0x5d50] ;  /* 0x005d5000010c7983 */ /* 0x001ea20000300a00 */
[----:B---3--:R-:W-:-:S03]  /*139cd0*/  F2FP.SATFINITE.E4M3.F32.PACK_AB_MERGE_C R17, R21, R17, RZ ;  /* 0x000000111511723e */ /* 0x008fc600048070ff */
[----:B------:R-:W3:Y:S01]  /*139ce0*/  LDL.LU R26, [R1+0x20e0] ;  /* 0x0020e000011a7983 */ /* 0x000ee20000300800 */
[----:B------:R-:W-:-:S03]  /*139cf0*/  F2FP.SATFINITE.E4M3.F32.PACK_AB_MERGE_C R0, R0, R16, RZ ;  /* 0x000000100000723e */ /* 0x000fc600048070ff */
[----:B------:R-:W3:Y:S04]  /*139d00*/  LDL.LU R23, [R1+0x20e4] ;  /* 0x0020e40001177983 */ /* 0x000ee80000300800 */
[----:B------:R0:W-:Y:S01]  /*139d10*/  STL [R1+0x294], R17 ;  /* 0x0002941101007387 */ /* 0x0001e20000100800 */
[----:B------:R-:W-:Y:S02]  /*139d20*/  F2FP.SATFINITE.E4M3.F32.PACK_AB_MERGE_C R7, R25, R7, RZ ;  /* 0x000000071907723e */ /* 0x000fe400048070ff */
[----:B0-----:R-:W-:Y:S02]  /*139d30*/  F2FP.SATFINITE.E4M3.F32.PACK_AB_MERGE_C R17, R18, R22, RZ ;  /* 0x000000161211723e */ /* 0x001fe400048070ff */
[----:B--2---:R-:W-:-:S05]  /*139d40*/  IADD3 R20, P1, PT, R27, R12, RZ ;  /* 0x0000000c1b147210 */ /* 0x004fca0007f3e0ff */
[----:B------:R-:W-:Y:S01]  /*139d50*/  IMAD.X R21, R3, 0x1, R13, P1 ;  /* 0x0000000103157824 */ /* 0x000fe200008e060d */
[----:B------:R-:W-:-:S04]  /*139d60*/  F2FP.SATFINITE.E4M3.F32.PACK_AB_MERGE_C R3, R28, R5, RZ ;  /* 0x000000051c03723e */ /* 0x000fc800048070ff */
[----:B------:R-:W-:Y:S04]  /*139d70*/  STL.64 [R1+0x2120], R20 ;  /* 0x0021201401007387 */ /* 0x000fe80000100a00 */
[----:B------:R-:W2:Y:S01]  /*139d80*/  LDL.LU R5, [R1+0x20e8] ;  /* 0x0020e80001057983 */ /* 0x000ea20000300800 */
[----:B------:R-:W-:Y:S01]  /*139d90*/  VIADD R27, R27, UR6 ;  /* 0x000000061b1b7c36 */ /* 0x000fe20008000000 */
[----:B----4-:R-:W-:Y:S01]  /*139da0*/  F2FP.SATFINITE.E4M3.F32.PACK_AB_MERGE_C R8, R4, R8, RZ ;  /* 0x000000080408723e */ /* 0x010fe200048070ff */
[----:B------:R-:W0:Y:S01]  /*139db0*/  LDCU UR6, c[0x0][0x3b8] ;  /* 0x00007700ff0677ac */ /* 0x000e220008000800 */
[----:B------:R1:W-:Y:S04]  /*139dc0*/  STL [R1+0x2128], R3 ;  /* 0x0021280301007387 */ /* 0x0003e80000100800 */
[----:B------:R-:W2:Y:S04]  /*139dd0*/  LDL.LU R28, [R1+0x20ec] ;  /* 0x0020ec00011c7983 */ /* 0x000ea80000300800 */
[----:B------:R4:W-:Y:S01]  /*139de0*/  STL [R1+0x274], R0 ;  /* 0x0002740001007387 */ /* 0x0009e20000100800 */
[----:B-1----:R-:W-:-:S03]  /*139df0*/  F2FP.SATFINITE.E4M3.F32.PACK_AB_MERGE_C R3, R29, R2, RZ ;  /* 0x000000021d03723e */ /* 0x002fc600048070ff */
[----:B------:R-:W2:Y:S01]  /*139e00*/  LDL.LU R16, [R1+0x20d0] ;  /* 0x0020d00001107983 */ /* 0x000ea20000300800 */
[----:B------:R-:W-:-:S03]  /*139e10*/  IADD3 R20, P1, PT, R27, R6, RZ ;  /* 0x000000061b147210 */ /* 0x000fc60007f3e0ff */
[----:B----4-:R-:W2:Y:S04]  /*139e20*/  LDL.LU R0, [R1+0x20d4] ;  /* 0x0020d40001007983 */ /* 0x010ea80000300800 */
[----:B------:R-:W4:Y:S04]  /*139e30*/  LDL.LU R2, [R1+0x20d8] ;  /* 0x0020d80001027983 */ /* 0x000f280000300800 */
[----:B------:R-:W4:Y:S04]  /*139e40*/  LDL.LU R29, [R1+0x20dc] ;  /* 0x0020dc00011d7983 */ /* 0x000f280000300800 */
[----:B------:R1:W-:Y:S04]  /*139e50*/  STL [R1+0x278], R3 ;  /* 0x0002780301007387 */ /* 0x0003e80000100800 */
[----:B------:R-:W3:Y:S01]  /*139e60*/  LDL.LU R22, [R1+0x20c0] ;  /* 0x0020c00001167983 */ /* 0x000ee20000300800 */
[----:B-1----:R-:W-:-:S05]  /*139e70*/  SHF.R.S32.HI R3, RZ, 0x1f, R27 ;  /* 0x0000001fff037819 */ /* 0x002fca000001141b */
[----:B------:R-:W-:-:S05]  /*139e80*/  IMAD.X R21, R3, 0x1, R9, P1 ;  /* 0x0000000103157824 */ /* 0x000fca00008e0609 */
[----:B------:R1:W-:Y:S04]  /*139e90*/  STL.64 [R1+0x2110], R20 ;  /* 0x0021101401007387 */ /* 0x0003e80000100a00 */
[----:B------:R-:W-:Y:S04]  /*139ea0*/  STL [R1+0x25c], R17 ;  /* 0x00025c1101007387 */ /* 0x000fe80000100800 */
[----:B------:R-:W3:Y:S01]  /*139eb0*/  LDL.LU R18, [R1+0x20c4] ;  /* 0x0020c40001127983 */ /* 0x000ee20000300800 */
[----:B-1----:R-:W-:-:S03]  /*139ec0*/  IADD3 R20, P1, PT, R27, R10, RZ ;  /* 0x0000000a1b147210 */ /* 0x002fc60007f3e0ff */
[----:B------:R1:W-:Y:S02]  /*139ed0*/  STL [R1+0x260], R7 ;  /* 0x0002600701007387 */ /* 0x0003e40000100800 */
[----:B------:R-:W-:Y:S02]  /*139ee0*/  IMAD.X R21, R3, 0x1, R11, P1 ;  /* 0x0000000103157824 */ /* 0x000fe400008e060b */
[----:B-1----:R-:W3:Y:S04]  /*139ef0*/  LDL.LU R7, [R1+0x20c8] ;  /* 0x0020c80001077983 */ /* 0x002ee80000300800 */
[----:B------:R-:W3:Y:S04]  /*139f00*/  LDL.LU R25, [R1+0x20cc] ;  /* 0x0020cc0001197983 */ /* 0x000ee80000300800 */
[----:B------:R1:W-:Y:S04]  /*139f10*/  STL.64 [R1+0x2100], R20 ;  /* 0x0021001401007387 */ /* 0x0003e80000100a00 */
[----:B-1----:R-:W3:Y:S04]  /*139f20*/  LDL.LU R20, [R1+0x5d48] ;  /* 0x005d480001147983 */ /* 0x002ee80000300800 */
[----:B------:R-:W-:Y:S01]  /*139f30*/  STL [R1+0x240], R8 ;  /* 0x0002400801007387 */ /* 0x000fe20000100800 */
[----:B--2---:R-:W-:-:S02]  /*139f40*/  F2FP.SATFINITE.E4M3.F32.PACK_AB_MERGE_C R0, R0, R16, RZ ;  /* 0x000000100000723e */ /* 0x004fc400048070ff */
[----:B---3--:R-:W-:Y:S02]  /*139f50*/  F2FP.SATFINITE.E4M3.F32.PACK_AB_MERGE_C R4, R24, R20, RZ ;  /* 0x000000141804723e */ /* 0x008fe400048070ff */
[----:B------:R-:W-:-:S03]  /*139f60*/  IADD3 R20, P1, PT, R27, R14, RZ ;  /* 0x0000000e1b147210 */ /* 0x000fc60007f3e0ff */
[----:B------:R1:W-:Y:S02]  /*139f70*/  STL [R1+0x20f8], R4 ;  /* 0x0020f80401007387 */ /* 0x0003e40000100800 */
[----:B------:R-:W-:Y:S02]  /*139f80*/  IMAD.X R21, R3, 0x1, R15, P1 ;  /* 0x0000000103157824 */ /* 0x000fe400008e060f */
[----:B------:R2:W-:Y:S01]  /*139f90*/  STL.64 [R1+0x5d40], R14 ;  /* 0x005d400e01007387 */ /* 0x0005e20000100a00 */
[----:B-1----:R-:W-:-:S03]  /*139fa0*/  F2FP.SATFINITE.E4M3.F32.PACK_AB_MERGE_C R4, R23, R26, RZ ;  /* 0x0000001a1704723e */ /* 0x002fc600048070ff */
[----:B------:R1:W-:Y:S01]  /*139fb0*/  STL.64 [R1+0x20f0], R20 ;  /* 0x0020f01401007387 */ /* 0x0003e20000100a00 */
[----:B--2---:R-:W-:-:S03]  /*139fc0*/  IADD3 R14, P1, PT, R27, R12, RZ ;  /* 0x0000000c1b0e7210 */ /* 0x004fc60007f3e0ff */
[----:B------:R-:W-:Y:S02]  /*139fd0*/  STL [R1+0x220], R4 ;  /* 0x0002200401007387 */ /* 0x000fe40000100800 */
[----:B------:R-:W-:Y:S02]  /*139fe0*/  IMAD.X R15, R3, 0x1, R13, P1 ;  /* 0x00000001030f7824 */ /* 0x000fe400008e060d */
[----:B------:R-:W2:Y:S01]  /*139ff0*/  LDL.LU R19, [R1+0x20b4] ;  /* 0x0020b40001137983 */ /* 0x000ea20000300800 */
[----:B------:R-:W-:-:S03]  /*13a000*/  F2FP.SATFINITE.E4M3.F32.PACK_AB_MERGE_C R3, R28, R5, RZ ;  /* 0x000000051c03723e */ /* 0x000fc600048070ff */
[----:B------:R-:W3:Y:S01]  /*13a010*/  LDL.LU R17, [R1+0x20b8] ;  /* 0x0020b80001117983 */ /* 0x000ee20000300800 */
[----:B0-----:R-:W-:Y:S01]  /*13a020*/  VIADD R27, R27, UR6 ;  /* 0x000000061b1b7c36 */ /* 0x001fe20008000000 */
[----:B------:R-:W-:Y:S01]  /*13a030*/  F2FP.SATFINITE.E4M3.F32.PACK_AB_MERGE_C R7, R25, R7, RZ ;  /* 0x000000071907723e */ /* 0x000fe200048070ff */
[----:B------:R-:W0:Y:S01]  /*13a040*/  LDCU UR6, c[0x0][0x3b8] ;  /* 0x00007700ff0677ac */ /* 0x000e220008000800 */
[----:B-1----:R-:W3:Y:S04]  /*13a050*/  LDL.LU R21, [R1+0x20bc] ;  /* 0x0020bc0001157983 */ /* 0x002ee80000300800 */
[----:B------:R1:W-:Y:S04]  /*13a060*/  STL.64 [R1+0x20e0], R14 ;  /* 0x0020e00e01007387 */ /* 0x0003e80000100a00 */
[----:B------:R-:W2:Y:S04]  /*13a070*/  LDL.LU R8, [R1+0x20a0] ;  /* 0x0020a00001087983 */ /* 0x000ea80000300800 */
[----:B------:R-:W2:Y:S04]  /*13a080*/  LDL.LU R23, [R1+0x20a4] ;  /* 0x0020a40001177983 */ /* 0x000ea80000300800 */
[----:B------:R-:W2:Y:S01]  /*13a090*/  LDL.LU R5, [R1+0x20a8] ;  /* 0x0020a80001057983 */ /* 0x000ea20000300800 */
[----:B-1----:R-:W-:-:S03]  /*13a0a0*/  IADD3 R14, P1, PT, R27, R6, RZ ;  /* 0x000000061b0e7210 */ /* 0x002fc60007f3e0ff */
[----:B------:R4:W-:Y:S04]  /*13a0b0*/  STL [R1+0x21c], R3 ;  /* 0x00021c0301007387 */ /* 0x0009e80000100800 */
[----:B------:R-:W2:Y:S01]  /*13a0c0*/  LDL.LU R28, [R1+0x20ac] ;  /* 0x0020ac00011c7983 */ /* 0x000ea20000300800 */
[----:B----4-:R-:W-:Y:S02]  /*13a0d0*/  F2FP.SATFINITE.E4M3.F32.PACK_AB_MERGE_C R3, R29, R2, RZ ;  /* 0x000000021d03723e */ /* 0x010fe400048070ff */
[----:B------:R-:W-:Y:S01]  /*13a0e0*/  SHF.R.S32.HI R2, RZ, 0x1f, R27 ;  /* 0x0000001fff027819 */ /* 0x000fe2000001141b */
[----:B------:R1:W-:Y:S04]  /*13a0f0*/  STL [R1+0x204], R0 ;  /* 0x0002040001007387 */ /* 0x0003e80000100800 */
[----:B------:R-:W4:Y:S01]  /*13a100*/  LDL.LU R16, [R1+0x2090] ;  /* 0x0020900001107983 */ /* 0x000f220000300800 */
[----:B------:R-:W-:-:S03]  /*13a110*/  IMAD.X R15, R2, 0x1, R9, P1 ;  /* 0x00000001020f7824 */ /* 0x000fc600008e0609 */
[----:B-1----:R-:W4:Y:S04]  /*13a120*/  LDL.LU R0, [R1+0x2094] ;  /* 0x0020940001007983 */ /* 0x002f280000300800 */
[----:B------:R1:W-:Y:S04]  /*13a130*/  STL [R1+0x1f4], R3 ;  /* 0x0001f40301007387 */ /* 0x0003e80000100800 */
[----:B------:R-:W2:Y:S04]  /*13a140*/  LDL.LU R20, [R1+0x2098] ;  /* 0x0020980001147983 */ /* 0x000ea80000300800 */
[----:B------:R-:W2:Y:S01]  /*13a150*/  LDL.LU R29, [R1+0x209c] ;  /* 0x00209c00011d7983 */ /* 0x000ea20000300800 */
[----:B-1----:R-:W-:-:S03]  /*13a160*/  F2FP.SATFINITE.E4M3.F32.PACK_AB_MERGE_C R3, R18, R22, RZ ;  /* 0x000000161203723e */ /* 0x002fc600048070ff */
[----:B------:R1:W-:Y:S04]  /*13a170*/  STL.64 [R1+0x20d0], R14 ;  /* 0x0020d00e01007387 */ /* 0x0003e80000100a00 */
[----:B------:R-:W2:Y:S01]  /*13a180*/  LDL.LU R4, [R1+0x2070] ;  /* 0x0020700001047983 */ /* 0x000ea20000300800 */
[----:B-1----:R-:W-:-:S03]  /*13a190*/  IADD3 R14, P1, PT, R27, R10, RZ ;  /* 0x0000000a1b0e7210 */ /* 0x002fc60007f3e0ff */
[----:B------:R1:W-:Y:S02]  /*13a1a0*/  STL [R1+0x1dc], R3 ;  /* 0x0001dc0301007387 */ /* 0x0003e40000100800 */
[----:B------:R-:W-:Y:S02]  /*13a1b0*/  IMAD.X R15, R2, 0x1, R11, P1 ;  /* 0x00000001020f7824 */ /* 0x000fe400008e060b */
[----:B-1----:R-:W2:Y:S04]  /*13a1c0*/  LDL.LU R3, [R1+0x2074] ;  /* 0x0020740001037983 */ /* 0x002ea80000300800 */
[----:B------:R1:W-:Y:S04]  /*13a1d0*/  STL [R1+0x20c8], R7 ;  /* 0x0020c80701007387 */ /* 0x0003e80000100800 */
[----:B-1----:R-:W2:Y:S04]  /*13a1e0*/  LDL.LU R7, [R1+0x2078] ;  /* 0x0020780001077983 */ /* 0x002ea80000300800 */
[----:B------:R-:W2:Y:S04]  /*13a1f0*/  LDL.LU R25, [R1+0x207c] ;  /* 0x00207c0001197983 */ /* 0x000ea80000300800 */
[----:B------:R1:W-:Y:S04]  /*13a200*/  STL.64 [R1+0x20c0], R14 ;  /* 0x0020c00e01007387 */ /* 0x0003e80000100a00 */
[----:B-1----:R-:W2:Y:S04]  /*13a210*/  LDL.LU.64 R14, [R1+0x5d40] ;  /* 0x005d4000010e7983 */ /* 0x002ea80000300a00 */
[----:B------:R-:W2:Y:S04]  /*13a220*/  LDL.LU R24, [R1+0x2080] ;  /* 0x0020800001187983 */ /* 0x000ea80000300800 */
[----:B------:R-:W2:Y:S04]  /*13a230*/  LDL.LU R26, [R1+0x2084] ;  /* 0x00208400011a7983 */ /* 0x000ea80000300800 */
[----:B------:R-:W2:Y:S04]  /*13a240*/  LDL.LU R22, [R1+0x2088] ;  /* 0x0020880001167983 */ /* 0x000ea80000300800 */
[----:B------:R-:W2:Y:S04]  /*13a250*/  LDL.LU R18, [R1+0x208c] ;  /* 0x00208c0001127983 */ /* 0x000ea80000300800 */
[----:B--2---:R1:W-:Y:S04]  /*13a260*/  STL [R1+0x5d38], R18 ;  /* 0x005d381201007387 */ /* 0x0043e80000100800 */
[----:B-1----:R-:W2:Y:S01]  /*13a270*/  LDL.LU R18, [R1+0x20b0] ;  /* 0x0020b00001127983 */ /* 0x002ea20000300800 */
[----:B---3--:R-:W-:-:S02]  /*13a280*/  F2FP.SATFINITE.E4M3.F32.PACK_AB_MERGE_C R17, R21, R17, RZ ;  /* 0x000000111511723e */ /* 0x008fc400048070ff */
[----:B------:R-:W-:Y:S02]  /*13a290*/  F2FP.SATFINITE.E4M3.F32.PACK_AB_MERGE_C R8, R23, R8, RZ ;  /* 0x000000081708723e */ /* 0x000fe400048070ff */
[----:B------:R-:W-:Y:S02]  /*13a2a0*/  F2FP.SATFINITE.E4M3.F32.PACK_AB_MERGE_C R29, R29, R20, RZ ;  /* 0x000000141d1d723e */ /* 0x000fe400048070ff */
[----:B----4-:R-:W-:Y:S02]  /*13a2b0*/  F2FP.SATFINITE.E4M3.F32.PACK_AB_MERGE_C R0, R0, R16, RZ ;  /* 0x000000100000723e */ /* 0x010fe400048070ff */
[----:B------:R-:W-:Y:S02]  /*13a2c0*/  F2FP.SATFINITE.E4M3.F32.PACK_AB_MERGE_C R4, R3, R4, RZ ;  /* 0x000000040304723e */ /* 0x000fe400048070ff */
[----:B------:R-:W-:Y:S02]  /*13a2d0*/  F2FP.SATFINITE.E4M3.F32.PACK_AB_MERGE_C R3, R25, R7, RZ ;  /* 0x000000071903723e */ /* 0x000fe400048070ff */
[----:B--2---:R-:W-:-:S02]  /*13a2e0*/  F2FP.SATFINITE.E4M3.F32.PACK_AB_MERGE_C R19, R19, R18, RZ ;  /* 0x000000121313723e */ /* 0x004fc400048070ff */
[----:B------:R-:W-:-:S03]  /*13a2f0*/  IADD3 R18, P1, PT, R27, R14, RZ ;  /* 0x0000000e1b127210 */ /* 0x000fc60007f3e0ff */
[----:B------:R1:W-:Y:S04]  /*13a300*/  STL [R1+0x1bc], R19 ;  /* 0x0001bc1301007387 */ /* 0x0003e80000100800 */
[----:B------:R-:W-:Y:S01]  /*13a310*/  STL [R1+0x1c8], R17 ;  /* 0x0001c81101007387 */ /* 0x000fe20000100800 */
[----:B-1----:R-:W-:-:S05]  /*13a320*/  IMAD.X R19, R2, 0x1, R15, P1 ;  /* 0x0000000102137824 */ /* 0x002fca00008e060f */
[----:B------:R1:W-:Y:S04]  /*13a330*/  STL.64 [R1+0x20b0], R18 ;  /* 0x0020b01201007387 */ /* 0x0003e80000100a00 */
[----:B------:R2:W-:Y:S01]  /*13a340*/  STL [R1+0x1a8], R8 ;  /* 0x0001a80801007387 */ /* 0x0005e20000100800 */
[C---:B-1----:R-:W-:Y:S01]  /*13a350*/  IADD3 R18, P1, PT, R27.reuse, R12, RZ ;  /* 0x0000000c1b127210 */ /* 0x042fe20007f3e0ff */
[----:B0-----:R-:W-:Y:S01]  /*13a360*/  VIADD R27, R27, UR6 ;  /* 0x000000061b1b7c36 */ /* 0x001fe20008000000 */
[----:B--2---:R-:W-:Y:S01]  /*13a370*/  F2FP.SATFINITE.E4M3.F32.PACK_AB_MERGE_C R8, R28, R5, RZ ;  /* 0x000000051c08723e */ /* 0x004fe200048070ff */
[----:B------:R-:W0:Y:S02]  /*13a380*/  LDCU UR6, c[0x0][0x3b8] ;  /* 0x00007700ff0677ac */ /* 0x000e240008000800 */
[----:B------:R-:W-:-:S02]  /*13a390*/  IMAD.X R19, R2, 0x1, R13, P1 ;  /* 0x0000000102137824 */ /* 0x000fc400008e060d */
[----:B------:R-:W2:Y:S01]  /*13a3a0*/  LDL.LU R2, [R1+0x2060] ;  /* 0x0020600001027983 */ /* 0x000ea20000300800 */
[----:B------:R-:W-:-:S03]  /*13a3b0*/  SHF.R.S32.HI R20, RZ, 0x1f, R27 ;  /* 0x0000001fff147819 */ /* 0x000fc6000001141b */
[----:B------:R-:W2:Y:S04]  /*13a3c0*/  LDL.LU R23, [R1+0x2064] ;  /* 0x0020640001177983 */ /* 0x000ea80000300800 */
[----:B------:R1:W-:Y:S04]  /*13a3d0*/  STL.64 [R1+0x20a0], R18 ;  /* 0x0020a01201007387 */ /* 0x0003e80000100a00 */
[----:B------:R-:W3:Y:S04]  /*13a3e0*/  LDL.LU R5, [R1+0x2068] ;  /* 0x0020680001057983 */ /* 0x000ee80000300800 */
[----:B------:R-:W-:Y:S01]  /*13a3f0*/  STL [R1+0x1b0], R8 ;  /* 0x0001b00801007387 */ /* 0x000fe20000100800 */
[----:B-1----:R-:W-:-:S03]  /*13a400*/  IADD3 R18, P1, PT, R27, R6, RZ ;  /* 0x000000061b127210 */ /* 0x002fc60007f3e0ff */
[----:B------:R-:W3:Y:S04]  /*13a410*/  LDL.LU R28, [R1+0x206c] ;  /* 0x00206c00011c7983 */ /* 0x000ee80000300800 */
[----:B------:R1:W-:Y:S01]  /*13a420*/  STL [R1+0x190], R0 ;  /* 0x0001900001007387 */ /* 0x0003e20000100800 */
[----:B------:R-:W-:-:S03]  /*13a430*/  IMAD.X R19, R20, 0x1, R9, P1 ;  /* 0x0000000114137824 */ /* 0x000fc600008e0609 */
[----:B------:R-:W4:Y:S04]  /*13a440*/  LDL.LU R16, [R1+0x2050] ;  /* 0x0020500001107983 */ /* 0x000f280000300800 */
[----:B-1----:R-:W4:Y:S04]  /*13a450*/  LDL.LU R0, [R1+0x2054] ;  /* 0x0020540001007983 */ /* 0x002f280000300800 */
[----:B------:R-:W-:Y:S04]  /*13a460*/  STL [R1+0x5914], R29 ;  /* 0x0059141d01007387 */ /* 0x000fe80000100800 */
[----:B------:R-:W2:Y:S04]  /*13a470*/  LDL.LU R7, [R1+0x2058] ;  /* 0x0020580001077983 */ /* 0x000ea80000300800 */
[----:B------:R1:W-:Y:S04]  /*13a480*/  STL.64 [R1+0x2090], R18 ;  /* 0x0020901201007387 */ /* 0x0003e80000100a00 */
[----:B------:R-:W-:Y:S04]  /*13a490*/  STL [R1+0x178], R4 ;  /* 0x0001780401007387 */ /* 0x000fe80000100800 */
[----:B------:R-:W2:Y:S01]  /*13a4a0*/  LDL.LU R25, [R1+0x205c] ;  /* 0x00205c0001197983 */ /* 0x000ea20000300800 */
[----:B-1----:R-:W-:-:S03]  /*13a4b0*/  IADD3 R18, P1, PT, R27, R10, RZ ;  /* 0x0000000a1b127210 */ /* 0x002fc60007f3e0ff */
[----:B------:R-:W-:Y:S02]  /*13a4c0*/  STL [R1+0x174], R3 ;  /* 0x0001740301007387 */ /* 0x000fe40000100800 */
[----:B------:R-:W-:-:S05]  /*13a4d0*/  IMAD.X R19, R20, 0x1, R11, P1 ;  /* 0x0000000114137824 */ /* 0x000fca00008e060b */
[----:B------:R1:W-:Y:S04]  /*13a4e0*/  STL.64 [R1+0x2078], R18 ;  /* 0x0020781201007387 */ /* 0x0003e80000100a00 */
[----:B-1----:R-:W2:Y:S01]  /*13a4f0*/  LDL.LU R18, [R1+0x5d38] ;  /* 0x005d380001127983 */ /* 0x002ea20000300800 */
[----:B------:R-:W-:-:S03]  /*13a500*/  F2FP.SATFINITE.E4M3.F32.PACK_AB_MERGE_C R4, R26, R24, RZ ;  /* 0x000000181a04723e */ /* 0x000fc600048070ff */
[----:B------:R1:W-:Y:S04]  /*13a510*/  STL.64 [R1+0x5d30], R10 ;  /* 0x005d300a01007387 */ /* 0x0003e80000100a00 */
[----:B------:R-:W-:Y:S01]  /*13a520*/  STL [R1+0x2084], R4 ;  /* 0x0020840401007387 */ /* 0x000fe20000100800 */
[----:B-1----:R-:W-:-:S05]  /*13a530*/  IADD3 R10, P1, PT, R27, R14, RZ ;  /* 0x0000000e1b0a7210 */ /* 0x002fca0007f3e0ff */
[----:B------:R-:W-:Y:S01]  /*13a540*/  IMAD.X R11, R20, 0x1, R15, P1 ;  /* 0x00000001140b7824 */ /* 0x000fe200008e060f */
[----:B----4-:R-:W-:Y:S02]  /*13a550*/  F2FP.SATFINITE.E4M3.F32.PACK_AB_MERGE_C R0, R0, R16, RZ ;  /* 0x000000100000723e */ /* 0x010fe400048070ff */
[----:B--2---:R-:W-:-:S05]  /*13a560*/  F2FP.SATFINITE.E4M3.F32.PACK_AB_MERGE_C R3, R18, R22, RZ ;  /* 0x000000161203723e */ /* 0x004fca00048070ff */
[----:B------:R-:W-:Y:S04]  /*13a570*/  STL [R1+0x2088], R3 ;  /* 0x0020880301007387 */ /* 0x000fe80000100800 */
[----:B------:R-:W2:Y:S04]  /*13a580*/  LDL.LU R29, [R1+0x2044] ;  /* 0x00204400011d7983 */ /* 0x000ea80000300800 */
[----:B------:R-:W4:Y:S04]  /*13a590*/  LDL.LU R19, [R1+0x2048] ;  /* 0x0020480001137983 */ /* 0x000f280000300800 */
[----:B------:R-:W4:Y:S04]  /*13a5a0*/  LDL.LU R17, [R1+0x204c] ;  /* 0x00204c0001117983 */ /* 0x000f280000300800 */
[----:B------:R1:W-:Y:S04]  /*13a5b0*/  STL.64 [R1+0x2070], R10 ;  /* 0x0020700a01007387 */ /* 0x0003e80000100a00 */
[----:B------:R-:W2:Y:S04]  /*13a5c0*/  LDL.LU R21, [R1+0x2030] ;  /* 0x0020300001157983 */ /* 0x000ea80000300800 */
[----:B------:R-:W2:Y:S01]  /*13a5d0*/  LDL.LU R8, [R1+0x2034] ;  /* 0x0020340001087983 */ /* 0x000ea20000300800 */
[----:B-1----:R-:W-:-:S03]  /*13a5e0*/  F2FP.SATFINITE.E4M3.F32.PACK_AB_MERGE_C R10, R23, R2, RZ ;  /* 0x00000002170a723e */ /* 0x002fc600048070ff */
[----:B------:R-:W2:Y:S01]  /*13a5f0*/  LDL.LU R4, [R1+0x2038] ;  /* 0x0020380001047983 */ /* 0x000ea20000300800 */
[----:B------:R-:W-:-:S03]  /*13a600*/  IADD3 R2, P1, PT, R27, R12, RZ ;  /* 0x0000000c1b027210 */ /* 0x000fc60007f3e0ff */
[----:B------:R-:W2:Y:S02]  /*13a610*/  LDL.LU R18, [R1+0x203c] ;  /* 0x00203c0001127983 */ /* 0x000ea40000300800 */
[----:B------:R-:W-:Y:S02]  /*13a620*/  IMAD.X R3, R20, 0x1, R13, P1 ;  /* 0x0000000114037824 */ /* 0x000fe400008e060d */
[----:B------:R-:W-:Y:S04]  /*13a630*/  STL [R1+0x2080], R10 ;  /* 0x0020800a01007387 */ /* 0x000fe80000100800 */
[----:B------:R3:W-:Y:S02]  /*13a640*/  STL.64 [R1+0x2060], R2 ;  /* 0x0020600201007387 */ /* 0x0007e40000100a00 */
[----:B---3--:R-:W-:-:S02]  /*13a650*/  F2FP.SATFINITE.E4M3.F32.PACK_AB_MERGE_C R2, R28, R5, RZ ;  /* 0x000000051c02723e */ /* 0x008fc400048070ff */
[----:B------:R-:W3:Y:S04]  /*13a660*/  LDL.LU R5, [R1+0x2020] ;  /* 0x0020200001057983 */ /* 0x000ee80000300800 */
[----:B------:R-:W3:Y:S04]  /*13a670*/  LDL.LU R28, [R1+0x2024] ;  /* 0x00202400011c7983 */ /* 0x000ee80000300800 */
[----:B------:R1:W-:Y:S04]  /*13a680*/  STL [R1+0x206c], R2 ;  /* 0x00206c0201007387 */ /* 0x0003e80000100800 */
[----:B------:R-:W2:Y:S04]  /*13a690*/  LDL.LU R20, [R1+0x2028] ;  /* 0x0020280001147983 */ /* 0x000ea80000300800 */
[----:B------:R-:W2:Y:S04]  /*13a6a0*/  LDL.LU R24, [R1+0x202c] ;  /* 0x00202c0001187983 */ /* 0x000ea80000300800 */
[----:B------:R-:W-:Y:S04]  /*13a6b0*/  STL [R1+0x2068], R0 ;  /* 0x0020680001007387 */ /* 0x000fe80000100800 */
[----:B------:R-:W2:Y:S04]  /*13a6c0*/  LDL.LU R26, [R1+0x2010] ;  /* 0x00201000011a7983 */ /* 0x000ea80000300800 */
[----:B------:R-:W2:Y:S04]  /*13a6d0*/  LDL.LU R22, [R1+0x2014] ;  /* 0x0020140001167983 */ /* 0x000ea80000300800 */
[----:B------:R-:W2:Y:S01]  /*13a6e0*/  LDL.LU R16, [R1+0x2018] ;  /* 0x0020180001107983 */ /* 0x000ea20000300800 */
[----:B0-----:R-:W-:Y:S01]  /*13a6f0*/  VIADD R27, R27, UR6 ;  /* 0x000000061b1b7c36 */ /* 0x001fe20008000000 */
[----:B-1----:R-:W-:Y:S01]  /*13a700*/  F2FP.SATFINITE.E4M3.F32.PACK_AB_MERGE_C R2, R25, R7, RZ ;  /* 0x000000071902723e */ /* 0x002fe200048070ff */
[----:B------:R-:W0:Y:S03]  /*13a710*/  LDCU UR6, c[0x0][0x3b8] ;  /* 0x00007700ff0677ac */ /* 0x000e260008000800 */
[----:B------:R-:W-:-:S02]  /*13a720*/  SHF.R.S32.HI R3, RZ, 0x1f, R27 ;  /* 0x0000001fff037819 */ /* 0x000fc4000001141b */
[----:B------:R-:W-:-:S05]  /*13a730*/  IADD3 R10, P1, PT, R27, R6, RZ ;  /* 0x000000061b0a7210 */ /* 0x000fca0007f3e0ff */
[----:B------:R-:W-:Y:S01]  /*13a740*/  IMAD.X R11, R3, 0x1, R9, P1 ;  /* 0x00000001030b7824 */ /* 0x000fe200008e0609 */
[----:B--2---:R1:W-:Y:S04]  /*13a750*/  STL [R1+0x5d2c], R16 ;  /* 0x005d2c1001007387 */ /* 0x0043e80000100800 */
[----:B-1----:R-:W2:Y:S04]  /*13a760*/  LDL.LU R16, [R1+0x2040] ;  /* 0x0020400001107983 */ /* 0x002ea80000300800 */
[----:B------:R-:W2:Y:S04]  /*13a770*/  LDL.LU R0, [R1+0x201c] ;  /* 0x00201c0001007983 */ /* 0x000ea80000300800 */
[----:B------:R-:W-:Y:S04]  /*13a780*/  STL [R1+0x205c], R2 ;  /* 0x00205c0201007387 */ /* 0x000fe80000100800 */
[----:B------:R1:W-:Y:S04]  /*13a790*/  STL.64 [R1+0x2050], R10 ;  /* 0x0020500a01007387 */ /* 0x0003e80000100a00 */
[----:B-1----:R-:W2:Y:S04]  /*13a7a0*/  LDL.LU.64 R10, [R1+0x5d30] ;  /* 0x005d3000010a7983 */ /* 0x002ea80000300a00 */
[----:B------:R-:W2:Y:S04]  /*13a7b0*/  LDL.LU R2, [R1+0x2000] ;  /* 0x0020000001027983 */ /* 0x000ea80000300800 */
[----:B------:R-:W2:Y:S01]  /*13a7c0*/  LDL.LU R23, [R1+0x2004] ;  /* 0x0020040001177983 */ /* 0x000ea20000300800 */
[----:B----4-:R-:W-:-:S02]  /*13a7d0*/  F2FP.SATFINITE.E4M3.F32.PACK_AB_MERGE_C R19, R17, R19, RZ ;  /* 0x000000131113723e */ /* 0x010fc400048070ff */
[----:B------:R-:W-:Y:S02]  /*13a7e0*/  F2FP.SATFINITE.E4M3.F32.PACK_AB_MERGE_C R8, R8, R21, RZ ;  /* 0x000000150808723e */ /* 0x000fe400048070ff */
[----:B------:R-:W-:Y:S01]  /*13a7f0*/  F2FP.SATFINITE.E4M3.F32.PACK_AB_MERGE_C R4, R18, R4, RZ ;  /* 0x000000041204723e */ /* 0x000fe200048070ff */
[----:B--2---:R1:W-:Y:S04]  /*13a800*/  STL [R1+0x5d28], R23 ;  /* 0x005d281701007387 */ /* 0x0043e80000100800 */
[----:B------:R-:W2:Y:S04]  /*13a810*/  LDL.LU R7, [R1+0x2008] ;  /* 0x0020080001077983 */ /* 0x000ea80000300800 */
[----:B------:R-:W2:Y:S01]  /*13a820*/  LDL.LU R25, [R1+0x200c] ;  /* 0x00200c0001197983 */ /* 0x000ea20000300800 */
[----:B-1----:R-:W-:-:S02]  /*13a830*/  F2FP.SATFINITE.E4M3.F32.PACK_AB_MERGE_C R23, R29, R16, RZ ;  /* 0x000000101d17723e */ /* 0x002fc400048070ff */
[----:B------:R-:W-:-:S03]  /*13a840*/  IADD3 R16, P1, PT, R27, R10, RZ ;  /* 0x0000000a1b107210 */ /* 0x000fc60007f3e0ff */
[----:B------:R-:W-:Y:S02]  /*13a850*/  STL [R1+0x2058], R23 ;  /* 0x0020581701007387 */ /* 0x000fe40000100800 */
[----:B------:R-:W-:Y:S02]  /*13a860*/  IMAD.X R17, R3, 0x1, R11, P1 ;  /* 0x0000000103117824 */ /* 0x000fe400008e060b */
[----:B------:R-:W-:Y:S04]  /*13a870*/  STL [R1+0x204c], R19 ;  /* 0x00204c1301007387 */ /* 0x000fe80000100800 */
[----:B------:R-:W4:Y:S04]  /*13a880*/  LDL.LU R21, [R1+0x1ff0] ;  /* 0x001ff00001157983 */ /* 0x000f280000300800 */
[----:B------:R1:W-:Y:S04]  /*13a890*/  STL.64 [R1+0x2040], R16 ;  /* 0x0020401001007387 */ /* 0x0003e80000100a00 */
[----:B------:R0:W-:Y:S04]  /*13a8a0*/  STL [R1+0x2048], R8 ;  /* 0x0020480801007387 */ /* 0x0001e80000100800 */
[----:B------:R-:W4:Y:S01]  /*13a8b0*/  LDL.LU R18, [R1+0x1ff4] ;  /* 0x001ff40001127983 */ /* 0x000f220000300800 */
[----:B-1----:R-:W-:-:S03]  /*13a8c0*/  IADD3 R16, P1, PT, R27, R14, RZ ;  /* 0x0000000e1b107210 */ /* 0x002fc60007f3e0ff */
[----:B------:R1:W-:Y:S02]  /*13a8d0*/  STL [R1+0x203c], R4 ;  /* 0x00203c0401007387 */ /* 0x0003e40000100800 */
[----:B------:R-:W-:Y:S02]  /*13a8e0*/  IMAD.X R17, R3, 0x1, R15, P1 ;  /* 0x0000000103117824 */ /* 0x000fe400008e060f */
[----:B0-----:R-:W2:Y:S04]  /*13a8f0*/  LDL.LU R8, [R1+0x1ff8] ;  /* 0x001ff80001087983 */ /* 0x001ea80000300800 */
[----:B-1----:R-:W2:Y:S04]  /*13a900*/  LDL.LU R4, [R1+0x1ffc] ;  /* 0x001ffc0001047983 */ /* 0x002ea80000300800 */
[----:B------:R3:W-:Y:S02]  /*13a910*/  STL.64 [R1+0x2030], R16 ;  /* 0x0020301001007387 */ /* 0x0007e40000100a00 */
[----:B---3--:R-:W-:-:S02]  /*13a920*/  F2FP.SATFINITE.E4M3.F32.PACK_AB_MERGE_C R16, R28, R5, RZ ;  /* 0x000000051c10723e */ /* 0x008fc400048070ff */
[----:B------:R-:W3:Y:S04]  /*13a930*/  LDL.LU R5, [R1+0x1fe0] ;  /* 0x001fe00001057983 */ /* 0x000ee80000300800 */
[----:B------:R-:W3:Y:S04]  /*13a940*/  LDL.LU R28, [R1+0x1fe4] ;  /* 0x001fe400011c7983 */ /* 0x000ee80000300800 */
[----:B------:R0:W-:Y:S02]  /*13a950*/  STL [R1+0x2038], R16 ;  /* 0x0020381001007387 */ /* 0x0001e40000100800 */
[----:B0-----:R-:W-:-:S05]  /*13a960*/  IADD3 R16, P1, PT, R27, R12, RZ ;  /* 0x0000000c1b107210 */ /* 0x001fca0007f3e0ff */
[----:B------:R-:W-:-:S05]  /*13a970*/  IMAD.X R17, R3, 0x1, R13, P1 ;  /* 0x0000000103117824 */ /* 0x000fca00008e060d */
[----:B------:R0:W-:Y:S04]  /*13a980*/  STL.64 [R1+0x2020], R16 ;  /* 0x0020201001007387 */ /* 0x0001e80000100a00 */
[----:B0-----:R-:W2:Y:S01]  /*13a990*/  LDL.LU R16, [R1+0x5d2c] ;  /* 0x005d2c0001107983 */ /* 0x001ea20000300800 */
[----:B------:R-:W-:Y:S01]  /*13a9a0*/  F2FP.SATFINITE.E4M3.F32.PACK_AB_MERGE_C R17, R24, R20, RZ ;  /* 0x000000141811723e */ /* 0x000fe200048070ff */
[----:B------:R-:W-:Y:S01]  /*13a9b0*/  VIADD R27, R27, UR6 ;  /* 0x000000061b1b7c36 */ /* 0x000fe20008000000 */
[----:B------:R-:W-:Y:S01]  /*13a9c0*/  F2FP.SATFINITE.E4M3.F32.PACK_AB_MERGE_C R3, R22, R26, RZ ;  /* 0x0000001a1603723e */ /* 0x000fe200048070ff */
[----:B------:R-:W0:Y:S02]  /*13a9d0*/  LDCU UR6, c[0x0][0x3b8] ;  /* 0x00007700ff0677ac */ /* 0x000e240008000800 */
[----:B------:R-:W-:Y:S01]  /*13a9e0*/  STL [R1+0x2028], R17 ;  /* 0x0020281101007387 */ /* 0x000fe20000100800 */
[----:B------:R-:W-:-:S03]  /*13a9f0*/  IADD3 R22, P1, PT, R27, R6, RZ ;  /* 0x000000061b167210 */ /* 0x000fc60007f3e0ff */
[----:B------:R1:W-:Y:S04]  /*13aa00*/  STL [R1+0x7e4], R3 ;  /* 0x0007e40301007387 */ /* 0x0003e80000100800 */
[----:B------:R-:W3:Y:S04]  /*13aa10*/  LDL.LU R20, [R1+0x1fe8] ;  /* 0x001fe80001147983 */ /* 0x000ee80000300800 */
[----:B------:R-:W3:Y:S01]  /*13aa20*/  LDL.LU R24, [R1+0x1fec] ;  /* 0x001fec0001187983 */ /* 0x000ee20000300800 */
[----:B-1----:R-:W-:-:S05]  /*13aa30*/  SHF.R.S32.HI R3, RZ, 0x1f, R27 ;  /* 0x0000001fff037819 */ /* 0x002fca000001141b */
[----:B------:R-:W-:Y:S01]  /*13aa40*/  IMAD.X R23, R3, 0x1, R9, P1 ;  /* 0x0000000103177824 */ /* 0x000fe200008e0609 */
[----:B--2---:R-:W-:-:S05]  /*13aa50*/  F2FP.SATFINITE.E4M3.F32.PACK_AB_MERGE_C R0, R0, R16, RZ ;  /* 0x000000100000723e */ /* 0x004fca00048070ff */
[----:B------:R1:W-:Y:S04]  /*13aa60*/  STL [R1+0x7e0], R0 ;  /* 0x0007e00001007387 */ /* 0x0003e80000100800 */
[----:B------:R-:W2:Y:S04]  /*13aa70*/  LDL.LU R16, [R1+0x1fd0] ;  /* 0x001fd00001107983 */ /* 0x000ea80000300800 */
[----:B-1----:R-:W2:Y:S04]  /*13aa80*/  LDL.LU R0, [R1+0x1fd4] ;  /* 0x001fd40001007983 */ /* 0x002ea80000300800 */
[----:B------:R1:W-:Y:S04]  /*13aa90*/  STL.64 [R1+0x2010], R22 ;  /* 0x0020101601007387 */ /* 0x0003e80000100a00 */
[----:B-1----:R-:W2:Y:S01]  /*13aaa0*/  LDL.LU R23, [R1+0x5d28] ;  /* 0x005d280001177983 */ /* 0x002ea20000300800 */
[----:B------:R-:W-:-:S02]  /*13aab0*/  IADD3 R22, P1, PT, R27, R10, RZ ;  /* 0x0000000a1b167210 */ /* 0x000fc40007f3e0ff */
[----:B----4-:R-:W-:Y:S02]  /*13aac0*/  F2FP.SATFINITE.E4M3.F32.PACK_AB_MERGE_C R18, R18, R21, RZ ;  /* 0x000000151212723e */ /* 0x010fe400048070ff */
[----:B------:R-:W-:Y:S02]  /*13aad0*/  F2FP.SATFINITE.E4M3.F32.PACK_AB_MERGE_C R4, R4, R8, RZ ;  /* 0x000000080404723e */ /* 0x000fe400048070ff */
[----:B--2---:R-:W-:Y:S02]  /*13aae0*/  F2FP.SATFINITE.E4M3.F32.PACK_AB_MERGE_C R17, R23, R2, RZ ;  /* 0x000000021711723e */ /* 0x004fe400048070ff */
[----:B------:R-:W-:-:S03]  /*13aaf0*/  F2FP.SATFINITE.E4M3.F32.PACK_AB_MERGE_C R2, R25, R7, RZ ;  /* 0x000000071902723e */ /* 0x000fc600048070ff */
[----:B------:R-:W-:Y:S04]  /*13ab00*/  STL [R1+0x788], R17 ;  /* 0x0007881101007387 */ /* 0x000fe80000100800 */
[----:B------:R-:W-:Y:S04]  /*13ab10*/  STL [R1+0x78c], R2 ;  /* 0x00078c0201007387 */ /* 0x000fe80000100800 */
[----:B------:R-:W2:Y:S04]  /*13ab20*/  LDL.LU R26, [R1+0x1fd8] ;  /* 0x001fd800011a7983 */ /* 0x000ea80000300800 */
[----:B------:R-:W2:Y:S01]  /*13ab30*/  LDL.LU R25, [R1+0x1fdc] ;  /* 0x001fdc0001197983 */ /* 0x000ea20000300800 */
[----:B------:R-:W-:-:S05]  /*13ab40*/  IMAD.X R23, R3, 0x1, R11, P1 ;  /* 0x0000000103177824 */ /* 0x000fca00008e060b */
[----:B------:R1:W-:Y:S04]  /*13ab50*/  STL.64 [R1+0x2000], R22 ;  /* 0x0020001601007387 */ /* 0x0003e80000100a00 */
[----:B-1----:R-:W4:Y:S04]  /*13ab60*/  LDL.LU R22, [R1+0x1fc0] ;  /* 0x001fc00001167983 */ /* 0x002f280000300800 */
[----:B------:R-:W4:Y:S04]  /*13ab70*/  LDL.LU R2, [R1+0x1fc4] ;  /* 0x001fc40001027983 */ /* 0x000f280000300800 */
[----:B------:R-:W4:Y:S04]  /*13ab80*/  LDL.LU R23, [R1+0x1fc8] ;  /* 0x001fc80001177983 */ /* 0x000f280000300800 */
[----:B------:R-:W4:Y:S04]  /*13ab90*/  LDL.LU R7, [R1+0x1fcc] ;  /* 0x001fcc0001077983 */ /* 0x000f280000300800 */
[----:B------:R1:W-:Y:S04]  /*13aba0*/  STL [R1+0x59bc], R18 ;  /* 0x0059bc1201007387 */ /* 0x0003e80000100800 */
[----:B------:R0:W-:Y:S01]  /*13abb0*/  STL [R1+0x6f4], R4 ;  /* 0x0006f40401007387 */ /* 0x0001e20000100800 */
[----:B-1----:R-:W-:-:S05]  /*13abc0*/  IADD3 R18, P1, PT, R27, R14, RZ ;  /* 0x0000000e1b127210 */ /* 0x002fca0007f3e0ff */
[----:B------:R-:W-:Y:S01]  /*13abd0*/  IMAD.X R19, R3, 0x1, R15, P1 ;  /* 0x0000000103137824 */ /* 0x000fe200008e060f */
[----:B0-----:R-:W-:Y:S02]  /*13abe0*/  IADD3 R4, P1, PT, R27, R12, RZ ;  /* 0x0000000c1b047210 */ /* 0x001fe40007f3e0ff */
[----:B---3--:R-:W-:Y:S01]  /*13abf0*/  F2FP.SATFINITE.E4M3.F32.PACK_AB_MERGE_C R8, R28, R5, RZ ;  /* 0x000000051c08723e */ /* 0x008fe200048070ff */
[----:B------:R0:W-:Y:S02]  /*13ac00*/  STL.64 [R1+0x5d20], R14 ;  /* 0x005d200e01007387 */ /* 0x0001e40000100a00 */
[----:B------:R-:W-:Y:S02]  /*13ac10*/  IMAD.X R5, R3, 0x1, R13, P1 ;  /* 0x0000000103057824 */ /* 0x000fe400008e060d */
[----:B------:R-:W-:Y:S04]  /*13ac20*/  STL.64 [R1+0x1ff0], R18 ;  /* 0x001ff01201007387 */ /* 0x000fe80000100a00 */
[----:B------:R-:W-:Y:S01]  /*13ac30*/  STL [R1+0x628], R8 ;  /* 0x0006280801007387 */ /* 0x000fe20000100800 */
[----:B------:R-:W-:Y:S01]  /*13ac40*/  VIADD R27, R27, UR6 ;  /* 0x000000061b1b7c36 */ /* 0x000fe20008000000 */
[----:B------:R-:W-:Y:S01]  /*13ac50*/  F2FP.SATFINITE.E4M3.F32.PACK_AB_MERGE_C R3, R24, R20, RZ ;  /* 0x000000141803723e */ /* 0x000fe200048070ff */
[----:B------:R-:W1:Y:S01]  /*13ac60*/  LDCU UR6, c[0x0][0x3b8] ;  /* 0x00007700ff0677ac */ /* 0x000e620008000800 */
[----:B------:R3:W-:Y:S01]  /*13ac70*/  STL.64 [R1+0x1fe0], R4 ;  /* 0x001fe00401007387 */ /* 0x0007e20000100a00 */
[----:B------:R-:W-:-:S02]  /*13ac80*/  F2FP.SATFINITE.E4M3.F32.PACK_AB_MERGE_C R0, R0, R16, RZ ;  /* 0x000000100000723e */ /* 0x000fc400048070ff */
[----:B0-----:R-:W-:Y:S01]  /*13ac90*/  IADD3 R14, P1, PT, R27, R6, RZ ;  /* 0x000000061b0e7210 */ /* 0x001fe20007f3e0ff */
[----:B---3--:R-:W3:Y:S04]  /*13aca0*/  LDL.LU R5, [R1+0x1fb4] ;  /* 0x001fb40001057983 */ /* 0x008ee80000300800 */
[----:B------:R-:W3:Y:S04]  /*13acb0*/  LDL.LU R18, [R1+0x1fb8] ;  /* 0x001fb80001127983 */ /* 0x000ee80000300800 */
[----:B------:R-:W3:Y:S04]  /*13acc0*/  LDL.LU R29, [R1+0x1fbc] ;  /* 0x001fbc00011d7983 */ /* 0x000ee80000300800 */
[----:B------:R0:W-:Y:S04]  /*13acd0*/  STL.64 [R1+0x5d18], R12 ;  /* 0x005d180c01007387 */ /* 0x0001e80000100a00 */
[----:B0-----:R-:W3:Y:S04]  /*13ace0*/  LDL.LU R13, [R1+0x1fb0] ;  /* 0x001fb000010d7983 */ /* 0x001ee80000300800 */
[----:B------:R-:W3:Y:S04]  /*13acf0*/  LDL.LU R19, [R1+0x1fa0] ;  /* 0x001fa00001137983 */ /* 0x000ee80000300800 */
[----:B------:R-:W3:Y:S04]  /*13ad00*/  LDL.LU R28, [R1+0x1fa4] ;  /* 0x001fa400011c7983 */ /* 0x000ee80000300800 */
[----:B------:R-:W3:Y:S04]  /*13ad10*/  LDL.LU R17, [R1+0x1fa8] ;  /* 0x001fa80001117983 */ /* 0x000ee80000300800 */
[----:B------:R0:W-:Y:S04]  /*13ad20*/  STL [R1+0x648], R3 ;  /* 0x0006480301007387 */ /* 0x0001e80000100800 */
[----:B------:R-:W3:Y:S04]  /*13ad30*/  LDL.LU R21, [R1+0x1fac] ;  /* 0x001fac0001157983 */ /* 0x000ee80000300800 */
[----:B------:R1:W-:Y:S04]  /*13ad40*/  STL [R1+0x5d0], R0 ;  /* 0x0005d00001007387 */ /* 0x0003e80000100800 */
[----:B------:R-:W3:Y:S04]  /*13ad50*/  LDL.LU R8, [R1+0x1f90] ;  /* 0x001f900001087983 */ /* 0x000ee80000300800 */
[----:B0-----:R-:W3:Y:S04]  /*13ad60*/  LDL.LU R3, [R1+0x1f94] ;  /* 0x001f940001037983 */ /* 0x001ee80000300800 */
[----:B------:R-:W3:Y:S04]  /*13ad70*/  LDL.LU R16, [R1+0x1f98] ;  /* 0x001f980001107983 */ /* 0x000ee80000300800 */
[----:B-1----:R-:W3:Y:S01]  /*13ad80*/  LDL.LU R0, [R1+0x1f9c] ;  /* 0x001f9c0001007983 */ /* 0x002ee20000300800 */
[----:B--2---:R-:W-:-:S02]  /*13ad90*/  F2FP.SATFINITE.E4M3.F32.PACK_AB_MERGE_C R4, R25, R26, RZ ;  /* 0x0000001a1904723e */ /* 0x004fc400048070ff */
[----:B------:R-:W-:-:S05]  /*13ada0*/  SHF.R.S32.HI R25, RZ, 0x1f, R27 ;  /* 0x0000001fff197819 */ /* 0x000fca000001141b */
[----:B------:R-:W-:Y:S01]  /*13adb0*/  IMAD.X R15, R25, 0x1, R9, P1 ;  /* 0x00000001190f7824 */ /* 0x000fe200008e0609 */
[----:B------:R0:W-:Y:S04]  /*13adc0*/  STL [R1+0x5dc], R4 ;  /* 0x0005dc0401007387 */ /* 0x0001e80000100800 */
[----:B0-----:R-:W2:Y:S04]  /*13add0*/  LDL.LU R4, [R1+0x1f80] ;  /* 0x001f800001047983 */ /* 0x001ea80000300800 */
[----:B------:R0:W-:Y:S01]  /*13ade0*/  STL.64 [R1+0x1fd0], R14 ;  /* 0x001fd00e01007387 */ /* 0x0001e20000100a00 */
[----:B----4-:R-:W-:-:S02]  /*13adf0*/  F2FP.SATFINITE.E4M3.F32.PACK_AB_MERGE_C R12, R2, R22, RZ ;  /* 0x00000016020c723e */ /* 0x010fc400048070ff */
[----:B------:R-:W-:Y:S02]  /*13ae00*/  F2FP.SATFINITE.E4M3.F32.PACK_AB_MERGE_C R2, R7, R23, RZ ;  /* 0x000000170702723e */ /* 0x000fe400048070ff */
[----:B0-----:R-:W-:Y:S01]  /*13ae10*/  IADD3 R14, P1, PT, R27, R10, RZ ;  /* 0x0000000a1b0e7210 */ /* 0x001fe20007f3e0ff */
[----:B------:R-:W-:Y:S04]  /*13ae20*/  STL [R1+0x540], R12 ;  /* 0x0005400c01007387 */ /* 0x000fe80000100800 */
[----:B------:R-:W-:Y:S01]  /*13ae30*/  IMAD.X R15, R25, 0x1, R11, P1 ;  /* 0x00000001190f7824 */ /* 0x000fe200008e060b */
[----:B------:R-:W2:Y:S04]  /*13ae40*/  LDL.LU R20, [R1+0x1f84] ;  /* 0x001f840001147983 */ /* 0x000ea80000300800 */
[----:B------:R0:W-:Y:S04]  /*13ae50*/  STL [R1+0x57c], R2 ;  /* 0x00057c0201007387 */ /* 0x0001e80000100800 */
[----:B0-----:R-:W4:Y:S04]  /*13ae60*/  LDL.LU R2, [R1+0x1f88] ;  /* 0x001f880001027983 */ /* 0x001f280000300800 */
[----:B------:R-:W4:Y:S04]  /*13ae70*/  LDL.LU R23, [R1+0x1f8c] ;  /* 0x001f8c0001177983 */ /* 0x000f280000300800 */
[----:B------:R0:W-:Y:S04]  /*13ae80*/  STL.64 [R1+0x1fc0], R14 ;  /* 0x001fc00e01007387 */ /* 0x0001e80000100a00 */
[----:B0-----:R-:W2:Y:S04]  /*13ae90*/  LDL.LU.64 R14, [R1+0x5d20] ;  /* 0x005d2000010e7983 */ /* 0x001ea80000300a00 */
[----:B------:R-:W4:Y:S04]  /*13aea0*/  LDL.LU R24, [R1+0x1f70] ;  /* 0x001f700001187983 */ /* 0x000f280000300800 */
[----:B------:R-:W4:Y:S04]  /*13aeb0*/  LDL.LU R26, [R1+0x1f74] ;  /* 0x001f7400011a7983 */ /* 0x000f280000300800 */
[----:B------:R-:W4:Y:S04]  /*13aec0*/  LDL.LU R22, [R1+0x1f78] ;  /* 0x001f780001167983 */ /* 0x000f280000300800 */
[----:B------:R-:W4:Y:S01]  /*13aed0*/  LDL.LU R7, [R1+0x1f7c] ;  /* 0x001f7c0001077983 */ /* 0x000f220000300800 */
[----:B---3--:R-:W-:-:S05]  /*13aee0*/  F2FP.SATFINITE.E4M3.F32.PACK_AB_MERGE_C R5, R5, R13, RZ ;  /* 0x0000000d0505723e */ /* 0x008fca00048070ff */
[----:B------:R0:W-:Y:S02]  /*13aef0*/  STL [R1+0x5a08], R5 ;  /* 0x005a080501007387 */ /* 0x0001e40000100800 */
[----:B0-----:R-:W-:-:S05]  /*13af00*/  F2FP.SATFINITE.E4M3.F32.PACK_AB_MERGE_C R5, R29, R18, RZ ;  /* 0x000000121d05723e */ /* 0x001fca00048070ff */
[----:B------:R-:W-:Y:S01]  /*13af10*/  STL [R1+0x4f8], R5 ;  /* 0x0004f80501007387 */ /* 0x000fe20000100800 */
[----:B--2---:R-:W-:-:S05]  /*13af20*/  IADD3 R12, P1, PT, R27, R14, RZ ;  /* 0x0000000e1b0c7210 */ /* 0x004fca0007f3e0ff */
[----:B------:R-:W-:-:S05]  /*13af30*/  IMAD.X R13, R25, 0x1, R15, P1 ;  /* 0x00000001190d7824 */ /* 0x000fca00008e060f */
[----:B------:R0:W-:Y:S04]  /*13af40*/  STL.64 [R1+0x1fb0], R12 ;  /* 0x001fb00c01007387 */ /* 0x0001e80000100a00 */
[----:B0-----:R-:W2:Y:S01]  /*13af50*/  LDL.LU.64 R12, [R1+0x5d18] ;  /* 0x005d1800010c7983 */ /* 0x001ea20000300a00 */
[----:B------:R-:W-:-:S05]  /*13af60*/  F2FP.SATFINITE.E4M3.F32.PACK_AB_MERGE_C R5, R28, R19, RZ ;  /* 0x000000131c05723e */ /* 0x000fca00048070ff */
[----:B------:R0:W-:Y:S04]  /*13af70*/  STL [R1+0x4b8], R5 ;  /* 0x0004b80501007387 */ /* 0x0001e80000100800 */
[----:B------:R-:W3:Y:S01]  /*13af80*/  LDL.LU R28, [R1+0x1f60] ;  /* 0x001f6000011c7983 */ /* 0x000ee20000300800 */
[----:B------:R-:W-:Y:S02]  /*13af90*/  F2FP.SATFINITE.E4M3.F32.PACK_AB_MERGE_C R0, R0, R16, RZ ;  /* 0x000000100000723e */ /* 0x000fe400048070ff */
[----:B0-----:R-:W-:Y:S02]  /*13afa0*/  F2FP.SATFINITE.E4M3.F32.PACK_AB_MERGE_C R5, R21, R17, RZ ;  /* 0x000000111505723e */ /* 0x001fe400048070ff */
[----:B------:R-:W-:Y:S02]  /*13afb0*/  F2FP.SATFINITE.E4M3.F32.PACK_AB_MERGE_C R3, R3, R8, RZ ;  /* 0x000000080303723e */ /* 0x000fe400048070ff */
[----:B--2---:R-:W-:-:S05]  /*13afc0*/  IADD3 R18, P1, PT, R27, R12, RZ ;  /* 0x0000000c1b127210 */ /* 0x004fca0007f3e0ff */
[----:B------:R-:W-:Y:S02]  /*13afd0*/  IMAD.X R19, R25, 0x1, R13, P1 ;  /* 0x0000000119137824 */ /* 0x000fe400008e060d */
[----:B------:R-:W3:Y:S01]  /*13afe0*/  LDL.LU R25, [R1+0x1f64] ;  /* 0x001f640001197983 */ /* 0x000ee20000300800 */
[----:B------:R-:W-:Y:S01]  /*13aff0*/  VIADD R27, R27, UR6 ;  /* 0x000000061b1b7c36 */ /* 0x000fe20008000000 */
[----:B------:R-:W0:Y:S02]  /*13b000*/  LDCU UR6, c[0x0][0x3b8] ;  /* 0x00007700ff0677ac */ /* 0x000e240008000800 */
[----:B------:R-:W-:Y:S02]  /*13b010*/  STL.64 [R1+0x1fa0], R18 ;  /* 0x001fa01201007387 */ /* 0x000fe40000100a00 */
[----:B------:R-:W-:Y:S02]  /*13b020*/  IADD3 R16, P1, PT, R27, R6, RZ ;  /* 0x000000061b107210 */ /* 0x000fe40007f3e0ff */
[----:B------:R1:W-:Y:S04]  /*13b030*/  STL [R1+0x4bc], R5 ;  /* 0x0004bc0501007387 */ /* 0x0003e80000100800 */
[----:B------:R2:W-:Y:S01]  /*13b040*/  STL [R1+0x3c0], R3 ;  /* 0x0003c00301007387 */ /* 0x0005e20000100800 */
[----:B-1----:R-:W-:-:S03]  /*13b050*/  SHF.R.S32.HI R5, RZ, 0x1f, R27 ;  /* 0x0000001fff057819 */ /* 0x002fc6000001141b */
[----:B------:R-:W-:Y:S02]  /*13b060*/  STL [R1+0x3bc], R0 ;  /* 0x0003bc0001007387 */ /* 0x000fe40000100800 */
[----:B------:R-:W-:Y:S02]  /*13b070*/  IMAD.X R17, R5, 0x1, R9, P1 ;  /* 0x0000000105117824 */ /* 0x000fe400008e0609 */
[----:B------:R1:W-:Y:S01]  /*13b080*/  STL [R1+0x5d10], R6 ;  /* 0x005d100601007387 */ /* 0x0003e20000100800 */
[----:B------:R-:W-:-:S03]  /*13b090*/  IADD3 R18, P1, PT, R27, R10, RZ ;  /* 0x0000000a1b127210 */ /* 0x000fc60007f3e0ff */
[----:B------:R-:W3:Y:S04]  /*13b0a0*/  LDL.LU R8, [R1+0x1f68] ;  /* 0x001f680001087983 */ /* 0x000ee80000300800 */
[----:B--2---:R-:W2:Y:S01]  /*13b0b0*/  LDL.LU R3, [R1+0x1f6c] ;  /* 0x001f6c0001037983 */ /* 0x004ea20000300800 */
[----:B-1----:R-:W-:-:S03]  /*13b0c0*/  F2FP.SATFINITE.E4M3.F32.PACK_AB_MERGE_C R6, R20, R4, RZ ;  /* 0x000000041406723e */ /* 0x002fc600048070ff */
[----:B------:R1:W-:Y:S01]  /*13b0d0*/  STL.64 [R1+0x1f90], R16 ;  /* 0x001f901001007387 */ /* 0x0003e20000100a00 */
[----:B----4-:R-:W-:Y:S01]  /*13b0e0*/  F2FP.SATFINITE.E4M3.F32.PACK_AB_MERGE_C R4, R23, R2, RZ ;  /* 0x000000021704723e */ /* 0x010fe200048070ff */
[----:B------:R-:W-:Y:S02]  /*13b0f0*/  IMAD.X R19, R5, 0x1, R11, P1 ;  /* 0x0000000105137824 */ /* 0x000fe400008e060b */
[----:B-1----:R-:W4:Y:S04]  /*13b100*/  LDL.LU R16, [R1+0x1f50] ;  /* 0x001f500001107983 */ /* 0x002f280000300800 */
[----:B------:R-:W4:Y:S04]  /*13b110*/  LDL.LU R0, [R1+0x1f54] ;  /* 0x001f540001007983 */ /* 0x000f280000300800 */
[----:B------:R-:W4:Y:S04]  /*13b120*/  LDL.LU R2, [R1+0x1f58] ;  /* 0x001f580001027983 */ /* 0x000f280000300800 */
[----:B------:R1:W-:Y:S04]  /*13b130*/  STL [R1+0x3b4], R6 ;  /* 0x0003b40601007387 */ /* 0x0003e80000100800 */
[----:B------:R-:W4:Y:S04]  /*13b140*/  LDL.LU R23, [R1+0x1f5c] ;  /* 0x001f5c0001177983 */ /* 0x000f280000300800 */
[----:B------:R0:W-:Y:S01]  /*13b150*/  STL [R1+0x3b0], R4 ;  /* 0x0003b00401007387 */ /* 0x0001e20000100800 */
[----:B-1----:R-:W-:-:S03]  /*13b160*/  F2FP.SATFINITE.E4M3.F32.PACK_AB_MERGE_C R6, R7, R22, RZ ;  /* 0x000000160706723e */ /* 0x002fc600048070ff */
[----:B------:R1:W-:Y:S01]  /*13b170*/  STL.64 [R1+0x1f80], R18 ;  /* 0x001f801201007387 */ /* 0x0003e20000100a00 */
[----:B0-----:R-:W-:-:S03]  /*13b180*/  F2FP.SATFINITE.E4M3.F32.PACK_AB_MERGE_C R4, R26, R24, RZ ;  /* 0x000000181a04723e */ /* 0x001fc600048070ff */
[----:B-1----:R-:W4:Y:S04]  /*13b190*/  LDL.LU R18, [R1+0x1f44] ;  /* 0x001f440001127983 */ /* 0x002f280000300800 */
[----:B------:R0:W-:Y:S04]  /*13b1a0*/  STL [R1+0x3a8], R4 ;  /* 0x0003a80401007387 */ /* 0x0001e80000100800 */
[----:B0-----:R-:W4:Y:S04]  /*13b1b0*/  LDL.LU R4, [R1+0x1f48] ;  /* 0x001f480001047983 */ /* 0x001f280000300800 */
[----:B------:R0:W-:Y:S04]  /*13b1c0*/  STL [R1+0x3ac], R6 ;  /* 0x0003ac0601007387 */ /* 0x0001e80000100800 */
[----:B------:R-:W4:Y:S04]  /*13b1d0*/  LDL.LU R20, [R1+0x1f4c] ;  /* 0x001f4c0001147983 */ /* 0x000f280000300800 */
[----:B------:R-:W4:Y:S01]  /*13b1e0*/  LDL.LU R24, [R1+0x1f30] ;  /* 0x001f300001187983 */ /* 0x000f220000300800 */
[----:B0-----:R-:W-:-:S03]  /*13b1f0*/  IADD3 R6, P1, PT, R27, R14, RZ ;  /* 0x0000000e1b067210 */ /* 0x001fc60007f3e0ff */
[----:B------:R-:W4:Y:S02]  /*13b200*/  LDL.LU R26, [R1+0x1f34] ;  /* 0x001f3400011a7983 */ /* 0x000f240000300800 */
[----:B------:R-:W-:Y:S02]  /*13b210*/  IMAD.X R7, R5, 0x1, R15, P1 ;  /* 0x0000000105077824 */ /* 0x000fe400008e060f */
[----:B------:R0:W-:Y:S04]  /*13b220*/  STL.64 [R1+0x5d08], R14 ;  /* 0x005d080e01007387 */ /* 0x0001e80000100a00 */
[----:B0-----:R-:W4:Y:S04]  /*13b230*/  LDL.LU R15, [R1+0x1f40] ;  /* 0x001f4000010f7983 */ /* 0x001f280000300800 */
[----:B------:R3:W-:Y:S04]  /*13b240*/  STL.64 [R1+0x1f70], R6 ;  /* 0x001f700601007387 */ /* 0x0007e80000100a00 */
[----:B------:R-:W4:Y:S04]  /*13b250*/  LDL.LU R29, [R1+0x1f38] ;  /* 0x001f3800011d7983 */ /* 0x000f280000300800 */
[----:B------:R-:W4:Y:S01]  /*13b260*/  LDL.LU R19, [R1+0x1f3c] ;  /* 0x001f3c0001137983 */ /* 0x000f220000300800 */
[----:B---3--:R-:W-:-:S05]  /*13b270*/  F2FP.SATFINITE.E4M3.F32.PACK_AB_MERGE_C R6, R25, R28, RZ ;  /* 0x0000001c1906723e */ /* 0x008fca00048070ff */
[----:B------:R0:W-:Y:S02]  /*13b280*/  STL [R1+0x398], R6 ;  /* 0x0003980601007387 */ /* 0x0001e40000100800 */
[----:B0-----:R-:W-:-:S05]  /*13b290*/  IADD3 R6, P1, PT, R27, R12, RZ ;  /* 0x0000000c1b067210 */ /* 0x001fca0007f3e0ff */
[----:B------:R-:W-:-:S05]  /*13b2a0*/  IMAD.X R7, R5, 0x1, R13, P1 ;  /* 0x0000000105077824 */ /* 0x000fca00008e060d */
[----:B------:R0:W-:Y:S04]  /*13b2b0*/  STL.64 [R1+0x1f60], R6 ;  /* 0x001f600601007387 */ /* 0x0001e80000100a00 */
[----:B0-----:R-:W3:Y:S01]  /*13b2c0*/  LDL.LU R6, [R1+0x5d10] ;  /* 0x005d100001067983 */ /* 0x001ee20000300800 */
[----:B--2---:R-:W-:-:S03]  /*13b2d0*/  F2FP.SATFINITE.E4M3.F32.PACK_AB_MERGE_C R5, R3, R8, RZ ;  /* 0x000000080305723e */ /* 0x004fc600048070ff */
[----:B------:R-:W2:Y:S01]  /*13b2e0*/  LDL.LU R17, [R1+0x1f20] ;  /* 0x001f200001117983 */ /* 0x000ea20000300800 */
[----:B------:R-:W-:Y:S01]  /*13b2f0*/  VIADD R27, R27, UR6 ;  /* 0x000000061b1b7c36 */ /* 0x000fe20008000000 */
[----:B------:R-:W0:Y:S02]  /*13b300*/  LDCU UR6, c[0x0][0x3b8] ;  /* 0x00007700ff0677ac */ /* 0x000e240008000800 */
[----:B------:R-:W2:Y:S04]  /*13b310*/  LDL.LU R21, [R1+0x1f24] ;  /* 0x001f240001157983 */ /* 0x000ea80000300800 */
[----:B------:R-:W2:Y:S04]  /*13b320*/  LDL.LU R22, [R1+0x1f28] ;  /* 0x001f280001167983 */ /* 0x000ea80000300800 */
[----:B------:R-:W2:Y:S01]  /*13b330*/  LDL.LU R7, [R1+0x1f2c] ;  /* 0x001f2c0001077983 */ /* 0x000ea20000300800 */
[----:B----4-:R-:W-:-:S03]  /*13b340*/  F2FP.SATFINITE.E4M3.F32.PACK_AB_MERGE_C R3, R0, R16, RZ ;  /* 0x000000100003723e */ /* 0x010fc600048070ff */
[----:B------:R-:W4:Y:S04]  /*13b350*/  LDL.LU R28, [R1+0x1f10] ;  /* 0x001f1000011c7983 */ /* 0x000f280000300800 */
[----:B------:R-:W4:Y:S01]  /*13b360*/  LDL.LU R25, [R1+0x1f14] ;  /* 0x001f140001197983 */ /* 0x000f220000300800 */
[----:B------:R-:W-:-:S03]  /*13b370*/  F2FP.SATFINITE.E4M3.F32.PACK_AB_MERGE_C R8, R23, R2, RZ ;  /* 0x000000021708723e */ /* 0x000fc600048070ff */
[----:B------:R-:W2:Y:S04]  /*13b380*/  LDL.LU R16, [R1+0x1f18] ;  /* 0x001f180001107983 */ /* 0x000ea80000300800 */
[----:B------:R1:W-:Y:S04]  /*13b390*/  STL [R1+0x39c], R5 ;  /* 0x00039c0501007387 */ /* 0x0003e80000100800 */
[----:B------:R-:W2:Y:S01]  /*13b3a0*/  LDL.LU R0, [R1+0x1f1c] ;  /* 0x001f1c0001007983 */ /* 0x000ea20000300800 */
[----:B-1----:R-:W-:-:S03]  /*13b3b0*/  SHF.R.S32.HI R5, RZ, 0x1f, R27 ;  /* 0x0000001fff057819 */ /* 0x002fc6000001141b */
[----:B------:R-:W-:Y:S04]  /*13b3c0*/  STL [R1+0x280], R3 ;  /* 0x0002800301007387 */ /* 0x000fe80000100800 */
[----:B------:R1:W-:Y:S04]  /*13b3d0*/  STL [R1+0x284], R8 ;  /* 0x0002840801007387 */ /* 0x0003e80000100800 */
[----:B-1----:R-:W2:Y:S01]  /*13b3e0*/  LDL.LU R8, [R1+0x1f00] ;  /* 0x001f000001087983 */ /* 0x002ea20000300800 */
[----:B------:R-:W-:Y:S02]  /*13b3f0*/  F2FP.SATFINITE.E4M3.F32.PACK_AB_MERGE_C R4, R20, R4, RZ ;  /* 0x000000041404723e */ /* 0x000fe400048070ff */
[----:B------:R-:W-:-:S02]  /*13b400*/  F2FP.SATFINITE.E4M3.F32.PACK_AB_MERGE_C R18, R18, R15, RZ ;  /* 0x0000000f1212723e */ /* 0x000fc400048070ff */
[----:B---3--:R-:W-:-:S05]  /*13b410*/  IADD3 R2, P1, PT, R27, R6, RZ ;  /* 0x000000061b027210 */ /* 0x008fca0007f3e0ff */
[----:B------:R-:W-:Y:S01]  /*13b420*/  IMAD.X R3, R5, 0x1, R9, P1 ;  /* 0x0000000105037824 */ /* 0x000fe200008e0609 */
[----:B------:R-:W-:-:S04]  /*13b430*/  IADD3 R14, P1, PT, R27, R10, RZ ;  /* 0x0000000a1b0e7210 */ /* 0x000fc80007f3e0ff */
[----:B------:R1:W-:Y:S01]  /*13b440*/  STL.64 [R1+0x1f50], R2 ;  /* 0x001f500201007387 */ /* 0x0003e20000100a00 */
[----:B------:R-:W-:-:S03]  /*13b450*/  IMAD.X R15, R5, 0x1, R11, P1 ;  /* 0x00000001050f7824 */ /* 0x000fc600008e060b */
[----:B-1----:R-:W3:Y:S04]  /*13b460*/  LDL.LU R3, [R1+0x1f04] ;  /* 0x001f040001037983 */ /* 0x002ee80000300800 */
[----:B------:R-:W3:Y:S04]  /*13b470*/  LDL.LU R2, [R1+0x1f08] ;  /* 0x001f080001027983 */ /* 0x000ee80000300800 */
[----:B------:R-:W3:Y:S04]  /*13b480*/  LDL.LU R23, [R1+0x1f0c] ;  /* 0x001f0c0001177983 */ /* 0x000ee80000300800 */
[----:B------:R-:W-:Y:S04]  /*13b490*/  STL [R1+0x264], R18 ;  /* 0x0002641201007387 */ /* 0x000fe80000100800 */
[----:B------:R-:W-:Y:S04]  /*13b4a0*/  STL [R1+0x268], R4 ;  /* 0x0002680401007387 */ /* 0x000fe80000100800 */
[----:B------:R1:W-:Y:S04]  /*13b4b0*/  STL.64 [R1+0x1f40], R14 ;  /* 0x001f400e01007387 */ /* 0x0003e80000100a00 */
[----:B-1----:R-:W3:Y:S01]  /*13b4c0*/  LDL.LU.64 R14, [R1+0x5d08] ;  /* 0x005d0800010e7983 */ /* 0x002ee20000300a00 */
[----:B------:R-:W-:-:S03]  /*13b4d0*/  F2FP.SATFINITE.E4M3.F32.PACK_AB_MERGE_C R18, R26, R24, RZ ;  /* 0x000000181a12723e */ /* 0x000fc600048070ff */
[----:B------:R-:W4:Y:S04]  /*13b4e0*/  LDL.LU R4, [R1+0x1ef0] ;  /* 0x001ef00001047983 */ /* 0x000f280000300800 */
[----:B------:R-:W4:Y:S04]  /*13b4f0*/  LDL.LU R20, [R1+0x1ef4] ;  /* 0x001ef40001147983 */ /* 0x000f280000300800 */
[----:B------:R3:W-:Y:S04]  /*13b500*/  STL [R1+0x244], R18 ;  /* 0x0002441201007387 */ /* 0x0007e80000100800 */
[----:B------:R-:W4:Y:S04]  /*13b510*/  LDL.LU R24, [R1+0x1ef8] ;  /* 0x001ef80001187983 */ /* 0x000f280000300800 */
[----:B------:R-:W4:Y:S01]  /*13b520*/  LDL.LU R26, [R1+0x1efc] ;  /* 0x001efc00011a7983 */ /* 0x000f220000300800 */
[----:B------:R-:W-:-:S05]  /*13b530*/  F2FP.SATFINITE.E4M3.F32.PACK_AB_MERGE_C R29, R19, R29, RZ ;  /* 0x0000001d131d723e */ /* 0x000fca00048070ff */
[----:B------:R-:W-:Y:S01]  /*13b540*/  STL [R1+0x248], R29 ;  /* 0x0002481d01007387 */ /* 0x000fe20000100800 */
[----:B--2---:R-:W-:Y:S02]  /*13b550*/  F2FP.SATFINITE.E4M3.F32.PACK_AB_MERGE_C R17, R21, R17, RZ ;  /* 0x000000111511723e */ /* 0x004fe400048070ff */
[----:B------:R-:W-:Y:S02]  /*13b560*/  F2FP.SATFINITE.E4M3.F32.PACK_AB_MERGE_C R7, R7, R22, RZ ;  /* 0x000000160707723e */ /* 0x000fe400048070ff */
[----:B------:R-:W-:Y:S02]  /*13b570*/  F2FP.SATFINITE.E4M3.F32.PACK_AB_MERGE_C R0, R0, R16, RZ ;  /* 0x000000100000723e */ /* 0x000fe400048070ff */
[----:B---3--:R-:W-:-:S05]  /*13b580*/  IADD3 R18, P1, PT, R27, R14, RZ ;  /* 0x0000000e1b127210 */ /* 0x008fca0007f3e0ff */
[----:B------:R-:W-:-:S05]  /*13b590*/  IMAD.X R19, R5, 0x1, R15, P1 ;  /* 0x0000000105137824 */ /* 0x000fca00008e060f */
[----:B------:R1:W-:Y:S02]  /*13b5a0*/  STL.64 [R1+0x1f30], R18 ;  /* 0x001f301201007387 */ /* 0x0003e40000100a00 */
[----:B-1----:R-:W-:Y:S02]  /*13b5b0*/  IADD3 R18, P1, PT, R27, R12, RZ ;  /* 0x0000000c1b127210 */ /* 0x002fe40007f3e0ff */
[----:B------:R-:W-:Y:S03]  /*13b5c0*/  STL [R1+0x224], R17 ;  /* 0x0002241101007387 */ /* 0x000fe60000100800 */
[----:B------:R-:W-:Y:S01]  /*13b5d0*/  IMAD.X R19, R5, 0x1, R13, P1 ;  /* 0x0000000105137824 */ /* 0x000fe200008e060d */
[----:B----4-:R-:W-:Y:S01]  /*13b5e0*/  F2FP.SATFINITE.E4M3.F32.PACK_AB_MERGE_C R5, R25, R28, RZ ;  /* 0x0000001c1905723e */ /* 0x010fe200048070ff */
[----:B0-----:R-:W-:Y:S01]  /*13b5f0*/  VIADD R27, R27, UR6 ;  /* 0x000000061b1b7c36 */ /* 0x001fe20008000000 */
[----:B------:R-:W-:Y:S01]  /*13b600*/  F2FP.SATFINITE.E4M3.F32.PACK_AB_MERGE_C R3, R3, R8, RZ ;  /* 0x000000080303723e */ /* 0x000fe200048070ff */
[----:B------:R-:W0:Y:S01]  /*13b610*/  LDCU UR6, c[0x0][0x3b8] ;  /* 0x00007700ff0677ac */ /* 0x000e220008000800 */
[----:B------:R1:W-:Y:S04]  /*13b620*/  STL.64 [R1+0x1f20], R18 ;  /* 0x001f201201007387 */ /* 0x0003e80000100a00 */
[----:B------:R-:W2:Y:S04]  /*13b630*/  LDL.LU R22, [R1+0x1ee0] ;  /* 0x001ee00001167983 */ /* 0x000ea80000300800 */
[----:B------:R3:W-:Y:S01]  /*13b640*/  STL [R1+0x228], R7 ;  /* 0x0002280701007387 */ /* 0x0007e20000100800 */
[----:B-1----:R-:W-:-:S03]  /*13b650*/  IADD3 R18, P1, PT, R27, R6, RZ ;  /* 0x000000061b127210 */ /* 0x002fc60007f3e0ff */
[----:B---3--:R-:W2:Y:S04]  /*13b660*/  LDL.LU R7, [R1+0x1ee4] ;  /* 0x001ee40001077983 */ /* 0x008ea80000300800 */
[----:B------:R1:W-:Y:S04]  /*13b670*/  STL [R1+0x1fc], R5 ;  /* 0x0001fc0501007387 */ /* 0x0003e80000100800 */
[----:B------:R-:W3:Y:S04]  /*13b680*/  LDL.LU R28, [R1+0x1ee8] ;  /* 0x001ee800011c7983 */ /* 0x000ee80000300800 */
[----:B------:R-:W3:Y:S01]  /*13b690*/  LDL.LU R25, [R1+0x1eec] ;  /* 0x001eec0001197983 */ /* 0x000ee20000300800 */
[----:B-1----:R-:W-:-:S03]  /*13b6a0*/  SHF.R.S32.HI R5, RZ, 0x1f, R27 ;  /* 0x0000001fff057819 */ /* 0x002fc6000001141b */
[----:B------:R1:W-:Y:S02]  /*13b6b0*/  STL [R1+0x1ec], R0 ;  /* 0x0001ec0001007387 */ /* 0x0003e40000100800 */
[----:B------:R-:W-:Y:S02]  /*13b6c0*/  IMAD.X R19, R5, 0x1, R9, P1 ;  /* 0x0000000105137824 */ /* 0x000fe400008e0609 */
[----:B------:R-:W4:Y:S01]  /*13b6d0*/  LDL.LU R16, [R1+0x1ed0] ;  /* 0x001ed00001107983 */ /* 0x000f220000300800 */
[----:B------:R-:W-:-:S03]  /*13b6e0*/  F2FP.SATFINITE.E4M3.F32.PACK_AB_MERGE_C R2, R23, R2, RZ ;  /* 0x000000021702723e */ /* 0x000fc600048070ff */
[----:B-1----:R-:W4:Y:S04]  /*13b6f0*/  LDL.LU R0, [R1+0x1ed4] ;  /* 0x001ed40001007983 */ /* 0x002f280000300800 */
[----:B------:R-:W3:Y:S04]  /*13b700*/  LDL.LU R8, [R1+0x1ed8] ;  /* 0x001ed80001087983 */ /* 0x000ee80000300800 */
[----:B------:R1:W-:Y:S04]  /*13b710*/  STL.64 [R1+0x1f10], R18 ;  /* 0x001f101201007387 */ /* 0x0003e80000100a00 */
[----:B------:R0:W-:Y:S01]  /*13b720*/  STL [R1+0x1d0], R3 ;  /* 0x0001d00301007387 */ /* 0x0001e20000100800 */
[----:B-1----:R-:W-:-:S03]  /*13b730*/  IADD3 R18, P1, PT, R27, R10, RZ ;  /* 0x0000000a1b127210 */ /* 0x002fc60007f3e0ff */
[----:B0-----:R-:W3:Y:S02]  /*13b740*/  LDL.LU R3, [R1+0x1edc] ;  /* 0x001edc0001037983 */ /* 0x001ee40000300800 */
[----:B------:R-:W-:Y:S02]  /*13b750*/  IMAD.X R19, R5, 0x1, R11, P1 ;  /* 0x0000000105137824 */ /* 0x000fe400008e060b */
[----:B------:R0:W-:Y:S04]  /*13b760*/  STL [R1+0x1d4], R2 ;  /* 0x0001d40201007387 */ /* 0x0001e80000100800 */
[----:B------:R1:W-:Y:S04]  /*13b770*/  STL.64 [R1+0x5d00], R10 ;  /* 0x005d000a01007387 */ /* 0x0003e80000100a00 */
[----:B0-----:R-:W3:Y:S04]  /*13b780*/  LDL.LU R2, [R1+0x1ec0] ;  /* 0x001ec00001027983 */ /* 0x001ee80000300800 */
[----:B------:R-:W3:Y:S01]  /*13b790*/  LDL.LU R23, [R1+0x1ec4] ;  /* 0x001ec40001177983 */ /* 0x000ee20000300800 */
[----:B-1----:R-:W-:-:S02]  /*13b7a0*/  F2FP.SATFINITE.E4M3.F32.PACK_AB_MERGE_C R10, R20, R4, RZ ;  /* 0x00000004140a723e */ /* 0x002fc400048070ff */
[----:B------:R-:W-:Y:S01]  /*13b7b0*/  F2FP.SATFINITE.E4M3.F32.PACK_AB_MERGE_C R4, R26, R24, RZ ;  /* 0x000000181a04723e */ /* 0x000fe200048070ff */
[----:B------:R0:W-:Y:S04]  /*13b7c0*/  STL.64 [R1+0x19d8], R18 ;  /* 0x0019d81201007387 */ /* 0x0001e80000100a00 */
[----:B0-----:R-:W3:Y:S04]  /*13b7d0*/  LDL.LU R18, [R1+0x1ec8] ;  /* 0x001ec80001127983 */ /* 0x001ee80000300800 */
[----:B------:R0:W-:Y:S04]  /*13b7e0*/  STL [R1+0x1a4], R10 ;  /* 0x0001a40a01007387 */ /* 0x0001e80000100800 */
[----:B------:R-:W3:Y:S04]  /*13b7f0*/  LDL.LU R29, [R1+0x1ecc] ;  /* 0x001ecc00011d7983 */ /* 0x000ee80000300800 */
[----:B------:R1:W-:Y:S04]  /*13b800*/  STL [R1+0x1ac], R4 ;  /* 0x0001ac0401007387 */ /* 0x0003e80000100800 */
[----:B------:R-:W3:Y:S01]  /*13b810*/  LDL.LU R19, [R1+0x1eb0] ;  /* 0x001eb00001137983 */ /* 0x000ee20000300800 */
[----:B0-----:R-:W-:-:S05]  /*13b820*/  IADD3 R10, P1, PT, R27, R14, RZ ;  /* 0x0000000e1b0a7210 */ /* 0x001fca0007f3e0ff */
[----:B------:R-:W-:Y:S01]  /*13b830*/  IMAD.X R11, R5, 0x1, R15, P1 ;  /* 0x00000001050b7824 */ /* 0x000fe200008e060f */
[----:B--2---:R-:W-:Y:S02]  /*13b840*/  F2FP.SATFINITE.E4M3.F32.PACK_AB_MERGE_C R7, R7, R22, RZ ;  /* 0x000000160707723e */ /* 0x004fe400048070ff */
[----:B----4-:R-:W-:Y:S02]  /*13b850*/  F2FP.SATFINITE.E4M3.F32.PACK_AB_MERGE_C R0, R0, R16, RZ ;  /* 0x000000100000723e */ /* 0x010fe400048070ff */
[----:B---3--:R-:W-:Y:S01]  /*13b860*/  F2FP.SATFINITE.E4M3.F32.PACK_AB_MERGE_C R3, R3, R8, RZ ;  /* 0x000000080303723e */ /* 0x008fe200048070ff */
[----:B------:R-:W-:Y:S04]  /*13b870*/  STL [R1+0x5cf8], R19 ;  /* 0x005cf81301007387 */ /* 0x000fe80000100800 */
[----:B------:R-:W2:Y:S04]  /*13b880*/  LDL.LU R21, [R1+0x1eb4] ;  /* 0x001eb40001157983 */ /* 0x000ea80000300800 */
[----:B-1----:R-:W3:Y:S04]  /*13b890*/  LDL.LU R4, [R1+0x1eb8] ;  /* 0x001eb80001047983 */ /* 0x002ee80000300800 */
[----:B------:R-:W3:Y:S04]  /*13b8a0*/  LDL.LU R20, [R1+0x1ebc] ;  /* 0x001ebc0001147983 */ /* 0x000ee80000300800 */
[----:B------:R-:W4:Y:S04]  /*13b8b0*/  LDL.LU R24, [R1+0x1ea0] ;  /* 0x001ea00001187983 */ /* 0x000f280000300800 */
[----:B------:R-:W4:Y:S04]  /*13b8c0*/  LDL.LU R26, [R1+0x1ea4] ;  /* 0x001ea400011a7983 */ /* 0x000f280000300800 */
[----:B------:R0:W-:Y:S04]  /*13b8d0*/  STL.64 [R1+0x19d0], R10 ;  /* 0x0019d00a01007387 */ /* 0x0001e80000100a00 */
[----:B------:R1:W-:Y:S04]  /*13b8e0*/  STL [R1+0x188], R7 ;  /* 0x0001880701007387 */ /* 0x0003e80000100800 */
[----:B------:R-:W2:Y:S01]  /*13b8f0*/  LDL.LU R22, [R1+0x1ea8] ;  /* 0x001ea80001167983 */ /* 0x000ea20000300800 */
[C---:B0-----:R-:W-:Y:S01]  /*13b900*/  IADD3 R10, P1, PT, R27.reuse, R12, RZ ;  /* 0x0000000c1b0a7210 */ /* 0x041fe20007f3e0ff */
[----:B------:R-:W-:-:S02]  /*13b910*/  VIADD R27, R27, UR6 ;  /* 0x000000061b1b7c36 */ /* 0x000fc40008000000 */
[----:B-1----:R-:W2:Y:S01]  /*13b920*/  LDL.LU R7, [R1+0x1eac] ;  /* 0x001eac0001077983 */ /* 0x002ea20000300800 */
[----:B------:R-:W-:Y:S01]  /*13b930*/  F2FP.SATFINITE.E4M3.F32.PACK_AB_MERGE_C R2, R23, R2, RZ ;  /* 0x000000021702723e */ /* 0x000fe200048070ff */
[----:B------:R-:W0:Y:S01]  /*13b940*/  LDCU UR6, c[0x0][0x3b8] ;  /* 0x00007700ff0677ac */ /* 0x000e220008000800 */
[----:B------:R-:W-:Y:S01]  /*13b950*/  IMAD.X R11, R5, 0x1, R13, P1 ;  /* 0x00000001050b7824 */ /* 0x000fe200008e060d */
[----:B------:R-:W-:Y:S02]  /*13b960*/  F2FP.SATFINITE.E4M3.F32.PACK_AB_MERGE_C R5, R25, R28, RZ ;  /* 0x0000001c1905723e */ /* 0x000fe400048070ff */
[----:B------:R-:W-:Y:S02]  /*13b970*/  SHF.R.S32.HI R17, RZ, 0x1f, R27 ;  /* 0x0000001fff117819 */ /* 0x000fe4000001141b */
[----:B------:R1:W-:Y:S04]  /*13b980*/  STL.64 [R1+0x19b8], R10 ;  /* 0x0019b80a01007387 */ /* 0x0003e80000100a00 */
[----:B------:R-:W2:Y:S04]  /*13b990*/  LDL.LU R28, [R1+0x1e90] ;  /* 0x001e9000011c7983 */ /* 0x000ea80000300800 */
[----:B------:R-:W-:Y:S01]  /*13b9a0*/  STL [R1+0x184], R5 ;  /* 0x0001840501007387 */ /* 0x000fe20000100800 */
[----:B-1----:R-:W-:-:S03]  /*13b9b0*/  IADD3 R10, P1, PT, R27, R6, RZ ;  /* 0x000000061b0a7210 */ /* 0x002fc60007f3e0ff */
[----:B------:R-:W2:Y:S02]  /*13b9c0*/  LDL.LU R25, [R1+0x1e94] ;  /* 0x001e940001197983 */ /* 0x000ea40000300800 */
[----:B------:R-:W-:Y:S02]  /*13b9d0*/  IMAD.X R11, R17, 0x1, R9, P1 ;  /* 0x00000001110b7824 */ /* 0x000fe400008e0609 */
[----:B------:R1:W-:Y:S04]  /*13b9e0*/  STL [R1+0x168], R0 ;  /* 0x0001680001007387 */ /* 0x0003e80000100800 */
[----:B------:R-:W2:Y:S04]  /*13b9f0*/  LDL.LU R16, [R1+0x1e98] ;  /* 0x001e980001107983 */ /* 0x000ea80000300800 */
[----:B-1----:R-:W2:Y:S04]  /*13ba00*/  LDL.LU R0, [R1+0x1e9c] ;  /* 0x001e9c0001007983 */ /* 0x002ea80000300800 */
[----:B------:R-:W-:Y:S04]  /*13ba10*/  STL [R1+0x15c], R3 ;  /* 0x00015c0301007387 */ /* 0x000fe80000100800 */
[----:B------:R1:W-:Y:S04]  /*13ba20*/  STL.64 [R1+0x19b0], R10 ;  /* 0x0019b00a01007387 */ /* 0x0003e80000100a00 */
[----:B-1----:R-:W2:Y:S01]  /*13ba30*/  LDL.LU.64 R10, [R1+0x5d00] ;  /* 0x005d0000010a7983 */ /* 0x002ea20000300a00 */
[----:B------:R-:W-:-:S03]  /*13ba40*/  F2FP.SATFINITE.E4M3.F32.PACK_AB_MERGE_C R5, R29, R18, RZ ;  /* 0x000000121d05723e */ /* 0x000fc600048070ff */
[----:B------:R-:W3:Y:S04]  /*13ba50*/  LDL.LU R8, [R1+0x1e70] ;  /* 0x001e700001087983 */ /* 0x000ee80000300800 */
[----:B------:R-:W3:Y:S04]  /*13ba60*/  LDL.LU R3, [R1+0x1e74] ;  /* 0x001e740001037983 */ /* 0x000ee80000300800 */
[----:B------:R1:W-:Y:S04]  /*13ba70*/  STL [R1+0x148], R2 ;  /* 0x0001480201007387 */ /* 0x0003e80000100800 */
[----:B-1----:R-:W3:Y:S04]  /*13ba80*/  LDL.LU R2, [R1+0x1e78] ;  /* 0x001e780001027983 */ /* 0x002ee80000300800 */
[----:B------:R-:W4:Y:S04]  /*13ba90*/  LDL.LU R23, [R1+0x1e7c] ;  /* 0x001e7c0001177983 */ /* 0x000f280000300800 */
[----:B------:R-:W-:Y:S01]  /*13baa0*/  STL [R1+0x144], R5 ;  /* 0x0001440501007387 */ /* 0x000fe20000100800 */
[----:B--2---:R-:W-:-:S05]  /*13bab0*/  IADD3 R18, P1, PT, R27, R10, RZ ;  /* 0x0000000a1b127210 */ /* 0x004fca0007f3e0ff */
[----:B------:R-:W-:-:S05]  /*13bac0*/  IMAD.X R19, R17, 0x1, R11, P1 ;  /* 0x0000000111137824 */ /* 0x000fca00008e060b */
[----:B------:R1:W-:Y:S04]  /*13bad0*/  STL.64 [R1+0x1998], R18 ;  /* 0x0019981201007387 */ /* 0x0003e80000100a00 */
[----:B-1----:R-:W2:Y:S01]  /*13bae0*/  LDL.LU R19, [R1+0x5cf8] ;  /* 0x005cf80001137983 */ /* 0x002ea20000300800 */
[----:B---3--:R-:W-:Y:S02]  /*13baf0*/  F2FP.SATFINITE.E4M3.F32.PACK_AB_MERGE_C R18, R20, R4, RZ ;  /* 0x000000041412723e */ /* 0x008fe400048070ff */
[----:B------:R-:W-:-:S05]  /*13bb00*/  IADD3 R4, P1, PT, R27, R14, RZ ;  /* 0x0000000e1b047210 */ /* 0x000fca0007f3e0ff */
[----:B------:R-:W-:Y:S01]  /*13bb10*/  IMAD.X R5, R17, 0x1, R15, P1 ;  /* 0x0000000111057824 */ /* 0x000fe200008e060f */
[----:B------:R-:W-:Y:S02]  /*13bb20*/  F2FP.SATFINITE.E4M3.F32.PACK_AB_MERGE_C R0, R0, R16, RZ ;  /* 0x000000100000723e */ /* 0x000fe400048070ff */
[----:B------:R-:W-:Y:S02]  /*13bb30*/  F2FP.SATFINITE.E4M3.F32.PACK_AB_MERGE_C R3, R3, R8, RZ ;  /* 0x000000080303723e */ /* 0x000fe400048070ff */
[----:B----4-:R-:W-:Y:S02]  /*13bb40*/  F2FP.SATFINITE.E4M3.F32.PACK_AB_MERGE_C R2, R23, R2, RZ ;  /* 0x000000021702723e */ /* 0x010fe400048070ff */
[----:B--2---:R-:W-:-:S05]  /*13bb50*/  F2FP.SATFINITE.E4M3.F32.PACK_AB_MERGE_C R19, R21, R19, RZ ;  /* 0x000000131513723e */ /* 0x004fca00048070ff */
[----:B------:R-:W-:Y:S04]  /*13bb60*/  STL [R1+0x138], R19 ;  /* 0x0001381301007387 */ /* 0x000fe80000100800 */
[----:B------:R-:W-:Y:S04]  /*13bb70*/  STL [R1+0x13c], R18 ;  /* 0x00013c1201007387 */ /* 0x000fe80000100800 */
[----:B------:R1:W-:Y:S04]  /*13bb80*/  STL.64 [R1+0x5cf0], R14 ;  /* 0x005cf00e01007387 */ /* 0x0003e80000100a00 */
[----:B------:R2:W-:Y:S01]  /*13bb90*/  STL.64 [R1+0x1990], R4 ;  /* 0x0019900401007387 */ /* 0x0005e20000100a00 */
[----:B-1----:R-:W-:-:S02]  /*13bba0*/  F2FP.SATFINITE.E4M3.F32.PACK_AB_MERGE_C R14, R26, R24, RZ ;  /* 0x000000181a0e723e */ /* 0x002fc400048070ff */
[----:B--2---:R-:W-:-:S03]  /*13bbb0*/  IADD3 R4, P1, PT, R27, R12, RZ ;  /* 0x0000000c1b047210 */ /* 0x004fc60007f3e0ff */
[----:B------:R-:W-:Y:S02]  /*13bbc0*/  STL [R1+0x11c], R14 ;  /* 0x00011c0e01007387 */ /* 0x000fe40000100800 */
[----:B------:R-:W-:Y:S02]  /*13bbd0*/  IMAD.X R5, R17, 0x1, R13, P1 ;  /* 0x0000000111057824 */ /* 0x000fe400008e060d */
[----:B------:R-:W2:Y:S01]  /*13bbe0*/  LDL.LU R20, [R1+0x1e88] ;  /* 0x001e880001147983 */ /* 0x000ea20000300800 */
[----:B------:R-:W-:-:S03]  /*13bbf0*/  F2FP.SATFINITE.E4M3.F32.PACK_AB_MERGE_C R26, R7, R22, RZ ;  /* 0x00000016071a723e */ /* 0x000fc600048070ff */
[----:B------:R-:W2:Y:S01]  /*13bc00*/  LDL.LU R24, [R1+0x1e8c] ;  /* 0x001e8c0001187983 */ /* 0x000ea20000300800 */
[----:B0-----:R-:W-:Y:S01]  /*13bc10*/  VIADD R27, R27, UR6 ;  /* 0x000000061b1b7c36 */ /* 0x001fe20008000000 */
[----:B------:R-:W0:Y:S02]  /*13bc20*/  LDCU UR6, c[0x0][0x3b8] ;  /* 0x00007700ff0677ac */ /* 0x000e240008000800 */
[----:B------:R1:W-:Y:S04]  /*13bc30*/  STL.64 [R1+0x1978], R4 ;  /* 0x0019780401007387 */ /* 0x0003e80000100a00 */
[----:B------:R-:W3:Y:S04]  /*13bc40*/  LDL.LU R22, [R1+0x1e60] ;  /* 0x001e600001167983 */ /* 0x000ee80000300800 */
[----:B------:R-:W3:Y:S01]  /*13bc50*/  LDL.LU R7, [R1+0x1e64] ;  /* 0x001e640001077983 */ /* 0x000ee20000300800 */
[----:B-1----:R-:W-:-:S03]  /*13bc60*/  F2FP.SATFINITE.E4M3.F32.PACK_AB_MERGE_C R4, R25, R28, RZ ;  /* 0x0000001c1904723e */ /* 0x002fc600048070ff */
[----:B------:R1:W-:Y:S01]  /*13bc70*/  STL [R1+0x5acc], R26 ;  /* 0x005acc1a01007387 */ /* 0x0003e20000100800 */
[----:B------:R-:W-:-:S03]  /*13bc80*/  IADD3 R14, P1, PT, R27, R6, RZ ;  /* 0x000000061b0e7210 */ /* 0x000fc60007f3e0ff */
[----:B-1----:R-:W4:Y:S04]  /*13bc90*/  LDL.LU R26, [R1+0x1e84] ;  /* 0x001e8400011a7983 */ /* 0x002f280000300800 */
[----:B------:R1:W-:Y:S04]  /*13bca0*/  STL [R1+0x108], R4 ;  /* 0x0001080401007387 */ /* 0x0003e80000100800 */
[----:B------:R-:W2:Y:S04]  /*13bcb0*/  LDL.LU R28, [R1+0x1e68] ;  /* 0x001e6800011c7983 */ /* 0x000ea80000300800 */
[----:B------:R-:W2:Y:S01]  /*13bcc0*/  LDL.LU R25, [R1+0x1e6c] ;  /* 0x001e6c0001197983 */ /* 0x000ea20000300800 */
[----:B-1----:R-:W-:-:S03]  /*13bcd0*/  SHF.R.S32.HI R4, RZ, 0x1f, R27 ;  /* 0x0000001fff047819 */ /* 0x002fc6000001141b */
[----:B------:R1:W-:Y:S02]  /*13bce0*/  STL [R1+0x104], R0 ;  /* 0x0001040001007387 */ /* 0x0003e40000100800 */
[----:B------:R-:W-:Y:S02]  /*13bcf0*/  IMAD.X R15, R4, 0x1, R9, P1 ;  /* 0x00000001040f7824 */ /* 0x000fe400008e0609 */
[----:B------:R-:W2:Y:S04]  /*13bd00*/  LDL.LU R16, [R1+0x1e50] ;  /* 0x001e500001107983 */ /* 0x000ea80000300800 */
[----:B-1----:R-:W2:Y:S04]  /*13bd10*/  LDL.LU R0, [R1+0x1e54] ;  /* 0x001e540001007983 */ /* 0x002ea80000300800 */
[----:B------:R-:W2:Y:S04]  /*13bd20*/  LDL.LU R5, [R1+0x1e58] ;  /* 0x001e580001057983 */ /* 0x000ea80000300800 */
[----:B------:R-:W-:Y:S04]  /*13bd30*/  STL.64 [R1+0x1970], R14 ;  /* 0x0019700e01007387 */ /* 0x000fe80000100a00 */
[----:B------:R1:W-:Y:S04]  /*13bd40*/  STL [R1+0xec], R3 ;  /* 0x0000ec0301007387 */ /* 0x0003e80000100800 */
[----:B-1----:R-:W2:Y:S04]  /*13bd50*/  LDL.LU R3, [R1+0x1e5c] ;  /* 0x001e5c0001037983 */ /* 0x002ea80000300800 */
[----:B------:R-:W-:Y:S04]  /*13bd60*/  STL [R1+0xf0], R2 ;  /* 0x0000f00201007387 */ /* 0x000fe80000100800 */
[----:B------:R-:W2:Y:S04]  /*13bd70*/  LDL.LU R18, [R1+0x1e40] ;  /* 0x001e400001127983 */ /* 0x000ea80000300800 */
[----:B------:R-:W2:Y:S04]  /*13bd80*/  LDL.LU R29, [R1+0x1e44] ;  /* 0x001e4400011d7983 */ /* 0x000ea80000300800 */
[----:B------:R-:W2:Y:S01]  /*13bd90*/  LDL.LU R19, [R1+0x1e48] ;  /* 0x001e480001137983 */ /* 0x000ea20000300800 */
[----:B------:R-:W-:-:S05]  /*13bda0*/  IADD3 R14, P1, PT, R27, R10, RZ ;  /* 0x0000000a1b0e7210 */ /* 0x000fca0007f3e0ff */
[----:B------:R-:W-:Y:S01]  /*13bdb0*/  IMAD.X R15, R4, 0x1, R11, P1 ;  /* 0x00000001040f7824 */ /* 0x000fe200008e060b */
[----:B--2---:R1:W-:Y:S04]  /*13bdc0*/  STL.64 [R1+0x5ce8], R18 ;  /* 0x005ce81201007387 */ /* 0x0043e80000100a00 */
[----:B-1----:R-:W4:Y:S04]  /*13bdd0*/  LDL.LU R19, [R1+0x1e80] ;  /* 0x001e800001137983 */ /* 0x002f280000300800 */
[----:B------:R-:W2:Y:S04]  /*13bde0*/  LDL.LU R17, [R1+0x1e4c] ;  /* 0x001e4c0001117983 */ /* 0x000ea80000300800 */
[----:B------:R1:W-:Y:S04]  /*13bdf0*/  STL.64 [R1+0x1968], R14 ;  /* 0x0019680e01007387 */ /* 0x0003e80000100a00 */
[----:B-1----:R-:W2:Y:S01]  /*13be00*/  LDL.LU.64 R14, [R1+0x5cf0] ;  /* 0x005cf000010e7983 */ /* 0x002ea20000300a00 */
[----:B------:R-:W-:-:S03]  /*13be10*/  F2FP.SATFINITE.E4M3.F32.PACK_AB_MERGE_C R20, R24, R20, RZ ;  /* 0x000000141814723e */ /* 0x000fc600048070ff */
[----:B------:R-:W2:Y:S04]  /*13be20*/  LDL.LU R21, [R1+0x1e30] ;  /* 0x001e300001157983 */ /* 0x000ea80000300800 */
[----:B------:R-:W2:Y:S04]  /*13be30*/  LDL.LU R8, [R1+0x1e34] ;  /* 0x001e340001087983 */ /* 0x000ea80000300800 */
[----:B------:R-:W2:Y:S04]  /*13be40*/  LDL.LU R2, [R1+0x1e38] ;  /* 0x001e380001027983 */ /* 0x000ea80000300800 */
[----:B------:R-:W2:Y:S01]  /*13be50*/  LDL.LU R23, [R1+0x1e3c] ;  /* 0x001e3c0001177983 */ /* 0x000ea20000300800 */
[----:B---3--:R-:W-:-:S02]  /*13be60*/  F2FP.SATFINITE.E4M3.F32.PACK_AB_MERGE_C R7, R7, R22, RZ ;  /* 0x000000160707723e */ /* 0x008fc400048070ff */
[----:B------:R-:W-:Y:S02]  /*13be70*/  F2FP.SATFINITE.E4M3.F32.PACK_AB_MERGE_C R24, R25, R28, RZ ;  /* 0x0000001c1918723e */ /* 0x000fe400048070ff */
[----:B------:R-:W-:Y:S02]  /*13be80*/  F2FP.SATFINITE.E4M3.F32.PACK_AB_MERGE_C R5, R3, R5, RZ ;  /* 0x000000050305723e */ /* 0x000fe400048070ff */
[----:B------:R-:W-:Y:S02]  /*13be90*/  F2FP.SATFINITE.E4M3.F32.PACK_AB_MERGE_C R0, R0, R16, RZ ;  /* 0x000000100000723e */ /* 0x000fe400048070ff */
[----:B----4-:R-:W-:-:S05]  /*13bea0*/  F2FP.SATFINITE.E4M3.F32.PACK_AB_MERGE_C R26, R26, R19, RZ ;  /* 0x000000131a1a723e */ /* 0x010fca00048070ff */
[----:B------:R-:W-:Y:S04]  /*13beb0*/  STL [R1+0x1e70], R26 ;  /* 0x001e701a01007387 */ /* 0x000fe80000100800 */
[----:B------:R-:W-:Y:S01]  /*13bec0*/  STL [R1+0x1e74], R20 ;  /* 0x001e741401007387 */ /* 0x000fe20000100800 */
[----:B--2---:R-:W-:-:S05]  /*13bed0*/  IADD3 R18, P1, PT, R27, R14, RZ ;  /* 0x0000000e1b127210 */ /* 0x004fca0007f3e0ff */
[----:B------:R-:W-:-:S05]  /*13bee0*/  IMAD.X R19, R4, 0x1, R15, P1 ;  /* 0x0000000104137824 */ /* 0x000fca00008e060f */
[----:B------:R1:W-:Y:S04]  /*13bef0*/  STL.64 [R1+0x1960], R18 ;  /* 0x0019601201007387 */ /* 0x0003e80000100a00 */
[----:B------:R2:W-:Y:S01]  /*13bf00*/  STL [R1+0x1e60], R7 ;  /* 0x001e600701007387 */ /* 0x0005e20000100800 */
[C---:B-1----:R-:W-:Y:S01]  /*13bf10*/  IADD3 R18, P1, PT, R27.reuse, R12, RZ ;  /* 0x0000000c1b127210 */ /* 0x042fe20007f3e0ff */
[----:B0-----:R-:W-:Y:S01]  /*13bf20*/  VIADD R27, R27, UR6 ;  /* 0x000000061b1b7c36 */ /* 0x001fe20008000000 */
[----:B------:R-:W-:Y:S01]  /*13bf30*/  F2FP.SATFINITE.E4M3.F32.PACK_AB_MERGE_C R8, R8, R21, RZ ;  /* 0x000000150808723e */ /* 0x000fe200048070ff */
[----:B------:R-:W0:Y:S02]  /*13bf40*/  LDCU UR6, c[0x0][0x3b8] ;  /* 0x00007700ff0677ac */ /* 0x000e240008000800 */
[----:B------:R-:W-:-:S02]  /*13bf50*/  IMAD.X R19, R4, 0x1, R13, P1 ;  /* 0x0000000104137824 */ /* 0x000fc400008e060d */
[----:B------:R-:W3:Y:S01]  /*13bf60*/  LDL.LU R4, [R1+0x1e20] ;  /* 0x001e200001047983 */ /* 0x000ee20000300800 */
[----:B------:R-:W-:-:S03]  /*13bf70*/  SHF.R.S32.HI R3, RZ, 0x1f, R27 ;  /* 0x0000001fff037819 */ /* 0x000fc6000001141b */
[----:B------:R-:W3:Y:S04]  /*13bf80*/  LDL.LU R20, [R1+0x1e24] ;  /* 0x001e240001147983 */ /* 0x000ee80000300800 */
[----:B------:R1:W-:Y:S04]  /*13bf90*/  STL.64 [R1+0x1958], R18 ;  /* 0x0019581201007387 */ /* 0x0003e80000100a00 */
[----:B------:R-:W4:Y:S04]  /*13bfa0*/  LDL.LU R22, [R1+0x1e28] ;  /* 0x001e280001167983 */ /* 0x000f280000300800 */
[----:B--2---:R-:W4:Y:S01]  /*13bfb0*/  LDL.LU R7, [R1+0x1e2c] ;  /* 0x001e2c0001077983 */ /* 0x004f220000300800 */
[----:B-1----:R-:W-:-:S03]  /*13bfc0*/  IADD3 R18, P1, PT, R27, R6, RZ ;  /* 0x000000061b127210 */ /* 0x002fc60007f3e0ff */
[----:B------:R-:W-:Y:S04]  /*13bfd0*/  STL [R1+0x5950], R24 ;  /* 0x0059501801007387 */ /* 0x000fe80000100800 */
[----:B------:R-:W2:Y:S01]  /*13bfe0*/  LDL.LU R28, [R1+0x1e10] ;  /* 0x001e1000011c7983 */ /* 0x000ea20000300800 */
[----:B------:R-:W-:-:S03]  /*13bff0*/  IMAD.X R19, R3, 0x1, R9, P1 ;  /* 0x0000000103137824 */ /* 0x000fc600008e0609 */
[----:B------:R-:W2:Y:S04]  /*13c000*/  LDL.LU R25, [R1+0x1e14] ;  /* 0x001e140001197983 */ /* 0x000ea80000300800 */
[----:B------:R1:W-:Y:S04]  /*13c010*/  STL [R1+0x1e50], R0 ;  /* 0x001e500001007387 */ /* 0x0003e80000100800 */
[----:B------:R-:W2:Y:S04]  /*13c020*/  LDL.LU R16, [R1+0x1e18] ;  /* 0x001e180001107983 */ /* 0x000ea80000300800 */
[----:B-1----:R-:W2:Y:S04]  /*13c030*/  LDL.LU R0, [R1+0x1e1c] ;  /* 0x001e1c0001007983 */ /* 0x002ea80000300800 */
[----:B------:R-:W-:Y:S04]  /*13c040*/  STL [R1+0x1e54], R5 ;  /* 0x001e540501007387 */ /* 0x000fe80000100800 */
[----:B------:R1:W-:Y:S04]  /*13c050*/  STL.64 [R1+0x1950], R18 ;  /* 0x0019501201007387 */ /* 0x0003e80000100a00 */
[----:B-1----:R-:W2:Y:S02]  /*13c060*/  LDL.LU.64 R18, [R1+0x5ce8] ;  /* 0x005ce80001127983 */ /* 0x002ea40000300a00 */
[----:B--2---:R-:W-:-:S02]  /*13c070*/  F2FP.SATFINITE.E4M3.F32.PACK_AB_MERGE_C R24, R29, R18, RZ ;  /* 0x000000121d18723e */ /* 0x004fc400048070ff */
[----:B------:R-:W-:Y:S02]  /*13c080*/  IADD3 R18, P1, PT, R27, R10, RZ ;  /* 0x0000000a1b127210 */ /* 0x000fe40007f3e0ff */
[----:B------:R-:W-:Y:S01]  /*13c090*/  F2FP.SATFINITE.E4M3.F32.PACK_AB_MERGE_C R5, R17, R19, RZ ;  /* 0x000000131105723e */ /* 0x000fe200048070ff */
[----:B------:R-:W-:Y:S02]  /*13c0a0*/  STL [R1+0x1e40], R24 ;  /* 0x001e401801007387 */ /* 0x000fe40000100800 */
[----:B------:R-:W-:Y:S02]  /*13c0b0*/  IMAD.X R19, R3, 0x1, R11, P1 ;  /* 0x0000000103137824 */ /* 0x000fe400008e060b */
[----:B------:R1:W-:Y:S04]  /*13c0c0*/  STL [R1+0x1e44], R5 ;  /* 0x001e440501007387 */ /* 0x0003e80000100800 */
[----:B------:R2:W-:Y:S04]  /*13c0d0*/  STL.64 [R1+0x5ce0], R10 ;  /* 0x005ce00a01007387 */ /* 0x0005e80000100a00 */
[----:B------:R-:W-:Y:S01]  /*13c0e0*/  STL.64 [R1+0x1948], R18 ;  /* 0x0019481201007387 */ /* 0x000fe20000100a00 */
[----:B-1----:R-:W-:-:S03]  /*13c0f0*/  F2FP.SATFINITE.E4M3.F32.PACK_AB_MERGE_C R5, R23, R2, RZ ;  /* 0x000000021705723e */ /* 0x002fc600048070ff */
[----:B------:R-:W4:Y:S04]  /*13c100*/  LDL.LU R2, [R1+0x1e00] ;  /* 0x001e000001027983 */ /* 0x000f280000300800 */
[----:B------:R-:W-:Y:S04]  /*13c110*/  STL [R1+0x828], R8 ;  /* 0x0008280801007387 */ /* 0x000fe80000100800 */
[----:B------:R-:W4:Y:S01]  /*13c120*/  LDL.LU R23, [R1+0x1e04] ;  /* 0x001e040001177983 */ /* 0x000f220000300800 */
[----:B--2---:R-:W-:-:S03]  /*13c130*/  IADD3 R10, P1, PT, R27, R14, RZ ;  /* 0x0000000e1b0a7210 */ /* 0x004fc60007f3e0ff */
[----:B------:R1:W-:Y:S02]  /*13c140*/  STL [R1+0x830], R5 ;  /* 0x0008300501007387 */ /* 0x0003e40000100800 */
[----:B------:R-:W-:Y:S02]  /*13c150*/  IMAD.X R11, R3, 0x1, R15, P1 ;  /* 0x00000001030b7824 */ /* 0x000fe400008e060f */
[----:B------:R-:W2:Y:S04]  /*13c160*/  LDL.LU R24, [R1+0x1e0c] ;  /* 0x001e0c0001187983 */ /* 0x000ea80000300800 */
[----:B------:R-:W2:Y:S04]  /*13c170*/  LDL.LU R26, [R1+0x1df0] ;  /* 0x001df000011a7983 */ /* 0x000ea80000300800 */
[----:B-1----:R-:W2:Y:S04]  /*13c180*/  LDL.LU R5, [R1+0x1df4] ;  /* 0x001df40001057983 */ /* 0x002ea80000300800 */
[----:B------:R1:W-:Y:S01]  /*13c190*/  STL.64 [R1+0x1940], R10 ;  /* 0x0019400a01007387 */ /* 0x0003e20000100a00 */
[----:B---3--:R-:W-:-:S03]  /*13c1a0*/  F2FP.SATFINITE.E4M3.F32.PACK_AB_MERGE_C R4, R20, R4, RZ ;  /* 0x000000041404723e */ /* 0x008fc600048070ff */
[----:B------:R-:W3:Y:S04]  /*13c1b0*/  LDL.LU R18, [R1+0x1df8] ;  /* 0x001df80001127983 */ /* 0x000ee80000300800 */
[----:B------:R-:W3:Y:S01]  /*13c1c0*/  LDL.LU R29, [R1+0x1dfc] ;  /* 0x001dfc00011d7983 */ /* 0x000ee20000300800 */
[----:B-1----:R-:W-:-:S03]  /*13c1d0*/  IADD3 R10, P1, PT, R27, R12, RZ ;  /* 0x0000000c1b0a7210 */ /* 0x002fc60007f3e0ff */
[----:B------:R-:W-:Y:S02]  /*13c1e0*/  STL [R1+0x800], R4 ;  /* 0x0008000401007387 */ /* 0x000fe40000100800 */
[----:B------:R-:W-:Y:S01]  /*13c1f0*/  IMAD.X R11, R3, 0x1, R13, P1 ;  /* 0x00000001030b7824 */ /* 0x000fe200008e060d */
[----:B----4-:R-:W-:Y:S01]  /*13c200*/  F2FP.SATFINITE.E4M3.F32.PACK_AB_MERGE_C R3, R7, R22, RZ ;  /* 0x000000160703723e */ /* 0x010fe200048070ff */
[----:B------:R-:W4:Y:S01]  /*13c210*/  LDL.LU R19, [R1+0x1de0] ;  /* 0x001de00001137983 */ /* 0x000f220000300800 */
[----:B0-----:R-:W-:Y:S01]  /*13c220*/  VIADD R27, R27, UR6 ;  /* 0x000000061b1b7c36 */ /* 0x001fe20008000000 */
[----:B------:R-:W-:Y:S01]  /*13c230*/  F2FP.SATFINITE.E4M3.F32.PACK_AB_MERGE_C R0, R0, R16, RZ ;  /* 0x000000100000723e */ /* 0x000fe200048070ff */
[----:B------:R-:W0:Y:S01]  /*13c240*/  LDCU UR6, c[0x0][0x3b8] ;  /* 0x00007700ff0677ac */ /* 0x000e220008000800 */
[----:B------:R1:W-:Y:S04]  /*13c250*/  STL.64 [R1+0x1938], R10 ;  /* 0x0019380a01007387 */ /* 0x0003e80000100a00 */
[----:B------:R-:W4:Y:S04]  /*13c260*/  LDL.LU R21, [R1+0x1de4] ;  /* 0x001de40001157983 */ /* 0x000f280000300800 */
[----:B------:R0:W-:Y:S01]  /*13c270*/  STL [R1+0x1e20], R3 ;  /* 0x001e200301007387 */ /* 0x0001e20000100800 */
[----:B------:R-:W-:-:S02]  /*13c280*/  SHF.R.S32.HI R17, RZ, 0x1f, R27 ;  /* 0x0000001fff117819 */ /* 0x000fc4000001141b */
[----:B-1----:R-:W-:Y:S02]  /*13c290*/  IADD3 R10, P1, PT, R27, R6, RZ ;  /* 0x000000061b0a7210 */ /* 0x002fe40007f3e0ff */
[----:B0-----:R-:W-:-:S03]  /*13c2a0*/  F2FP.SATFINITE.E4M3.F32.PACK_AB_MERGE_C R3, R25, R28, RZ ;  /* 0x0000001c1903723e */ /* 0x001fc600048070ff */
[----:B------:R-:W-:Y:S02]  /*13c2b0*/  IMAD.X R11, R17, 0x1, R9, P1 ;  /* 0x00000001110b7824 */ /* 0x000fe400008e0609 */
[----:B------:R0:W-:Y:S04]  /*13c2c0*/  STL [R1+0x768], R3 ;  /* 0x0007680301007387 */ /* 0x0001e80000100800 */
[----:B------:R-:W4:Y:S04]  /*13c2d0*/  LDL.LU R8, [R1+0x1de8] ;  /* 0x001de80001087983 */ /* 0x000f280000300800 */
[----:B------:R-:W4:Y:S04]  /*13c2e0*/  LDL.LU R4, [R1+0x1dec] ;  /* 0x001dec0001047983 */ /* 0x000f280000300800 */
[----:B------:R-:W-:Y:S04]  /*13c2f0*/  STL [R1+0x784], R0 ;  /* 0x0007840001007387 */ /* 0x000fe80000100800 */
[----:B0-----:R-:W4:Y:S04]  /*13c300*/  LDL.LU R3, [R1+0x1dd0] ;  /* 0x001dd00001037983 */ /* 0x001f280000300800 */
[----:B------:R-:W4:Y:S04]  /*13c310*/  LDL.LU R7, [R1+0x1dd4] ;  /* 0x001dd40001077983 */ /* 0x000f280000300800 */
[----:B------:R-:W4:Y:S04]  /*13c320*/  LDL.LU R20, [R1+0x1dd8] ;  /* 0x001dd80001147983 */ /* 0x000f280000300800 */
[----:B------:R-:W4:Y:S04]  /*13c330*/  LDL.LU R25, [R1+0x1ddc] ;  /* 0x001ddc0001197983 */ /* 0x000f280000300800 */
[----:B------:R0:W-:Y:S04]  /*13c340*/  STL.64 [R1+0x1930], R10 ;  /* 0x0019300a01007387 */ /* 0x0001e80000100a00 */
[----:B0-----:R-:W4:Y:S04]  /*13c350*/  LDL.LU.64 R10, [R1+0x5ce0] ;  /* 0x005ce000010a7983 */ /* 0x001f280000300a00 */
[----:B------:R-:W4:Y:S04]  /*13c360*/  LDL.LU R22, [R1+0x1dc0] ;  /* 0x001dc00001167983 */ /* 0x000f280000300800 */
[----:B------:R-:W4:Y:S04]  /*13c370*/  LDL.LU R28, [R1+0x1dc4] ;  /* 0x001dc400011c7983 */ /* 0x000f280000300800 */
[----:B------:R-:W4:Y:S04]  /*13c380*/  LDL.LU R16, [R1+0x1dc8] ;  /* 0x001dc80001107983 */ /* 0x000f280000300800 */
[----:B------:R-:W4:Y:S01]  /*13c390*/  LDL.LU R0, [R1+0x1dcc] ;  /* 0x001dcc0001007983 */ /* 0x000f220000300800 */
[----:B------:R-:W-:-:S03]  /*13c3a0*/  F2FP.SATFINITE.E4M3.F32.PACK_AB_MERGE_C R23, R23, R2, RZ ;  /* 0x000000021717723e */ /* 0x000fc600048070ff */
[----:B------:R-:W4:Y:S04]  /*13c3b0*/  LDL.LU R2, [R1+0x5cdc] ;  /* 0x005cdc0001027983 */ /* 0x000f280000300800 */
[----:B------:R0:W-:Y:S04]  /*13c3c0*/  STL [R1+0x597c], R23 ;  /* 0x00597c1701007387 */ /* 0x0001e80000100800 */
[----:B0-----:R-:W4:Y:S01]  /*13c3d0*/  LDL.LU R23, [R1+0x1e08] ;  /* 0x001e080001177983 */ /* 0x001f220000300800 */
[----:B--2---:R-:W-:Y:S02]  /*13c3e0*/  F2FP.SATFINITE.E4M3.F32.PACK_AB_MERGE_C R5, R5, R26, RZ ;  /* 0x0000001a0505723e */ /* 0x004fe400048070ff */
[----:B---3--:R-:W-:-:S02]  /*13c3f0*/  F2FP.SATFINITE.E4M3.F32.PACK_AB_MERGE_C R18, R29, R18, RZ ;  /* 0x000000121d12723e */ /* 0x008fc400048070ff */
[----:B----4-:R-:W-:Y:S02]  /*13c400*/  F2FP.SATFINITE.E4M3.F32.PACK_AB_MERGE_C R19, R21, R19, RZ ;  /* 0x000000131513723e */ /* 0x010fe400048070ff */
[----:B------:R-:W-:Y:S01]  /*13c410*/  F2FP.SATFINITE.E4M3.F32.PACK_AB_MERGE_C R8, R4, R8, RZ ;  /* 0x000000080408723e */ /* 0x000fe200048070ff */
[----:B------:R0:W-:Y:S02]  /*13c420*/  STL [R1+0x5cd8], R22 ;  /* 0x005cd81601007387 */ /* 0x0001e40000100800 */
[----:B0-----:R-:W-:Y:S02]  /*13c430*/  IADD3 R22, P1, PT, R27, R10, RZ ;  /* 0x0000000a1b167210 */ /* 0x001fe40007f3e0ff */
[----:B------:R-:W-:Y:S02]  /*13c440*/  F2FP.SATFINITE.E4M3.F32.PACK_AB_MERGE_C R4, R7, R3, RZ ;  /* 0x000000030704723e */ /* 0x000fe400048070ff */
[----:B------:R-:W-:Y:S01]  /*13c450*/  F2FP.SATFINITE.E4M3.F32.PACK_AB_MERGE_C R24, R24, R23, RZ ;  /* 0x000000171818723e */ /* 0x000fe200048070ff */
[----:B------:R-:W-:-:S04]  /*13c460*/  IMAD.X R23, R17, 0x1, R11, P1 ;  /* 0x0000000111177824 */ /* 0x000fc800008e060b */
[----:B------:R-:W-:Y:S04]  /*13c470*/  STL [R1+0x708], R24 ;  /* 0x0007081801007387 */ /* 0x000fe80000100800 */
[----:B------:R-:W2:Y:S04]  /*13c480*/  LDL.LU R26, [R1+0x1db0] ;  /* 0x001db000011a7983 */ /* 0x000ea80000300800 */
[----:B------:R0:W-:Y:S04]  /*13c490*/  STL.64 [R1+0x1928], R22 ;  /* 0x0019281601007387 */ /* 0x0001e80000100a00 */
[----:B------:R1:W-:Y:S01]  /*13c4a0*/  STL [R1+0x680], R5 ;  /* 0x0006800501007387 */ /* 0x0003e20000100800 */
[----:B0-----:R-:W-:-:S03]  /*13c4b0*/  IADD3 R22, P1, PT, R27, R14, RZ ;  /* 0x0000000e1b167210 */ /* 0x001fc60007f3e0ff */
[----:B-1----:R-:W2:Y:S02]  /*13c4c0*/  LDL.LU R5, [R1+0x1db4] ;  /* 0x001db40001057983 */ /* 0x002ea40000300800 */
[----:B------:R-:W-:Y:S02]  /*13c4d0*/  IMAD.X R23, R17, 0x1, R15, P1 ;  /* 0x0000000111177824 */ /* 0x000fe400008e060f */
[----:B------:R0:W-:Y:S04]  /*13c4e0*/  STL [R1+0x1df0], R18 ;  /* 0x001df01201007387 */ /* 0x0001e80000100800 */
[----:B0-----:R-:W3:Y:S04]  /*13c4f0*/  LDL.LU R18, [R1+0x1db8] ;  /* 0x001db80001127983 */ /* 0x001ee80000300800 */
[----:B------:R-:W3:Y:S04]  /*13c500*/  LDL.LU R29, [R1+0x1dbc] ;  /* 0x001dbc00011d7983 */ /* 0x000ee80000300800 */
[----:B------:R0:W-:Y:S04]  /*13c510*/  STL.64 [R1+0x1920], R22 ;  /* 0x0019201601007387 */ /* 0x0001e80000100a00 */
[----:B------:R1:W-:Y:S01]  /*13c520*/  STL [R1+0x5c0], R19 ;  /* 0x0005c01301007387 */ /* 0x0003e20000100800 */
[C---:B0-----:R-:W-:Y:S01]  /*13c530*/  IADD3 R22, P1, PT, R27.reuse, R12, RZ ;  /* 0x0000000c1b167210 */ /* 0x041fe20007f3e0ff */
[----:B------:R-:W-:-:S02]  /*13c540*/  VIADD R27, R27, UR6 ;  /* 0x000000061b1b7c36 */ /* 0x000fc40008000000 */
[----:B-1----:R-:W4:Y:S01]  /*13c550*/  LDL.LU R19, [R1+0x1da0] ;  /* 0x001da00001137983 */ /* 0x002f220000300800 */
[----:B------:R-:W0:Y:S01]  /*13c560*/  LDCU UR6, c[0x0][0x3b8] ;  /* 0x00007700ff0677ac */ /* 0x000e220008000800 */
[----:B------:R-:W-:Y:S02]  /*13c570*/  IMAD.X R23, R17, 0x1, R13, P1 ;  /* 0x0000000111177824 */ /* 0x000fe400008e060d */
[----:B------:R-:W4:Y:S01]  /*13c580*/  LDL.LU R21, [R1+0x1da4] ;  /* 0x001da40001157983 */ /* 0x000f220000300800 */
[----:B------:R-:W-:-:S03]  /*13c590*/  SHF.R.S32.HI R17, RZ, 0x1f, R27 ;  /* 0x0000001fff117819 */ /* 0x000fc6000001141b */
[----:B------:R1:W-:Y:S04]  /*13c5a0*/  STL.64 [R1+0x1918], R22 ;  /* 0x0019181601007387 */ /* 0x0003e80000100a00 */
[----:B------:R-:W2:Y:S04]  /*13c5b0*/  LDL.LU R3, [R1+0x1da8] ;  /* 0x001da80001037983 */ /* 0x000ea80000300800 */
[----:B------:R0:W-:Y:S01]  /*13c5c0*/  STL [R1+0x5e4], R8 ;  /* 0x0005e40801007387 */ /* 0x0001e20000100800 */
[----:B-1----:R-:W-:-:S03]  /*13c5d0*/  IADD3 R22, P1, PT, R27, R6, RZ ;  /* 0x000000061b167210 */ /* 0x002fc60007f3e0ff */
[----:B------:R-:W2:Y:S04]  /*13c5e0*/  LDL.LU R7, [R1+0x1dac] ;  /* 0x001dac0001077983 */ /* 0x000ea80000300800 */
[----:B------:R1:W-:Y:S01]  /*13c5f0*/  STL [R1+0x538], R4 ;  /* 0x0005380401007387 */ /* 0x0003e20000100800 */
[----:B------:R-:W-:-:S03]  /*13c600*/  IMAD.X R23, R17, 0x1, R9, P1 ;  /* 0x0000000111177824 */ /* 0x000fc600008e0609 */
[----:B0-----:R-:W2:Y:S01]  /*13c610*/  LDL.LU R8, [R1+0x1d90] ;  /* 0x001d900001087983 */ /* 0x001ea20000300800 */
[----:B-1----:R-:W-:-:S03]  /*13c620*/  F2FP.SATFINITE.E4M3.F32.PACK_AB_MERGE_C R4, R25, R20, RZ ;  /* 0x000000141904723e */ /* 0x002fc600048070ff */
[----:B------:R-:W2:Y:S04]  /*13c630*/  LDL.LU R25, [R1+0x1d94] ;  /* 0x001d940001197983 */ /* 0x000ea80000300800 */
[----:B------:R-:W-:Y:S04]  /*13c640*/  STL [R1+0x55c], R4 ;  /* 0x00055c0401007387 */ /* 0x000fe80000100800 */
[----:B------:R0:W-:Y:S04]  /*13c650*/  STL.64 [R1+0x1910], R22 ;  /* 0x0019101601007387 */ /* 0x0001e80000100a00 */
[----:B0-----:R-:W2:Y:S01]  /*13c660*/  LDL.LU R22, [R1+0x5cd8] ;  /* 0x005cd80001167983 */ /* 0x001ea20000300800 */
[----:B------:R-:W-:-:S03]  /*13c670*/  F2FP.SATFINITE.E4M3.F32.PACK_AB_MERGE_C R4, R0, R16, RZ ;  /* 0x000000100004723e */ /* 0x000fc600048070ff */
[----:B------:R-:W3:Y:S01]  /*13c680*/  LDL.LU R16, [R1+0x1d98] ;  /* 0x001d980001107983 */ /* 0x000ee20000300800 */
[----:B--2---:R-:W-:-:S05]  /*13c690*/  F2FP.SATFINITE.E4M3.F32.PACK_AB_MERGE_C R20, R28, R22, RZ ;  /* 0x000000161c14723e */ /* 0x004fca00048070ff */
[----:B------:R-:W-:Y:S04]  /*13c6a0*/  STL [R1+0x50c], R20 ;  /* 0x00050c1401007387 */ /* 0x000fe80000100800 */
[----:B------:R-:W2:Y:S04]  /*13c6b0*/  LDL.LU R0, [R1+0x1d9c] ;  /* 0x001d9c0001007983 */ /* 0x000ea80000300800 */
[----:B------:R0:W-:Y:S04]  /*13c6c0*/  STL [R1+0x1dc0], R4 ;  /* 0x001dc00401007387 */ /* 0x0001e80000100800 */
[----:B------:R1:W-:Y:S04]  /*13c6d0*/  STL.64 [R1+0x5cd0], R10 ;  /* 0x005cd00a01007387 */ /* 0x0003e80000100a00 */
[----:B0-----:R-:W2:Y:S04]  /*13c6e0*/  LDL.LU R4, [R1+0x1d80] ;  /* 0x001d800001047983 */ /* 0x001ea80000300800 */
[----:B------:R-:W2:Y:S01]  /*13c6f0*/  LDL.LU R20, [R1+0x1d84] ;  /* 0x001d840001147983 */ /* 0x000ea20000300800 */
[----:B------:R-:W-:-:S05]  /*13c700*/  IADD3 R22, P1, PT, R27, R10, RZ ;  /* 0x0000000a1b167210 */ /* 0x000fca0007f3e0ff */
[----:B------:R-:W-:Y:S01]  /*13c710*/  IMAD.X R23, R17, 0x1, R11, P1 ;  /* 0x0000000111177824 */ /* 0x000fe200008e060b */
[----:B-1----:R-:W-:-:S04]  /*13c720*/  IADD3 R10, P1, PT, R27, R14, RZ ;  /* 0x0000000e1b0a7210 */ /* 0x002fc80007f3e0ff */
[----:B------:R0:W-:Y:S01]  /*13c730*/  STL.64 [R1+0x1908], R22 ;  /* 0x0019081601007387 */ /* 0x0001e20000100a00 */
[----:B------:R-:W-:Y:S01]  /*13c740*/  IMAD.X R11, R17, 0x1, R15, P1 ;  /* 0x00000001110b7824 */ /* 0x000fe200008e060f */
[----:B0-----:R-:W-:Y:S02]  /*13c750*/  F2FP.SATFINITE.E4M3.F32.PACK_AB_MERGE_C R23, R5, R26, RZ ;  /* 0x0000001a0517723e */ /* 0x001fe400048070ff */
[----:B------:R-:W2:Y:S01]  /*13c760*/  LDL.LU R22, [R1+0x1d88] ;  /* 0x001d880001167983 */ /* 0x000ea20000300800 */
[----:B---3--:R-:W-:-:S03]  /*13c770*/  F2FP.SATFINITE.E4M3.F32.PACK_AB_MERGE_C R5, R29, R18, RZ ;  /* 0x000000121d05723e */ /* 0x008fc600048070ff */
[----:B------:R-:W3:Y:S04]  /*13c780*/  LDL.LU R28, [R1+0x1d8c] ;  /* 0x001d8c00011c7983 */ /* 0x000ee80000300800 */
[----:B------:R-:W-:Y:S04]  /*13c790*/  STL [R1+0x4b4], R23 ;  /* 0x0004b41701007387 */ /* 0x000fe80000100800 */
[----:B------:R4:W-:Y:S04]  /*13c7a0*/  STL [R1+0x4a8], R5 ;  /* 0x0004a80501007387 */ /* 0x0009e80000100800 */
[----:B------:R-:W3:Y:S04]  /*13c7b0*/  LDL.LU R24, [R1+0x1d70] ;  /* 0x001d700001187983 */ /* 0x000ee80000300800 */
[----:B------:R-:W3:Y:S04]  /*13c7c0*/  LDL.LU R26, [R1+0x1d74] ;  /* 0x001d7400011a7983 */ /* 0x000ee80000300800 */
[----:B------:R-:W3:Y:S04]  /*13c7d0*/  LDL.LU R18, [R1+0x1d78] ;  /* 0x001d780001127983 */ /* 0x000ee80000300800 */
[----:B------:R0:W-:Y:S01]  /*13c7e0*/  STL.64 [R1+0x1900], R10 ;  /* 0x0019000a01007387 */ /* 0x0001e20000100a00 */
[----:B----4-:R-:W-:-:S02]  /*13c7f0*/  F2FP.SATFINITE.E4M3.F32.PACK_AB_MERGE_C R5, R21, R19, RZ ;  /* 0x000000131505723e */ /* 0x010fc400048070ff */
[----:B------:R-:W-:Y:S01]  /*13c800*/  F2FP.SATFINITE.E4M3.F32.PACK_AB_MERGE_C R3, R7, R3, RZ ;  /* 0x000000030703723e */ /* 0x000fe200048070ff */
[----:B------:R-:W4:Y:S01]  /*13c810*/  LDL.LU R29, [R1+0x1d7c] ;  /* 0x001d7c00011d7983 */ /* 0x000f220000300800 */
[----:B0-----:R-:W-:-:S03]  /*13c820*/  IADD3 R10, P1, PT, R27, R12, RZ ;  /* 0x0000000c1b0a7210 */ /* 0x001fc60007f3e0ff */
[----:B------:R-:W-:Y:S02]  /*13c830*/  STL [R1+0x5cc8], R5 ;  /* 0x005cc80501007387 */ /* 0x000fe40000100800 */
[----:B------:R-:W-:Y:S02]  /*13c840*/  IMAD.X R11, R17, 0x1, R13, P1 ;  /* 0x00000001110b7824 */ /* 0x000fe400008e060d */
[----:B------:R-:W4:Y:S04]  /*13c850*/  LDL.LU R19, [R1+0x1d60] ;  /* 0x001d600001137983 */ /* 0x000f280000300800 */
[----:B------:R0:W-:Y:S01]  /*13c860*/  STL.64 [R1+0x18f8], R10 ;  /* 0x0018f80a01007387 */ /* 0x0001e20000100a00 */
[----:B------:R-:W-:Y:S01]  /*13c870*/  VIADD R27, R27, UR6 ;  /* 0x000000061b1b7c36 */ /* 0x000fe20008000000 */
[----:B------:R-:W1:Y:S02]  /*13c880*/  LDCU UR6, c[0x0][0x3b8] ;  /* 0x00007700ff0677ac */ /* 0x000e640008000800 */
[----:B------:R-:W4:Y:S04]  /*13c890*/  LDL.LU R7, [R1+0x1d64] ;  /* 0x001d640001077983 */ /* 0x000f280000300800 */
[----:B------:R1:W-:Y:S04]  /*13c8a0*/  STL.64 [R1+0x5a00], R2 ;  /* 0x005a000201007387 */ /* 0x0003e80000100a00 */
[----:B------:R-:W4:Y:S01]  /*13c8b0*/  LDL.LU R17, [R1+0x1d68] ;  /* 0x001d680001117983 */ /* 0x000f220000300800 */
[----:B0-----:R-:W-:-:S03]  /*13c8c0*/  IADD3 R10, P1, PT, R27, R6, RZ ;  /* 0x000000061b0a7210 */ /* 0x001fc60007f3e0ff */
[----:B------:R-:W4:Y:S01]  /*13c8d0*/  LDL.LU R21, [R1+0x1d6c] ;  /* 0x001d6c0001157983 */ /* 0x000f220000300800 */
[----:B-1----:R-:W-:-:S05]  /*13c8e0*/  F2FP.SATFINITE.E4M3.F32.PACK_AB_MERGE_C R2, R25, R8, RZ ;  /* 0x000000081902723e */ /* 0x002fca00048070ff */
[----:B------:R0:W-:Y:S04]  /*13c8f0*/  STL [R1+0x394], R2 ;  /* 0x0003940201007387 */ /* 0x0001e80000100800 */
[----:B------:R-:W4:Y:S04]  /*13c900*/  LDL.LU R8, [R1+0x1d50] ;  /* 0x001d500001087983 */ /* 0x000f280000300800 */
[----:B------:R-:W4:Y:S01]  /*13c910*/  LDL.LU R25, [R1+0x1d54] ;  /* 0x001d540001197983 */ /* 0x000f220000300800 */
[----:B0-----:R-:W-:-:S05]  /*13c920*/  SHF.R.S32.HI R2, RZ, 0x1f, R27 ;  /* 0x0000001fff027819 */ /* 0x001fca000001141b */
[----:B------:R-:W-:Y:S01]  /*13c930*/  IMAD.X R11, R2, 0x1, R9, P1 ;  /* 0x00000001020b7824 */ /* 0x000fe200008e0609 */
[----:B--2---:R-:W-:-:S05]  /*13c940*/  F2FP.SATFINITE.E4M3.F32.PACK_AB_MERGE_C R0, R0, R16, RZ ;  /* 0x000000100000723e */ /* 0x004fca00048070ff */
[----:B------:R-:W-:Y:S04]  /*13c950*/  STL [R1+0x1d90], R0 ;  /* 0x001d900001007387 */ /* 0x000fe80000100800 */
[----:B------:R0:W-:Y:S01]  /*13c960*/  STL.64 [R1+0x18f0], R10 ;  /* 0x0018f00a01007387 */ /* 0x0001e20000100a00 */
[----:B------:R-:W-:-:S03]  /*13c970*/  F2FP.SATFINITE.E4M3.F32.PACK_AB_MERGE_C R5, R20, R4, RZ ;  /* 0x000000041405723e */ /* 0x000fc600048070ff */
[----:B0-----:R-:W2:Y:S04]  /*13c980*/  LDL.LU.64 R10, [R1+0x5cd0] ;  /* 0x005cd000010a7983 */ /* 0x001ea80000300a00 */
[----:B------:R-:W2:Y:S04]  /*13c990*/  LDL.LU R16, [R1+0x1d58] ;  /* 0x001d580001107983 */ /* 0x000ea80000300800 */
[----:B------:R-:W2:Y:S04]  /*13c9a0*/  LDL.LU R0, [R1+0x1d5c] ;  /* 0x001d5c0001007983 */ /* 0x000ea80000300800 */
[----:B------:R-:W2:Y:S04]  /*13c9b0*/  LDL.LU R4, [R1+0x1d40] ;  /* 0x001d400001047983 */ /* 0x000ea80000300800 */
[----:B------:R-:W-:Y:S01]  /*13c9c0*/  STL [R1+0x390], R5 ;  /* 0x0003900501007387 */ /* 0x000fe20000100800 */
[----:B---3--:R-:W-:-:S03]  /*13c9d0*/  F2FP.SATFINITE.E4M3.F32.PACK_AB_MERGE_C R3, R28, R22, RZ ;  /* 0x000000161c03723e */ /* 0x008fc600048070ff */
[----:B--2---:R0:W-:Y:S04]  /*13c9e0*/  STL [R1+0x5ccc], R4 ;  /* 0x005ccc0401007387 */ /* 0x0041e80000100800 */
[----:B------:R1:W-:Y:S04]  /*13c9f0*/  STL [R1+0x38c], R3 ;  /* 0x00038c0301007387 */ /* 0x0003e80000100800 */
[----:B------:R-:W2:Y:S01]  /*13ca00*/  LDL.LU R22, [R1+0x1d44] ;  /* 0x001d440001167983 */ /* 0x000ea20000300800 */
[----:B0-----:R-:W-:-:S03]  /*13ca10*/  IADD3 R4, P1, PT, R27, R10, RZ ;  /* 0x0000000a1b047210 */ /* 0x001fc60007f3e0ff */
[----:B------:R-:W3:Y:S02]  /*13ca20*/  LDL.LU R20, [R1+0x1d48] ;  /* 0x001d480001147983 */ /* 0x000ee40000300800 */
[----:B------:R-:W-:Y:S02]  /*13ca30*/  IMAD.X R5, R2, 0x1, R11, P1 ;  /* 0x0000000102057824 */ /* 0x000fe400008e060b */
[----:B------:R-:W3:Y:S04]  /*13ca40*/  LDL.LU R28, [R1+0x1d4c] ;  /* 0x001d4c00011c7983 */ /* 0x000ee80000300800 */
[----:B------:R0:W-:Y:S04]  /*13ca50*/  STL.64 [R1+0x18e8], R4 ;  /* 0x0018e80401007387 */ /* 0x0001e80000100a00 */
[----:B-1----:R-:W2:Y:S01]  /*13ca60*/  LDL.LU R3, [R1+0x1d30] ;  /* 0x001d300001037983 */ /* 0x002ea20000300800 */
[----:B0-----:R-:W-:-:S02]  /*13ca70*/  F2FP.SATFINITE.E4M3.F32.PACK_AB_MERGE_C R5, R26, R24, RZ ;  /* 0x000000181a05723e */ /* 0x001fc400048070ff */
[----:B----4-:R-:W-:-:S03]  /*13ca80*/  F2FP.SATFINITE.E4M3.F32.PACK_AB_MERGE_C R4, R29, R18, RZ ;  /* 0x000000121d04723e */ /* 0x010fc600048070ff */
[----:B------:R-:W-:Y:S04]  /*13ca90*/  STL [R1+0x250], R5 ;  /* 0x0002500501007387 */ /* 0x000fe80000100800 */
[----:B------:R-:W2:Y:S04]  /*13caa0*/  LDL.LU R23, [R1+0x1d34] ;  /* 0x001d340001177983 */ /* 0x000ea80000300800 */
[----:B------:R0:W-:Y:S04]  /*13cab0*/  STL [R1+0x24c], R4 ;  /* 0x00024c0401007387 */ /* 0x0001e80000100800 */
[----:B------:R-:W4:Y:S04]  /*13cac0*/  LDL.LU R24, [R1+0x1d38] ;  /* 0x001d380001187983 */ /* 0x000f280000300800 */
[----:B------:R-:W4:Y:S01]  /*13cad0*/  LDL.LU R26, [R1+0x1d3c] ;  /* 0x001d3c00011a7983 */ /* 0x000f220000300800 */
[----:B0-----:R-:W-:-:S05]  /*13cae0*/  IADD3 R4, P1, PT, R27, R14, RZ ;  /* 0x0000000e1b047210 */ /* 0x001fca0007f3e0ff */
[----:B------:R-:W-:-:S05]  /*13caf0*/  IMAD.X R5, R2, 0x1, R15, P1 ;  /* 0x0000000102057824 */ /* 0x000fca00008e060f */
[----:B------:R0:W-:Y:S04]  /*13cb00*/  STL.64 [R1+0x18e0], R4 ;  /* 0x0018e00401007387 */ /* 0x0001e80000100a00 */
[----:B------:R-:W4:Y:S01]  /*13cb10*/  LDL.LU R18, [R1+0x1d20] ;  /* 0x001d200001127983 */ /* 0x000f220000300800 */
[----:B0-----:R-:W-:-:S03]  /*13cb20*/  F2FP.SATFINITE.E4M3.F32.PACK_AB_MERGE_C R4, R7, R19, RZ ;  /* 0x000000130704723e */ /* 0x001fc600048070ff */
[----:B------:R-:W4:Y:S04]  /*13cb30*/  LDL.LU R7, [R1+0x1d24] ;  /* 0x001d240001077983 */ /* 0x000f280000300800 */
[----:B------:R0:W-:Y:S02]  /*13cb40*/  STL [R1+0x234], R4 ;  /* 0x0002340401007387 */ /* 0x0001e40000100800 */
[----:B0-----:R-:W-:-:S05]  /*13cb50*/  IADD3 R4, P1, PT, R27, R12, RZ ;  /* 0x0000000c1b047210 */ /* 0x001fca0007f3e0ff */
[----:B------:R-:W-:Y:S01]  /*13cb60*/  IMAD.X R5, R2, 0x1, R13, P1 ;  /* 0x0000000102057824 */ /* 0x000fe200008e060d */
[----:B------:R-:W-:-:S04]  /*13cb70*/  F2FP.SATFINITE.E4M3.F32.PACK_AB_MERGE_C R2, R25, R8, RZ ;  /* 0x000000081902723e */ /* 0x000fc800048070ff */
[----:B------:R0:W-:Y:S01]  /*13cb80*/  STL.64 [R1+0x18d8], R4 ;  /* 0x0018d80401007387 */ /* 0x0001e20000100a00 */
[----:B------:R-:W-:-:S03]  /*13cb90*/  F2FP.SATFINITE.E4M3.F32.PACK_AB_MERGE_C R0, R0, R16, RZ ;  /* 0x000000100000723e */ /* 0x000fc600048070ff */
[----:B------:R-:W4:Y:S01]  /*13cba0*/  LDL.LU R29, [R1+0x1d28] ;  /* 0x001d2800011d7983 */ /* 0x000f220000300800 */
[----:B0-----:R-:W-:Y:S01]  /*13cbb0*/  F2FP.SATFINITE.E4M3.F32.PACK_AB_MERGE_C R4, R21, R17, RZ ;  /* 0x000000111504723e */ /* 0x001fe200048070ff */
[----:B------:R-:W-:Y:S01]  /*13cbc0*/  VIADD R27, R27, UR6 ;  /* 0x000000061b1b7c36 */ /* 0x000fe20008000000 */
[----:B------:R-:W0:Y:S03]  /*13cbd0*/  LDCU UR6, c[0x0][0x3b8] ;  /* 0x00007700ff0677ac */ /* 0x000e260008000800 */
[----:B------:R1:W-:Y:S04]  /*13cbe0*/  STL [R1+0x1d60], R4 ;  /* 0x001d600401007387 */ /* 0x0003e80000100800 */
[----:B------:R-:W4:Y:S04]  /*13cbf0*/  LDL.LU R17, [R1+0x1d2c] ;  /* 0x001d2c0001117983 */ /* 0x000f280000300800 */
[----:B------:R-:W-:Y:S04]  /*13cc00*/  STL [R1+0x208], R2 ;  /* 0x0002080201007387 */ /* 0x000fe80000100800 */
[----:B------:R-:W4:Y:S04]  /*13cc10*/  LDL.LU R21, [R1+0x1d10] ;  /* 0x001d100001157983 */ /* 0x000f280000300800 */
[----:B------:R-:W4:Y:S01]  /*13cc20*/  LDL.LU R8, [R1+0x1d14] ;  /* 0x001d140001087983 */ /* 0x000f220000300800 */
[----:B-1----:R-:W-:-:S03]  /*13cc30*/  IADD3 R4, P1, PT, R27, R6, RZ ;  /* 0x000000061b047210 */ /* 0x002fc60007f3e0ff */
[----:B------:R-:W4:Y:S04]  /*13cc40*/  LDL.LU R25, [R1+0x1d18] ;  /* 0x001d180001197983 */ /* 0x000f280000300800 */
[----:B------:R-:W4:Y:S04]  /*13cc50*/  LDL.LU R16, [R1+0x1d1c] ;  /* 0x001d1c0001107983 */ /* 0x000f280000300800 */
[----:B------:R1:W-:Y:S02]  /*13cc60*/  STL [R1+0x200], R0 ;  /* 0x0002000001007387 */ /* 0x0003e40000100800 */
[----:B-1----:R-:W-:-:S05]  /*13cc70*/  SHF.R.S32.HI R0, RZ, 0x1f, R27 ;  /* 0x0000001fff007819 */ /* 0x002fca000001141b */
[----:B------:R-:W-:-:S05]  /*13cc80*/  IMAD.X R5, R0, 0x1, R9, P1 ;  /* 0x0000000100057824 */ /* 0x000fca00008e0609 */
[----:B------:R1:W-:Y:S04]  /*13cc90*/  STL.64 [R1+0x18d0], R4 ;  /* 0x0018d00401007387 */ /* 0x0003e80000100a00 */
[----:B-1----:R-:W4:Y:S01]  /*13cca0*/  LDL.LU R4, [R1+0x5ccc] ;  /* 0x005ccc0001047983 */ /* 0x002f220000300800 */
[----:B---3--:R-:W-:Y:S02]  /*13ccb0*/  F2FP.SATFINITE.E4M3.F32.PACK_AB_MERGE_C R2, R28, R20, RZ ;  /* 0x000000141c02723e */ /* 0x008fe400048070ff */
[----:B--2---:R-:W-:Y:S02]  /*13ccc0*/  F2FP.SATFINITE.E4M3.F32.PACK_AB_MERGE_C R23, R23, R3, RZ ;  /* 0x000000031717723e */ /* 0x004fe400048070ff */
[----:B----4-:R-:W-:Y:S02]  /*13ccd0*/  F2FP.SATFINITE.E4M3.F32.PACK_AB_MERGE_C R7, R7, R18, RZ ;  /* 0x000000120707723e */ /* 0x010fe400048070ff */
[----:B------:R-:W-:-:S02]  /*13cce0*/  F2FP.SATFINITE.E4M3.F32.PACK_AB_MERGE_C R22, R22, R4, RZ ;  /* 0x000000041616723e */ /* 0x000fc400048070ff */
[----:B------:R-:W-:-:S03]  /*13ccf0*/  IADD3 R4, P1, PT, R27, R10, RZ ;  /* 0x0000000a1b047210 */ /* 0x000fc60007f3e0ff */
[----:B------:R1:W-:Y:S02]  /*13cd00*/  STL [R1+0x5a64], R22 ;  /* 0x005a641601007387 */ /* 0x0003e40000100800 */
[----:B------:R-:W-:Y:S02]  /*13cd10*/  IMAD.X R5, R0, 0x1, R11, P1 ;  /* 0x0000000100057824 */ /* 0x000fe400008e060b */
[----:B------:R2:W-:Y:S04]  /*13cd20*/  STL [R1+0x1e0], R2 ;  /* 0x0001e00201007387 */ /* 0x0005e80000100800 */
[----:B------:R3:W-:Y:S01]  /*13cd30*/  STL.64 [R1+0x18c8], R4 ;  /* 0x0018c80401007387 */ /* 0x0007e20000100a00 */
[----:B-1----:R-:W-:Y:S02]  /*13cd40*/  F2FP.SATFINITE.E4M3.F32.PACK_AB_MERGE_C R22, R26, R24, RZ ;  /* 0x000000181a16723e */ /* 0x002fe400048070ff */
[C---:B--2---:R-:W-:Y:S01]  /*13cd50*/  IADD3 R2, P1, PT, R27.reuse, R14, RZ ;  /* 0x0000000e1b027210 */ /* 0x044fe20007f3e0ff */
[----:B---3--:R-:W2:Y:S04]  /*13cd60*/  LDL.LU R5, [R1+0x5cc8] ;  /* 0x005cc80001057983 */ /* 0x008ea80000300800 */
[----:B------:R-:W-:Y:S01]  /*13cd70*/  IMAD.X R3, R0, 0x1, R15, P1 ;  /* 0x0000000100037824 */ /* 0x000fe200008e060f */
[----:B------:R-:W3:Y:S04]  /*13cd80*/  LDL.LU R19, [R1+0x1d00] ;  /* 0x001d000001137983 */ /* 0x000ee80000300800 */
[----:B------:R-:W3:Y:S04]  /*13cd90*/  LDL.LU R4, [R1+0x1d04] ;  /* 0x001d040001047983 */ /* 0x000ee80000300800 */
[----:B------:R-:W4:Y:S04]  /*13cda0*/  LDL.LU R20, [R1+0x1d08] ;  /* 0x001d080001147983 */ /* 0x000f280000300800 */
[----:B------:R-:W4:Y:S04]  /*13cdb0*/  LDL.LU R28, [R1+0x1d0c] ;  /* 0x001d0c00011c7983 */ /* 0x000f280000300800 */
[----:B------:R-:W-:Y:S04]  /*13cdc0*/  STL [R1+0x1b4], R23 ;  /* 0x0001b41701007387 */ /* 0x000fe80000100800 */
[----:B------:R-:W-:Y:S04]  /*13cdd0*/  STL [R1+0x1d30], R22 ;  /* 0x001d301601007387 */ /* 0x000fe80000100800 */
[----:B------:R-:W-:Y:S04]  /*13cde0*/  STL.64 [R1+0x5cc0], R14 ;  /* 0x005cc00e01007387 */ /* 0x000fe80000100a00 */
[----:B------:R1:W-:Y:S04]  /*13cdf0*/  STL.64 [R1+0x18c0], R2 ;  /* 0x0018c00201007387 */ /* 0x0003e80000100a00 */
[----:B------:R0:W-:Y:S01]  /*13ce00*/  STL [R1+0x18c], R7 ;  /* 0x00018c0701007387 */ /* 0x0001e20000100800 */
[----:B-1----:R-:W-:-:S03]  /*13ce10*/  IADD3 R2, P1, PT, R27, R12, RZ ;  /* 0x0000000c1b027210 */ /* 0x002fc60007f3e0ff */
[----:B0-----:R-:W2:Y:S02]  /*13ce20*/  LDL.LU R7, [R1+0x1cf8] ;  /* 0x001cf80001077983 */ /* 0x001ea40000300800 */
[----:B------:R-:W-:Y:S02]  /*13ce30*/  IMAD.X R3, R0, 0x1, R13, P1 ;  /* 0x0000000100037824 */ /* 0x000fe400008e060d */
[----:B------:R-:W2:Y:S04]  /*13ce40*/  LDL.LU R0, [R1+0x1cfc] ;  /* 0x001cfc0001007983 */ /* 0x000ea80000300800 */
[----:B------:R0:W-:Y:S04]  /*13ce50*/  STL.64 [R1+0x5cb8], R12 ;  /* 0x005cb80c01007387 */ /* 0x0001e80000100a00 */
[----:B------:R1:W-:Y:S01]  /*13ce60*/  STL.64 [R1+0x18b8], R2 ;  /* 0x0018b80201007387 */ /* 0x0003e20000100a00 */
[----:B------:R-:W-:Y:S01]  /*13ce70*/  VIADD R27, R27, UR6 ;  /* 0x000000061b1b7c36 */ /* 0x000fe20008000000 */
[----:B------:R-:W2:Y:S02]  /*13ce80*/  LDCU UR6, c[0x0][0x3b8] ;  /* 0x00007700ff0677ac */ /* 0x000ea40008000800 */
[----:B0-----:R-:W2:Y:S01]  /*13ce90*/  LDL.LU R12, [R1+0x1cf0] ;  /* 0x001cf000010c7983 */ /* 0x001ea20000300800 */
[----:B-1----:R-:W-:-:S03]  /*13cea0*/  F2FP.SATFINITE.E4M3.F32.PACK_AB_MERGE_C R2, R17, R29, RZ ;  /* 0x0000001d1102723e */ /* 0x002fc600048070ff */
[----:B------:R-:W2:Y:S01]  /*13ceb0*/  LDL.LU R13, [R1+0x1cf4] ;  /* 0x001cf400010d7983 */ /* 0x000ea20000300800 */
[----:B------:R-:W-:-:S03]  /*13cec0*/  F2FP.SATFINITE.E4M3.F32.PACK_AB_MERGE_C R3, R8, R21, RZ ;  /* 0x000000150803723e */ /* 0x000fc600048070ff */
[----:B------:R-:W2:Y:S01]  /*13ced0*/  LDL.LU R22, [R1+0x1ce0] ;  /* 0x001ce00001167983 */ /* 0x000ea20000300800 */
[----:B------:R-:W-:-:S03]  /*13cee0*/  SHF.R.S32.HI R18, RZ, 0x1f, R27 ;  /* 0x0000001fff127819 */ /* 0x000fc6000001141b */
[----:B------:R0:W-:Y:S01]  /*13cef0*/  STL [R1+0x194], R2 ;  /* 0x0001940201007387 */ /* 0x0001e20000100800 */
[----:B------:R-:W-:-:S03]  /*13cf00*/  IADD3 R14, P1, PT, R27, R6, RZ ;  /* 0x000000061b0e7210 */ /* 0x000fc60007f3e0ff */
[----:B0-----:R-:W2:Y:S04]  /*13cf10*/  LDL.LU R2, [R1+0x1ce4] ;  /* 0x001ce40001027983 */ /* 0x001ea80000300800 */
[----:B------:R0:W-:Y:S01]  /*13cf20*/  STL [R1+0x160], R3 ;  /* 0x0001600301007387 */ /* 0x0001e20000100800 */
[----:B------:R-:W-:-:S03]  /*13cf30*/  IMAD.X R15, R18, 0x1, R9, P1 ;  /* 0x00000001120f7824 */ /* 0x000fc600008e0609 */
[----:B------:R-:W2:Y:S01]  /*13cf40*/  LDL.LU R21, [R1+0x1ce8] ;  /* 0x001ce80001157983 */ /* 0x000ea20000300800 */
[----:B0-----:R-:W-:-:S03]  /*13cf50*/  F2FP.SATFINITE.E4M3.F32.PACK_AB_MERGE_C R3, R16, R25, RZ ;  /* 0x000000191003723e */ /* 0x001fc600048070ff */
[----:B------:R-:W2:Y:S04]  /*13cf60*/  LDL.LU R25, [R1+0x1cec] ;  /* 0x001cec0001197983 */ /* 0x000ea80000300800 */
[----:B------:R0:W-:Y:S04]  /*13cf70*/  STL [R1+0x164], R3 ;  /* 0x0001640301007387 */ /* 0x0001e80000100800 */
[----:B------:R-:W2:Y:S04]  /*13cf80*/  LDL.LU R29, [R1+0x1cd0] ;  /* 0x001cd000011d7983 */ /* 0x000ea80000300800 */
[----:B------:R-:W2:Y:S04]  /*13cf90*/  LDL.LU R17, [R1+0x1cd4] ;  /* 0x001cd40001117983 */ /* 0x000ea80000300800 */
[----:B------:R-:W2:Y:S04]  /*13cfa0*/  LDL.LU R8, [R1+0x1cd8] ;  /* 0x001cd80001087983 */ /* 0x000ea80000300800 */
[----:B------:R-:W2:Y:S04]  /*13cfb0*/  LDL.LU R16, [R1+0x1cdc] ;  /* 0x001cdc0001107983 */ /* 0x000ea80000300800 */
[----:B------:R3:W-:Y:S04]  /*13cfc0*/  STL.64 [R1+0x18b0], R14 ;  /* 0x0018b00e01007387 */ /* 0x0007e80000100a00 */
[----:B0-----:R-:W2:Y:S01]  /*13cfd0*/  LDL.LU R3, [R1+0x1cc0] ;  /* 0x001cc00001037983 */ /* 0x001ea20000300800 */
[----:B---3--:R-:W-:-:S05]  /*13cfe0*/  F2FP.SATFINITE.E4M3.F32.PACK_AB_MERGE_C R14, R4, R19, RZ ;  /* 0x00000013040e723e */ /* 0x008fca00048070ff */
[----:B------:R0:W-:Y:S01]  /*13cff0*/  STL [R1+0x140], R14 ;  /* 0x0001400e01007387 */ /* 0x0001e20000100800 */
[----:B----4-:R-:W-:Y:S02]  /*13d000*/  F2FP.SATFINITE.E4M3.F32.PACK_AB_MERGE_C R4, R28, R20, RZ ;  /* 0x000000141c04723e */ /* 0x010fe400048070ff */
[----:B0-----:R-:W-:-:S05]  /*13d010*/  IADD3 R14, P1, PT, R27, R10, RZ ;  /* 0x0000000a1b0e7210 */ /* 0x001fca0007f3e0ff */
[----:B------:R-:W-:Y:S01]  /*13d020*/  IMAD.X R15, R18, 0x1, R11, P1 ;  /* 0x00000001120f7824 */ /* 0x000fe200008e060b */
[----:B--2---:R-:W-:Y:S04]  /*13d030*/  STL [R1+0x5cb0], R3 ;  /* 0x005cb00301007387 */ /* 0x004fe80000100800 */
[----:B------:R0:W-:Y:S04]  /*13d040*/  STL [R1+0x1d00], R4 ;  /* 0x001d000401007387 */ /* 0x0001e80000100800 */
[----:B------:R-:W2:Y:S04]  /*13d050*/  LDL.LU R23, [R1+0x1cc4] ;  /* 0x001cc40001177983 */ /* 0x000ea80000300800 */
[----:B------:R-:W3:Y:S04]  /*13d060*/  LDL.LU R24, [R1+0x1cc8] ;  /* 0x001cc80001187983 */ /* 0x000ee80000300800 */
[----:B------:R-:W3:Y:S04]  /*13d070*/  LDL.LU R26, [R1+0x1ccc] ;  /* 0x001ccc00011a7983 */ /* 0x000ee80000300800 */
[----:B------:R-:W4:Y:S04]  /*13d080*/  LDL.LU R19, [R1+0x1cb0] ;  /* 0x001cb00001137983 */ /* 0x000f280000300800 */
[----:B0-----:R-:W4:Y:S04]  /*13d090*/  LDL.LU R4, [R1+0x1cb4] ;  /* 0x001cb40001047983 */ /* 0x001f280000300800 */
[----:B------:R0:W-:Y:S04]  /*13d0a0*/  STL.64 [R1+0x18a8], R14 ;  /* 0x0018a80e01007387 */ /* 0x0001e80000100a00 */
[----:B0-----:R-:W2:Y:S01]  /*13d0b0*/  LDL.LU.64 R14, [R1+0x5cc0] ;  /* 0x005cc000010e7983 */ /* 0x001ea20000300a00 */
[----:B------:R-:W-:-:S02]  /*13d0c0*/  F2FP.SATFINITE.E4M3.F32.PACK_AB_MERGE_C R3, R13, R12, RZ ;  /* 0x0000000c0d03723e */ /* 0x000fc400048070ff */
[----:B------:R-:W-:Y:S01]  /*13d0d0*/  F2FP.SATFINITE.E4M3.F32.PACK_AB_MERGE_C R0, R0, R7, RZ ;  /* 0x000000070000723e */ /* 0x000fe200048070ff */
[----:B------:R-:W3:Y:S04]  /*13d0e0*/  LDL.LU R20, [R1+0x1cb8] ;  /* 0x001cb80001147983 */ /* 0x000ee80000300800 */
[----:B------:R-:W3:Y:S04]  /*13d0f0*/  LDL.LU R28, [R1+0x1cbc] ;  /* 0x001cbc00011c7983 */ /* 0x000ee80000300800 */
[----:B------:R-:W-:Y:S04]  /*13d100*/  STL [R1+0x128], R3 ;  /* 0x0001280301007387 */ /* 0x000fe80000100800 */
[----:B------:R-:W-:Y:S01]  /*13d110*/  STL [R1+0x120], R0 ;  /* 0x0001200001007387 */ /* 0x000fe20000100800 */
[----:B--2---:R-:W-:-:S05]  /*13d120*/  IADD3 R12, P1, PT, R27, R14, RZ ;  /* 0x0000000e1b0c7210 */ /* 0x004fca0007f3e0ff */
[----:B------:R-:W-:-:S05]  /*13d130*/  IMAD.X R13, R18, 0x1, R15, P1 ;  /* 0x00000001120d7824 */ /* 0x000fca00008e060f */
[----:B------:R0:W-:Y:S04]  /*13d140*/  STL.64 [R1+0x18a0], R12 ;  /* 0x0018a00c01007387 */ /* 0x0001e80000100a00 */
[----:B0-----:R-:W2:Y:S01]  /*13d150*/  LDL.LU.64 R12, [R1+0x5cb8] ;  /* 0x005cb800010c7983 */ /* 0x001ea20000300a00 */
[----:B------:R-:W-:-:S03]  /*13d160*/  F2FP.SATFINITE.E4M3.F32.PACK_AB_MERGE_C R22, R2, R22, RZ ;  /* 0x000000160216723e */ /* 0x000fc600048070ff */
[----:B------:R-:W3:Y:S04]  /*13d170*/  LDL.LU R7, [R1+0x1ca0] ;  /* 0x001ca00001077983 */ /* 0x000ee80000300800 */
[----:B------:R-:W3:Y:S04]  /*13d180*/  LDL.LU R0, [R1+0x1ca4] ;  /* 0x001ca40001007983 */ /* 0x000ee80000300800 */
[----:B------:R3:W-:Y:S01]  /*13d190*/  STL [R1+0xfc], R22 ;  /* 0x0000fc1601007387 */ /* 0x0007e20000100800 */
[----:B--2---:R-:W-:-:S05]  /*13d1a0*/  IADD3 R2, P1, PT, R27, R12, RZ ;  /* 0x0000000c1b027210 */ /* 0x004fca0007f3e0ff */
[----:B------:R-:W-:-:S05]  /*13d1b0*/  IMAD.X R3, R18, 0x1, R13, P1 ;  /* 0x0000000112037824 */ /* 0x000fca00008e060d */
[----:B------:R0:W-:Y:S01]  /*13d1c0*/  STL.64 [R1+0x1898], R2 ;  /* 0x0018980201007387 */ /* 0x0001e20000100a00 */
[----:B------:R-:W-:Y:S01]  /*13d1d0*/  VIADD R27, R27, UR6 ;  /* 0x000000061b1b7c36 */ /* 0x000fe20008000000 */
[----:B---3--:R-:W-:Y:S01]  /*13d1e0*/  F2FP.SATFINITE.E4M3.F32.PACK_AB_MERGE_C R22, R26, R24, RZ ;  /* 0x000000181a16723e */ /* 0x008fe200048070ff */
[----:B------:R-:W1:Y:S01]  /*13d1f0*/  LDCU UR6, c[0x0][0x3b8] ;  /* 0x00007700ff0677ac */ /* 0x000e620008000800 */
[----:B0-----:R-:W-:Y:S02]  /*13d200*/  F2FP.SATFINITE.E4M3.F32.PACK_AB_MERGE_C R2, R25, R21, RZ ;  /* 0x000000151902723e */ /* 0x001fe400048070ff */
[----:B------:R-:W2:Y:S01]  /*13d210*/  LDL.LU R21, [R1+0x1ca8] ;  /* 0x001ca80001157983 */ /* 0x000ea20000300800 */
[----:B------:R-:W-:-:S03]  /*13d220*/  F2FP.SATFINITE.E4M3.F32.PACK_AB_MERGE_C R3, R17, R29, RZ ;  /* 0x0000001d1103723e */ /* 0x000fc600048070ff */
[----:B------:R-:W2:Y:S04]  /*13d230*/  LDL.LU R25, [R1+0x1cac] ;  /* 0x001cac0001197983 */ /* 0x000ea80000300800 */
[----:B------:R0:W-:Y:S04]  /*13d240*/  STL [R1+0x100], R2 ;  /* 0x0001000201007387 */ /* 0x0001e80000100800 */
[----:B------:R-:W-:Y:S01]  /*13d250*/  STL [R1+0x624], R3 ;  /* 0x0006240301007387 */ /* 0x000fe20000100800 */
[----:B------:R-:W-:-:S03]  /*13d260*/  SHF.R.S32.HI R18, RZ, 0x1f, R27 ;  /* 0x0000001fff127819 */ /* 0x000fc6000001141b */
[----:B------:R-:W3:Y:S01]  /*13d270*/  LDL.LU R29, [R1+0x1c90] ;  /* 0x001c9000011d7983 */ /* 0x000ee20000300800 */
[----:B0-----:R-:W-:-:S03]  /*13d280*/  F2FP.SATFINITE.E4M3.F32.PACK_AB_MERGE_C R2, R16, R8, RZ ;  /* 0x000000081002723e */ /* 0x001fc600048070ff */
[----:B------:R-:W3:Y:S04]  /*13d290*/  LDL.LU R8, [R1+0x1c94] ;  /* 0x001c940001087983 */ /* 0x000ee80000300800 */
[----:B------:R0:W-:Y:S04]  /*13d2a0*/  STL [R1+0x1cd0], R2 ;  /* 0x001cd00201007387 */ /* 0x0001e80000100800 */
[----:B------:R-:W2:Y:S04]  /*13d2b0*/  LDL.LU R17, [R1+0x1c98] ;  /* 0x001c980001117983 */ /* 0x000ea80000300800 */
[----:B------:R-:W2:Y:S01]  /*13d2c0*/  LDL.LU R16, [R1+0x1c9c] ;  /* 0x001c9c0001107983 */ /* 0x000ea20000300800 */
[----:B0-----:R-:W-:-:S05]  /*13d2d0*/  IADD3 R2, P1, PT, R27, R6, RZ ;  /* 0x000000061b027210 */ /* 0x001fca0007f3e0ff */
[----:B------:R-:W-:-:S05]  /*13d2e0*/  IMAD.X R3, R18, 0x1, R9, P1 ;  /* 0x0000000112037824 */ /* 0x000fca00008e0609 */
[----:B------:R0:W-:Y:S04]  /*13d2f0*/  STL.64 [R1+0x1890], R2 ;  /* 0x0018900201007387 */ /* 0x0001e80000100a00 */
[----:B0-----:R-:W2:Y:S01]  /*13d300*/  LDL.LU R3, [R1+0x5cb0] ;  /* 0x005cb00001037983 */ /* 0x001ea20000300800 */
[----:B------:R-:W-:Y:S02]  /*13d310*/  IADD3 R2, P1, PT, R27, R10, RZ ;  /* 0x0000000a1b027210 */ /* 0x000fe40007f3e0ff */
[----:B------:R-:W-:Y:S02]  /*13d320*/  F2FP.SATFINITE.E4M3.F32.PACK_AB_MERGE_C R0, R0, R7, RZ ;  /* 0x000000070000723e */ /* 0x000fe400048070ff */
[----:B--2---:R-:W-:Y:S01]  /*13d330*/  F2FP.SATFINITE.E4M3.F32.PACK_AB_MERGE_C R23, R23, R3, RZ ;  /* 0x000000031717723e */ /* 0x004fe200048070ff */
[----:B------:R-:W-:-:S04]  /*13d340*/  IMAD.X R3, R18, 0x1, R11, P1 ;  /* 0x0000000112037824 */ /* 0x000fc800008e060b */
[----:B------:R-:W-:Y:S04]  /*13d350*/  STL [R1+0xd8], R23 ;  /* 0x0000d81701007387 */ /* 0x000fe80000100800 */
[----:B------:R-:W-:Y:S04]  /*13d360*/  STL [R1+0xdc], R22 ;  /* 0x0000dc1601007387 */ /* 0x000fe80000100800 */
[----:B------:R4:W-:Y:S02]  /*13d370*/  STL.64 [R1+0x1888], R2 ;  /* 0x0018880201007387 */ /* 0x0009e40000100a00 */
[----:B----4-:R-:W-:-:S02]  /*13d380*/  F2FP.SATFINITE.E4M3.F32.PACK_AB_MERGE_C R2, R4, R19, RZ ;  /* 0x000000130402723e */ /* 0x010fc400048070ff */
[----:B------:R-:W2:Y:S04]  /*13d390*/  LDL.LU R19, [R1+0x1c70] ;  /* 0x001c700001137983 */ /* 0x000ea80000300800 */
[----:B------:R-:W2:Y:S04]  /*13d3a0*/  LDL.LU R4, [R1+0x1c74] ;  /* 0x001c740001047983 */ /* 0x000ea80000300800 */
        /* <DEDUP_REMOVED lines=8> */
[----:B------:R-:W4:Y:S04]  /*13d430*/  LDL.LU R22, [R1+0x1c84] ;  /* 0x001c840001167983 */ /* 0x000f280000300800 */
[----:B------:R0:W-:Y:S01]  /*13d440*/  STL.64 [R1+0x1880], R2 ;  /* 0x0018800201007387 */ /* 0x0001e20000100a00 */
[----:B------:R-:W-:-:S03]  /*13d450*/  F2FP.SATFINITE.E4M3.F32.PACK_AB_MERGE_C R25, R25, R21, RZ ;  /* 0x000000151919723e */ /* 0x000fc600048070ff */
[----:B------:R-:W4:Y:S01]  /*13d460*/  LDL.LU R7, [R1+0x1c88] ;  /* 0x001c880001077983 */ /* 0x000f220000300800 */
[----:B0-----:R-:W-:-:S03]  /*13d470*/  IADD3 R2, P1, PT, R27, R12, RZ ;  /* 0x0000000c1b027210 */ /* 0x001fc60007f3e0ff */
[----:B------:R0:W-:Y:S02]  /*13d480*/  STL [R1+0x620], R0 ;  /* 0x0006200001007387 */ /* 0x0001e40000100800 */
[----:B------:R-:W-:Y:S01]  /*13d490*/  IMAD.X R3, R18, 0x1, R13, P1 ;  /* 0x0000000112037824 */ /* 0x000fe200008e060d */
[----:B---3--:R-:W-:Y:S01]  /*13d4a0*/  F2FP.SATFINITE.E4M3.F32.PACK_AB_MERGE_C R8, R8, R29, RZ ;  /* 0x0000001d0808723e */ /* 0x008fe200048070ff */
[----:B-1----:R-:W-:Y:S01]  /*13d4b0*/  VIADD R27, R27, UR6 ;  /* 0x000000061b1b7c36 */ /* 0x002fe20008000000 */
[----:B------:R-:W1:Y:S01]  /*13d4c0*/  LDCU UR6, c[0x0][0x3b8] ;  /* 0x00007700ff0677ac */ /* 0x000e620008000800 */
[----:B0-----:R-:W3:Y:S04]  /*13d4d0*/  LDL.LU R0, [R1+0x1c8c] ;  /* 0x001c8c0001007983 */ /* 0x001ee80000300800 */
[----:B------:R0:W-:Y:S01]  /*13d4e0*/  STL.64 [R1+0x1878], R2 ;  /* 0x0018780201007387 */ /* 0x0001e20000100a00 */
[----:B------:R-:W-:-:S03]  /*13d4f0*/  IADD3 R14, P1, PT, R27, R6, RZ ;  /* 0x000000061b0e7210 */ /* 0x000fc60007f3e0ff */
[----:B0-----:R-:W3:Y:S04]  /*13d500*/  LDL.LU R2, [R1+0x1c60] ;  /* 0x001c600001027983 */ /* 0x001ee80000300800 */
[----:B------:R-:W3:Y:S04]  /*13d510*/  LDL.LU R3, [R1+0x1c64] ;  /* 0x001c640001037983 */ /* 0x000ee80000300800 */
[----:B------:R-:W3:Y:S04]  /*13d520*/  LDL.LU R24, [R1+0x1c68] ;  /* 0x001c680001187983 */ /* 0x000ee80000300800 */
[----:B------:R-:W3:Y:S04]  /*13d530*/  LDL.LU R21, [R1+0x1c6c] ;  /* 0x001c6c0001157983 */ /* 0x000ee80000300800 */
[----:B------:R0:W-:Y:S04]  /*13d540*/  STL [R1+0x591c], R25 ;  /* 0x00591c1901007387 */ /* 0x0001e80000100800 */
[----:B------:R1:W-:Y:S04]  /*13d550*/  STL [R1+0x5ae4], R8 ;  /* 0x005ae40801007387 */ /* 0x0003e80000100800 */
[----:B------:R-:W3:Y:S01]  /*13d560*/  LDL.LU R26, [R1+0x1c50] ;  /* 0x001c5000011a7983 */ /* 0x000ee20000300800 */
[----:B0-----:R-:W-:-:S03]  /*13d570*/  F2FP.SATFINITE.E4M3.F32.PACK_AB_MERGE_C R25, R16, R17, RZ ;  /* 0x000000111019723e */ /* 0x001fc600048070ff */
[----:B------:R-:W3:Y:S01]  /*13d580*/  LDL.LU R18, [R1+0x1c54] ;  /* 0x001c540001127983 */ /* 0x000ee20000300800 */
[----:B-1----:R-:W-:-:S03]  /*13d590*/  SHF.R.S32.HI R8, RZ, 0x1f, R27 ;  /* 0x0000001fff087819 */ /* 0x002fc6000001141b */
[----:B------:R-:W3:Y:S02]  /*13d5a0*/  LDL.LU R17, [R1+0x1c58] ;  /* 0x001c580001117983 */ /* 0x000ee40000300800 */
[----:B------:R-:W-:Y:S02]  /*13d5b0*/  IMAD.X R15, R8, 0x1, R9, P1 ;  /* 0x00000001080f7824 */ /* 0x000fe400008e0609 */
[----:B------:R-:W3:Y:S01]  /*13d5c0*/  LDL.LU R16, [R1+0x1c5c] ;  /* 0x001c5c0001107983 */ /* 0x000ee20000300800 */
[----:B--2---:R-:W-:-:S05]  /*13d5d0*/  F2FP.SATFINITE.E4M3.F32.PACK_AB_MERGE_C R29, R4, R19, RZ ;  /* 0x00000013041d723e */ /* 0x004fca00048070ff */
[----:B------:R0:W-:Y:S04]  /*13d5e0*/  STL [R1+0x5924], R29 ;  /* 0x0059241d01007387 */ /* 0x0001e80000100800 */
[----:B0-----:R-:W2:Y:S04]  /*13d5f0*/  LDL.LU R29, [R1+0x1c80] ;  /* 0x001c8000011d7983 */ /* 0x001ea80000300800 */
[----:B------:R0:W-:Y:S01]  /*13d600*/  STL.64 [R1+0x1870], R14 ;  /* 0x0018700e01007387 */ /* 0x0001e20000100a00 */
[----:B----4-:R-:W-:-:S03]  /*13d610*/  F2FP.SATFINITE.E4M3.F32.PACK_AB_MERGE_C R28, R28, R20, RZ ;  /* 0x000000141c1c723e */ /* 0x010fc600048070ff */
[----:B------:R-:W4:Y:S04]  /*13d620*/  LDL.LU R23, [R1+0x1c40] ;  /* 0x001c400001177983 */ /* 0x000f280000300800 */
[----:B------:R-:W4:Y:S01]  /*13d630*/  LDL.LU R20, [R1+0x1c44] ;  /* 0x001c440001147983 */ /* 0x000f220000300800 */
[----:B0-----:R-:W-:-:S03]  /*13d640*/  IADD3 R14, P1, PT, R27, R10, RZ ;  /* 0x0000000a1b0e7210 */ /* 0x001fc60007f3e0ff */
[----:B------:R-:W4:Y:S02]  /*13d650*/  LDL.LU R19, [R1+0x1c48] ;  /* 0x001c480001137983 */ /* 0x000f240000300800 */
[----:B------:R-:W-:Y:S02]  /*13d660*/  IMAD.X R15, R8, 0x1, R11, P1 ;  /* 0x00000001080f7824 */ /* 0x000fe400008e060b */
[----:B------:R-:W4:Y:S04]  /*13d670*/  LDL.LU R4, [R1+0x1c4c] ;  /* 0x001c4c0001047983 */ /* 0x000f280000300800 */
[----:B------:R-:W-:Y:S04]  /*13d680*/  STL [R1+0x5920], R28 ;  /* 0x0059201c01007387 */ /* 0x000fe80000100800 */
[----:B------:R0:W-:Y:S04]  /*13d690*/  STL.64 [R1+0x1868], R14 ;  /* 0x0018680e01007387 */ /* 0x0001e80000100a00 */
[----:B0-----:R-:W4:Y:S01]  /*13d6a0*/  LDL.LU.64 R14, [R1+0x5ca8] ;  /* 0x005ca800010e7983 */ /* 0x001f220000300a00 */
[----:B---3--:R-:W-:-:S02]  /*13d6b0*/  F2FP.SATFINITE.E4M3.F32.PACK_AB_MERGE_C R0, R0, R7, RZ ;  /* 0x000000070000723e */ /* 0x008fc400048070ff */
[----:B--2---:R-:W-:-:S05]  /*13d6c0*/  F2FP.SATFINITE.E4M3.F32.PACK_AB_MERGE_C R22, R22, R29, RZ ;  /* 0x0000001d1616723e */ /* 0x004fca00048070ff */
[----:B------:R0:W-:Y:S04]  /*13d6d0*/  STL [R1+0x1c70], R22 ;  /* 0x001c701601007387 */ /* 0x0001e80000100800 */
[----:B------:R-:W-:Y:S01]  /*13d6e0*/  STL [R1+0x1c74], R0 ;  /* 0x001c740001007387 */ /* 0x000fe20000100800 */
[----:B0-----:R-:W-:Y:S02]  /*13d6f0*/  F2FP.SATFINITE.E4M3.F32.PACK_AB_MERGE_C R22, R3, R2, RZ ;  /* 0x000000020316723e */ /* 0x001fe400048070ff */
[----:B----4-:R-:W-:-:S05]  /*13d700*/  IADD3 R28, P1, PT, R27, R14, RZ ;  /* 0x0000000e1b1c7210 */ /* 0x010fca0007f3e0ff */
[----:B------:R-:W-:Y:S01]  /*13d710*/  IMAD.X R29, R8, 0x1, R15, P1 ;  /* 0x00000001081d7824 */ /* 0x000fe200008e060f */
[----:B------:R-:W-:-:S04]  /*13d720*/  IADD3 R2, P1, PT, R27, R12, RZ ;  /* 0x0000000c1b027210 */ /* 0x000fc80007f3e0ff */
[----:B------:R0:W-:Y:S01]  /*13d730*/  STL.64 [R1+0x1860], R28 ;  /* 0x0018601c01007387 */ /* 0x0001e20000100a00 */
[----:B------:R-:W-:-:S03]  /*13d740*/  IMAD.X R3, R8, 0x1, R13, P1 ;  /* 0x0000000108037824 */ /* 0x000fc600008e060d */
[----:B0-----:R-:W2:Y:S04]  /*13d750*/  LDL.LU R28, [R1+0x1c30] ;  /* 0x001c3000011c7983 */ /* 0x001ea80000300800 */
[----:B------:R-:W2:Y:S04]  /*13d760*/  LDL.LU R29, [R1+0x1c34] ;  /* 0x001c3400011d7983 */ /* 0x000ea80000300800 */
[----:B------:R-:W3:Y:S04]  /*13d770*/  LDL.LU R7, [R1+0x1c38] ;  /* 0x001c380001077983 */ /* 0x000ee80000300800 */
[----:B------:R-:W3:Y:S04]  /*13d780*/  LDL.LU R0, [R1+0x1c3c] ;  /* 0x001c3c0001007983 */ /* 0x000ee80000300800 */
[----:B------:R-:W-:Y:S04]  /*13d790*/  STL [R1+0x1c64], R22 ;  /* 0x001c641601007387 */ /* 0x000fe80000100800 */
[----:B------:R0:W-:Y:S04]  /*13d7a0*/  STL.64 [R1+0x1858], R2 ;  /* 0x0018580201007387 */ /* 0x0001e80000100a00 */
[----:B------:R-:W4:Y:S01]  /*13d7b0*/  LDL.LU R8, [R1+0x1c20] ;  /* 0x001c200001087983 */ /* 0x000f220000300800 */
[----:B------:R-:W-:Y:S01]  /*13d7c0*/  VIADD R27, R27, UR6 ;  /* 0x000000061b1b7c36 */ /* 0x000fe20008000000 */
[----:B------:R-:W-:Y:S01]  /*13d7d0*/  F2FP.SATFINITE.E4M3.F32.PACK_AB_MERGE_C R20, R20, R23, RZ ;  /* 0x000000171414723e */ /* 0x000fe200048070ff */
[----:B------:R-:W1:Y:S01]  /*13d7e0*/  LDCU UR6, c[0x0][0x3b8] ;  /* 0x00007700ff0677ac */ /* 0x000e620008000800 */
[----:B0-----:R-:W-:-:S02]  /*13d7f0*/  F2FP.SATFINITE.E4M3.F32.PACK_AB_MERGE_C R2, R21, R24, RZ ;  /* 0x000000181502723e */ /* 0x001fc400048070ff */
[----:B------:R-:W-:Y:S01]  /*13d800*/  F2FP.SATFINITE.E4M3.F32.PACK_AB_MERGE_C R3, R18, R26, RZ ;  /* 0x0000001a1203723e */ /* 0x000fe200048070ff */
[----:B------:R-:W4:Y:S04]  /*13d810*/  LDL.LU R21, [R1+0x1c24] ;  /* 0x001c240001157983 */ /* 0x000f280000300800 */
[----:B------:R0:W-:Y:S04]  /*13d820*/  STL [R1+0x1c60], R2 ;  /* 0x001c600201007387 */ /* 0x0001e80000100800 */
[----:B------:R1:W-:Y:S01]  /*13d830*/  STL [R1+0x810], R3 ;  /* 0x0008100301007387 */ /* 0x0003e20000100800 */
[----:B0-----:R-:W-:-:S03]  /*13d840*/  F2FP.SATFINITE.E4M3.F32.PACK_AB_MERGE_C R2, R16, R17, RZ ;  /* 0x000000111002723e */ /* 0x001fc600048070ff */
[----:B-1----:R-:W4:Y:S01]  /*13d850*/  LDL.LU R3, [R1+0x1c28] ;  /* 0x001c280001037983 */ /* 0x002f220000300800 */
[----:B------:R-:W-:-:S03]  /*13d860*/  IADD3 R16, P1, PT, R27, R6, RZ ;  /* 0x000000061b107210 */ /* 0x000fc60007f3e0ff */
[----:B------:R-:W4:Y:S04]  /*13d870*/  LDL.LU R24, [R1+0x1c2c] ;  /* 0x001c2c0001187983 */ /* 0x000f280000300800 */
[----:B------:R0:W-:Y:S04]  /*13d880*/  STL [R1+0x80c], R2 ;  /* 0x00080c0201007387 */ /* 0x0001e80000100800 */
[----:B------:R-:W4:Y:S01]  /*13d890*/  LDL.LU R26, [R1+0x1c10] ;  /* 0x001c1000011a7983 */ /* 0x000f220000300800 */
[----:B0-----:R-:W-:-:S05]  /*13d8a0*/  SHF.R.S32.HI R2, RZ, 0x1f, R27 ;  /* 0x0000001fff027819 */ /* 0x001fca000001141b */
[----:B------:R-:W-:-:S05]  /*13d8b0*/  IMAD.X R17, R2, 0x1, R9, P1 ;  /* 0x0000000102117824 */ /* 0x000fca00008e0609 */
[----:B------:R0:W-:Y:S04]  /*13d8c0*/  STL.64 [R1+0x1850], R16 ;  /* 0x0018501001007387 */ /* 0x0001e80000100a00 */
[----:B0-----:R-:W4:Y:S04]  /*13d8d0*/  LDL.LU R16, [R1+0x1c14] ;  /* 0x001c140001107983 */ /* 0x001f280000300800 */
[----:B------:R-:W4:Y:S04]  /*13d8e0*/  LDL.LU R18, [R1+0x1c18] ;  /* 0x001c180001127983 */ /* 0x000f280000300800 */
[----:B------:R-:W4:Y:S04]  /*13d8f0*/  LDL.LU R17, [R1+0x1c1c] ;  /* 0x001c1c0001117983 */ /* 0x000f280000300800 */
[----:B------:R2:W-:Y:S04]  /*13d900*/  STL [R1+0x5960], R20 ;  /* 0x0059601401007387 */ /* 0x0005e80000100800 */
[----:B------:R-:W4:Y:S04]  /*13d910*/  LDL.LU R22, [R1+0x1c00] ;  /* 0x001c000001167983 */ /* 0x000f280000300800 */
[----:B------:R-:W4:Y:S01]  /*13d920*/  LDL.LU R23, [R1+0x1c04] ;  /* 0x001c040001177983 */ /* 0x000f220000300800 */
[----:B------:R-:W-:-:S05]  /*13d930*/  F2FP.SATFINITE.E4M3.F32.PACK_AB_MERGE_C R4, R4, R19, RZ ;  /* 0x000000130404723e */ /* 0x000fca00048070ff */
[----:B------:R0:W-:Y:S01]  /*13d940*/  STL [R1+0x7f8], R4 ;  /* 0x0007f80401007387 */ /* 0x0001e20000100800 */
[----:B--2---:R-:W-:Y:S02]  /*13d950*/  F2FP.SATFINITE.E4M3.F32.PACK_AB_MERGE_C R20, R29, R28, RZ ;  /* 0x0000001c1d14723e */ /* 0x004fe400048070ff */
[----:B---3--:R-:W-:Y:S02]  /*13d960*/  F2FP.SATFINITE.E4M3.F32.PACK_AB_MERGE_C R0, R0, R7, RZ ;  /* 0x000000070000723e */ /* 0x008fe400048070ff */
[----:B----4-:R-:W-:Y:S01]  /*13d970*/  F2FP.SATFINITE.E4M3.F32.PACK_AB_MERGE_C R21, R21, R8, RZ ;  /* 0x000000081515723e */ /* 0x010fe200048070ff */
[----:B------:R1:W-:Y:S04]  /*13d980*/  STL.64 [R1+0x5ca0], R22 ;  /* 0x005ca01601007387 */ /* 0x0003e80000100a00 */
[----:B------:R-:W2:Y:S04]  /*13d990*/  LDL.LU R19, [R1+0x1c08] ;  /* 0x001c080001137983 */ /* 0x000ea80000300800 */
[----:B0-----:R-:W2:Y:S01]  /*13d9a0*/  LDL.LU R4, [R1+0x1c0c] ;  /* 0x001c0c0001047983 */ /* 0x001ea20000300800 */
[----:B-1----:R-:W-:-:S05]  /*13d9b0*/  IADD3 R22, P1, PT, R27, R10, RZ ;  /* 0x0000000a1b167210 */ /* 0x002fca0007f3e0ff */
[----:B------:R-:W-:-:S05]  /*13d9c0*/  IMAD.X R23, R2, 0x1, R11, P1 ;  /* 0x0000000102177824 */ /* 0x000fca00008e060b */
[----:B------:R0:W-:Y:S04]  /*13d9d0*/  STL.64 [R1+0x1848], R22 ;  /* 0x0018481601007387 */ /* 0x0001e80000100a00 */
[----:B------:R-:W-:Y:S01]  /*13d9e0*/  STL [R1+0x754], R20 ;  /* 0x0007541401007387 */ /* 0x000fe20000100800 */
[----:B0-----:R-:W-:-:S03]  /*13d9f0*/  IADD3 R22, P1, PT, R27, R14, RZ ;  /* 0x0000000e1b167210 */ /* 0x001fc60007f3e0ff */
[----:B------:R0:W-:Y:S02]  /*13da00*/  STL [R1+0x718], R0 ;  /* 0x0007180001007387 */ /* 0x0001e40000100800 */
[----:B------:R-:W-:Y:S02]  /*13da10*/  IMAD.X R23, R2, 0x1, R15, P1 ;  /* 0x0000000102177824 */ /* 0x000fe400008e060f */
[----:B------:R-:W3:Y:S04]  /*13da20*/  LDL.LU R7, [R1+0x1bf0] ;  /* 0x001bf00001077983 */ /* 0x000ee80000300800 */
[----:B0-----:R-:W3:Y:S04]  /*13da30*/  LDL.LU R0, [R1+0x1bf4] ;  /* 0x001bf40001007983 */ /* 0x001ee80000300800 */
[----:B------:R-:W4:Y:S04]  /*13da40*/  LDL.LU R20, [R1+0x1bf8] ;  /* 0x001bf80001147983 */ /* 0x000f280000300800 */
[----:B------:R0:W-:Y:S04]  /*13da50*/  STL.64 [R1+0x1840], R22 ;  /* 0x0018401601007387 */ /* 0x0001e80000100a00 */
[----:B------:R-:W4:Y:S01]  /*13da60*/  LDL.LU R28, [R1+0x1bfc] ;  /* 0x001bfc00011c7983 */ /* 0x000f220000300800 */
[----:B0-----:R-:W-:-:S03]  /*13da70*/  IADD3 R22, P1, PT, R27, R12, RZ ;  /* 0x0000000c1b167210 */ /* 0x001fc60007f3e0ff */
[----:B------:R-:W-:Y:S02]  /*13da80*/  STL [R1+0x5974], R21 ;  /* 0x0059741501007387 */ /* 0x000fe40000100800 */
[----:B------:R-:W-:Y:S02]  /*13da90*/  IMAD.X R23, R2, 0x1, R13, P1 ;  /* 0x0000000102177824 */ /* 0x000fe400008e060d */
[----:B------:R-:W4:Y:S01]  /*13daa0*/  LDL.LU R29, [R1+0x1be0] ;  /* 0x001be000011d7983 */ /* 0x000f220000300800 */
[----:B------:R-:W-:-:S03]  /*13dab0*/  F2FP.SATFINITE.E4M3.F32.PACK_AB_MERGE_C R2, R24, R3, RZ ;  /* 0x000000031802723e */ /* 0x000fc600048070ff */
[----:B------:R-:W4:Y:S04]  /*13dac0*/  LDL.LU R8, [R1+0x1be4] ;  /* 0x001be40001087983 */ /* 0x000f280000300800 */
[----:B------:R-:W-:Y:S04]  /*13dad0*/  STL.64 [R1+0x1838], R22 ;  /* 0x0018381601007387 */ /* 0x000fe80000100a00 */
[----:B------:R-:W4:Y:S04]  /*13dae0*/  LDL.LU R3, [R1+0x1be8] ;  /* 0x001be80001037983 */ /* 0x000f280000300800 */
[----:B------:R-:W4:Y:S04]  /*13daf0*/  LDL.LU R24, [R1+0x1bec] ;  /* 0x001bec0001187983 */ /* 0x000f280000300800 */
[----:B------:R0:W-:Y:S01]  /*13db00*/  STL [R1+0x6f8], R2 ;  /* 0x0006f80201007387 */ /* 0x0001e20000100800 */
[----:B------:R-:W-:Y:S01]  /*13db10*/  VIADD R27, R27, UR6 ;  /* 0x000000061b1b7c36 */ /* 0x000fe20008000000 */
[----:B------:R-:W1:Y:S01]  /*13db20*/  LDCU UR6, c[0x0][0x3b8] ;  /* 0x00007700ff0677ac */ /* 0x000e620008000800 */
[----:B0-----:R-:W-:-:S02]  /*13db30*/  F2FP.SATFINITE.E4M3.F32.PACK_AB_MERGE_C R2, R16, R26, RZ ;  /* 0x0000001a1002723e */ /* 0x001fc400048070ff */
[----:B------:R-:W4:Y:S04]  /*13db40*/  LDL.LU R26, [R1+0x1bd0] ;  /* 0x001bd000011a7983 */ /* 0x000f280000300800 */
[----:B------:R-:W4:Y:S04]  /*13db50*/  LDL.LU R16, [R1+0x1bd4] ;  /* 0x001bd40001107983 */ /* 0x000f280000300800 */
[----:B------:R0:W-:Y:S01]  /*13db60*/  STL [R1+0x68c], R2 ;  /* 0x00068c0201007387 */ /* 0x0001e20000100800 */
[----:B------:R-:W-:Y:S02]  /*13db70*/  IADD3 R22, P1, PT, R27, R6, RZ ;  /* 0x000000061b167210 */ /* 0x000fe40007f3e0ff */
[----:B0-----:R-:W-:-:S02]  /*13db80*/  F2FP.SATFINITE.E4M3.F32.PACK_AB_MERGE_C R2, R17, R18, RZ ;  /* 0x000000121102723e */ /* 0x001fc400048070ff */
[----:B------:R-:W4:Y:S04]  /*13db90*/  LDL.LU R18, [R1+0x1bd8] ;  /* 0x001bd80001127983 */ /* 0x000f280000300800 */
[----:B------:R-:W4:Y:S04]  /*13dba0*/  LDL.LU R17, [R1+0x1bdc] ;  /* 0x001bdc0001117983 */ /* 0x000f280000300800 */
[----:B------:R0:W-:Y:S02]  /*13dbb0*/  STL [R1+0x688], R2 ;  /* 0x0006880201007387 */ /* 0x0001e40000100800 */
[----:B0-----:R-:W-:-:S05]  /*13dbc0*/  SHF.R.S32.HI R2, RZ, 0x1f, R27 ;  /* 0x0000001fff027819 */ /* 0x001fca000001141b */
[----:B------:R-:W-:-:S05]  /*13dbd0*/  IMAD.X R23, R2, 0x1, R9, P1 ;  /* 0x0000000102177824 */ /* 0x000fca00008e0609 */
[----:B------:R0:W-:Y:S04]  /*13dbe0*/  STL.64 [R1+0x1830], R22 ;  /* 0x0018301601007387 */ /* 0x0001e80000100a00 */
[----:B0-----:R-:W4:Y:S01]  /*13dbf0*/  LDL.LU.64 R22, [R1+0x5ca0] ;  /* 0x005ca00001167983 */ /* 0x001f220000300a00 */
[----:B--2---:R-:W-:Y:S02]  /*13dc00*/  F2FP.SATFINITE.E4M3.F32.PACK_AB_MERGE_C R4, R4, R19, RZ ;  /* 0x000000130404723e */ /* 0x004fe400048070ff */
[----:B---3--:R-:W-:Y:S02]  /*13dc10*/  F2FP.SATFINITE.E4M3.F32.PACK_AB_MERGE_C R0, R0, R7, RZ ;  /* 0x000000070000723e */ /* 0x008fe400048070ff */
[----:B----4-:R-:W-:Y:S02]  /*13dc20*/  F2FP.SATFINITE.E4M3.F32.PACK_AB_MERGE_C R20, R28, R20, RZ ;  /* 0x000000141c14723e */ /* 0x010fe400048070ff */
[----:B------:R-:W-:-:S02]  /*13dc30*/  F2FP.SATFINITE.E4M3.F32.PACK_AB_MERGE_C R8, R8, R29, RZ ;  /* 0x0000001d0808723e */ /* 0x000fc400048070ff */
[----:B------:R-:W-:Y:S02]  /*13dc40*/  F2FP.SATFINITE.E4M3.F32.PACK_AB_MERGE_C R16, R16, R26, RZ ;  /* 0x0000001a1010723e */ /* 0x000fe400048070ff */
[----:B------:R-:W-:Y:S02]  /*13dc50*/  F2FP.SATFINITE.E4M3.F32.PACK_AB_MERGE_C R17, R17, R18, RZ ;  /* 0x000000121111723e */ /* 0x000fe400048070ff */
[----:B------:R-:W-:Y:S02]  /*13dc60*/  F2FP.SATFINITE.E4M3.F32.PACK_AB_MERGE_C R21, R23, R22, RZ ;  /* 0x000000161715723e */ /* 0x000fe400048070ff */
[----:B------:R-:W-:-:S03]  /*13dc70*/  IADD3 R22, P1, PT, R27, R10, RZ ;  /* 0x0000000a1b167210 */ /* 0x000fc60007f3e0ff */
[----:B------:R0:W-:Y:S02]  /*13dc80*/  STL [R1+0x5d8], R21 ;  /* 0x0005d81501007387 */ /* 0x0001e40000100800 */
[----:B------:R-:W-:Y:S02]  /*13dc90*/  IMAD.X R23, R2, 0x1, R11, P1 ;  /* 0x0000000102177824 */ /* 0x000fe400008e060b */
[----:B------:R-:W-:Y:S04]  /*13dca0*/  STL [R1+0x5bc], R4 ;  /* 0x0005bc0401007387 */ /* 0x000fe80000100800 */
[----:B------:R2:W-:Y:S04]  /*13dcb0*/  STL.64 [R1+0x5c98], R10 ;  /* 0x005c980a01007387 */ /* 0x0005e80000100a00 */
[----:B0-----:R-:W3:Y:S04]  /*13dcc0*/  LDL.LU R21, [R1+0x1bc4] ;  /* 0x001bc40001157983 */ /* 0x001ee80000300800 */
[----:B------:R0:W-:Y:S01]  /*13dcd0*/  STL.64 [R1+0x1828], R22 ;  /* 0x0018281601007387 */ /* 0x0001e20000100a00 */
[----:B--2---:R-:W-:-:S05]  /*13dce0*/  IADD3 R10, P1, PT, R27, R14, RZ ;  /* 0x0000000e1b0a7210 */ /* 0x004fca0007f3e0ff */
[C---:B------:R-:W-:Y:S01]  /*13dcf0*/  IMAD.X R11, R2.reuse, 0x1, R15, P1 ;  /* 0x00000001020b7824 */ /* 0x040fe200008e060f */
[----:B0-----:R-:W2:Y:S04]  /*13dd00*/  LDL.LU R22, [R1+0x1bc8] ;  /* 0x001bc80001167983 */ /* 0x001ea80000300800 */
[----:B------:R-:W2:Y:S04]  /*13dd10*/  LDL.LU R23, [R1+0x1bcc] ;  /* 0x001bcc0001177983 */ /* 0x000ea80000300800 */
[----:B------:R-:W4:Y:S04]  /*13dd20*/  LDL.LU R19, [R1+0x1bb0] ;  /* 0x001bb00001137983 */ /* 0x000f280000300800 */
[----:B------:R-:W4:Y:S04]  /*13dd30*/  LDL.LU R4, [R1+0x1bb4] ;  /* 0x001bb40001047983 */ /* 0x000f280000300800 */
[----:B------:R0:W-:Y:S04]  /*13dd40*/  STL [R1+0x53c], R0 ;  /* 0x00053c0001007387 */ /* 0x0001e80000100800 */
[----:B------:R-:W2:Y:S04]  /*13dd50*/  LDL.LU R7, [R1+0x1bb8] ;  /* 0x001bb80001077983 */ /* 0x000ea80000300800 */
[----:B0-----:R-:W2:Y:S04]  /*13dd60*/  LDL.LU R0, [R1+0x1bbc] ;  /* 0x001bbc0001007983 */ /* 0x001ea80000300800 */
[----:B------:R-:W-:Y:S04]  /*13dd70*/  STL [R1+0x578], R20 ;  /* 0x0005781401007387 */ /* 0x000fe80000100800 */
[----:B------:R0:W-:Y:S04]  /*13dd80*/  STL.64 [R1+0x1820], R10 ;  /* 0x0018200a01007387 */ /* 0x0001e80000100a00 */
[----:B------:R-:W-:Y:S04]  /*13dd90*/  STL [R1+0x4f4], R8 ;  /* 0x0004f40801007387 */ /* 0x000fe80000100800 */
[----:B------:R-:W3:Y:S01]  /*13dda0*/  LDL.LU R28, [R1+0x1ba0] ;  /* 0x001ba000011c7983 */ /* 0x000ee20000300800 */
[C---:B0-----:R-:W-:Y:S01]  /*13ddb0*/  IADD3 R10, P1, PT, R27.reuse, R12, RZ ;  /* 0x0000000c1b0a7210 */ /* 0x041fe20007f3e0ff */
[----:B-1----:R-:W-:Y:S01]  /*13ddc0*/  VIADD R27, R27, UR6 ;  /* 0x000000061b1b7c36 */ /* 0x002fe20008000000 */
[----:B------:R-:W0:Y:S03]  /*13ddd0*/  LDCU UR6, c[0x0][0x3b8] ;  /* 0x00007700ff0677ac */ /* 0x000e260008000800 */
[----:B------:R-:W-:Y:S01]  /*13dde0*/  IMAD.X R11, R2, 0x1, R13, P1 ;  /* 0x00000001020b7824 */ /* 0x000fe200008e060d */
[----:B------:R-:W-:-:S02]  /*13ddf0*/  F2FP.SATFINITE.E4M3.F32.PACK_AB_MERGE_C R2, R24, R3, RZ ;  /* 0x000000031802723e */ /* 0x000fc400048070ff */
[----:B------:R-:W-:Y:S02]  /*13de00*/  SHF.R.S32.HI R20, RZ, 0x1f, R27 ;  /* 0x0000001fff147819 */ /* 0x000fe4000001141b */
[----:B------:R1:W-:Y:S04]  /*13de10*/  STL.64 [R1+0x1818], R10 ;  /* 0x0018180a01007387 */ /* 0x0003e80000100a00 */
[----:B------:R-:W3:Y:S04]  /*13de20*/  LDL.LU R3, [R1+0x1ba4] ;  /* 0x001ba40001037983 */ /* 0x000ee80000300800 */
[----:B------:R-:W-:Y:S01]  /*13de30*/  STL [R1+0x4fc], R2 ;  /* 0x0004fc0201007387 */ /* 0x000fe20000100800 */
[----:B-1----:R-:W-:-:S03]  /*13de40*/  IADD3 R10, P1, PT, R27, R6, RZ ;  /* 0x000000061b0a7210 */ /* 0x002fc60007f3e0ff */
[----:B------:R1:W-:Y:S02]  /*13de50*/  STL [R1+0x59d8], R16 ;  /* 0x0059d81001007387 */ /* 0x0003e40000100800 */
[----:B------:R-:W-:Y:S02]  /*13de60*/  IMAD.X R11, R20, 0x1, R9, P1 ;  /* 0x00000001140b7824 */ /* 0x000fe400008e0609 */
[----:B-1----:R-:W3:Y:S04]  /*13de70*/  LDL.LU R16, [R1+0x1bc0] ;  /* 0x001bc00001107983 */ /* 0x002ee80000300800 */
[----:B------:R-:W3:Y:S04]  /*13de80*/  LDL.LU R29, [R1+0x1ba8] ;  /* 0x001ba800011d7983 */ /* 0x000ee80000300800 */
[----:B------:R-:W3:Y:S04]  /*13de90*/  LDL.LU R8, [R1+0x1bac] ;  /* 0x001bac0001087983 */ /* 0x000ee80000300800 */
[----:B------:R-:W3:Y:S04]  /*13dea0*/  LDL.LU R2, [R1+0x1b90] ;  /* 0x001b900001027983 */ /* 0x000ee80000300800 */
[----:B------:R-:W3:Y:S04]  /*13deb0*/  LDL.LU R24, [R1+0x1b94] ;  /* 0x001b940001187983 */ /* 0x000ee80000300800 */
[----:B------:R-:W-:Y:S04]  /*13dec0*/  STL [R1+0x59dc], R17 ;  /* 0x0059dc1101007387 */ /* 0x000fe80000100800 */
[----:B------:R1:W-:Y:S04]  /*13ded0*/  STL.64 [R1+0x1810], R10 ;  /* 0x0018100a01007387 */ /* 0x0003e80000100a00 */
[----:B-1----:R-:W3:Y:S04]  /*13dee0*/  LDL.LU.64 R10, [R1+0x5c98] ;  /* 0x005c9800010a7983 */ /* 0x002ee80000300a00 */
[----:B------:R-:W3:Y:S04]  /*13def0*/  LDL.LU R26, [R1+0x1b98] ;  /* 0x001b9800011a7983 */ /* 0x000ee80000300800 */
[----:B------:R-:W3:Y:S01]  /*13df00*/  LDL.LU R18, [R1+0x1b9c] ;  /* 0x001b9c0001127983 */ /* 0x000ee20000300800 */
[----:B----4-:R-:W-:-:S02]  /*13df10*/  F2FP.SATFINITE.E4M3.F32.PACK_AB_MERGE_C R4, R4, R19, RZ ;  /* 0x000000130404723e */ /* 0x010fc400048070ff */
[----:B--2---:R-:W-:Y:S02]  /*13df20*/  F2FP.SATFINITE.E4M3.F32.PACK_AB_MERGE_C R7, R0, R7, RZ ;  /* 0x000000070007723e */ /* 0x004fe400048070ff */
[----:B---3--:R-:W-:Y:S02]  /*13df30*/  F2FP.SATFINITE.E4M3.F32.PACK_AB_MERGE_C R17, R21, R16, RZ ;  /* 0x000000101511723e */ /* 0x008fe400048070ff */
[----:B------:R-:W-:-:S03]  /*13df40*/  F2FP.SATFINITE.E4M3.F32.PACK_AB_MERGE_C R21, R23, R22, RZ ;  /* 0x000000161715723e */ /* 0x000fc600048070ff */
[----:B------:R1:W-:Y:S04]  /*13df50*/  STL [R1+0x388], R17 ;  /* 0x0003881101007387 */ /* 0x0003e80000100800 */
[----:B------:R-:W-:Y:S04]  /*13df60*/  STL [R1+0x384], R21 ;  /* 0x0003841501007387 */ /* 0x000fe80000100800 */
[----:B------:R2:W-:Y:S01]  /*13df70*/  STL.64 [R1+0x5a10], R4 ;  /* 0x005a100401007387 */ /* 0x0005e20000100a00 */
[----:B------:R-:W-:-:S05]  /*13df80*/  IADD3 R16, P1, PT, R27, R10, RZ ;  /* 0x0000000a1b107210 */ /* 0x000fca0007f3e0ff */
[----:B-1----:R-:W-:-:S05]  /*13df90*/  IMAD.X R17, R20, 0x1, R11, P1 ;  /* 0x0000000114117824 */ /* 0x002fca00008e060b */
[----:B------:R-:W-:Y:S04]  /*13dfa0*/  STL.64 [R1+0x1808], R16 ;  /* 0x0018081001007387 */ /* 0x000fe80000100a00 */
[----:B------:R-:W3:Y:S04]  /*13dfb0*/  LDL.LU R22, [R1+0x1b80] ;  /* 0x001b800001167983 */ /* 0x000ee80000300800 */
[----:B------:R-:W3:Y:S04]  /*13dfc0*/  LDL.LU R23, [R1+0x1b84] ;  /* 0x001b840001177983 */ /* 0x000ee80000300800 */
[----:B------:R-:W4:Y:S04]  /*13dfd0*/  LDL.LU R19, [R1+0x1b88] ;  /* 0x001b880001137983 */ /* 0x000f280000300800 */
[----:B------:R-:W4:Y:S01]  /*13dfe0*/  LDL.LU R0, [R1+0x1b8c] ;  /* 0x001b8c0001007983 */ /* 0x000f220000300800 */
[----:B--2---:R-:W-:-:S03]  /*13dff0*/  IADD3 R4, P1, PT, R27, R14, RZ ;  /* 0x0000000e1b047210 */ /* 0x004fc60007f3e0ff */
[----:B------:R-:W-:Y:S02]  /*13e000*/  STL [R1+0x5a20], R7 ;  /* 0x005a200701007387 */ /* 0x000fe40000100800 */
[----:B------:R-:W-:Y:S02]  /*13e010*/  IMAD.X R5, R20, 0x1, R15, P1 ;  /* 0x0000000114057824 */ /* 0x000fe400008e060f */
[----:B------:R1:W-:Y:S01]  /*13e020*/  STL.64 [R1+0x5c90], R14 ;  /* 0x005c900e01007387 */ /* 0x0003e20000100a00 */
[----:B------:R-:W-:-:S03]  /*13e030*/  F2FP.SATFINITE.E4M3.F32.PACK_AB_MERGE_C R3, R3, R28, RZ ;  /* 0x0000001c0303723e */ /* 0x000fc600048070ff */
[----:B------:R2:W-:Y:S01]  /*13e040*/  STL.64 [R1+0x1800], R4 ;  /* 0x0018000401007387 */ /* 0x0005e20000100a00 */
[C---:B-1----:R-:W-:Y:S01]  /*13e050*/  IADD3 R14, P1, PT, R27.reuse, R12, RZ ;  /* 0x0000000c1b0e7210 */ /* 0x042fe20007f3e0ff */
[----:B0-----:R-:W-:Y:S01]  /*13e060*/  VIADD R27, R27, UR6 ;  /* 0x000000061b1b7c36 */ /* 0x001fe20008000000 */
[----:B------:R-:W-:Y:S01]  /*13e070*/  F2FP.SATFINITE.E4M3.F32.PACK_AB_MERGE_C R2, R24, R2, RZ ;  /* 0x000000021802723e */ /* 0x000fe200048070ff */
[----:B------:R-:W0:Y:S01]  /*13e080*/  LDCU UR6, c[0x0][0x3b8] ;  /* 0x00007700ff0677ac */ /* 0x000e220008000800 */
[----:B--2---:R-:W2:Y:S01]  /*13e090*/  LDL.LU R4, [R1+0x1b70] ;  /* 0x001b700001047983 */ /* 0x004ea20000300800 */
[----:B------:R-:W-:Y:S01]  /*13e0a0*/  F2FP.SATFINITE.E4M3.F32.PACK_AB_MERGE_C R5, R8, R29, RZ ;  /* 0x0000001d0805723e */ /* 0x000fe200048070ff */
[----:B------:R-:W-:Y:S02]  /*13e0b0*/  IMAD.X R15, R20, 0x1, R13, P1 ;  /* 0x00000001140f7824 */ /* 0x000fe400008e060d */
[----:B------:R-:W2:Y:S04]  /*13e0c0*/  LDL.LU R17, [R1+0x1b74] ;  /* 0x001b740001117983 */ /* 0x000ea80000300800 */
[----:B------:R-:W2:Y:S04]  /*13e0d0*/  LDL.LU R16, [R1+0x1b78] ;  /* 0x001b780001107983 */ /* 0x000ea80000300800 */
[----:B------:R-:W2:Y:S04]  /*13e0e0*/  LDL.LU R21, [R1+0x1b7c] ;  /* 0x001b7c0001157983 */ /* 0x000ea80000300800 */
[----:B------:R1:W-:Y:S04]  /*13e0f0*/  STL [R1+0x5a24], R3 ;  /* 0x005a240301007387 */ /* 0x0003e80000100800 */
[----:B------:R0:W-:Y:S04]  /*13e100*/  STL [R1+0x5a28], R5 ;  /* 0x005a280501007387 */ /* 0x0001e80000100800 */
[----:B------:R0:W-:Y:S01]  /*13e110*/  STL.64 [R1+0x17f8], R14 ;  /* 0x0017f80e01007387 */ /* 0x0001e20000100a00 */
[----:B-1----:R-:W-:-:S03]  /*13e120*/  SHF.R.S32.HI R3, RZ, 0x1f, R27 ;  /* 0x0000001fff037819 */ /* 0x002fc6000001141b */
[----:B------:R-:W2:Y:S01]  /*13e130*/  LDL.LU R29, [R1+0x1b60] ;  /* 0x001b6000011d7983 */ /* 0x000ea20000300800 */
[----:B0-----:R-:W-:-:S03]  /*13e140*/  F2FP.SATFINITE.E4M3.F32.PACK_AB_MERGE_C R5, R18, R26, RZ ;  /* 0x0000001a1205723e */ /* 0x001fc600048070ff */
[----:B------:R-:W2:Y:S01]  /*13e150*/  LDL.LU R8, [R1+0x1b64] ;  /* 0x001b640001087983 */ /* 0x000ea20000300800 */
[----:B------:R-:W-:-:S03]  /*13e160*/  IADD3 R14, P1, PT, R27, R6, RZ ;  /* 0x000000061b0e7210 */ /* 0x000fc60007f3e0ff */
[----:B------:R0:W-:Y:S04]  /*13e170*/  STL [R1+0x1e4], R2 ;  /* 0x0001e40201007387 */ /* 0x0001e80000100800 */
[----:B------:R-:W2:Y:S01]  /*13e180*/  LDL.LU R26, [R1+0x1b68] ;  /* 0x001b6800011a7983 */ /* 0x000ea20000300800 */
[----:B------:R-:W-:-:S03]  /*13e190*/  IMAD.X R15, R3, 0x1, R9, P1 ;  /* 0x00000001030f7824 */ /* 0x000fc600008e0609 */
[----:B------:R-:W2:Y:S04]  /*13e1a0*/  LDL.LU R18, [R1+0x1b6c] ;  /* 0x001b6c0001127983 */ /* 0x000ea80000300800 */
[----:B------:R-:W-:Y:S04]  /*13e1b0*/  STL [R1+0x5a40], R5 ;  /* 0x005a400501007387 */ /* 0x000fe80000100800 */
[----:B------:R-:W2:Y:S04]  /*13e1c0*/  LDL.LU R20, [R1+0x1b50] ;  /* 0x001b500001147983 */ /* 0x000ea80000300800 */
[----:B------:R-:W2:Y:S04]  /*13e1d0*/  LDL.LU R28, [R1+0x1b54] ;  /* 0x001b5400011c7983 */ /* 0x000ea80000300800 */
[----:B0-----:R-:W2:Y:S04]  /*13e1e0*/  LDL.LU R2, [R1+0x1b58] ;  /* 0x001b580001027983 */ /* 0x001ea80000300800 */
[----:B------:R0:W-:Y:S04]  /*13e1f0*/  STL.64 [R1+0x17f0], R14 ;  /* 0x0017f00e01007387 */ /* 0x0001e80000100a00 */
[----:B------:R-:W2:Y:S01]  /*13e200*/  LDL.LU R24, [R1+0x1b5c] ;  /* 0x001b5c0001187983 */ /* 0x000ea20000300800 */
[----:B0-----:R-:W-:-:S05]  /*13e210*/  IADD3 R14, P1, PT, R27, R10, RZ ;  /* 0x0000000a1b0e7210 */ /* 0x001fca0007f3e0ff */
[----:B------:R-:W-:Y:S01]  /*13e220*/  IMAD.X R15, R3, 0x1, R11, P1 ;  /* 0x00000001030f7824 */ /* 0x000fe200008e060b */
[----:B---3--:R-:W-:Y:S02]  /*13e230*/  F2FP.SATFINITE.E4M3.F32.PACK_AB_MERGE_C R7, R23, R22, RZ ;  /* 0x000000161707723e */ /* 0x008fe400048070ff */
[----:B------:R-:W3:Y:S04]  /*13e240*/  LDL.LU R22, [R1+0x1b40] ;  /* 0x001b400001167983 */ /* 0x000ee80000300800 */
[----:B------:R-:W-:Y:S01]  /*13e250*/  STL [R1+0x1b8], R7 ;  /* 0x0001b80701007387 */ /* 0x000fe20000100800 */
[----:B----4-:R-:W-:-:S03]  /*13e260*/  F2FP.SATFINITE.E4M3.F32.PACK_AB_MERGE_C R5, R0, R19, RZ ;  /* 0x000000130005723e */ /* 0x010fc600048070ff */
[----:B------:R-:W3:Y:S04]  /*13e270*/  LDL.LU R23, [R1+0x1b44] ;  /* 0x001b440001177983 */ /* 0x000ee80000300800 */
[----:B------:R-:W4:Y:S04]  /*13e280*/  LDL.LU R19, [R1+0x1b48] ;  /* 0x001b480001137983 */ /* 0x000f280000300800 */
[----:B------:R-:W4:Y:S04]  /*13e290*/  LDL.LU R0, [R1+0x1b4c] ;  /* 0x001b4c0001007983 */ /* 0x000f280000300800 */
[----:B------:R-:W-:Y:S04]  /*13e2a0*/  STL [R1+0x5a44], R5 ;  /* 0x005a440501007387 */ /* 0x000fe80000100800 */
[----:B------:R0:W-:Y:S04]  /*13e2b0*/  STL.64 [R1+0x17e8], R14 ;  /* 0x0017e80e01007387 */ /* 0x0001e80000100a00 */
[----:B0-----:R-:W3:Y:S01]  /*13e2c0*/  LDL.LU.64 R14, [R1+0x5c90] ;  /* 0x005c9000010e7983 */ /* 0x001ee20000300a00 */
[----:B--2---:R-:W-:-:S02]  /*13e2d0*/  F2FP.SATFINITE.E4M3.F32.PACK_AB_MERGE_C R4, R17, R4, RZ ;  /* 0x000000041104723e */ /* 0x004fc400048070ff */
[----:B------:R-:W-:-:S05]  /*13e2e0*/  F2FP.SATFINITE.E4M3.F32.PACK_AB_MERGE_C R5, R21, R16, RZ ;  /* 0x000000101505723e */ /* 0x000fca00048070ff */
[----:B------:R0:W-:Y:S04]  /*13e2f0*/  STL [R1+0x5c68], R5 ;  /* 0x005c680501007387 */ /* 0x0001e80000100800 */
[----:B------:R1:W-:Y:S01]  /*13e300*/  STL [R1+0x198], R4 ;  /* 0x0001980401007387 */ /* 0x0003e20000100800 */
[----:B0-----:R-:W-:Y:S02]  /*13e310*/  F2FP.SATFINITE.E4M3.F32.PACK_AB_MERGE_C R5, R8, R29, RZ ;  /* 0x0000001d0805723e */ /* 0x001fe400048070ff */
[----:B---3--:R-:W-:Y:S01]  /*13e320*/  IADD3 R16, P1, PT, R27, R14, RZ ;  /* 0x0000000e1b107210 */ /* 0x008fe20007f3e0ff */
[----:B------:R0:W-:Y:S04]  /*13e330*/  STL.64 [R1+0x5c88], R14 ;  /* 0x005c880e01007387 */ /* 0x0001e80000100a00 */
[----:B------:R-:W-:Y:S01]  /*13e340*/  IMAD.X R17, R3, 0x1, R15, P1 ;  /* 0x0000000103117824 */ /* 0x000fe200008e060f */
[----:B------:R-:W2:Y:S04]  /*13e350*/  LDL.LU R7, [R1+0x1b30] ;  /* 0x001b300001077983 */ /* 0x000ea80000300800 */
[----:B-1----:R-:W2:Y:S01]  /*13e360*/  LDL.LU R4, [R1+0x1b34] ;  /* 0x001b340001047983 */ /* 0x002ea20000300800 */
[----:B0-----:R-:W-:-:S03]  /*13e370*/  IADD3 R14, P1, PT, R27, R12, RZ ;  /* 0x0000000c1b0e7210 */ /* 0x001fc60007f3e0ff */
[----:B------:R0:W-:Y:S02]  /*13e380*/  STL.64 [R1+0x17e0], R16 ;  /* 0x0017e01001007387 */ /* 0x0001e40000100a00 */
[----:B------:R-:W-:Y:S01]  /*13e390*/  IMAD.X R15, R3, 0x1, R13, P1 ;  /* 0x00000001030f7824 */ /* 0x000fe200008e060d */
[----:B------:R-:W-:Y:S01]  /*13e3a0*/  F2FP.SATFINITE.E4M3.F32.PACK_AB_MERGE_C R3, R18, R26, RZ ;  /* 0x0000001a1203723e */ /* 0x000fe200048070ff */
[----:B0-----:R-:W3:Y:S04]  /*13e3b0*/  LDL.LU R17, [R1+0x1b38] ;  /* 0x001b380001117983 */ /* 0x001ee80000300800 */
[----:B------:R-:W3:Y:S04]  /*13e3c0*/  LDL.LU R21, [R1+0x1b3c] ;  /* 0x001b3c0001157983 */ /* 0x000ee80000300800 */
[----:B------:R-:W3:Y:S04]  /*13e3d0*/  LDL.LU R29, [R1+0x1b20] ;  /* 0x001b2000011d7983 */ /* 0x000ee80000300800 */
[----:B------:R-:W3:Y:S04]  /*13e3e0*/  LDL.LU R8, [R1+0x1b24] ;  /* 0x001b240001087983 */ /* 0x000ee80000300800 */
[----:B------:R0:W-:Y:S04]  /*13e3f0*/  STL [R1+0x16c], R5 ;  /* 0x00016c0501007387 */ /* 0x0001e80000100800 */
[----:B------:R-:W3:Y:S04]  /*13e400*/  LDL.LU R26, [R1+0x1b28] ;  /* 0x001b2800011a7983 */ /* 0x000ee80000300800 */
[----:B------:R-:W-:Y:S01]  /*13e410*/  STL.64 [R1+0x17d8], R14 ;  /* 0x0017d80e01007387 */ /* 0x000fe20000100a00 */
[----:B0-----:R-:W-:-:S03]  /*13e420*/  F2FP.SATFINITE.E4M3.F32.PACK_AB_MERGE_C R5, R28, R20, RZ ;  /* 0x000000141c05723e */ /* 0x001fc600048070ff */
[----:B------:R-:W3:Y:S01]  /*13e430*/  LDL.LU R18, [R1+0x1b2c] ;  /* 0x001b2c0001127983 */ /* 0x000ee20000300800 */
[----:B------:R-:W-:Y:S01]  /*13e440*/  VIADD R27, R27, UR6 ;  /* 0x000000061b1b7c36 */ /* 0x000fe20008000000 */
[----:B------:R-:W0:Y:S02]  /*13e450*/  LDCU UR6, c[0x0][0x3b8] ;  /* 0x00007700ff0677ac */ /* 0x000e240008000800 */
[----:B------:R1:W-:Y:S04]  /*13e460*/  STL [R1+0x170], R3 ;  /* 0x0001700301007387 */ /* 0x0003e80000100800 */
[----:B------:R0:W-:Y:S01]  /*13e470*/  STL [R1+0x14c], R5 ;  /* 0x00014c0501007387 */ /* 0x0001e20000100800 */
[----:B-1----:R-:W-:-:S03]  /*13e480*/  F2FP.SATFINITE.E4M3.F32.PACK_AB_MERGE_C R3, R24, R2, RZ ;  /* 0x000000021803723e */ /* 0x002fc600048070ff */
[----:B------:R-:W3:Y:S01]  /*13e490*/  LDL.LU R2, [R1+0x1b10] ;  /* 0x001b100001027983 */ /* 0x000ee20000300800 */
[----:B------:R-:W-:-:S03]  /*13e4a0*/  IADD3 R14, P1, PT, R27, R6, RZ ;  /* 0x000000061b0e7210 */ /* 0x000fc60007f3e0ff */
[----:B------:R-:W3:Y:S04]  /*13e4b0*/  LDL.LU R24, [R1+0x1b14] ;  /* 0x001b140001187983 */ /* 0x000ee80000300800 */
[----:B------:R1:W-:Y:S01]  /*13e4c0*/  STL [R1+0x150], R3 ;  /* 0x0001500301007387 */ /* 0x0003e20000100800 */
[----:B0-----:R-:W-:-:S03]  /*13e4d0*/  F2FP.SATFINITE.E4M3.F32.PACK_AB_MERGE_C R5, R23, R22, RZ ;  /* 0x000000161705723e */ /* 0x001fc600048070ff */
[----:B------:R-:W3:Y:S01]  /*13e4e0*/  LDL.LU R16, [R1+0x1b18] ;  /* 0x001b180001107983 */ /* 0x000ee20000300800 */
[----:B-1----:R-:W-:-:S05]  /*13e4f0*/  SHF.R.S32.HI R3, RZ, 0x1f, R27 ;  /* 0x0000001fff037819 */ /* 0x002fca000001141b */
[----:B------:R-:W-:-:S05]  /*13e500*/  IMAD.X R15, R3, 0x1, R9, P1 ;  /* 0x00000001030f7824 */ /* 0x000fca00008e0609 */
[----:B------:R0:W-:Y:S01]  /*13e510*/  STL.64 [R1+0x17d0], R14 ;  /* 0x0017d00e01007387 */ /* 0x0001e20000100a00 */
[----:B----4-:R-:W-:-:S03]  /*13e520*/  F2FP.SATFINITE.E4M3.F32.PACK_AB_MERGE_C R22, R0, R19, RZ ;  /* 0x000000130016723e */ /* 0x010fc600048070ff */
[----:B------:R-:W-:Y:S04]  /*13e530*/  STL [R1+0x12c], R5 ;  /* 0x00012c0501007387 */ /* 0x000fe80000100800 */
[----:B------:R-:W4:Y:S01]  /*13e540*/  LDL.LU R20, [R1+0x1b1c] ;  /* 0x001b1c0001147983 */ /* 0x000f220000300800 */
[----:B0-----:R-:W-:-:S03]  /*13e550*/  IADD3 R14, P1, PT, R27, R10, RZ ;  /* 0x0000000a1b0e7210 */ /* 0x001fc60007f3e0ff */
[----:B------:R-:W4:Y:S02]  /*13e560*/  LDL.LU R28, [R1+0x1b00] ;  /* 0x001b0000011c7983 */ /* 0x000f240000300800 */
[----:B------:R-:W-:Y:S02]  /*13e570*/  IMAD.X R15, R3, 0x1, R11, P1 ;  /* 0x00000001030f7824 */ /* 0x000fe400008e060b */
[----:B------:R-:W4:Y:S04]  /*13e580*/  LDL.LU R23, [R1+0x1b04] ;  /* 0x001b040001177983 */ /* 0x000f280000300800 */
[----:B------:R-:W4:Y:S04]  /*13e590*/  LDL.LU R19, [R1+0x1b08] ;  /* 0x001b080001137983 */ /* 0x000f280000300800 */
[----:B------:R-:W4:Y:S04]  /*13e5a0*/  LDL.LU R0, [R1+0x1b0c] ;  /* 0x001b0c0001007983 */ /* 0x000f280000300800 */
[----:B------:R-:W-:Y:S04]  /*13e5b0*/  STL [R1+0x5a70], R22 ;  /* 0x005a701601007387 */ /* 0x000fe80000100800 */
[----:B------:R0:W-:Y:S04]  /*13e5c0*/  STL.64 [R1+0x17c8], R14 ;  /* 0x0017c80e01007387 */ /* 0x0001e80000100a00 */
[----:B0-----:R-:W4:Y:S01]  /*13e5d0*/  LDL.LU.64 R14, [R1+0x5c88] ;  /* 0x005c8800010e7983 */ /* 0x001f220000300a00 */
[----:B--2---:R-:W-:-:S05]  /*13e5e0*/  F2FP.SATFINITE.E4M3.F32.PACK_AB_MERGE_C R22, R4, R7, RZ ;  /* 0x000000070416723e */ /* 0x004fca00048070ff */
[----:B------:R-:W-:Y:S01]  /*13e5f0*/  STL [R1+0x5a80], R22 ;  /* 0x005a801601007387 */ /* 0x000fe20000100800 */
[----:B---3--:R-:W-:-:S05]  /*13e600*/  F2FP.SATFINITE.E4M3.F32.PACK_AB_MERGE_C R7, R21, R17, RZ ;  /* 0x000000111507723e */ /* 0x008fca00048070ff */
[----:B------:R0:W-:Y:S02]  /*13e610*/  STL [R1+0x10c], R7 ;  /* 0x00010c0701007387 */ /* 0x0001e40000100800 */
[----:B0-----:R-:W-:Y:S02]  /*13e620*/  F2FP.SATFINITE.E4M3.F32.PACK_AB_MERGE_C R7, R8, R29, RZ ;  /* 0x0000001d0807723e */ /* 0x001fe400048070ff */
[----:B------:R-:W-:Y:S02]  /*13e630*/  F2FP.SATFINITE.E4M3.F32.PACK_AB_MERGE_C R22, R18, R26, RZ ;  /* 0x0000001a1216723e */ /* 0x000fe400048070ff */
[----:B------:R-:W-:Y:S02]  /*13e640*/  F2FP.SATFINITE.E4M3.F32.PACK_AB_MERGE_C R2, R24, R2, RZ ;  /* 0x000000021802723e */ /* 0x000fe400048070ff */
[----:B----4-:R-:W-:Y:S01]  /*13e650*/  IADD3 R4, P1, PT, R27, R14, RZ ;  /* 0x0000000e1b047210 */ /* 0x010fe20007f3e0ff */
[----:B------:R-:W-:Y:S04]  /*13e660*/  STL.64 [R1+0x5c80], R14 ;  /* 0x005c800e01007387 */ /* 0x000fe80000100a00 */
[----:B------:R-:W-:-:S05]  /*13e670*/  IMAD.X R5, R3, 0x1, R15, P1 ;  /* 0x0000000103057824 */ /* 0x000fca00008e060f */
[----:B------:R0:W-:Y:S02]  /*13e680*/  STL.64 [R1+0x17c0], R4 ;  /* 0x0017c00401007387 */ /* 0x0001e40000100a00 */
[----:B0-----:R-:W-:Y:S02]  /*13e690*/  IADD3 R4, P1, PT, R27, R12, RZ ;  /* 0x0000000c1b047210 */ /* 0x001fe40007f3e0ff */
[----:B------:R-:W-:Y:S03]  /*13e6a0*/  STL [R1+0xe8], R7 ;  /* 0x0000e80701007387 */ /* 0x000fe60000100800 */
[----:B------:R-:W-:Y:S02]  /*13e6b0*/  IMAD.X R5, R3, 0x1, R13, P1 ;  /* 0x0000000103057824 */ /* 0x000fe400008e060d */
[----:B------:R-:W-:Y:S01]  /*13e6c0*/  VIADD R27, R27, UR6 ;  /* 0x000000061b1b7c36 */ /* 0x000fe20008000000 */
[----:B------:R-:W-:Y:S01]  /*13e6d0*/  F2FP.SATFINITE.E4M3.F32.PACK_AB_MERGE_C R0, R0, R19, RZ ;  /* 0x000000130000723e */ /* 0x000fe200048070ff */
[----:B------:R-:W0:Y:S01]  /*13e6e0*/  LDCU UR6, c[0x0][0x3b8] ;  /* 0x00007700ff0677ac */ /* 0x000e220008000800 */
[----:B------:R1:W-:Y:S02]  /*13e6f0*/  STL.64 [R1+0x17b8], R4 ;  /* 0x0017b80401007387 */ /* 0x0003e40000100a00 */
[----:B------:R-:W-:-:S02]  /*13e700*/  SHF.R.S32.HI R3, RZ, 0x1f, R27 ;  /* 0x0000001fff037819 */ /* 0x000fc4000001141b */
[----:B------:R-:W-:Y:S01]  /*13e710*/  IADD3 R14, P1, PT, R27, R6, RZ ;  /* 0x000000061b0e7210 */ /* 0x000fe20007f3e0ff */
[----:B-1----:R-:W2:Y:S04]  /*13e720*/  LDL.LU R5, [R1+0x1afc] ;  /* 0x001afc0001057983 */ /* 0x002ea80000300800 */
[----:B------:R-:W3:Y:S04]  /*13e730*/  LDL.LU R26, [R1+0x1ae0] ;  /* 0x001ae000011a7983 */ /* 0x000ee80000300800 */
[----:B------:R-:W3:Y:S04]  /*13e740*/  LDL.LU R18, [R1+0x1ae4] ;  /* 0x001ae40001127983 */ /* 0x000ee80000300800 */
[----:B------:R1:W-:Y:S01]  /*13e750*/  STL [R1+0x5a84], R22 ;  /* 0x005a841601007387 */ /* 0x0003e20000100800 */
[----:B------:R-:W-:Y:S01]  /*13e760*/  F2FP.SATFINITE.E4M3.F32.PACK_AB_MERGE_C R7, R20, R16, RZ ;  /* 0x000000101407723e */ /* 0x000fe200048070ff */
[----:B------:R-:W-:-:S02]  /*13e770*/  IMAD.X R15, R3, 0x1, R9, P1 ;  /* 0x00000001030f7824 */ /* 0x000fc400008e0609 */
[----:B-1----:R-:W2:Y:S04]  /*13e780*/  LDL.LU R22, [R1+0x1af8] ;  /* 0x001af80001167983 */ /* 0x002ea80000300800 */
[----:B------:R-:W4:Y:S04]  /*13e790*/  LDL.LU R4, [R1+0x1ae8] ;  /* 0x001ae80001047983 */ /* 0x000f280000300800 */
[----:B------:R-:W4:Y:S04]  /*13e7a0*/  LDL.LU R21, [R1+0x1aec] ;  /* 0x001aec0001157983 */ /* 0x000f280000300800 */
[----:B------:R1:W-:Y:S04]  /*13e7b0*/  STL [R1+0xd4], R2 ;  /* 0x0000d40201007387 */ /* 0x0003e80000100800 */
[----:B------:R-:W2:Y:S04]  /*13e7c0*/  LDL.LU R29, [R1+0x1ad0] ;  /* 0x001ad000011d7983 */ /* 0x000ea80000300800 */
[----:B------:R-:W2:Y:S04]  /*13e7d0*/  LDL.LU R8, [R1+0x1ad4] ;  /* 0x001ad40001087983 */ /* 0x000ea80000300800 */
[----:B-1----:R-:W2:Y:S04]  /*13e7e0*/  LDL.LU R2, [R1+0x1ad8] ;  /* 0x001ad80001027983 */ /* 0x002ea80000300800 */
[----:B------:R-:W2:Y:S04]  /*13e7f0*/  LDL.LU R24, [R1+0x1adc] ;  /* 0x001adc0001187983 */ /* 0x000ea80000300800 */
[----:B------:R1:W-:Y:S04]  /*13e800*/  STL [R1+0xd0], R7 ;  /* 0x0000d00701007387 */ /* 0x0003e80000100800 */
[----:B------:R0:W-:Y:S04]  /*13e810*/  STL.64 [R1+0x17b0], R14 ;  /* 0x0017b00e01007387 */ /* 0x0001e80000100a00 */
[----:B-1----:R-:W2:Y:S01]  /*13e820*/  LDL.LU R7, [R1+0x1ac0] ;  /* 0x001ac00001077983 */ /* 0x002ea20000300800 */
[----:B0-----:R-:W-:-:S05]  /*13e830*/  F2FP.SATFINITE.E4M3.F32.PACK_AB_MERGE_C R14, R23, R28, RZ ;  /* 0x0000001c170e723e */ /* 0x001fca00048070ff */
[----:B------:R0:W-:Y:S04]  /*13e840*/  STL [R1+0xbc], R14 ;  /* 0x0000bc0e01007387 */ /* 0x0001e80000100800 */
[----:B------:R-:W2:Y:S04]  /*13e850*/  LDL.LU R17, [R1+0x1ac4] ;  /* 0x001ac40001117983 */ /* 0x000ea80000300800 */
[----:B------:R-:W-:Y:S04]  /*13e860*/  STL [R1+0xb8], R0 ;  /* 0x0000b80001007387 */ /* 0x000fe80000100800 */
[----:B------:R-:W2:Y:S01]  /*13e870*/  LDL.LU R16, [R1+0x1ac8] ;  /* 0x001ac80001107983 */ /* 0x000ea20000300800 */
[----:B0-----:R-:W-:-:S05]  /*13e880*/  IADD3 R14, P1, PT, R27, R10, RZ ;  /* 0x0000000a1b0e7210 */ /* 0x001fca0007f3e0ff */
[----:B------:R-:W-:Y:S01]  /*13e890*/  IMAD.X R15, R3, 0x1, R11, P1 ;  /* 0x00000001030f7824 */ /* 0x000fe200008e060b */
[----:B--2---:R0:W-:Y:S04]  /*13e8a0*/  STL.64 [R1+0x5c78], R16 ;  /* 0x005c781001007387 */ /* 0x0041e80000100a00 */
[----:B0-----:R-:W2:Y:S04]  /*13e8b0*/  LDL.LU R16, [R1+0x1af0] ;  /* 0x001af00001107983 */ /* 0x001ea80000300800 */
[----:B------:R-:W2:Y:S04]  /*13e8c0*/  LDL.LU R17, [R1+0x1af4] ;  /* 0x001af40001117983 */ /* 0x000ea80000300800 */
[----:B------:R-:W3:Y:S04]  /*13e8d0*/  LDL.LU R20, [R1+0x1acc] ;  /* 0x001acc0001147983 */ /* 0x000ee80000300800 */
[----:B------:R-:W3:Y:S04]  /*13e8e0*/  LDL.LU R28, [R1+0x1ab0] ;  /* 0x001ab000011c7983 */ /* 0x000ee80000300800 */
[----:B------:R-:W3:Y:S04]  /*13e8f0*/  LDL.LU R23, [R1+0x1ab4] ;  /* 0x001ab40001177983 */ /* 0x000ee80000300800 */
[----:B------:R-:W3:Y:S04]  /*13e900*/  LDL.LU R19, [R1+0x1ab8] ;  /* 0x001ab80001137983 */ /* 0x000ee80000300800 */
[----:B------:R-:W3:Y:S04]  /*13e910*/  LDL.LU R0, [R1+0x1abc] ;  /* 0x001abc0001007983 */ /* 0x000ee80000300800 */
[----:B------:R0:W-:Y:S04]  /*13e920*/  STL.64 [R1+0x17a8], R14 ;  /* 0x0017a80e01007387 */ /* 0x0001e80000100a00 */
[----:B0-----:R-:W3:Y:S01]  /*13e930*/  LDL.LU.64 R14, [R1+0x5c80] ;  /* 0x005c8000010e7983 */ /* 0x001ee20000300a00 */
[----:B------:R-:W-:-:S02]  /*13e940*/  F2FP.SATFINITE.E4M3.F32.PACK_AB_MERGE_C R5, R5, R22, RZ ;  /* 0x000000160505723e */ /* 0x000fc400048070ff */
[----:B----4-:R-:W-:Y:S02]  /*13e950*/  F2FP.SATFINITE.E4M3.F32.PACK_AB_MERGE_C R4, R21, R4, RZ ;  /* 0x000000041504723e */ /* 0x010fe400048070ff */
[----:B------:R-:W-:Y:S02]  /*13e960*/  F2FP.SATFINITE.E4M3.F32.PACK_AB_MERGE_C R2, R24, R2, RZ ;  /* 0x000000021802723e */ /* 0x000fe400048070ff */
[----:B--2---:R-:W-:-:S05]  /*13e970*/  F2FP.SATFINITE.E4M3.F32.PACK_AB_MERGE_C R17, R17, R16, RZ ;  /* 0x000000101111723e */ /* 0x004fca00048070ff */
[----:B------:R-:W-:Y:S04]  /*13e980*/  STL [R1+0x98], R17 ;  /* 0x0000981101007387 */ /* 0x000fe80000100800 */
[----:B------:R3:W-:Y:S02]  /*13e990*/  STL [R1+0x9c], R5 ;  /* 0x00009c0501007387 */ /* 0x0007e40000100800 */
[----:B---3--:R-:W-:Y:S02]  /*13e9a0*/  F2FP.SATFINITE.E4M3.F32.PACK_AB_MERGE_C R5, R18, R26, RZ ;  /* 0x0000001a1205723e */ /* 0x008fe400048070ff */
[----:B------:R-:W-:-:S05]  /*13e9b0*/  IADD3 R16, P1, PT, R27, R14, RZ ;  /* 0x0000000e1b107210 */ /* 0x000fca0007f3e0ff */
[----:B------:R-:W-:-:S05]  /*13e9c0*/  IMAD.X R17, R3, 0x1, R15, P1 ;  /* 0x0000000103117824 */ /* 0x000fca00008e060f */
[----:B------:R0:W-:Y:S04]  /*13e9d0*/  STL.64 [R1+0x17a0], R16 ;  /* 0x0017a01001007387 */ /* 0x0001e80000100a00 */
[----:B------:R-:W-:Y:S04]  /*13e9e0*/  STL [R1+0x84], R5 ;  /* 0x0000840501007387 */ /* 0x000fe80000100800 */
[----:B------:R-:W2:Y:S01]  /*13e9f0*/  LDL.LU R26, [R1+0x1aa0] ;  /* 0x001aa000011a7983 */ /* 0x000ea20000300800 */
[C---:B0-----:R-:W-:Y:S01]  /*13ea00*/  IADD3 R16, P1, PT, R27.reuse, R12, RZ ;  /* 0x0000000c1b107210 */ /* 0x041fe20007f3e0ff */
[----:B------:R-:W-:-:S02]  /*13ea10*/  VIADD R27, R27, UR6 ;  /* 0x000000061b1b7c36 */ /* 0x000fc40008000000 */
[----:B------:R-:W2:Y:S01]  /*13ea20*/  LDL.LU R18, [R1+0x1aa4] ;  /* 0x001aa40001127983 */ /* 0x000ea20000300800 */
[----:B------:R-:W0:Y:S01]  /*13ea30*/  LDCU UR6, c[0x0][0x3b8] ;  /* 0x00007700ff0677ac */ /* 0x000e220008000800 */
[----:B------:R-:W-:Y:S01]  /*13ea40*/  IMAD.X R17, R3, 0x1, R13, P1 ;  /* 0x0000000103117824 */ /* 0x000fe200008e060d */
[----:B------:R-:W-:-:S04]  /*13ea50*/  F2FP.SATFINITE.E4M3.F32.PACK_AB_MERGE_C R3, R8, R29, RZ ;  /* 0x0000001d0803723e */ /* 0x000fc800048070ff */
[----:B------:R1:W-:Y:S04]  /*13ea60*/  STL.64 [R1+0x1798], R16 ;  /* 0x0017981001007387 */ /* 0x0003e80000100a00 */
[----:B------:R3:W-:Y:S04]  /*13ea70*/  STL [R1+0x88], R4 ;  /* 0x0000880401007387 */ /* 0x0007e80000100800 */
[----:B------:R4:W-:Y:S01]  /*13ea80*/  STL [R1+0x7c], R3 ;  /* 0x00007c0301007387 */ /* 0x0009e20000100800 */
[----:B-1----:R-:W-:-:S03]  /*13ea90*/  IADD3 R16, P1, PT, R27, R6, RZ ;  /* 0x000000061b107210 */ /* 0x002fc60007f3e0ff */
[----:B---3--:R-:W3:Y:S01]  /*13eaa0*/  LDL.LU R4, [R1+0x1aa8] ;  /* 0x001aa80001047983 */ /* 0x008ee20000300800 */
[----:B----4-:R-:W-:-:S03]  /*13eab0*/  SHF.R.S32.HI R3, RZ, 0x1f, R27 ;  /* 0x0000001fff037819 */ /* 0x010fc6000001141b */
[----:B------:R-:W3:Y:S04]  /*13eac0*/  LDL.LU R29, [R1+0x1aac] ;  /* 0x001aac00011d7983 */ /* 0x000ee80000300800 */
[----:B------:R1:W-:Y:S01]  /*13ead0*/  STL [R1+0x80], R2 ;  /* 0x0000800201007387 */ /* 0x0003e20000100800 */
[----:B------:R-:W-:-:S03]  /*13eae0*/  IMAD.X R17, R3, 0x1, R9, P1 ;  /* 0x0000000103117824 */ /* 0x000fc600008e0609 */
[----:B------:R-:W4:Y:S04]  /*13eaf0*/  LDL.LU R21, [R1+0x1a90] ;  /* 0x001a900001157983 */ /* 0x000f280000300800 */
[----:B------:R-:W4:Y:S04]  /*13eb00*/  LDL.LU R8, [R1+0x1a94] ;  /* 0x001a940001087983 */ /* 0x000f280000300800 */
[----:B-1----:R-:W4:Y:S04]  /*13eb10*/  LDL.LU R2, [R1+0x1a98] ;  /* 0x001a980001027983 */ /* 0x002f280000300800 */
[----:B------:R-:W4:Y:S04]  /*13eb20*/  LDL.LU R24, [R1+0x1a9c] ;  /* 0x001a9c0001187983 */ /* 0x000f280000300800 */
[----:B------:R1:W-:Y:S04]  /*13eb30*/  STL.64 [R1+0x1790], R16 ;  /* 0x0017901001007387 */ /* 0x0003e80000100a00 */
[----:B-1----:R-:W4:Y:S01]  /*13eb40*/  LDL.LU.64 R16, [R1+0x5c78] ;  /* 0x005c780001107983 */ /* 0x002f220000300a00 */
[----:B------:R-:W-:-:S02]  /*13eb50*/  F2FP.SATFINITE.E4M3.F32.PACK_AB_MERGE_C R0, R0, R19, RZ ;  /* 0x000000130000723e */ /* 0x000fc400048070ff */
[----:B--2---:R-:W-:Y:S02]  /*13eb60*/  F2FP.SATFINITE.E4M3.F32.PACK_AB_MERGE_C R26, R18, R26, RZ ;  /* 0x0000001a121a723e */ /* 0x004fe400048070ff */
[----:B---3--:R-:W-:Y:S02]  /*13eb70*/  F2FP.SATFINITE.E4M3.F32.PACK_AB_MERGE_C R29, R29, R4, RZ ;  /* 0x000000041d1d723e */ /* 0x008fe400048070ff */
[----:B----4-:R-:W-:Y:S02]  /*13eb80*/  F2FP.SATFINITE.E4M3.F32.PACK_AB_MERGE_C R5, R20, R16, RZ ;  /* 0x000000101405723e */ /* 0x010fe400048070ff */
[----:B------:R-:W-:Y:S02]  /*13eb90*/  F2FP.SATFINITE.E4M3.F32.PACK_AB_MERGE_C R7, R17, R7, RZ ;  /* 0x000000071107723e */ /* 0x000fe400048070ff */
[----:B------:R-:W-:-:S03]  /*13eba0*/  IADD3 R16, P1, PT, R27, R10, RZ ;  /* 0x0000000a1b107210 */ /* 0x000fc60007f3e0ff */
[----:B------:R-:W-:Y:S02]  /*13ebb0*/  STL [R1+0x6c], R7 ;  /* 0x00006c0701007387 */ /* 0x000fe40000100800 */
[----:B------:R-:W-:Y:S02]  /*13ebc0*/  IMAD.X R17, R3, 0x1, R11, P1 ;  /* 0x0000000103117824 */ /* 0x000fe400008e060b */
[----:B------:R1:W-:Y:S04]  /*13ebd0*/  STL [R1+0x70], R5 ;  /* 0x0000700501007387 */ /* 0x0003e80000100800 */
[----:B------:R2:W-:Y:S01]  /*13ebe0*/  STL.64 [R1+0x5c70], R10 ;  /* 0x005c700a01007387 */ /* 0x0005e20000100a00 */
[----:B-1----:R-:W-:-:S03]  /*13ebf0*/  F2FP.SATFINITE.E4M3.F32.PACK_AB_MERGE_C R5, R23, R28, RZ ;  /* 0x0000001c1705723e */ /* 0x002fc600048070ff */
[----:B------:R1:W-:Y:S04]  /*13ec00*/  STL.64 [R1+0x1788], R16 ;  /* 0x0017881001007387 */ /* 0x0003e80000100a00 */
[----:B------:R-:W3:Y:S01]  /*13ec10*/  LDL.LU R22, [R1+0x1a74] ;  /* 0x001a740001167983 */ /* 0x000ee20000300800 */
[----:B--2---:R-:W-:-:S03]  /*13ec20*/  IADD3 R10, P1, PT, R27, R14, RZ ;  /* 0x0000000e1b0a7210 */ /* 0x004fc60007f3e0ff */
[----:B------:R-:W-:Y:S02]  /*13ec30*/  STL [R1+0x5c], R5 ;  /* 0x00005c0501007387 */ /* 0x000fe40000100800 */
[----:B------:R-:W-:Y:S02]  /*13ec40*/  IMAD.X R11, R3, 0x1, R15, P1 ;  /* 0x00000001030b7824 */ /* 0x000fe400008e060f */
[----:B-1----:R-:W2:Y:S04]  /*13ec50*/  LDL.LU R17, [R1+0x1a78] ;  /* 0x001a780001117983 */ /* 0x002ea80000300800 */
[----:B------:R1:W-:Y:S04]  /*13ec60*/  STL [R1+0x60], R0 ;  /* 0x0000600001007387 */ /* 0x0003e80000100800 */
[----:B------:R-:W2:Y:S04]  /*13ec70*/  LDL.LU R16, [R1+0x1a7c] ;  /* 0x001a7c0001107983 */ /* 0x000ea80000300800 */
[----:B------:R-:W4:Y:S04]  /*13ec80*/  LDL.LU R28, [R1+0x1a80] ;  /* 0x001a8000011c7983 */ /* 0x000f280000300800 */
[----:B------:R-:W4:Y:S04]  /*13ec90*/  LDL.LU R23, [R1+0x1a84] ;  /* 0x001a840001177983 */ /* 0x000f280000300800 */
[----:B------:R-:W2:Y:S04]  /*13eca0*/  LDL.LU R19, [R1+0x1a88] ;  /* 0x001a880001137983 */ /* 0x000ea80000300800 */
[----:B------:R0:W-:Y:S04]  /*13ecb0*/  STL.64 [R1+0x1780], R10 ;  /* 0x0017800a01007387 */ /* 0x0001e80000100a00 */
[----:B-1----:R-:W2:Y:S01]  /*13ecc0*/  LDL.LU R0, [R1+0x1a8c] ;  /* 0x001a8c0001007983 */ /* 0x002ea20000300800 */
[C---:B0-----:R-:W-:Y:S01]  /*13ecd0*/  IADD3 R10, P1, PT, R27.reuse, R12, RZ ;  /* 0x0000000c1b0a7210 */ /* 0x041fe20007f3e0ff */
[----:B------:R-:W-:-:S02]  /*13ece0*/  VIADD R27, R27, UR6 ;  /* 0x000000061b1b7c36 */ /* 0x000fc40008000000 */
[----:B------:R0:W-:Y:S01]  /*13ecf0*/  STL [R1+0x5ae8], R26 ;  /* 0x005ae81a01007387 */ /* 0x0001e20000100800 */
[----:B------:R-:W1:Y:S01]  /*13ed00*/  LDCU UR6, c[0x0][0x3b8] ;  /* 0x00007700ff0677ac */ /* 0x000e620008000800 */
[----:B------:R-:W-:Y:S02]  /*13ed10*/  IMAD.X R11, R3, 0x1, R13, P1 ;  /* 0x00000001030b7824 */ /* 0x000fe400008e060d */
[----:B------:R-:W3:Y:S01]  /*13ed20*/  LDL.LU R20, [R1+0x1a60] ;  /* 0x001a600001147983 */ /* 0x000ee20000300800 */
[----:B------:R-:W-:-:S03]  /*13ed30*/  SHF.R.S32.HI R5, RZ, 0x1f, R27 ;  /* 0x0000001fff057819 */ /* 0x000fc6000001141b */
[----:B------:R-:W3:Y:S01]  /*13ed40*/  LDL.LU R18, [R1+0x1a64] ;  /* 0x001a640001127983 */ /* 0x000ee20000300800 */
[----:B0-----:R-:W-:-:S03]  /*13ed50*/  F2FP.SATFINITE.E4M3.F32.PACK_AB_MERGE_C R26, R8, R21, RZ ;  /* 0x00000015081a723e */ /* 0x001fc600048070ff */
[----:B------:R0:W-:Y:S01]  /*13ed60*/  STL.64 [R1+0x1778], R10 ;  /* 0x0017780a01007387 */ /* 0x0001e20000100a00 */
[----:B------:R-:W-:-:S03]  /*13ed70*/  F2FP.SATFINITE.E4M3.F32.PACK_AB_MERGE_C R8, R24, R2, RZ ;  /* 0x000000021808723e */ /* 0x000fc600048070ff */
[----:B------:R1:W-:Y:S01]  /*13ed80*/  STL [R1+0x5ac8], R29 ;  /* 0x005ac81d01007387 */ /* 0x0003e20000100800 */
[----:B0-----:R-:W-:-:S03]  /*13ed90*/  IADD3 R10, P1, PT, R27, R6, RZ ;  /* 0x000000061b0a7210 */ /* 0x001fc60007f3e0ff */
[----:B-1----:R-:W3:Y:S04]  /*13eda0*/  LDL.LU R29, [R1+0x1a70] ;  /* 0x001a7000011d7983 */ /* 0x002ee80000300800 */
[----:B------:R-:W-:Y:S01]  /*13edb0*/  STL [R1+0x5aec], R26 ;  /* 0x005aec1a01007387 */ /* 0x000fe20000100800 */
[----:B------:R-:W-:-:S03]  /*13edc0*/  IMAD.X R11, R5, 0x1, R9, P1 ;  /* 0x00000001050b7824 */ /* 0x000fc600008e0609 */
[----:B------:R-:W3:Y:S04]  /*13edd0*/  LDL.LU R3, [R1+0x1a68] ;  /* 0x001a680001037983 */ /* 0x000ee80000300800 */
[----:B------:R-:W3:Y:S04]  /*13ede0*/  LDL.LU R24, [R1+0x1a6c] ;  /* 0x001a6c0001187983 */ /* 0x000ee80000300800 */
[----:B------:R-:W3:Y:S04]  /*13edf0*/  LDL.LU R7, [R1+0x1a50] ;  /* 0x001a500001077983 */ /* 0x000ee80000300800 */
[----:B------:R-:W3:Y:S04]  /*13ee00*/  LDL.LU R4, [R1+0x1a54] ;  /* 0x001a540001047983 */ /* 0x000ee80000300800 */
[----:B------:R-:W3:Y:S04]  /*13ee10*/  LDL.LU R21, [R1+0x1a58] ;  /* 0x001a580001157983 */ /* 0x000ee80000300800 */
[----:B------:R-:W3:Y:S04]  /*13ee20*/  LDL.LU R2, [R1+0x1a5c] ;  /* 0x001a5c0001027983 */ /* 0x000ee80000300800 */
[----:B------:R-:W-:Y:S04]  /*13ee30*/  STL [R1+0x5af8], R8 ;  /* 0x005af80801007387 */ /* 0x000fe80000100800 */
[----:B------:R0:W-:Y:S04]  /*13ee40*/  STL.64 [R1+0x1770], R10 ;  /* 0x0017700a01007387 */ /* 0x0001e80000100a00 */
[----:B0-----:R-:W3:Y:S01]  /*13ee50*/  LDL.LU.64 R10, [R1+0x5c70] ;  /* 0x005c7000010a7983 */ /* 0x001ee20000300a00 */
[----:B----4-:R-:W-:-:S02]  /*13ee60*/  F2FP.SATFINITE.E4M3.F32.PACK_AB_MERGE_C R8, R23, R28, RZ ;  /* 0x0000001c1708723e */ /* 0x010fc400048070ff */
[----:B--2---:R-:W-:Y:S02]  /*13ee70*/  F2FP.SATFINITE.E4M3.F32.PACK_AB_MERGE_C R0, R0, R19, RZ ;  /* 0x000000130000723e */ /* 0x004fe400048070ff */
[----:B---3--:R-:W-:Y:S02]  /*13ee80*/  F2FP.SATFINITE.E4M3.F32.PACK_AB_MERGE_C R26, R22, R29, RZ ;  /* 0x0000001d161a723e */ /* 0x008fe400048070ff */
[----:B------:R-:W-:-:S03]  /*13ee90*/  F2FP.SATFINITE.E4M3.F32.PACK_AB_MERGE_C R29, R16, R17, RZ ;  /* 0x00000011101d723e */ /* 0x000fc600048070ff */
[----:B------:R-:W-:Y:S04]  /*13eea0*/  STL [R1+0x5b08], R26 ;  /* 0x005b081a01007387 */ /* 0x000fe80000100800 */
[----:B------:R-:W-:Y:S04]  /*13eeb0*/  STL [R1+0x5afc], R29 ;  /* 0x005afc1d01007387 */ /* 0x000fe80000100800 */
[----:B------:R-:W2:Y:S01]  /*13eec0*/  LDL.LU R28, [R1+0x1a40] ;  /* 0x001a4000011c7983 */ /* 0x000ea20000300800 */
[----:B------:R-:W-:Y:S02]  /*13eed0*/  F2FP.SATFINITE.E4M3.F32.PACK_AB_MERGE_C R24, R24, R3, RZ ;  /* 0x000000031818723e */ /* 0x000fe400048070ff */
[----:B------:R-:W-:-:S05]  /*13eee0*/  IADD3 R16, P1, PT, R27, R10, RZ ;  /* 0x0000000a1b107210 */ /* 0x000fca0007f3e0ff */
[----:B------:R-:W-:-:S05]  /*13eef0*/  IMAD.X R17, R5, 0x1, R11, P1 ;  /* 0x0000000105117824 */ /* 0x000fca00008e060b */
[----:B------:R0:W-:Y:S04]  /*13ef00*/  STL.64 [R1+0x1768], R16 ;  /* 0x0017681001007387 */ /* 0x0001e80000100a00 */
[----:B------:R-:W-:Y:S04]  /*13ef10*/  STL [R1+0x1a70], R8 ;  /* 0x001a700801007387 */ /* 0x000fe80000100800 */
[----:B------:R-:W2:Y:S01]  /*13ef20*/  LDL.LU R23, [R1+0x1a44] ;  /* 0x001a440001177983 */ /* 0x000ea20000300800 */
[----:B0-----:R-:W-:-:S03]  /*13ef30*/  IADD3 R16, P1, PT, R27, R14, RZ ;  /* 0x0000000e1b107210 */ /* 0x001fc60007f3e0ff */
[----:B------:R0:W-:Y:S02]  /*13ef40*/  STL [R1+0x1a74], R0 ;  /* 0x001a740001007387 */ /* 0x0001e40000100800 */
[----:B------:R-:W-:Y:S02]  /*13ef50*/  IMAD.X R17, R5, 0x1, R15, P1 ;  /* 0x0000000105117824 */ /* 0x000fe400008e060f */
[----:B------:R-:W3:Y:S04]  /*13ef60*/  LDL.LU R19, [R1+0x1a48] ;  /* 0x001a480001137983 */ /* 0x000ee80000300800 */
[----:B0-----:R-:W3:Y:S04]  /*13ef70*/  LDL.LU R0, [R1+0x1a4c] ;  /* 0x001a4c0001007983 */ /* 0x001ee80000300800 */
[----:B------:R0:W-:Y:S01]  /*13ef80*/  STL.64 [R1+0x1760], R16 ;  /* 0x0017601001007387 */ /* 0x0001e20000100a00 */
[----:B------:R-:W-:-:S02]  /*13ef90*/  F2FP.SATFINITE.E4M3.F32.PACK_AB_MERGE_C R8, R18, R20, RZ ;  /* 0x000000141208723e */ /* 0x000fc400048070ff */
[----:B0-----:R-:W-:-:S03]  /*13efa0*/  IADD3 R16, P1, PT, R27, R12, RZ ;  /* 0x0000000c1b107210 */ /* 0x001fc60007f3e0ff */
[----:B------:R-:W-:Y:S02]  /*13efb0*/  STL [R1+0x804], R8 ;  /* 0x0008040801007387 */ /* 0x000fe40000100800 */
[----:B------:R-:W-:Y:S01]  /*13efc0*/  IMAD.X R17, R5, 0x1, R13, P1 ;  /* 0x0000000105117824 */ /* 0x000fe200008e060d */
[----:B------:R-:W-:-:S04]  /*13efd0*/  F2FP.SATFINITE.E4M3.F32.PACK_AB_MERGE_C R3, R4, R7, RZ ;  /* 0x000000070403723e */ /* 0x000fc800048070ff */
[----:B------:R0:W-:Y:S04]  /*13efe0*/  STL.64 [R1+0x1758], R16 ;  /* 0x0017581001007387 */ /* 0x0001e80000100a00 */
[----:B0-----:R-:W4:Y:S04]  /*13eff0*/  LDL.LU R17, [R1+0x1a30] ;  /* 0x001a300001117983 */ /* 0x001f280000300800 */
[----:B------:R-:W4:Y:S04]  /*13f000*/  LDL.LU R16, [R1+0x1a34] ;  /* 0x001a340001107983 */ /* 0x000f280000300800 */
[----:B------:R-:W2:Y:S04]  /*13f010*/  LDL.LU R20, [R1+0x1a38] ;  /* 0x001a380001147983 */ /* 0x000ea80000300800 */
[----:B------:R-:W2:Y:S04]  /*13f020*/  LDL.LU R18, [R1+0x1a3c] ;  /* 0x001a3c0001127983 */ /* 0x000ea80000300800 */
[----:B------:R0:W-:Y:S04]  /*13f030*/  STL [R1+0x5954], R24 ;  /* 0x0059541801007387 */ /* 0x0001e80000100800 */
[----:B------:R1:W-:Y:S04]  /*13f040*/  STL [R1+0x7b4], R3 ;  /* 0x0007b40301007387 */ /* 0x0003e80000100800 */
[----:B------:R-:W2:Y:S04]  /*13f050*/  LDL.LU R29, [R1+0x1a24] ;  /* 0x001a2400011d7983 */ /* 0x000ea80000300800 */
[----:B------:R-:W2:Y:S01]  /*13f060*/  LDL.LU R8, [R1+0x1a28] ;  /* 0x001a280001087983 */ /* 0x000ea20000300800 */
[----:B------:R-:W-:Y:S01]  /*13f070*/  VIADD R27, R27, UR6 ;  /* 0x000000061b1b7c36 */ /* 0x000fe20008000000 */
[----:B0-----:R-:W-:Y:S01]  /*13f080*/  F2FP.SATFINITE.E4M3.F32.PACK_AB_MERGE_C R24, R2, R21, RZ ;  /* 0x000000150218723e */ /* 0x001fe200048070ff */
[----:B------:R-:W0:Y:S01]  /*13f090*/  LDCU UR6, c[0x0][0x3b8] ;  /* 0x00007700ff0677ac */ /* 0x000e220008000800 */
[----:B------:R-:W3:Y:S02]  /*13f0a0*/  LDL.LU R22, [R1+0x1a2c] ;  /* 0x001a2c0001167983 */ /* 0x000ee40000300800 */
[----:B------:R-:W-:-:S02]  /*13f0b0*/  SHF.R.S32.HI R26, RZ, 0x1f, R27 ;  /* 0x0000001fff1a7819 */ /* 0x000fc4000001141b */
[C---:B------:R-:W-:Y:S01]  /*13f0c0*/  IADD3 R2, P1, PT, R27.reuse, R6, RZ ;  /* 0x000000061b027210 */ /* 0x040fe20007f3e0ff */
[----:B------:R-:W-:Y:S04]  /*13f0d0*/  STL [R1+0x5958], R24 ;  /* 0x0059581801007387 */ /* 0x000fe80000100800 */
[----:B-1----:R-:W-:Y:S01]  /*13f0e0*/  IMAD.X R3, R26, 0x1, R9, P1 ;  /* 0x000000011a037824 */ /* 0x002fe200008e0609 */
[----:B------:R-:W-:Y:S01]  /*13f0f0*/  IADD3 R4, P1, PT, R27, R10, RZ ;  /* 0x0000000a1b047210 */ /* 0x000fe20007f3e0ff */
[----:B--2---:R1:W-:Y:S04]  /*13f100*/  STL.64 [R1+0x5c60], R8 ;  /* 0x005c600801007387 */ /* 0x0043e80000100a00 */
[----:B-1----:R-:W2:Y:S01]  /*13f110*/  LDL.LU R9, [R1+0x1a20] ;  /* 0x001a200001097983 */ /* 0x002ea20000300800 */
[----:B------:R-:W-:-:S03]  /*13f120*/  F2FP.SATFINITE.E4M3.F32.PACK_AB_MERGE_C R24, R23, R28, RZ ;  /* 0x0000001c1718723e */ /* 0x000fc600048070ff */
[----:B------:R1:W-:Y:S01]  /*13f130*/  STL.64 [R1+0x1750], R2 ;  /* 0x0017500201007387 */ /* 0x0003e20000100a00 */
[----:B---3--:R-:W-:Y:S01]  /*13f140*/  F2FP.SATFINITE.E4M3.F32.PACK_AB_MERGE_C R0, R0, R19, RZ ;  /* 0x000000130000723e */ /* 0x008fe200048070ff */
[----:B------:R-:W-:Y:S02]  /*13f150*/  IMAD.X R5, R26, 0x1, R11, P1 ;  /* 0x000000011a057824 */ /* 0x000fe400008e060b */
[----:B-1----:R-:W3:Y:S04]  /*13f160*/  LDL.LU R3, [R1+0x1a10] ;  /* 0x001a100001037983 */ /* 0x002ee80000300800 */
[----:B------:R-:W3:Y:S04]  /*13f170*/  LDL.LU R21, [R1+0x1a14] ;  /* 0x001a140001157983 */ /* 0x000ee80000300800 */
[----:B------:R-:W3:Y:S04]  /*13f180*/  LDL.LU R7, [R1+0x1a18] ;  /* 0x001a180001077983 */ /* 0x000ee80000300800 */
[----:B------:R-:W3:Y:S04]  /*13f190*/  LDL.LU R2, [R1+0x1a1c] ;  /* 0x001a1c0001027983 */ /* 0x000ee80000300800 */
[----:B------:R4:W-:Y:S01]  /*13f1a0*/  STL [R1+0x5964], R24 ;  /* 0x0059641801007387 */ /* 0x0009e20000100800 */
[----:B------:R-:W-:-:S03]  /*13f1b0*/  F2FP.SATFINITE.E4M3.F32.PACK_AB_MERGE_C R20, R18, R20, RZ ;  /* 0x000000141214723e */ /* 0x000fc600048070ff */
[----:B------:R-:W-:Y:S01]  /*13f1c0*/  STL [R1+0x1a40], R0 ;  /* 0x001a400001007387 */ /* 0x000fe20000100800 */
[----:B----4-:R-:W-:Y:S02]  /*13f1d0*/  F2FP.SATFINITE.E4M3.F32.PACK_AB_MERGE_C R24, R16, R17, RZ ;  /* 0x000000111018723e */ /* 0x010fe400048070ff */
[C---:B------:R-:W-:Y:S01]  /*13f1e0*/  IADD3 R16, P1, PT, R27.reuse, R14, RZ ;  /* 0x0000000e1b107210 */ /* 0x040fe20007f3e0ff */
[----:B------:R1:W-:Y:S04]  /*13f1f0*/  STL.64 [R1+0x1748], R4 ;  /* 0x0017480401007387 */ /* 0x0003e80000100a00 */
[C---:B------:R-:W-:Y:S01]  /*13f200*/  IMAD.X R17, R26.reuse, 0x1, R15, P1 ;  /* 0x000000011a117824 */ /* 0x040fe200008e060f */
[----:B------:R-:W-:Y:S01]  /*13f210*/  IADD3 R8, P1, PT, R27, R12, RZ ;  /* 0x0000000c1b087210 */ /* 0x000fe20007f3e0ff */
[----:B-1----:R-:W4:Y:S04]  /*13f220*/  LDL.LU R5, [R1+0x5c68] ;  /* 0x005c680001057983 */ /* 0x002f280000300800 */
[----:B------:R-:W4:Y:S04]  /*13f230*/  LDL.LU R28, [R1+0x1a00] ;  /* 0x001a0000011c7983 */ /* 0x000f280000300800 */
[----:B------:R-:W4:Y:S04]  /*13f240*/  LDL.LU R23, [R1+0x1a04] ;  /* 0x001a040001177983 */ /* 0x000f280000300800 */
[----:B------:R-:W4:Y:S04]  /*13f250*/  LDL.LU R19, [R1+0x1a08] ;  /* 0x001a080001137983 */ /* 0x000f280000300800 */
[----:B------:R-:W4:Y:S04]  /*13f260*/  LDL.LU R0, [R1+0x1a0c] ;  /* 0x001a0c0001007983 */ /* 0x000f280000300800 */
[----:B------:R-:W-:Y:S04]  /*13f270*/  STL [R1+0x5968], R24 ;  /* 0x0059681801007387 */ /* 0x000fe80000100800 */
[----:B------:R-:W-:Y:S04]  /*13f280*/  STL [R1+0x596c], R20 ;  /* 0x00596c1401007387 */ /* 0x000fe80000100800 */
[----:B------:R-:W4:Y:S04]  /*13f290*/  LDL.LU R4, [R1+0x19f0] ;  /* 0x0019f00001047983 */ /* 0x000f280000300800 */
[----:B------:R1:W-:Y:S04]  /*13f2a0*/  STL.64 [R1+0x1740], R16 ;  /* 0x0017401001007387 */ /* 0x0003e80000100a00 */
[----:B-1----:R-:W4:Y:S04]  /*13f2b0*/  LDL.LU R17, [R1+0x19f4] ;  /* 0x0019f40001117983 */ /* 0x002f280000300800 */
[----:B------:R-:W4:Y:S04]  /*13f2c0*/  LDL.LU R16, [R1+0x19f8] ;  /* 0x0019f80001107983 */ /* 0x000f280000300800 */
[----:B------:R-:W4:Y:S01]  /*13f2d0*/  LDL.LU R18, [R1+0x19fc] ;  /* 0x0019fc0001127983 */ /* 0x000f220000300800 */
[----:B--2---:R-:W-:Y:S01]  /*13f2e0*/  F2FP.SATFINITE.E4M3.F32.PACK_AB_MERGE_C R20, R29, R9, RZ ;  /* 0x000000091d14723e */ /* 0x004fe200048070ff */
[----:B------:R-:W-:-:S04]  /*13f2f0*/  IMAD.X R9, R26, 0x1, R13, P1 ;  /* 0x000000011a097824 */ /* 0x000fc800008e060d */
[----:B------:R-:W-:Y:S04]  /*13f300*/  STL [R1+0x5980], R20 ;  /* 0x0059801401007387 */ /* 0x000fe80000100800 */
[----:B------:R1:W-:Y:S04]  /*13f310*/  STL.64 [R1+0x1738], R8 ;  /* 0x0017380801007387 */ /* 0x0003e80000100a00 */
[----:B-1----:R-:W2:Y:S01]  /*13f320*/  LDL.LU.64 R8, [R1+0x5c60] ;  /* 0x005c600001087983 */ /* 0x002ea20000300a00 */
[----:B---3--:R-:W-:-:S03]  /*13f330*/  F2FP.SATFINITE.E4M3.F32.PACK_AB_MERGE_C R21, R21, R3, RZ ;  /* 0x000000031515723e */ /* 0x008fc600048070ff */
[----:B------:R-:W3:Y:S01]  /*13f340*/  LDL.LU R26, [R1+0x19e0] ;  /* 0x0019e000011a7983 */ /* 0x000ee20000300800 */
[----:B------:R-:W-:Y:S01]  /*13f350*/  F2FP.SATFINITE.E4M3.F32.PACK_AB_MERGE_C R7, R2, R7, RZ ;  /* 0x000000070207723e */ /* 0x000fe200048070ff */
[----:B0-----:R-:W-:Y:S01]  /*13f360*/  VIADD R27, R27, UR6 ;  /* 0x000000061b1b7c36 */ /* 0x001fe20008000000 */
[----:B------:R-:W0:Y:S04]  /*13f370*/  LDCU UR6, c[0x0][0x3b8] ;  /* 0x00007700ff0677ac */ /* 0x000e280008000800 */
[----:B------:R-:W-:Y:S02]  /*13f380*/  IADD3 R20, P1, PT, R27, R6, RZ ;  /* 0x000000061b147210 */ /* 0x000fe40007f3e0ff */
[----:B--2---:R-:W-:Y:S02]  /*13f390*/  F2FP.SATFINITE.E4M3.F32.PACK_AB_MERGE_C R24, R22, R8, RZ ;  /* 0x000000081618723e */ /* 0x004fe400048070ff */
[----:B------:R-:W3:Y:S04]  /*13f3a0*/  LDL.LU R22, [R1+0x19e4] ;  /* 0x0019e40001167983 */ /* 0x000ee80000300800 */
[----:B------:R-:W-:Y:S04]  /*13f3b0*/  STL [R1+0x5984], R24 ;  /* 0x0059841801007387 */ /* 0x000fe80000100800 */
[----:B------:R-:W-:Y:S04]  /*13f3c0*/  STL [R1+0x5ae0], R25 ;  /* 0x005ae01901007387 */ /* 0x000fe80000100800 */
[----:B------:R1:W-:Y:S04]  /*13f3d0*/  STL [R1+0x5988], R21 ;  /* 0x0059881501007387 */ /* 0x0003e80000100800 */
[----:B------:R-:W2:Y:S04]  /*13f3e0*/  LDL.LU R3, [R1+0x19e8] ;  /* 0x0019e80001037983 */ /* 0x000ea80000300800 */
[----:B------:R-:W2:Y:S01]  /*13f3f0*/  LDL.LU R2, [R1+0x19ec] ;  /* 0x0019ec0001027983 */ /* 0x000ea20000300800 */
[----:B------:R-:W-:-:S05]  /*13f400*/  SHF.R.S32.HI R8, RZ, 0x1f, R27 ;  /* 0x0000001fff087819 */ /* 0x000fca000001141b */
[----:B-1----:R-:W-:Y:S01]  /*13f410*/  IMAD.X R21, R8, 0x1, R9, P1 ;  /* 0x0000000108157824 */ /* 0x002fe200008e0609 */
[----:B------:R-:W-:Y:S04]  /*13f420*/  STL [R1+0x1a10], R7 ;  /* 0x001a100701007387 */ /* 0x000fe80000100800 */
[----:B------:R4:W-:Y:S02]  /*13f430*/  STL.64 [R1+0x1730], R20 ;  /* 0x0017301401007387 */ /* 0x0009e40000100a00 */
[----:B----4-:R-:W-:-:S05]  /*13f440*/  F2FP.SATFINITE.E4M3.F32.PACK_AB_MERGE_C R20, R23, R28, RZ ;  /* 0x0000001c1714723e */ /* 0x010fca00048070ff */
[----:B------:R1:W-:Y:S01]  /*13f450*/  STL [R1+0x598c], R20 ;  /* 0x00598c1401007387 */ /* 0x0003e20000100800 */
[----:B------:R-:W-:-:S03]  /*13f460*/  F2FP.SATFINITE.E4M3.F32.PACK_AB_MERGE_C R23, R0, R19, RZ ;  /* 0x000000130017723e */ /* 0x000fc600048070ff */
[----:B------:R-:W4:Y:S01]  /*13f470*/  LDL.LU R7, [R1+0x19c0] ;  /* 0x0019c00001077983 */ /* 0x000f220000300800 */
[----:B------:R-:W-:-:S03]  /*13f480*/  F2FP.SATFINITE.E4M3.F32.PACK_AB_MERGE_C R4, R17, R4, RZ ;  /* 0x000000041104723e */ /* 0x000fc600048070ff */
[----:B------:R-:W4:Y:S01]  /*13f490*/  LDL.LU R19, [R1+0x19c4] ;  /* 0x0019c40001137983 */ /* 0x000f220000300800 */
[----:B-1----:R-:W-:-:S03]  /*13f4a0*/  IADD3 R20, P1, PT, R27, R10, RZ ;  /* 0x0000000a1b147210 */ /* 0x002fc60007f3e0ff */
[----:B------:R-:W4:Y:S02]  /*13f4b0*/  LDL.LU R28, [R1+0x19c8] ;  /* 0x0019c800011c7983 */ /* 0x000f240000300800 */
[----:B------:R-:W-:Y:S02]  /*13f4c0*/  IMAD.X R21, R8, 0x1, R11, P1 ;  /* 0x0000000108157824 */ /* 0x000fe400008e060b */
[----:B------:R-:W4:Y:S01]  /*13f4d0*/  LDL.LU R0, [R1+0x19cc] ;  /* 0x0019cc0001007983 */ /* 0x000f220000300800 */
[----:B------:R-:W-:-:S03]  /*13f4e0*/  F2FP.SATFINITE.E4M3.F32.PACK_AB_MERGE_C R18, R18, R16, RZ ;  /* 0x000000101212723e */ /* 0x000fc600048070ff */
[----:B------:R1:W-:Y:S04]  /*13f4f0*/  STL [R1+0x5990], R23 ;  /* 0x0059901701007387 */ /* 0x0003e80000100800 */
[----:B------:R0:W-:Y:S04]  /*13f500*/  STL.64 [R1+0x5c58], R10 ;  /* 0x005c580a01007387 */ /* 0x0001e80000100a00 */
[----:B------:R0:W-:Y:S04]  /*13f510*/  STL.64 [R1+0x1728], R20 ;  /* 0x0017281401007387 */ /* 0x0001e80000100a00 */
[----:B-1----:R-:W4:Y:S01]  /*13f520*/  LDL.LU R23, [R1+0x19a0] ;  /* 0x0019a00001177983 */ /* 0x002f220000300800 */
[----:B0-----:R-:W-:-:S03]  /*13f530*/  IADD3 R10, P1, PT, R27, R14, RZ ;  /* 0x0000000e1b0a7210 */ /* 0x001fc60007f3e0ff */
[----:B------:R0:W-:Y:S04]  /*13f540*/  STL [R1+0x4e8], R4 ;  /* 0x0004e80401007387 */ /* 0x0001e80000100800 */
[----:B------:R-:W4:Y:S01]  /*13f550*/  LDL.LU R17, [R1+0x19a4] ;  /* 0x0019a40001117983 */ /* 0x000f220000300800 */
[----:B------:R-:W-:-:S03]  /*13f560*/  IMAD.X R11, R8, 0x1, R15, P1 ;  /* 0x00000001080b7824 */ /* 0x000fc600008e060f */
[----:B------:R-:W4:Y:S04]  /*13f570*/  LDL.LU R21, [R1+0x19a8] ;  /* 0x0019a80001157983 */ /* 0x000f280000300800 */
[----:B------:R-:W4:Y:S04]  /*13f580*/  LDL.LU R16, [R1+0x19ac] ;  /* 0x0019ac0001107983 */ /* 0x000f280000300800 */
[----:B------:R-:W-:Y:S04]  /*13f590*/  STL [R1+0x59c8], R18 ;  /* 0x0059c81201007387 */ /* 0x000fe80000100800 */
[----:B------:R-:W4:Y:S04]  /*13f5a0*/  LDL.LU R25, [R1+0x1980] ;  /* 0x0019800001197983 */ /* 0x000f280000300800 */
[----:B------:R-:W4:Y:S04]  /*13f5b0*/  LDL.LU R24, [R1+0x1984] ;  /* 0x0019840001187983 */ /* 0x000f280000300800 */
[----:B------:R-:W4:Y:S04]  /*13f5c0*/  LDL.LU R29, [R1+0x1988] ;  /* 0x00198800011d7983 */ /* 0x000f280000300800 */
[----:B------:R1:W-:Y:S04]  /*13f5d0*/  STL.64 [R1+0x1720], R10 ;  /* 0x0017200a01007387 */ /* 0x0003e80000100a00 */
[----:B0-----:R-:W4:Y:S01]  /*13f5e0*/  LDL.LU R4, [R1+0x198c] ;  /* 0x00198c0001047983 */ /* 0x001f220000300800 */
[----:B-1----:R-:W-:-:S05]  /*13f5f0*/  IADD3 R10, P1, PT, R27, R12, RZ ;  /* 0x0000000c1b0a7210 */ /* 0x002fca0007f3e0ff */
[----:B------:R-:W-:Y:S01]  /*13f600*/  IMAD.X R11, R8, 0x1, R13, P1 ;  /* 0x00000001080b7824 */ /* 0x000fe200008e060d */
[----:B---3--:R-:W-:-:S05]  /*13f610*/  F2FP.SATFINITE.E4M3.F32.PACK_AB_MERGE_C R18, R22, R26, RZ ;  /* 0x0000001a1612723e */ /* 0x008fca00048070ff */
[----:B------:R-:W-:Y:S04]  /*13f620*/  STL [R1+0x59cc], R18 ;  /* 0x0059cc1201007387 */ /* 0x000fe80000100800 */
[----:B------:R-:W3:Y:S04]  /*13f630*/  LDL.LU R26, [R1+0x16f0] ;  /* 0x0016f000011a7983 */ /* 0x000ee80000300800 */
[----:B------:R0:W-:Y:S01]  /*13f640*/  STL.64 [R1+0x1718], R10 ;  /* 0x0017180a01007387 */ /* 0x0001e20000100a00 */
[----:B--2---:R-:W-:-:S03]  /*13f650*/  F2FP.SATFINITE.E4M3.F32.PACK_AB_MERGE_C R3, R2, R3, RZ ;  /* 0x000000030203723e */ /* 0x004fc600048070ff */
[----:B------:R-:W3:Y:S04]  /*13f660*/  LDL.LU R2, [R1+0x16f4] ;  /* 0x0016f40001027983 */ /* 0x000ee80000300800 */
[----:B------:R1:W-:Y:S04]  /*13f670*/  STL [R1+0x19e0], R3 ;  /* 0x0019e00301007387 */ /* 0x0003e80000100800 */
[----:B------:R-:W2:Y:S04]  /*13f680*/  LDL.LU R8, [R1+0x16f8] ;  /* 0x0016f80001087983 */ /* 0x000ea80000300800 */
[----:B------:R-:W2:Y:S01]  /*13f690*/  LDL.LU R22, [R1+0x16fc] ;  /* 0x0016fc0001167983 */ /* 0x000ea20000300800 */
[----:B------:R-:W-:Y:S01]  /*13f6a0*/  VIADD R27, R27, UR6 ;  /* 0x000000061b1b7c36 */ /* 0x000fe20008000000 */
[----:B------:R-:W1:Y:S04]  /*13f6b0*/  LDCU UR6, c[0x0][0x3b8] ;  /* 0x00007700ff0677ac */ /* 0x000e680008000800 */
[----:B------:R-:W-:-:S02]  /*13f6c0*/  SHF.R.S32.HI R20, RZ, 0x1f, R27 ;  /* 0x0000001fff147819 */ /* 0x000fc4000001141b */
[----:B0-----:R-:W-:-:S05]  /*13f6d0*/  IADD3 R10, P1, PT, R27, R6, RZ ;  /* 0x000000061b0a7210 */ /* 0x001fca0007f3e0ff */
[----:B------:R-:W-:Y:S01]  /*13f6e0*/  IMAD.X R11, R20, 0x1, R9, P1 ;  /* 0x00000001140b7824 */ /* 0x000fe200008e0609 */
[----:B----4-:R-:W-:Y:S02]  /*13f6f0*/  F2FP.SATFINITE.E4M3.F32.PACK_AB_MERGE_C R19, R19, R7, RZ ;  /* 0x000000071313723e */ /* 0x010fe400048070ff */
[----:B------:R-:W-:Y:S01]  /*13f700*/  F2FP.SATFINITE.E4M3.F32.PACK_AB_MERGE_C R18, R0, R28, RZ ;  /* 0x0000001c0012723e */ /* 0x000fe200048070ff */
[----:B--2---:R-:W-:Y:S04]  /*13f710*/  STL [R1+0x5c50], R22 ;  /* 0x005c501601007387 */ /* 0x004fe80000100800 */
[----:B------:R-:W-:Y:S04]  /*13f720*/  STL [R1+0x59e4], R19 ;  /* 0x0059e41301007387 */ /* 0x000fe80000100800 */
[----:B-1----:R-:W2:Y:S04]  /*13f730*/  LDL.LU R3, [R1+0x16e0] ;  /* 0x0016e00001037983 */ /* 0x002ea80000300800 */
[----:B------:R-:W2:Y:S04]  /*13f740*/  LDL.LU R7, [R1+0x16e4] ;  /* 0x0016e40001077983 */ /* 0x000ea80000300800 */
[----:B------:R-:W4:Y:S04]  /*13f750*/  LDL.LU R28, [R1+0x16e8] ;  /* 0x0016e800011c7983 */ /* 0x000f280000300800 */
[----:B------:R-:W4:Y:S04]  /*13f760*/  LDL.LU R0, [R1+0x16ec] ;  /* 0x0016ec0001007983 */ /* 0x000f280000300800 */
[----:B------:R0:W-:Y:S04]  /*13f770*/  STL.64 [R1+0x1710], R10 ;  /* 0x0017100a01007387 */ /* 0x0001e80000100a00 */
[----:B0-----:R-:W2:Y:S01]  /*13f780*/  LDL.LU.64 R10, [R1+0x5c58] ;  /* 0x005c5800010a7983 */ /* 0x001ea20000300a00 */
[----:B------:R-:W-:-:S02]  /*13f790*/  F2FP.SATFINITE.E4M3.F32.PACK_AB_MERGE_C R17, R17, R23, RZ ;  /* 0x000000171111723e */ /* 0x000fc400048070ff */
[----:B------:R-:W-:Y:S02]  /*13f7a0*/  F2FP.SATFINITE.E4M3.F32.PACK_AB_MERGE_C R16, R16, R21, RZ ;  /* 0x000000151010723e */ /* 0x000fe400048070ff */
[----:B------:R-:W-:-:S03]  /*13f7b0*/  F2FP.SATFINITE.E4M3.F32.PACK_AB_MERGE_C R19, R24, R25, RZ ;  /* 0x000000191813723e */ /* 0x000fc600048070ff */
[----:B------:R0:W-:Y:S04]  /*13f7c0*/  STL.64 [R1+0x5a18], R16 ;  /* 0x005a181001007387 */ /* 0x0001e80000100a00 */
[----:B0-----:R-:W3:Y:S04]  /*13f7d0*/  LDL.LU R17, [R1+0x16dc] ;  /* 0x0016dc0001117983 */ /* 0x001ee80000300800 */
[----:B------:R0:W-:Y:S01]  /*13f7e0*/  STL.64 [R1+0x5a30], R18 ;  /* 0x005a301201007387 */ /* 0x0001e20000100a00 */
[----:B------:R-:W-:Y:S02]  /*13f7f0*/  F2FP.SATFINITE.E4M3.F32.PACK_AB_MERGE_C R16, R4, R29, RZ ;  /* 0x0000001d0410723e */ /* 0x000fe400048070ff */
[----:B--2---:R-:W-:-:S05]  /*13f800*/  IADD3 R22, P1, PT, R27, R10, RZ ;  /* 0x0000000a1b167210 */ /* 0x004fca0007f3e0ff */
[----:B------:R-:W-:-:S05]  /*13f810*/  IMAD.X R23, R20, 0x1, R11, P1 ;  /* 0x0000000114177824 */ /* 0x000fca00008e060b */
[----:B------:R1:W-:Y:S04]  /*13f820*/  STL.64 [R1+0x1708], R22 ;  /* 0x0017081601007387 */ /* 0x0003e80000100a00 */
[----:B0-----:R-:W2:Y:S04]  /*13f830*/  LDL.LU R18, [R1+0x16d4] ;  /* 0x0016d40001127983 */ /* 0x001ea80000300800 */
[----:B------:R-:W2:Y:S01]  /*13f840*/  LDL.LU R19, [R1+0x16d8] ;  /* 0x0016d80001137983 */ /* 0x000ea20000300800 */
[----:B-1----:R-:W-:-:S03]  /*13f850*/  IADD3 R22, P1, PT, R27, R14, RZ ;  /* 0x0000000e1b167210 */ /* 0x002fc60007f3e0ff */
[----:B------:R-:W2:Y:S02]  /*13f860*/  LDL.LU R21, [R1+0x16c0] ;  /* 0x0016c00001157983 */ /* 0x000ea40000300800 */
[----:B------:R-:W-:Y:S02]  /*13f870*/  IMAD.X R23, R20, 0x1, R15, P1 ;  /* 0x0000000114177824 */ /* 0x000fe400008e060f */
[----:B------:R-:W2:Y:S04]  /*13f880*/  LDL.LU R4, [R1+0x16c4] ;  /* 0x0016c40001047983 */ /* 0x000ea80000300800 */
[----:B------:R-:W-:Y:S04]  /*13f890*/  STL [R1+0x1980], R16 ;  /* 0x0019801001007387 */ /* 0x000fe80000100800 */
[----:B------:R-:W2:Y:S04]  /*13f8a0*/  LDL.LU R25, [R1+0x16c8] ;  /* 0x0016c80001197983 */ /* 0x000ea80000300800 */
[----:B------:R-:W2:Y:S04]  /*13f8b0*/  LDL.LU R24, [R1+0x16cc] ;  /* 0x0016cc0001187983 */ /* 0x000ea80000300800 */
[----:B------:R0:W-:Y:S02]  /*13f8c0*/  STL.64 [R1+0x1700], R22 ;  /* 0x0017001601007387 */ /* 0x0001e40000100a00 */
[----:B0-----:R-:W-:-:S05]  /*13f8d0*/  IADD3 R22, P1, PT, R27, R12, RZ ;  /* 0x0000000c1b167210 */ /* 0x001fca0007f3e0ff */
[----:B------:R-:W-:-:S05]  /*13f8e0*/  IMAD.X R23, R20, 0x1, R13, P1 ;  /* 0x0000000114177824 */ /* 0x000fca00008e060d */
[----:B------:R0:W-:Y:S04]  /*13f8f0*/  STL.64 [R1+0x16f0], R22 ;  /* 0x0016f01601007387 */ /* 0x0001e80000100a00 */
[----:B0-----:R-:W2:Y:S01]  /*13f900*/  LDL.LU R22, [R1+0x5c50] ;  /* 0x005c500001167983 */ /* 0x001ea20000300800 */
[----:B---3--:R-:W-:-:S03]  /*13f910*/  F2FP.SATFINITE.E4M3.F32.PACK_AB_MERGE_C R2, R2, R26, RZ ;  /* 0x0000001a0202723e */ /* 0x008fc600048070ff */
[----:B------:R-:W3:Y:S04]  /*13f920*/  LDL.LU R29, [R1+0x16b0] ;  /* 0x0016b000011d7983 */ /* 0x000ee80000300800 */
[----:B------:R-:W3:Y:S01]  /*13f930*/  LDL.LU R26, [R1+0x16b4] ;  /* 0x0016b400011a7983 */ /* 0x000ee20000300800 */
[----:B------:R-:W-:Y:S01]  /*13f940*/  F2FP.SATFINITE.E4M3.F32.PACK_AB_MERGE_C R7, R7, R3, RZ ;  /* 0x000000030707723e */ /* 0x000fe200048070ff */
[----:B------:R-:W-:Y:S01]  /*13f950*/  VIADD R27, R27, UR6 ;  /* 0x000000061b1b7c36 */ /* 0x000fe20008000000 */
[----:B----4-:R-:W-:Y:S01]  /*13f960*/  F2FP.SATFINITE.E4M3.F32.PACK_AB_MERGE_C R3, R0, R28, RZ ;  /* 0x0000001c0003723e */ /* 0x010fe200048070ff */
[----:B------:R-:W0:Y:S01]  /*13f970*/  LDCU UR6, c[0x0][0x3b8] ;  /* 0x00007700ff0677ac */ /* 0x000e220008000800 */
[----:B--2---:R-:W-:-:S05]  /*13f980*/  F2FP.SATFINITE.E4M3.F32.PACK_AB_MERGE_C R16, R22, R8, RZ ;  /* 0x000000081610723e */ /* 0x004fca00048070ff */
[----:B------:R1:W-:Y:S04]  /*13f990*/  STL [R1+0x5a50], R16 ;  /* 0x005a501001007387 */ /* 0x0003e80000100800 */
[----:B-1----:R-:W2:Y:S04]  /*13f9a0*/  LDL.LU R16, [R1+0x16d0] ;  /* 0x0016d00001107983 */ /* 0x002ea80000300800 */
[----:B------:R1:W-:Y:S04]  /*13f9b0*/  STL [R1+0x5a54], R7 ;  /* 0x005a540701007387 */ /* 0x0003e80000100800 */
[----:B------:R-:W4:Y:S04]  /*13f9c0*/  LDL.LU R23, [R1+0x16b8] ;  /* 0x0016b80001177983 */ /* 0x000f280000300800 */
[----:B------:R-:W4:Y:S04]  /*13f9d0*/  LDL.LU R20, [R1+0x16bc] ;  /* 0x0016bc0001147983 */ /* 0x000f280000300800 */
[----:B------:R-:W3:Y:S04]  /*13f9e0*/  LDL.LU R8, [R1+0x16a0] ;  /* 0x0016a00001087983 */ /* 0x000ee80000300800 */
[----:B------:R-:W3:Y:S01]  /*13f9f0*/  LDL.LU R22, [R1+0x16a4] ;  /* 0x0016a40001167983 */ /* 0x000ee20000300800 */
[----:B-1----:R-:W-:-:S03]  /*13fa00*/  SHF.R.S32.HI R7, RZ, 0x1f, R27 ;  /* 0x0000001fff077819 */ /* 0x002fc6000001141b */
[----:B------:R1:W-:Y:S04]  /*13fa10*/  STL.64 [R1+0x5a38], R2 ;  /* 0x005a380201007387 */ /* 0x0003e80000100a00 */
[----:B------:R-:W3:Y:S04]  /*13fa20*/  LDL.LU R28, [R1+0x16a8] ;  /* 0x0016a800011c7983 */ /* 0x000ee80000300800 */
[----:B------:R-:W3:Y:S01]  /*13fa30*/  LDL.LU R0, [R1+0x16ac] ;  /* 0x0016ac0001007983 */ /* 0x000ee20000300800 */
[----:B-1----:R-:W-:-:S05]  /*13fa40*/  IADD3 R2, P1, PT, R27, R6, RZ ;  /* 0x000000061b027210 */ /* 0x002fca0007f3e0ff */
[----:B------:R-:W-:Y:S01]  /*13fa50*/  IMAD.X R3, R7, 0x1, R9, P1 ;  /* 0x0000000107037824 */ /* 0x000fe200008e0609 */
[----:B------:R-:W-:-:S04]  /*13fa60*/  F2FP.SATFINITE.E4M3.F32.PACK_AB_MERGE_C R4, R4, R21, RZ ;  /* 0x000000150404723e */ /* 0x000fc800048070ff */
[----:B------:R1:W-:Y:S02]  /*13fa70*/  STL.64 [R1+0x16e0], R2 ;  /* 0x0016e00201007387 */ /* 0x0003e40000100a00 */
[----:B-1----:R-:W-:-:S05]  /*13fa80*/  F2FP.SATFINITE.E4M3.F32.PACK_AB_MERGE_C R3, R17, R19, RZ ;  /* 0x000000131103723e */ /* 0x002fca00048070ff */
[----:B------:R-:W-:Y:S04]  /*13fa90*/  STL [R1+0x16d8], R3 ;  /* 0x0016d80301007387 */ /* 0x000fe80000100800 */
[----:B------:R-:W-:Y:S04]  /*13faa0*/  STL.64 [R1+0x5c48], R10 ;  /* 0x005c480a01007387 */ /* 0x000fe80000100a00 */
[----:B------:R1:W-:Y:S01]  /*13fab0*/  STL.64 [R1+0x5a48], R4 ;  /* 0x005a480401007387 */ /* 0x0003e20000100a00 */
[----:B--2---:R-:W-:Y:S02]  /*13fac0*/  F2FP.SATFINITE.E4M3.F32.PACK_AB_MERGE_C R2, R18, R16, RZ ;  /* 0x000000101202723e */ /* 0x004fe400048070ff */
[----:B------:R-:W-:-:S05]  /*13fad0*/  IADD3 R16, P1, PT, R27, R10, RZ ;  /* 0x0000000a1b107210 */ /* 0x000fca0007f3e0ff */
[----:B------:R-:W-:Y:S01]  /*13fae0*/  IMAD.X R17, R7, 0x1, R11, P1 ;  /* 0x0000000107117824 */ /* 0x000fe200008e060b */
[----:B-1----:R-:W-:Y:S02]  /*13faf0*/  IADD3 R4, P1, PT, R27, R14, RZ ;  /* 0x0000000e1b047210 */ /* 0x002fe40007f3e0ff */
[----:B------:R-:W-:Y:S02]  /*13fb00*/  F2FP.SATFINITE.E4M3.F32.PACK_AB_MERGE_C R18, R24, R25, RZ ;  /* 0x000000191812723e */ /* 0x000fe400048070ff */
[----:B------:R1:W-:Y:S01]  /*13fb10*/  STL.64 [R1+0x16d0], R16 ;  /* 0x0016d01001007387 */ /* 0x0003e20000100a00 */
[----:B------:R-:W-:-:S03]  /*13fb20*/  IMAD.X R5, R7, 0x1, R15, P1 ;  /* 0x0000000107057824 */ /* 0x000fc600008e060f */
[----:B------:R-:W2:Y:S01]  /*13fb30*/  LDL.LU R3, [R1+0x1698] ;  /* 0x0016980001037983 */ /* 0x000ea20000300800 */
[----:B------:R-:W-:-:S03]  /*13fb40*/  IADD3 R10, P1, PT, R27, R12, RZ ;  /* 0x0000000c1b0a7210 */ /* 0x000fc60007f3e0ff */
[----:B-1----:R-:W2:Y:S04]  /*13fb50*/  LDL.LU R16, [R1+0x169c] ;  /* 0x00169c0001107983 */ /* 0x002ea80000300800 */
[----:B------:R-:W2:Y:S04]  /*13fb60*/  LDL.LU R19, [R1+0x1680] ;  /* 0x0016800001137983 */ /* 0x000ea80000300800 */
[----:B------:R-:W2:Y:S04]  /*13fb70*/  LDL.LU R21, [R1+0x1684] ;  /* 0x0016840001157983 */ /* 0x000ea80000300800 */
[----:B------:R-:W2:Y:S01]  /*13fb80*/  LDL.LU R25, [R1+0x1688] ;  /* 0x0016880001197983 */ /* 0x000ea20000300800 */
[----:B------:R-:W-:-:S03]  /*13fb90*/  IMAD.X R11, R7, 0x1, R13, P1 ;  /* 0x00000001070b7824 */ /* 0x000fc600008e060d */
[----:B------:R-:W2:Y:S04]  /*13fba0*/  LDL.LU R24, [R1+0x168c] ;  /* 0x00168c0001187983 */ /* 0x000ea80000300800 */
[----:B------:R1:W-:Y:S01]  /*13fbb0*/  STL [R1+0x5a90], R18 ;  /* 0x005a901201007387 */ /* 0x0003e20000100800 */
[----:B---3--:R-:W-:-:S03]  /*13fbc0*/  F2FP.SATFINITE.E4M3.F32.PACK_AB_MERGE_C R7, R22, R8, RZ ;  /* 0x000000081607723e */ /* 0x008fc600048070ff */
[----:B-1----:R-:W3:Y:S04]  /*13fbd0*/  LDL.LU R18, [R1+0x1694] ;  /* 0x0016940001127983 */ /* 0x002ee80000300800 */
[----:B------:R1:W-:Y:S02]  /*13fbe0*/  STL.64 [R1+0x16c0], R4 ;  /* 0x0016c00401007387 */ /* 0x0003e40000100a00 */
[----:B-1----:R-:W-:Y:S02]  /*13fbf0*/  F2FP.SATFINITE.E4M3.F32.PACK_AB_MERGE_C R4, R26, R29, RZ ;  /* 0x0000001d1a04723e */ /* 0x002fe400048070ff */
[----:B----4-:R-:W-:Y:S01]  /*13fc00*/  F2FP.SATFINITE.E4M3.F32.PACK_AB_MERGE_C R5, R20, R23, RZ ;  /* 0x000000171405723e */ /* 0x010fe200048070ff */
[----:B------:R-:W4:Y:S04]  /*13fc10*/  LDL.LU R29, [R1+0x1670] ;  /* 0x00167000011d7983 */ /* 0x000f280000300800 */
[----:B------:R-:W4:Y:S04]  /*13fc20*/  LDL.LU R26, [R1+0x1674] ;  /* 0x00167400011a7983 */ /* 0x000f280000300800 */
[----:B------:R-:W-:Y:S04]  /*13fc30*/  STL.64 [R1+0x16b0], R10 ;  /* 0x0016b00a01007387 */ /* 0x000fe80000100a00 */
[----:B------:R1:W-:Y:S04]  /*13fc40*/  STL.64 [R1+0x5a58], R4 ;  /* 0x005a580401007387 */ /* 0x0003e80000100a00 */
[----:B-1----:R-:W3:Y:S04]  /*13fc50*/  LDL.LU R5, [R1+0x1690] ;  /* 0x0016900001057983 */ /* 0x002ee80000300800 */
[----:B------:R-:W-:Y:S04]  /*13fc60*/  STL [R1+0x5a94], R7 ;  /* 0x005a940701007387 */ /* 0x000fe80000100800 */
[----:B------:R-:W2:Y:S01]  /*13fc70*/  LDL.LU R17, [R1+0x1678] ;  /* 0x0016780001117983 */ /* 0x000ea20000300800 */
[----:B------:R-:W-:Y:S01]  /*13fc80*/  F2FP.SATFINITE.E4M3.F32.PACK_AB_MERGE_C R0, R0, R28, RZ ;  /* 0x0000001c0000723e */ /* 0x000fe200048070ff */
[----:B0-----:R-:W-:Y:S01]  /*13fc90*/  VIADD R27, R27, UR6 ;  /* 0x000000061b1b7c36 */ /* 0x001fe20008000000 */
[----:B------:R-:W0:Y:S04]  /*13fca0*/  LDCU UR6, c[0x0][0x3b8] ;  /* 0x00007700ff0677ac */ /* 0x000e280008000800 */
[----:B------:R-:W-:Y:S01]  /*13fcb0*/  IADD3 R10, P1, PT, R27, R6, RZ ;  /* 0x000000061b0a7210 */ /* 0x000fe20007f3e0ff */
[----:B--2---:R-:W-:Y:S04]  /*13fcc0*/  STL [R1+0x5c40], R17 ;  /* 0x005c401101007387 */ /* 0x004fe80000100800 */
[----:B------:R1:W-:Y:S04]  /*13fcd0*/  STL [R1+0x16a8], R0 ;  /* 0x0016a80001007387 */ /* 0x0003e80000100800 */
[----:B------:R-:W2:Y:S04]  /*13fce0*/  LDL.LU R23, [R1+0x167c] ;  /* 0x00167c0001177983 */ /* 0x000ea80000300800 */
[----:B------:R-:W2:Y:S01]  /*13fcf0*/  LDL.LU R20, [R1+0x1660] ;  /* 0x0016600001147983 */ /* 0x000ea20000300800 */
[----:B-1----:R-:W-:-:S03]  /*13fd00*/  SHF.R.S32.HI R0, RZ, 0x1f, R27 ;  /* 0x0000001fff007819 */ /* 0x002fc6000001141b */
[----:B------:R-:W2:Y:S02]  /*13fd10*/  LDL.LU R22, [R1+0x1664] ;  /* 0x0016640001167983 */ /* 0x000ea40000300800 */
[----:B------:R-:W-:Y:S02]  /*13fd20*/  IMAD.X R11, R0, 0x1, R9, P1 ;  /* 0x00000001000b7824 */ /* 0x000fe400008e0609 */
[----:B------:R-:W2:Y:S04]  /*13fd30*/  LDL.LU R8, [R1+0x1668] ;  /* 0x0016680001087983 */ /* 0x000ea80000300800 */
[----:B------:R-:W2:Y:S04]  /*13fd40*/  LDL.LU R28, [R1+0x166c] ;  /* 0x00166c00011c7983 */ /* 0x000ea80000300800 */
[----:B------:R1:W-:Y:S04]  /*13fd50*/  STL.64 [R1+0x16a0], R10 ;  /* 0x0016a00a01007387 */ /* 0x0003e80000100a00 */
[----:B-1----:R-:W2:Y:S01]  /*13fd60*/  LDL.LU.64 R10, [R1+0x5c48] ;  /* 0x005c4800010a7983 */ /* 0x002ea20000300a00 */
[----:B------:R-:W-:-:S05]  /*13fd70*/  F2FP.SATFINITE.E4M3.F32.PACK_AB_MERGE_C R3, R16, R3, RZ ;  /* 0x000000031003723e */ /* 0x000fca00048070ff */
[----:B------:R1:W-:Y:S04]  /*13fd80*/  STL.64 [R1+0x5a68], R2 ;  /* 0x005a680201007387 */ /* 0x0003e80000100a00 */
[----:B------:R-:W4:Y:S01]  /*13fd90*/  LDL.LU R7, [R1+0x1630] ;  /* 0x0016300001077983 */ /* 0x000f220000300800 */
[----:B---3--:R-:W-:Y:S02]  /*13fda0*/  F2FP.SATFINITE.E4M3.F32.PACK_AB_MERGE_C R4, R18, R5, RZ ;  /* 0x000000051204723e */ /* 0x008fe400048070ff */
[----:B-1----:R-:W-:Y:S02]  /*13fdb0*/  F2FP.SATFINITE.E4M3.F32.PACK_AB_MERGE_C R3, R21, R19, RZ ;  /* 0x000000131503723e */ /* 0x002fe400048070ff */
[----:B------:R-:W-:Y:S02]  /*13fdc0*/  F2FP.SATFINITE.E4M3.F32.PACK_AB_MERGE_C R2, R24, R25, RZ ;  /* 0x000000191802723e */ /* 0x000fe400048070ff */
[----:B--2---:R-:W-:-:S05]  /*13fdd0*/  IADD3 R16, P1, PT, R27, R10, RZ ;  /* 0x0000000a1b107210 */ /* 0x004fca0007f3e0ff */
[----:B------:R-:W-:-:S05]  /*13fde0*/  IMAD.X R17, R0, 0x1, R11, P1 ;  /* 0x0000000100117824 */ /* 0x000fca00008e060b */
[----:B------:R1:W-:Y:S04]  /*13fdf0*/  STL.64 [R1+0x1658], R16 ;  /* 0x0016581001007387 */ /* 0x0003e80000100a00 */
[----:B------:R-:W2:Y:S04]  /*13fe00*/  LDL.LU R18, [R1+0x1634] ;  /* 0x0016340001127983 */ /* 0x000ea80000300800 */
[----:B------:R-:W3:Y:S01]  /*13fe10*/  LDL.LU R21, [R1+0x1638] ;  /* 0x0016380001157983 */ /* 0x000ee20000300800 */
[----:B-1----:R-:W-:-:S03]  /*13fe20*/  IADD3 R16, P1, PT, R27, R14, RZ ;  /* 0x0000000e1b107210 */ /* 0x002fc60007f3e0ff */
[----:B------:R-:W3:Y:S02]  /*13fe30*/  LDL.LU R25, [R1+0x163c] ;  /* 0x00163c0001197983 */ /* 0x000ee40000300800 */
[----:B------:R-:W-:Y:S02]  /*13fe40*/  IMAD.X R17, R0, 0x1, R15, P1 ;  /* 0x0000000100117824 */ /* 0x000fe400008e060f */
[----:B------:R-:W-:Y:S04]  /*13fe50*/  STL.64 [R1+0x5a78], R2 ;  /* 0x005a780201007387 */ /* 0x000fe80000100a00 */
[----:B------:R1:W-:Y:S02]  /*13fe60*/  STL.64 [R1+0x1650], R16 ;  /* 0x0016501001007387 */ /* 0x0003e40000100a00 */
[----:B-1----:R-:W-:-:S05]  /*13fe70*/  IADD3 R16, P1, PT, R27, R12, RZ ;  /* 0x0000000c1b107210 */ /* 0x002fca0007f3e0ff */
[----:B------:R-:W-:-:S05]  /*13fe80*/  IMAD.X R17, R0, 0x1, R13, P1 ;  /* 0x0000000100117824 */ /* 0x000fca00008e060d */
[----:B------:R1:W-:Y:S04]  /*13fe90*/  STL.64 [R1+0x1648], R16 ;  /* 0x0016481001007387 */ /* 0x0003e80000100a00 */
[----:B-1----:R-:W3:Y:S01]  /*13fea0*/  LDL.LU R17, [R1+0x5c40] ;  /* 0x005c400001117983 */ /* 0x002ee20000300800 */
[----:B----4-:R-:W-:-:S03]  /*13feb0*/  F2FP.SATFINITE.E4M3.F32.PACK_AB_MERGE_C R3, R26, R29, RZ ;  /* 0x0000001d1a03723e */ /* 0x010fc600048070ff */
[----:B------:R-:W4:Y:S04]  /*13fec0*/  LDL.LU R24, [R1+0x1620] ;  /* 0x0016200001187983 */ /* 0x000f280000300800 */
[----:B------:R-:W4:Y:S04]  /*13fed0*/  LDL.LU R29, [R1+0x1624] ;  /* 0x00162400011d7983 */ /* 0x000f280000300800 */
[----:B------:R-:W4:Y:S04]  /*13fee0*/  LDL.LU R26, [R1+0x1628] ;  /* 0x00162800011a7983 */ /* 0x000f280000300800 */
[----:B------:R-:W4:Y:S01]  /*13fef0*/  LDL.LU R0, [R1+0x162c] ;  /* 0x00162c0001007983 */ /* 0x000f220000300800 */
[----:B0-----:R-:W-:Y:S01]  /*13ff00*/  VIADD R27, R27, UR6 ;  /* 0x000000061b1b7c36 */ /* 0x001fe20008000000 */
[----:B------:R-:W-:Y:S01]  /*13ff10*/  F2FP.SATFINITE.E4M3.F32.PACK_AB_MERGE_C R22, R22, R20, RZ ;  /* 0x000000141616723e */ /* 0x000fe200048070ff */
[----:B------:R-:W0:Y:S01]  /*13ff20*/  LDCU UR6, c[0x0][0x3b8] ;  /* 0x00007700ff0677ac */ /* 0x000e220008000800 */
[----:B------:R1:W-:Y:S01]  /*13ff30*/  STL.64 [R1+0x5c38], R12 ;  /* 0x005c380c01007387 */ /* 0x0003e20000100a00 */
[----:B------:R-:W-:-:S03]  /*13ff40*/  F2FP.SATFINITE.E4M3.F32.PACK_AB_MERGE_C R5, R28, R8, RZ ;  /* 0x000000081c05723e */ /* 0x000fc600048070ff */
[----:B------:R-:W4:Y:S01]  /*13ff50*/  LDL.LU R16, [R1+0x1614] ;  /* 0x0016140001107983 */ /* 0x000f220000300800 */
[----:B-1----:R-:W-:Y:S02]  /*13ff60*/  IADD3 R12, P1, PT, R27, R6, RZ ;  /* 0x000000061b0c7210 */ /* 0x002fe40007f3e0ff */
[----:B--2---:R-:W-:Y:S02]  /*13ff70*/  F2FP.SATFINITE.E4M3.F32.PACK_AB_MERGE_C R18, R18, R7, RZ ;  /* 0x000000071212723e */ /* 0x004fe400048070ff */
[----:B---3--:R-:W-:-:S05]  /*13ff80*/  F2FP.SATFINITE.E4M3.F32.PACK_AB_MERGE_C R2, R23, R17, RZ ;  /* 0x000000111702723e */ /* 0x008fca00048070ff */
[----:B------:R1:W-:Y:S04]  /*13ff90*/  STL [R1+0x1670], R2 ;  /* 0x0016700201007387 */ /* 0x0003e80000100800 */
[----:B------:R-:W-:Y:S04]  /*13ffa0*/  STL [R1+0x5ab8], R22 ;  /* 0x005ab81601007387 */ /* 0x000fe80000100800 */
[----:B------:R-:W2:Y:S01]  /*13ffb0*/  LDL.LU R19, [R1+0x1618] ;  /* 0x0016180001137983 */ /* 0x000ea20000300800 */
[----:B-1----:R-:W-:-:S03]  /*13ffc0*/  SHF.R.S32.HI R2, RZ, 0x1f, R27 ;  /* 0x0000001fff027819 */ /* 0x002fc6000001141b */
[----:B------:R-:W2:Y:S02]  /*13ffd0*/  LDL.LU R28, [R1+0x161c] ;  /* 0x00161c00011c7983 */ /* 0x000ea40000300800 */
[----:B------:R-:W-:Y:S02]  /*13ffe0*/  IMAD.X R13, R2, 0x1, R9, P1 ;  /* 0x00000001020d7824 */ /* 0x000fe400008e0609 */
[----:B------:R-:W3:Y:S04]  /*13fff0*/  LDL.LU R17, [R1+0x1600] ;  /* 0x0016000001117983 */ /* 0x000ee80000300800 */
[----:B------:R-:W3:Y:S04]  /*140000*/  LDL.LU R23, [R1+0x1604] ;  /* 0x0016040001177983 */ /* 0x000ee80000300800 */
[----:B------:R1:W-:Y:S04]  /*140010*/  STL.64 [R1+0x5a88], R4 ;  /* 0x005a880401007387 */ /* 0x0003e80000100a00 */
[----:B-1----:R-:W2:Y:S04]  /*140020*/  LDL.LU R4, [R1+0x1610] ;  /* 0x0016100001047983 */ /* 0x002ea80000300800 */
[----:B------:R-:W3:Y:S04]  /*140030*/  LDL.LU R20, [R1+0x1608] ;  /* 0x0016080001147983 */ /* 0x000ee80000300800 */
[----:B------:R-:W3:Y:S04]  /*140040*/  LDL.LU R8, [R1+0x160c] ;  /* 0x00160c0001087983 */ /* 0x000ee80000300800 */
[----:B------:R1:W-:Y:S01]  /*140050*/  STL.64 [R1+0x1640], R12 ;  /* 0x0016400c01007387 */ /* 0x0003e20000100a00 */
[----:B------:R-:W-:-:S03]  /*140060*/  F2FP.SATFINITE.E4M3.F32.PACK_AB_MERGE_C R5, R25, R21, RZ ;  /* 0x000000151905723e */ /* 0x000fc600048070ff */
[----:B------:R0:W-:Y:S01]  /*140070*/  STL [R1+0x5ac4], R18 ;  /* 0x005ac41201007387 */ /* 0x0001e20000100800 */
[----:B-1----:R-:W-:-:S03]  /*140080*/  IADD3 R12, P1, PT, R27, R10, RZ ;  /* 0x0000000a1b0c7210 */ /* 0x002fc60007f3e0ff */
[----:B0-----:R-:W3:Y:S02]  /*140090*/  LDL.LU R18, [R1+0x15f0] ;  /* 0x0015f00001127983 */ /* 0x001ee40000300800 */
[----:B------:R-:W-:Y:S02]  /*1400a0*/  IMAD.X R13, R2, 0x1, R11, P1 ;  /* 0x00000001020d7824 */ /* 0x000fe400008e060b */
        /* <DEDUP_REMOVED lines=9> */
[----:B------:R-:W-:Y:S04]  /*140140*/  STL [R1+0x1628], R0 ;  /* 0x0016280001007387 */ /* 0x000fe80000100800 */
[----:B------:R0:W-:Y:S04]  /*140150*/  STL.64 [R1+0x1620], R12 ;  /* 0x0016200c01007387 */ /* 0x0001e80000100a00 */
[----:B0-----:R-:W3:Y:S04]  /*140160*/  LDL.LU.64 R12, [R1+0x5c38] ;  /* 0x005c3800010c7983 */ /* 0x001ee80000300a00 */
[----:B------:R3:W-:Y:S04]  /*140170*/  STL.64 [R1+0x5c30], R14 ;  /* 0x005c300e01007387 */ /* 0x0007e80000100a00 */
[----:B------:R-:W4:Y:S04]  /*140180*/  LDL.LU R24, [R1+0x15e0] ;  /* 0x0015e00001187983 */ /* 0x000f280000300800 */
[----:B------:R-:W4:Y:S04]  /*140190*/  LDL.LU R29, [R1+0x15e4] ;  /* 0x0015e400011d7983 */ /* 0x000f280000300800 */
[----:B------:R-:W4:Y:S04]  /*1401a0*/  LDL.LU R26, [R1+0x15e8] ;  /* 0x0015e800011a7983 */ /* 0x000f280000300800 */
[----:B------:R-:W4:Y:S01]  /*1401b0*/  LDL.LU R0, [R1+0x15ec] ;  /* 0x0015ec0001007983 */ /* 0x000f220000300800 */
[----:B--2---:R-:W-:-:S02]  /*1401c0*/  F2FP.SATFINITE.E4M3.F32.PACK_AB_MERGE_C R16, R16, R4, RZ ;  /* 0x000000041010723e */ /* 0x004fc400048070ff */
[----:B------:R-:W-:-:S03]  /*1401d0*/  F2FP.SATFINITE.E4M3.F32.PACK_AB_MERGE_C R4, R28, R19, RZ ;  /* 0x000000131c04723e */ /* 0x000fc600048070ff */
[----:B------:R-:W-:Y:S04]  /*1401e0*/  STL [R1+0x5ac0], R16 ;  /* 0x005ac01001007387 */ /* 0x000fe80000100800 */
[----:B------:R-:W2:Y:S01]  /*1401f0*/  LDL.LU R28, [R1+0x15d4] ;  /* 0x0015d400011c7983 */ /* 0x000ea20000300800 */
[C---:B---3--:R-:W-:Y:S01]  /*140200*/  IADD3 R14, P1, PT, R27.reuse, R12, RZ ;  /* 0x0000000c1b0e7210 */ /* 0x048fe20007f3e0ff */
[----:B------:R-:W-:Y:S01]  /*140210*/  VIADD R27, R27, UR6 ;  /* 0x000000061b1b7c36 */ /* 0x000fe20008000000 */
[----:B------:R-:W0:Y:S03]  /*140220*/  LDCU UR6, c[0x0][0x3b8] ;  /* 0x00007700ff0677ac */ /* 0x000e260008000800 */
[----:B------:R-:W-:Y:S01]  /*140230*/  IMAD.X R15, R2, 0x1, R13, P1 ;  /* 0x00000001020f7824 */ /* 0x000fe200008e060d */
[----:B------:R-:W-:-:S04]  /*140240*/  F2FP.SATFINITE.E4M3.F32.PACK_AB_MERGE_C R2, R23, R17, RZ ;  /* 0x000000111702723e */ /* 0x000fc800048070ff */
[----:B------:R1:W-:Y:S04]  /*140250*/  STL.64 [R1+0x1610], R14 ;  /* 0x0016100e01007387 */ /* 0x0003e80000100a00 */
[----:B------:R3:W-:Y:S04]  /*140260*/  STL.64 [R1+0x5a98], R4 ;  /* 0x005a980401007387 */ /* 0x0007e80000100a00 */
[----:B------:R0:W-:Y:S01]  /*140270*/  STL.64 [R1+0x5aa0], R2 ;  /* 0x005aa00201007387 */ /* 0x0001e20000100a00 */
[----:B-1----:R-:W-:Y:S02]  /*140280*/  IADD3 R14, P1, PT, R27, R6, RZ ;  /* 0x000000061b0e7210 */ /* 0x002fe40007f3e0ff */
[----:B---3--:R-:W-:-:S02]  /*140290*/  F2FP.SATFINITE.E4M3.F32.PACK_AB_MERGE_C R4, R8, R20, RZ ;  /* 0x000000140804723e */ /* 0x008fc400048070ff */
[----:B------:R-:W-:Y:S01]  /*1402a0*/  SHF.R.S32.HI R8, RZ, 0x1f, R27 ;  /* 0x0000001fff087819 */ /* 0x000fe2000001141b */
[----:B0-----:R-:W3:Y:S04]  /*1402b0*/  LDL.LU R3, [R1+0x15d8] ;  /* 0x0015d80001037983 */ /* 0x001ee80000300800 */
[----:B------:R-:W-:Y:S01]  /*1402c0*/  IMAD.X R15, R8, 0x1, R9, P1 ;  /* 0x00000001080f7824 */ /* 0x000fe200008e0609 */
[----:B------:R-:W3:Y:S04]  /*1402d0*/  LDL.LU R16, [R1+0x15dc] ;  /* 0x0015dc0001107983 */ /* 0x000ee80000300800 */
[----:B------:R-:W2:Y:S04]  /*1402e0*/  LDL.LU R19, [R1+0x15c0] ;  /* 0x0015c00001137983 */ /* 0x000ea80000300800 */
[----:B------:R-:W2:Y:S04]  /*1402f0*/  LDL.LU R17, [R1+0x15c4] ;  /* 0x0015c40001117983 */ /* 0x000ea80000300800 */
[----:B------:R-:W2:Y:S04]  /*140300*/  LDL.LU R23, [R1+0x15c8] ;  /* 0x0015c80001177983 */ /* 0x000ea80000300800 */
[----:B------:R-:W2:Y:S04]  /*140310*/  LDL.LU R20, [R1+0x15cc] ;  /* 0x0015cc0001147983 */ /* 0x000ea80000300800 */
[----:B------:R0:W-:Y:S01]  /*140320*/  STL.64 [R1+0x1600], R14 ;  /* 0x0016000e01007387 */ /* 0x0001e20000100a00 */
[----:B----4-:R-:W-:-:S02]  /*140330*/  F2FP.SATFINITE.E4M3.F32.PACK_AB_MERGE_C R5, R25, R21, RZ ;  /* 0x000000151905723e */ /* 0x010fc400048070ff */
[----:B0-----:R-:W-:-:S03]  /*140340*/  IADD3 R14, P1, PT, R27, R10, RZ ;  /* 0x0000000a1b0e7210 */ /* 0x001fc60007f3e0ff */
[----:B------:R-:W-:Y:S02]  /*140350*/  STL [R1+0x15f8], R5 ;  /* 0x0015f80501007387 */ /* 0x000fe40000100800 */
[----:B------:R-:W-:-:S05]  /*140360*/  IMAD.X R15, R8, 0x1, R11, P1 ;  /* 0x00000001080f7824 */ /* 0x000fca00008e060b */
[----:B------:R0:W-:Y:S01]  /*140370*/  STL.64 [R1+0x15f0], R14 ;  /* 0x0015f00e01007387 */ /* 0x0001e20000100a00 */
[----:B------:R-:W-:Y:S02]  /*140380*/  F2FP.SATFINITE.E4M3.F32.PACK_AB_MERGE_C R2, R22, R18, RZ ;  /* 0x000000121602723e */ /* 0x000fe400048070ff */
[----:B------:R-:W-:Y:S01]  /*140390*/  F2FP.SATFINITE.E4M3.F32.PACK_AB_MERGE_C R22, R29, R24, RZ ;  /* 0x000000181d16723e */ /* 0x000fe200048070ff */
[----:B0-----:R-:W4:Y:S04]  /*1403a0*/  LDL.LU.64 R14, [R1+0x5c30] ;  /* 0x005c3000010e7983 */ /* 0x001f280000300a00 */
[----:B------:R-:W4:Y:S04]  /*1403b0*/  LDL.LU R7, [R1+0x15b0] ;  /* 0x0015b00001077983 */ /* 0x000f280000300800 */
[----:B------:R-:W4:Y:S04]  /*1403c0*/  LDL.LU R18, [R1+0x15b4] ;  /* 0x0015b40001127983 */ /* 0x000f280000300800 */
[----:B------:R-:W4:Y:S04]  /*1403d0*/  LDL.LU R21, [R1+0x15b8] ;  /* 0x0015b80001157983 */ /* 0x000f280000300800 */
[----:B------:R-:W4:Y:S04]  /*1403e0*/  LDL.LU R25, [R1+0x15bc] ;  /* 0x0015bc0001197983 */ /* 0x000f280000300800 */
[----:B------:R0:W-:Y:S04]  /*1403f0*/  STL [R1+0x5ad4], R22 ;  /* 0x005ad41601007387 */ /* 0x0001e80000100800 */
[----:B0-----:R-:W4:Y:S01]  /*140400*/  LDL.LU R22, [R1+0x15d0] ;  /* 0x0015d00001167983 */ /* 0x001f220000300800 */
[----:B------:R-:W-:-:S03]  /*140410*/  F2FP.SATFINITE.E4M3.F32.PACK_AB_MERGE_C R5, R0, R26, RZ ;  /* 0x0000001a0005723e */ /* 0x000fc600048070ff */
[----:B------:R-:W4:Y:S04]  /*140420*/  LDL.LU R24, [R1+0x15a0] ;  /* 0x0015a00001187983 */ /* 0x000f280000300800 */
[----:B------:R-:W4:Y:S04]  /*140430*/  LDL.LU R29, [R1+0x15a4] ;  /* 0x0015a400011d7983 */ /* 0x000f280000300800 */
[----:B------:R4:W-:Y:S04]  /*140440*/  STL.64 [R1+0x5ab0], R4 ;  /* 0x005ab00401007387 */ /* 0x0009e80000100a00 */
[----:B------:R-:W4:Y:S04]  /*140450*/  LDL.LU R26, [R1+0x15a8] ;  /* 0x0015a800011a7983 */ /* 0x000f280000300800 */
[----:B------:R-:W4:Y:S01]  /*140460*/  LDL.LU R0, [R1+0x15ac] ;  /* 0x0015ac0001007983 */ /* 0x000f220000300800 */
[----:B---3--:R-:W-:-:S02]  /*140470*/  F2FP.SATFINITE.E4M3.F32.PACK_AB_MERGE_C R3, R16, R3, RZ ;  /* 0x000000031003723e */ /* 0x008fc400048070ff */
[----:B--2---:R-:W-:Y:S02]  /*140480*/  F2FP.SATFINITE.E4M3.F32.PACK_AB_MERGE_C R16, R17, R19, RZ ;  /* 0x000000131110723e */ /* 0x004fe400048070ff */
[----:B----4-:R-:W-:-:S05]  /*140490*/  IADD3 R4, P1, PT, R27, R14, RZ ;  /* 0x0000000e1b047210 */ /* 0x010fca0007f3e0ff */
[----:B------:R-:W-:-:S05]  /*1404a0*/  IMAD.X R5, R8, 0x1, R15, P1 ;  /* 0x0000000108057824 */ /* 0x000fca00008e060f */
[----:B------:R0:W-:Y:S02]  /*1404b0*/  STL.64 [R1+0x15e0], R4 ;  /* 0x0015e00401007387 */ /* 0x0001e40000100a00 */
[----:B0-----:R-:W-:Y:S02]  /*1404c0*/  IADD3 R4, P1, PT, R27, R12, RZ ;  /* 0x0000000c1b047210 */ /* 0x001fe40007f3e0ff */
[----:B------:R-:W-:-:S05]  /*1404d0*/  F2FP.SATFINITE.E4M3.F32.PACK_AB_MERGE_C R5, R28, R22, RZ ;  /* 0x000000161c05723e */ /* 0x000fca00048070ff */
[----:B------:R0:W-:Y:S01]  /*1404e0*/  STL [R1+0x5af0], R5 ;  /* 0x005af00501007387 */ /* 0x0001e20000100800 */
[----:B------:R-:W-:Y:S01]  /*1404f0*/  VIADD R27, R27, UR6 ;  /* 0x000000061b1b7c36 */ /* 0x000fe20008000000 */
[----:B------:R-:W1:Y:S01]  /*140500*/  LDCU UR6, c[0x0][0x3b8] ;  /* 0x00007700ff0677ac */ /* 0x000e620008000800 */
[----:B0-----:R-:W-:Y:S02]  /*140510*/  IMAD.X R5, R8, 0x1, R13, P1 ;  /* 0x0000000108057824 */ /* 0x001fe400008e060d */
[----:B------:R-:W2:Y:S04]  /*140520*/  LDL.LU R8, [R1+0x1580] ;  /* 0x0015800001087983 */ /* 0x000ea80000300800 */
[----:B------:R-:W2:Y:S04]  /*140530*/  LDL.LU R28, [R1+0x1584] ;  /* 0x00158400011c7983 */ /* 0x000ea80000300800 */
[----:B------:R-:W-:Y:S04]  /*140540*/  STL.64 [R1+0x15d0], R4 ;  /* 0x0015d00401007387 */ /* 0x000fe80000100a00 */
[----:B------:R0:W-:Y:S04]  /*140550*/  STL.64 [R1+0x5ad8], R2 ;  /* 0x005ad80201007387 */ /* 0x0001e80000100a00 */
[----:B------:R-:W-:Y:S04]  /*140560*/  STL [R1+0x5b18], R16 ;  /* 0x005b181001007387 */ /* 0x000fe80000100800 */
[----:B------:R-:W3:Y:S01]  /*140570*/  LDL.LU R19, [R1+0x1588] ;  /* 0x0015880001137983 */ /* 0x000ee20000300800 */
[----:B0-----:R-:W-:-:S03]  /*140580*/  F2FP.SATFINITE.E4M3.F32.PACK_AB_MERGE_C R2, R20, R23, RZ ;  /* 0x000000171402723e */ /* 0x001fc600048070ff */
[----:B------:R-:W3:Y:S01]  /*140590*/  LDL.LU R17, [R1+0x158c] ;  /* 0x00158c0001117983 */ /* 0x000ee20000300800 */
[----:B------:R-:W-:-:S03]  /*1405a0*/  SHF.R.S32.HI R4, RZ, 0x1f, R27 ;  /* 0x0000001fff047819 */ /* 0x000fc6000001141b */
        /* <DEDUP_REMOVED lines=9> */
[----:B------:R-:W4:Y:S04]  /*140640*/  LDL.LU R25, [R1+0x157c] ;  /* 0x00157c0001197983 */ /* 0x000f280000300800 */
[----:B------:R0:W-:Y:S02]  /*140650*/  STL.64 [R1+0x5b00], R2 ;  /* 0x005b000201007387 */ /* 0x0001e40000100a00 */
[----:B0-----:R-:W-:-:S05]  /*140660*/  IADD3 R2, P1, PT, R27, R10, RZ ;  /* 0x0000000a1b027210 */ /* 0x001fca0007f3e0ff */
        /* <DEDUP_REMOVED lines=12> */
[----:B------:R-:W-:-:S05]  /*140730*/  IMAD.X R3, R4, 0x1, R15, P1 ;  /* 0x0000000104037824 */ /* 0x000fca00008e060f */
[----:B------:R0:W-:Y:S02]  /*140740*/  STL.64 [R1+0x1590], R2 ;  /* 0x0015900201007387 */ /* 0x0001e40000100a00 */
[----:B0-----:R-:W-:-:S05]  /*140750*/  IADD3 R2, P1, PT, R27, R12, RZ ;  /* 0x0000000c1b027210 */ /* 0x001fca0007f3e0ff */
[----:B------:R-:W-:Y:S02]  /*140760*/  IMAD.X R3, R4, 0x1, R13, P1 ;  /* 0x0000000104037824 */ /* 0x000fe400008e060d */
[----:B-1----:R-:W-:Y:S01]  /*140770*/  VIADD R27, R27, UR6 ;  /* 0x000000061b1b7c36 */ /* 0x002fe20008000000 */
[----:B------:R-:W0:Y:S04]  /*140780*/  LDCU UR6, c[0x0][0x3b8] ;  /* 0x00007700ff0677ac */ /* 0x000e280008000800 */
[----:B------:R-:W-:Y:S02]  /*140790*/  IADD3 R14, P1, PT, R27, R6, RZ ;  /* 0x000000061b0e7210 */ /* 0x000fe40007f3e0ff */
[----:B--2---:R-:W-:-:S05]  /*1407a0*/  F2FP.SATFINITE.E4M3.F32.PACK_AB_MERGE_C R5, R28, R8, RZ ;  /* 0x000000081c05723e */ /* 0x004fca00048070ff */
[----:B------:R-:W-:Y:S04]  /*1407b0*/  STL [R1+0x15bc], R5 ;  /* 0x0015bc0501007387 */ /* 0x000fe80000100800 */
[----:B------:R1:W-:Y:S04]  /*1407c0*/  STL.64 [R1+0x1580], R2 ;  /* 0x0015800201007387 */ /* 0x0003e80000100a00 */
[----:B-1----:R-:W2:Y:S01]  /*1407d0*/  LDL.LU R2, [R1+0x1554] ;  /* 0x0015540001027983 */ /* 0x002ea20000300800 */
[----:B---3--:R-:W-:-:S03]  /*1407e0*/  F2FP.SATFINITE.E4M3.F32.PACK_AB_MERGE_C R4, R17, R19, RZ ;  /* 0x000000131104723e */ /* 0x008fc600048070ff */
[----:B------:R-:W3:Y:S04]  /*1407f0*/  LDL.LU R8, [R1+0x1558] ;  /* 0x0015580001087983 */ /* 0x000ee80000300800 */
[----:B------:R-:W3:Y:S04]  /*140800*/  LDL.LU R28, [R1+0x155c] ;  /* 0x00155c00011c7983 */ /* 0x000ee80000300800 */
[----:B------:R1:W-:Y:S01]  /*140810*/  STL.64 [R1+0x5c20], R12 ;  /* 0x005c200c01007387 */ /* 0x0003e20000100a00 */
[----:B----4-:R-:W-:-:S03]  /*140820*/  F2FP.SATFINITE.E4M3.F32.PACK_AB_MERGE_C R5, R20, R23, RZ ;  /* 0x000000171405723e */ /* 0x010fc600048070ff */
[----:B-1----:R-:W2:Y:S04]  /*140830*/  LDL.LU R13, [R1+0x1550] ;  /* 0x00155000010d7983 */ /* 0x002ea80000300800 */
[----:B------:R-:W4:Y:S04]  /*140840*/  LDL.LU R3, [R1+0x1540] ;  /* 0x0015400001037983 */ /* 0x000f280000300800 */
[----:B------:R-:W4:Y:S04]  /*140850*/  LDL.LU R16, [R1+0x1544] ;  /* 0x0015440001107983 */ /* 0x000f280000300800 */
[----:B------:R1:W-:Y:S04]  /*140860*/  STL [R1+0x15ac], R4 ;  /* 0x0015ac0401007387 */ /* 0x0003e80000100800 */
[----:B-1----:R-:W4:Y:S04]  /*140870*/  LDL.LU R4, [R1+0x1548] ;  /* 0x0015480001047983 */ /* 0x002f280000300800 */
[----:B------:R-:W4:Y:S04]  /*140880*/  LDL.LU R22, [R1+0x154c] ;  /* 0x00154c0001167983 */ /* 0x000f280000300800 */
[----:B------:R1:W-:Y:S04]  /*140890*/  STL [R1+0x1618], R5 ;  /* 0x0016180501007387 */ /* 0x0003e80000100800 */
[----:B------:R-:W4:Y:S04]  /*1408a0*/  LDL.LU R19, [R1+0x1530] ;  /* 0x0015300001137983 */ /* 0x000f280000300800 */
[----:B------:R-:W4:Y:S01]  /*1408b0*/  LDL.LU R17, [R1+0x1534] ;  /* 0x0015340001117983 */ /* 0x000f220000300800 */
[----:B-1----:R-:W-:-:S03]  /*1408c0*/  F2FP.SATFINITE.E4M3.F32.PACK_AB_MERGE_C R5, R25, R21, RZ ;  /* 0x000000151905723e */ /* 0x002fc600048070ff */
[----:B------:R-:W4:Y:S04]  /*1408d0*/  LDL.LU R23, [R1+0x1538] ;  /* 0x0015380001177983 */ /* 0x000f280000300800 */
[----:B------:R-:W4:Y:S04]  /*1408e0*/  LDL.LU R20, [R1+0x153c] ;  /* 0x00153c0001147983 */ /* 0x000f280000300800 */
[----:B------:R1:W-:Y:S04]  /*1408f0*/  STL [R1+0x15ec], R5 ;  /* 0x0015ec0501007387 */ /* 0x0003e80000100800 */
[----:B------:R-:W4:Y:S04]  /*140900*/  LDL.LU R21, [R1+0x1520] ;  /* 0x0015200001157983 */ /* 0x000f280000300800 */
[----:B------:R-:W4:Y:S01]  /*140910*/  LDL.LU R25, [R1+0x1524] ;  /* 0x0015240001197983 */ /* 0x000f220000300800 */
[----:B-1----:R-:W-:-:S05]  /*140920*/  SHF.R.S32.HI R5, RZ, 0x1f, R27 ;  /* 0x0000001fff057819 */ /* 0x002fca000001141b */
[----:B------:R-:W-:Y:S01]  /*140930*/  IMAD.X R15, R5, 0x1, R9, P1 ;  /* 0x00000001050f7824 */ /* 0x000fe200008e0609 */
[----:B------:R-:W-:-:S04]  /*140940*/  F2FP.SATFINITE.E4M3.F32.PACK_AB_MERGE_C R7, R29, R24, RZ ;  /* 0x000000181d07723e */ /* 0x000fc800048070ff */
[----:B------:R1:W-:Y:S04]  /*140950*/  STL.64 [R1+0x1570], R14 ;  /* 0x0015700e01007387 */ /* 0x0003e80000100a00 */
[----:B------:R0:W-:Y:S01]  /*140960*/  STL [R1+0x167c], R7 ;  /* 0x00167c0701007387 */ /* 0x0001e20000100800 */
[----:B-1----:R-:W-:Y:S02]  /*140970*/  IADD3 R14, P1, PT, R27, R10, RZ ;  /* 0x0000000a1b0e7210 */ /* 0x002fe40007f3e0ff */
[----:B------:R-:W-:Y:S01]  /*140980*/  F2FP.SATFINITE.E4M3.F32.PACK_AB_MERGE_C R0, R0, R26, RZ ;  /* 0x0000001a0000723e */ /* 0x000fe200048070ff */
[----:B0-----:R-:W4:Y:S02]  /*140990*/  LDL.LU R7, [R1+0x1528] ;  /* 0x0015280001077983 */ /* 0x001f240000300800 */
[----:B------:R-:W-:-:S02]  /*1409a0*/  IMAD.X R15, R5, 0x1, R11, P1 ;  /* 0x00000001050f7824 */ /* 0x000fc400008e060b */
[----:B------:R-:W4:Y:S04]  /*1409b0*/  LDL.LU R18, [R1+0x152c] ;  /* 0x00152c0001127983 */ /* 0x000f280000300800 */
[----:B------:R-:W-:Y:S04]  /*1409c0*/  STL [R1+0x1668], R0 ;  /* 0x0016680001007387 */ /* 0x000fe80000100800 */
[----:B------:R-:W4:Y:S04]  /*1409d0*/  LDL.LU R24, [R1+0x1510] ;  /* 0x0015100001187983 */ /* 0x000f280000300800 */
[----:B------:R-:W4:Y:S04]  /*1409e0*/  LDL.LU R29, [R1+0x1514] ;  /* 0x00151400011d7983 */ /* 0x000f280000300800 */
[----:B------:R0:W-:Y:S04]  /*1409f0*/  STL.64 [R1+0x1560], R14 ;  /* 0x0015600e01007387 */ /* 0x0001e80000100a00 */
[----:B0-----:R-:W4:Y:S04]  /*140a00*/  LDL.LU.64 R14, [R1+0x5c28] ;  /* 0x005c2800010e7983 */ /* 0x001f280000300a00 */
[----:B------:R-:W4:Y:S04]  /*140a10*/  LDL.LU R26, [R1+0x1518] ;  /* 0x00151800011a7983 */ /* 0x000f280000300800 */
[----:B------:R-:W4:Y:S01]  /*140a20*/  LDL.LU R0, [R1+0x151c] ;  /* 0x00151c0001007983 */ /* 0x000f220000300800 */
[----:B--2---:R-:W-:-:S02]  /*140a30*/  F2FP.SATFINITE.E4M3.F32.PACK_AB_MERGE_C R13, R2, R13, RZ ;  /* 0x0000000d020d723e */ /* 0x004fc400048070ff */
[----:B---3--:R-:W-:-:S03]  /*140a40*/  F2FP.SATFINITE.E4M3.F32.PACK_AB_MERGE_C R2, R28, R8, RZ ;  /* 0x000000081c02723e */ /* 0x008fc600048070ff */
[----:B------:R0:W-:Y:S04]  /*140a50*/  STL [R1+0x16c8], R13 ;  /* 0x0016c80d01007387 */ /* 0x0001e80000100800 */
[----:B------:R-:W-:Y:S01]  /*140a60*/  STL [R1+0x169c], R2 ;  /* 0x00169c0201007387 */ /* 0x000fe20000100800 */
[----:B----4-:R-:W-:-:S05]  /*140a70*/  IADD3 R12, P1, PT, R27, R14, RZ ;  /* 0x0000000e1b0c7210 */ /* 0x010fca0007f3e0ff */
        /* <DEDUP_REMOVED lines=11> */
[----:B------:R-:W-:Y:S01]  /*140b30*/  F2FP.SATFINITE.E4M3.F32.PACK_AB_MERGE_C R5, R18, R7, RZ ;  /* 0x000000071205723e */ /* 0x000fe200048070ff */
[----:B------:R-:W1:Y:S01]  /*140b40*/  LDCU UR6, c[0x0][0x3b8] ;  /* 0x00007700ff0677ac */ /* 0x000e620008000800 */
[----:B0-----:R-:W-:Y:S02]  /*140b50*/  F2FP.SATFINITE.E4M3.F32.PACK_AB_MERGE_C R3, R22, R4, RZ ;  /* 0x000000041603723e */ /* 0x001fe400048070ff */
[----:B------:R-:W-:Y:S02]  /*140b60*/  F2FP.SATFINITE.E4M3.F32.PACK_AB_MERGE_C R2, R17, R19, RZ ;  /* 0x000000131102723e */ /* 0x000fe400048070ff */
        /* <DEDUP_REMOVED lines=31> */
[----:B------:R0:W-:Y:S01]  /*140d60*/  STL.64 [R1+0x1510], R2 ;  /* 0x0015100201007387 */ /* 0x0001e20000100a00 */
[----:B---3--:R-:W-:Y:S02]  /*140d70*/  F2FP.SATFINITE.E4M3.F32.PACK_AB_MERGE_C R5, R28, R8, RZ ;  /* 0x000000081c05723e */ /* 0x008fe400048070ff */
[----:B0-----:R-:W-:-:S03]  /*140d80*/  IADD3 R2, P1, PT, R27, R12, RZ ;  /* 0x0000000c1b027210 */ /* 0x001fc60007f3e0ff */
[----:B------:R-:W-:Y:S02]  /*140d90*/  STL [R1+0x1a88], R5 ;  /* 0x001a880501007387 */ /* 0x000fe40000100800 */
[----:B------:R-:W-:-:S05]  /*140da0*/  IMAD.X R3, R4, 0x1, R13, P1 ;  /* 0x0000000104037824 */ /* 0x000fca00008e060d */
[----:B------:R0:W-:Y:S04]  /*140db0*/  STL.64 [R1+0x14e8], R2 ;  /* 0x0014e80201007387 */ /* 0x0001e80000100a00 */
[----:B0-----:R-:W3:Y:S04]  /*140dc0*/  LDL.LU R2, [R1+0x14c4] ;  /* 0x0014c40001027983 */ /* 0x001ee80000300800 */
[----:B------:R-:W3:Y:S04]  /*140dd0*/  LDL.LU R8, [R1+0x14c8] ;  /* 0x0014c80001087983 */ /* 0x000ee80000300800 */
[----:B------:R-:W3:Y:S04]  /*140de0*/  LDL.LU R28, [R1+0x14cc] ;  /* 0x0014cc00011c7983 */ /* 0x000ee80000300800 */
[----:B------:R0:W-:Y:S01]  /*140df0*/  STL.64 [R1+0x5c10], R12 ;  /* 0x005c100c01007387 */ /* 0x0001e20000100a00 */
[----:B-1----:R-:W-:Y:S01]  /*140e00*/  VIADD R27, R27, UR6 ;  /* 0x000000061b1b7c36 */ /* 0x002fe20008000000 */
[----:B------:R-:W1:Y:S02]  /*140e10*/  LDCU UR6, c[0x0][0x3b8] ;  /* 0x00007700ff0677ac */ /* 0x000e640008000800 */
[----:B0-----:R-:W3:Y:S04]  /*140e20*/  LDL.LU R13, [R1+0x14c0] ;  /* 0x0014c000010d7983 */ /* 0x001ee80000300800 */
[----:B------:R-:W3:Y:S04]  /*140e30*/  LDL.LU R3, [R1+0x14b0] ;  /* 0x0014b00001037983 */ /* 0x000ee80000300800 */
[----:B------:R-:W3:Y:S01]  /*140e40*/  LDL.LU R16, [R1+0x14b4] ;  /* 0x0014b40001107983 */ /* 0x000ee20000300800 */
[----:B------:R-:W-:-:S02]  /*140e50*/  IADD3 R14, P1, PT, R27, R6, RZ ;  /* 0x000000061b0e7210 */ /* 0x000fc40007f3e0ff */
[----:B--2---:R-:W-:-:S05]  /*140e60*/  F2FP.SATFINITE.E4M3.F32.PACK_AB_MERGE_C R4, R17, R19, RZ ;  /* 0x000000131104723e */ /* 0x004fca00048070ff */
[----:B------:R0:W-:Y:S04]  /*140e70*/  STL [R1+0x1a78], R4 ;  /* 0x001a780401007387 */ /* 0x0001e80000100800 */
[----:B0-----:R-:W2:Y:S04]  /*140e80*/  LDL.LU R4, [R1+0x14b8] ;  /* 0x0014b80001047983 */ /* 0x001ea80000300800 */
[----:B------:R-:W2:Y:S01]  /*140e90*/  LDL.LU R22, [R1+0x14bc] ;  /* 0x0014bc0001167983 */ /* 0x000ea20000300800 */
[----:B----4-:R-:W-:-:S05]  /*140ea0*/  F2FP.SATFINITE.E4M3.F32.PACK_AB_MERGE_C R5, R20, R23, RZ ;  /* 0x000000171405723e */ /* 0x010fca00048070ff */
[----:B------:R0:W-:Y:S04]  /*140eb0*/  STL [R1+0x1ab0], R5 ;  /* 0x001ab00501007387 */ /* 0x0001e80000100800 */
[----:B------:R-:W4:Y:S04]  /*140ec0*/  LDL.LU R19, [R1+0x14a0] ;  /* 0x0014a00001137983 */ /* 0x000f280000300800 */
[----:B------:R-:W4:Y:S04]  /*140ed0*/  LDL.LU R17, [R1+0x14a4] ;  /* 0x0014a40001117983 */ /* 0x000f280000300800 */
        /* <DEDUP_REMOVED lines=16> */
[----:B------:R-:W-:Y:S04]  /*140fe0*/  STL [R1+0x1acc], R0 ;  /* 0x001acc0001007387 */ /* 0x000fe80000100800 */
[----:B------:R-:W2:Y:S04]  /*140ff0*/  LDL.LU R24, [R1+0x1480] ;  /* 0x0014800001187983 */ /* 0x000ea80000300800 */
[----:B------:R-:W2:Y:S04]  /*141000*/  LDL.LU R29, [R1+0x1484] ;  /* 0x00148400011d7983 */ /* 0x000ea80000300800 */
[----:B------:R0:W-:Y:S04]  /*141010*/  STL.64 [R1+0x14d0], R14 ;  /* 0x0014d00e01007387 */ /* 0x0001e80000100a00 */
[----:B0-----:R-:W2:Y:S04]  /*141020*/  LDL.LU.64 R14, [R1+0x5c18] ;  /* 0x005c1800010e7983 */ /* 0x001ea80000300a00 */
[----:B------:R-:W4:Y:S04]  /*141030*/  LDL.LU R26, [R1+0x1488] ;  /* 0x00148800011a7983 */ /* 0x000f280000300800 */
[----:B------:R-:W4:Y:S01]  /*141040*/  LDL.LU R0, [R1+0x148c] ;  /* 0x00148c0001007983 */ /* 0x000f220000300800 */
        /* <DEDUP_REMOVED lines=15> */
[----:B-1----:R-:W-:Y:S01]  /*141140*/  VIADD R27, R27, UR6 ;  /* 0x000000061b1b7c36 */ /* 0x002fe20008000000 */
[----:B------:R-:W-:Y:S01]  /*141150*/  F2FP.SATFINITE.E4M3.F32.PACK_AB_MERGE_C R5, R18, R7, RZ ;  /* 0x000000071205723e */ /* 0x000fe200048070ff */
        /* <DEDUP_REMOVED lines=645> */
[----:B------:R-:W4:Y:S01]  /*1439b0*/  LDL.LU R17, [R1+0x1044] ;  /* 0x0010440001117983 */ /* 0x000f220000300800 */
[----:B0-----:R-:W-:-:S03]  /*1439c0*/  F2FP.SATFINITE.E4M3.F32.PACK_AB_MERGE_C R5, R25, R21, RZ ;  /* 0x000000151905723e */ /* 0x001fc600048070ff */
[----:B------:R-:W2:Y:S04]  /*1439d0*/  LDL.LU R21, [R1+0x1048] ;  /* 0x0010480001157983 */ /* 0x000ea80000300800 */
[----:B------:R-:W2:Y:S04]  /*1439e0*/  LDL.LU R25, [R1+0x104c] ;  /* 0x00104c0001197983 */ /* 0x000ea80000300800 */
[----:B------:R0:W-:Y:S02]  /*1439f0*/  STL [R1+0x13e8], R5 ;  /* 0x0013e80501007387 */ /* 0x0001e40000100800 */
[----:B0-----:R-:W-:-:S05]  /*143a00*/  SHF.R.S32.HI R5, RZ, 0x1f, R27 ;  /* 0x0000001fff057819 */ /* 0x001fca000001141b */
[----:B------:R-:W-:Y:S01]  /*143a10*/  IMAD.X R15, R5, 0x1, R9, P1 ;  /* 0x00000001050f7824 */ /* 0x000fe200008e0609 */
[----:B------:R-:W-:Y:S02]  /*143a20*/  F2FP.SATFINITE.E4M3.F32.PACK_AB_MERGE_C R7, R29, R24, RZ ;  /* 0x000000181d07723e */ /* 0x000fe400048070ff */
[----:B------:R-:W2:Y:S04]  /*143a30*/  LDL.LU R24, [R1+0x1030] ;  /* 0x0010300001187983 */ /* 0x000ea80000300800 */
[----:B------:R-:W2:Y:S04]  /*143a40*/  LDL.LU R29, [R1+0x1034] ;  /* 0x00103400011d7983 */ /* 0x000ea80000300800 */
[----:B------:R0:W-:Y:S04]  /*143a50*/  STL.64 [R1+0x10b8], R14 ;  /* 0x0010b80e01007387 */ /* 0x0001e80000100a00 */
[----:B------:R1:W-:Y:S01]  /*143a60*/  STL [R1+0x1428], R7 ;  /* 0x0014280701007387 */ /* 0x0003e20000100800 */
[----:B------:R-:W-:-:S02]  /*143a70*/  F2FP.SATFINITE.E4M3.F32.PACK_AB_MERGE_C R0, R0, R26, RZ ;  /* 0x0000001a0000723e */ /* 0x000fc400048070ff */
[----:B0-----:R-:W-:Y:S01]  /*143a80*/  IADD3 R14, P1, PT, R27, R10, RZ ;  /* 0x0000000a1b0e7210 */ /* 0x001fe20007f3e0ff */
[----:B-1----:R-:W2:Y:S04]  /*143a90*/  LDL.LU R7, [R1+0x1038] ;  /* 0x0010380001077983 */ /* 0x002ea80000300800 */
[----:B------:R-:W-:Y:S01]  /*143aa0*/  IMAD.X R15, R5, 0x1, R11, P1 ;  /* 0x00000001050f7824 */ /* 0x000fe200008e060b */
[----:B------:R-:W2:Y:S04]  /*143ab0*/  LDL.LU R18, [R1+0x103c] ;  /* 0x00103c0001127983 */ /* 0x000ea80000300800 */
[----:B------:R0:W-:Y:S04]  /*143ac0*/  STL [R1+0x1418], R0 ;  /* 0x0014180001007387 */ /* 0x0001e80000100800 */
[----:B------:R-:W2:Y:S04]  /*143ad0*/  LDL.LU R26, [R1+0x1020] ;  /* 0x00102000011a7983 */ /* 0x000ea80000300800 */
[----:B0-----:R-:W2:Y:S04]  /*143ae0*/  LDL.LU R0, [R1+0x1024] ;  /* 0x0010240001007983 */ /* 0x001ea80000300800 */
        /* <DEDUP_REMOVED lines=95> */
[----:B------:R-:W-:Y:S04]  /*1440e0*/  STL [R1+0x1660], R12 ;  /* 0x0016600c01007387 */ /* 0x000fe80000100800 */
[----:B------:R-:W2:Y:S04]  /*1440f0*/  LDL.LU R19, [R1+0xf50] ;  /* 0x000f500001137983 */ /* 0x000ea80000300800 */
[----:B------:R-:W2:Y:S04]  /*144100*/  LDL.LU R17, [R1+0xf54] ;  /* 0x000f540001117983 */ /* 0x000ea80000300800 */
[----:B------:R-:W2:Y:S04]  /*144110*/  LDL.LU R23, [R1+0xf58] ;  /* 0x000f580001177983 */ /* 0x000ea80000300800 */
[----:B------:R-:W2:Y:S04]  /*144120*/  LDL.LU R20, [R1+0xf5c] ;  /* 0x000f5c0001147983 */ /* 0x000ea80000300800 */
        /* <DEDUP_REMOVED lines=37> */
[----:B------:R0:W-:Y:S01]  /*144380*/  STL [R1+0x1a18], R2 ;  /* 0x001a180201007387 */ /* 0x0001e20000100800 */
[----:B------:R-:W-:-:S03]  /*144390*/  F2FP.SATFINITE.E4M3.F32.PACK_AB_MERGE_C R7, R17, R19, RZ ;  /* 0x000000131107723e */ /* 0x000fc600048070ff */
[----:B------:R1:W-:Y:S01]  /*1443a0*/  STL [R1+0x1a04], R5 ;  /* 0x001a040501007387 */ /* 0x0003e20000100800 */
[----:B0-----:R-:W-:-:S05]  /*1443b0*/  IADD3 R2, P1, PT, R27, R10, RZ ;  /* 0x0000000a1b027210 */ /* 0x001fca0007f3e0ff */
[----:B------:R-:W-:Y:S01]  /*1443c0*/  IMAD.X R3, R4, 0x1, R11, P1 ;  /* 0x0000000104037824 */ /* 0x000fe200008e060b */
[----:B-1----:R-:W-:-:S04]  /*1443d0*/  F2FP.SATFINITE.E4M3.F32.PACK_AB_MERGE_C R5, R20, R23, RZ ;  /* 0x000000171405723e */ /* 0x002fc800048070ff */
[----:B------:R0:W-:Y:S04]  /*1443e0*/  STL.64 [R1+0x1050], R2 ;  /* 0x0010500201007387 */ /* 0x0001e80000100a00 */
[----:B------:R-:W-:Y:S04]  /*1443f0*/  STL [R1+0x1a4c], R7 ;  /* 0x001a4c0701007387 */ /* 0x000fe80000100800 */
[----:B------:R3:W-:Y:S01]  /*144400*/  STL [R1+0x1a38], R5 ;  /* 0x001a380501007387 */ /* 0x0007e20000100800 */
[----:B0-----:R-:W-:-:S03]  /*144410*/  IADD3 R2, P1, PT, R27, R14, RZ ;  /* 0x0000000e1b027210 */ /* 0x001fc60007f3e0ff */
[----:B------:R-:W4:Y:S04]  /*144420*/  LDL.LU R19, [R1+0xf00] ;  /* 0x000f000001137983 */ /* 0x000f280000300800 */
[----:B------:R-:W4:Y:S01]  /*144430*/  LDL.LU R17, [R1+0xf04] ;  /* 0x000f040001117983 */ /* 0x000f220000300800 */
[----:B------:R-:W-:-:S03]  /*144440*/  IMAD.X R3, R4, 0x1, R15, P1 ;  /* 0x0000000104037824 */ /* 0x000fc600008e060f */
[----:B------:R-:W4:Y:S04]  /*144450*/  LDL.LU R23, [R1+0xf08] ;  /* 0x000f080001177983 */ /* 0x000f280000300800 */
[----:B------:R0:W-:Y:S04]  /*144460*/  STL.64 [R1+0x1048], R2 ;  /* 0x0010480201007387 */ /* 0x0001e80000100a00 */
[----:B------:R-:W4:Y:S01]  /*144470*/  LDL.LU R20, [R1+0xf0c] ;  /* 0x000f0c0001147983 */ /* 0x000f220000300800 */
[----:B---3--:R-:W-:Y:S02]  /*144480*/  F2FP.SATFINITE.E4M3.F32.PACK_AB_MERGE_C R5, R28, R8, RZ ;  /* 0x000000081c05723e */ /* 0x008fe400048070ff */
[C---:B0-----:R-:W-:Y:S01]  /*144490*/  IADD3 R2, P1, PT, R27.reuse, R12, RZ ;  /* 0x0000000c1b027210 */ /* 0x041fe20007f3e0ff */
[----:B------:R-:W-:Y:S04]  /*1444a0*/  STL.64 [R1+0x5b88], R14 ;  /* 0x005b880e01007387 */ /* 0x000fe80000100a00 */
[----:B------:R-:W-:Y:S01]  /*1444b0*/  IMAD.X R3, R4, 0x1, R13, P1 ;  /* 0x0000000104037824 */ /* 0x000fe200008e060d */
[----:B------:R-:W-:Y:S04]  /*1444c0*/  STL [R1+0x1a80], R5 ;  /* 0x001a800501007387 */ /* 0x000fe80000100800 */
[----:B------:R0:W-:Y:S01]  /*1444d0*/  STL.64 [R1+0x1040], R2 ;  /* 0x0010400201007387 */ /* 0x0001e20000100a00 */
[----:B------:R-:W-:Y:S01]  /*1444e0*/  VIADD R27, R27, UR6 ;  /* 0x000000061b1b7c36 */ /* 0x000fe20008000000 */
[----:B------:R-:W1:Y:S02]  /*1444f0*/  LDCU UR6, c[0x0][0x3b8] ;  /* 0x00007700ff0677ac */ /* 0x000e640008000800 */
[----:B0-----:R-:W3:Y:S04]  /*144500*/  LDL.LU R2, [R1+0xee4] ;  /* 0x000ee40001027983 */ /* 0x001ee80000300800 */
[----:B------:R-:W3:Y:S04]  /*144510*/  LDL.LU R8, [R1+0xee8] ;  /* 0x000ee80001087983 */ /* 0x000ee80000300800 */
[----:B------:R-:W3:Y:S04]  /*144520*/  LDL.LU R28, [R1+0xeec] ;  /* 0x000eec00011c7983 */ /* 0x000ee80000300800 */
[----:B------:R0:W-:Y:S01]  /*144530*/  STL.64 [R1+0x5b80], R12 ;  /* 0x005b800c01007387 */ /* 0x0001e20000100a00 */
[----:B------:R-:W-:-:S03]  /*144540*/  IADD3 R14, P1, PT, R27, R6, RZ ;  /* 0x000000061b0e7210 */ /* 0x000fc60007f3e0ff */
[----:B0-----:R-:W3:Y:S04]  /*144550*/  LDL.LU R13, [R1+0xee0] ;  /* 0x000ee000010d7983 */ /* 0x001ee80000300800 */
[----:B------:R-:W3:Y:S04]  /*144560*/  LDL.LU R3, [R1+0xeb0] ;  /* 0x000eb00001037983 */ /* 0x000ee80000300800 */
[----:B------:R-:W3:Y:S01]  /*144570*/  LDL.LU R16, [R1+0xeb4] ;  /* 0x000eb40001107983 */ /* 0x000ee20000300800 */
        /* <DEDUP_REMOVED lines=14> */
[----:B------:R-:W2:Y:S04]  /*144660*/  LDL.LU R7, [R1+0xe80] ;  /* 0x000e800001077983 */ /* 0x000ea80000300800 */
[----:B------:R-:W2:Y:S04]  /*144670*/  LDL.LU R18, [R1+0xe84] ;  /* 0x000e840001127983 */ /* 0x000ea80000300800 */
[----:B------:R-:W2:Y:S04]  /*144680*/  LDL.LU R26, [R1+0xe88] ;  /* 0x000e8800011a7983 */ /* 0x000ea80000300800 */
[----:B------:R1:W-:Y:S04]  /*144690*/  STL.64 [R1+0x1038], R14 ;  /* 0x0010380e01007387 */ /* 0x0003e80000100a00 */
[----:B0-----:R-:W2:Y:S01]  /*1446a0*/  LDL.LU R0, [R1+0xe8c] ;  /* 0x000e8c0001007983 */ /* 0x001ea20000300800 */
[----:B-1----:R-:W-:-:S03]  /*1446b0*/  F2FP.SATFINITE.E4M3.F32.PACK_AB_MERGE_C R14, R17, R19, RZ ;  /* 0x00000013110e723e */ /* 0x002fc600048070ff */
[----:B------:R-:W2:Y:S04]  /*1446c0*/  LDL.LU R19, [R1+0xe60] ;  /* 0x000e600001137983 */ /* 0x000ea80000300800 */
[----:B------:R0:W-:Y:S04]  /*1446d0*/  STL [R1+0x1ad4], R14 ;  /* 0x001ad40e01007387 */ /* 0x0001e80000100800 */
[----:B------:R-:W2:Y:S01]  /*1446e0*/  LDL.LU R17, [R1+0xe64] ;  /* 0x000e640001117983 */ /* 0x000ea20000300800 */
[----:B------:R-:W-:Y:S02]  /*1446f0*/  F2FP.SATFINITE.E4M3.F32.PACK_AB_MERGE_C R12, R20, R23, RZ ;  /* 0x00000017140c723e */ /* 0x000fe400048070ff */
[----:B0-----:R-:W-:-:S03]  /*144700*/  IADD3 R14, P1, PT, R27, R10, RZ ;  /* 0x0000000a1b0e7210 */ /* 0x001fc60007f3e0ff */
[----:B------:R-:W-:Y:S02]  /*144710*/  STL [R1+0x1ac4], R12 ;  /* 0x001ac40c01007387 */ /* 0x000fe40000100800 */
[----:B------:R-:W-:Y:S02]  /*144720*/  IMAD.X R15, R5, 0x1, R11, P1 ;  /* 0x00000001050f7824 */ /* 0x000fe400008e060b */
        /* <DEDUP_REMOVED lines=41> */
[----:B------:R0:W-:Y:S01]  /*1449c0*/  STL [R1+0x1b70], R2 ;  /* 0x001b700201007387 */ /* 0x0001e20000100800 */
[----:B------:R-:W-:-:S02]  /*1449d0*/  F2FP.SATFINITE.E4M3.F32.PACK_AB_MERGE_C R7, R17, R19, RZ ;  /* 0x000000131107723e */ /* 0x000fc400048070ff */
[----:B0-----:R-:W-:-:S05]  /*1449e0*/  IADD3 R2, P1, PT, R27, R10, RZ ;  /* 0x0000000a1b027210 */ /* 0x001fca0007f3e0ff */
[----:B------:R-:W-:-:S05]  /*1449f0*/  IMAD.X R3, R4, 0x1, R11, P1 ;  /* 0x0000000104037824 */ /* 0x000fca00008e060b */
        /* <DEDUP_REMOVED lines=15> */
[----:B------:R-:W3:Y:S04]  /*144af0*/  LDL.LU R8, [R1+0xdc0] ;  /* 0x000dc00001087983 */ /* 0x000ee80000300800 */
[----:B------:R-:W3:Y:S04]  /*144b00*/  LDL.LU R28, [R1+0xdc4] ;  /* 0x000dc400011c7983 */ /* 0x000ee80000300800 */
[----:B------:R0:W-:Y:S01]  /*144b10*/  STL.64 [R1+0x1000], R2 ;  /* 0x0010000201007387 */ /* 0x0001e20000100a00 */
[----:B-1----:R-:W-:Y:S01]  /*144b20*/  VIADD R27, R27, UR6 ;  /* 0x000000061b1b7c36 */ /* 0x002fe20008000000 */
[----:B------:R-:W1:Y:S02]  /*144b30*/  LDCU UR6, c[0x0][0x3b8] ;  /* 0x00007700ff0677ac */ /* 0x000e640008000800 */
[----:B0-----:R-:W3:Y:S04]  /*144b40*/  LDL.LU R2, [R1+0xdcc] ;  /* 0x000dcc0001027983 */ /* 0x001ee80000300800 */
        /* <DEDUP_REMOVED lines=36> */
[----:B---3--:R-:W-:-:S03]  /*144d90*/  F2FP.SATFINITE.E4M3.F32.PACK_AB_MERGE_C R12, R28, R8, RZ ;  /* 0x000000081c0c723e */ /* 0x008fc600048070ff */
[----:B------:R-:W3:Y:S04]  /*144da0*/  LDL.LU R8, [R1+0xc40] ;  /* 0x000c400001087983 */ /* 0x000ee80000300800 */
[----:B------:R-:W3:Y:S04]  /*144db0*/  LDL.LU R28, [R1+0xc44] ;  /* 0x000c4400011c7983 */ /* 0x000ee80000300800 */
[----:B------:R2:W-:Y:S01]  /*144dc0*/  STL [R1+0x1be8], R12 ;  /* 0x001be80c01007387 */ /* 0x0005e20000100800 */
[----:B------:R-:W-:-:S05]  /*144dd0*/  F2FP.SATFINITE.E4M3.F32.PACK_AB_MERGE_C R2, R2, R13, RZ ;  /* 0x0000000d0202723e */ /* 0x000fca00048070ff */
[----:B------:R-:W-:Y:S01]  /*144de0*/  STL [R1+0x1bec], R2 ;  /* 0x001bec0201007387 */ /* 0x000fe20000100800 */
[----:B--2---:R-:W-:-:S05]  /*144df0*/  IADD3 R12, P1, PT, R27, R14, RZ ;  /* 0x0000000e1b0c7210 */ /* 0x004fca0007f3e0ff */
[----:B------:R-:W-:-:S05]  /*144e00*/  IMAD.X R13, R5, 0x1, R15, P1 ;  /* 0x00000001050d7824 */ /* 0x000fca00008e060f */
[----:B------:R0:W-:Y:S04]  /*144e10*/  STL.64 [R1+0xfe8], R12 ;  /* 0x000fe80c01007387 */ /* 0x0001e80000100a00 */
[----:B0-----:R-:W2:Y:S01]  /*144e20*/  LDL.LU.64 R12, [R1+0x5b70] ;  /* 0x005b7000010c7983 */ /* 0x001ea20000300a00 */
[----:B------:R-:W-:-:S05]  /*144e30*/  F2FP.SATFINITE.E4M3.F32.PACK_AB_MERGE_C R16, R16, R3, RZ ;  /* 0x000000031010723e */ /* 0x000fca00048070ff */
        /* <DEDUP_REMOVED lines=27> */
[----:B0-----:R-:W-:-:S02]  /*144ff0*/  IADD3 R2, P1, PT, R27, R10, RZ ;  /* 0x0000000a1b027210 */ /* 0x001fc40007f3e0ff */
[----:B------:R-:W-:Y:S03]  /*145000*/  STL [R1+0x5b68], R10 ;  /* 0x005b680a01007387 */ /* 0x000fe60000100800 */
[----:B------:R-:W-:Y:S01]  /*145010*/  IMAD.X R3, R4, 0x1, R11, P1 ;  /* 0x0000000104037824 */ /* 0x000fe200008e060b */
[----:B------:R-:W-:-:S04]  /*145020*/  F2FP.SATFINITE.E4M3.F32.PACK_AB_MERGE_C R7, R17, R19, RZ ;  /* 0x000000131107723e */ /* 0x000fc800048070ff */
[----:B------:R0:W-:Y:S04]  /*145030*/  STL.64 [R1+0xfd0], R2 ;  /* 0x000fd00201007387 */ /* 0x0001e80000100a00 */
[----:B------:R-:W-:Y:S01]  /*145040*/  STL [R1+0x12cc], R7 ;  /* 0x0012cc0701007387 */ /* 0x000fe20000100800 */
[----:B0-----:R-:W-:-:S03]  /*145050*/  IADD3 R2, P1, PT, R27, R14, RZ ;  /* 0x0000000e1b027210 */ /* 0x001fc60007f3e0ff */
[----:B------:R3:W-:Y:S02]  /*145060*/  STL [R1+0x12c8], R5 ;  /* 0x0012c80501007387 */ /* 0x0007e40000100800 */
[----:B------:R-:W-:Y:S02]  /*145070*/  IMAD.X R3, R4, 0x1, R15, P1 ;  /* 0x0000000104037824 */ /* 0x000fe400008e060f */
[----:B------:R-:W-:Y:S04]  /*145080*/  STL.64 [R1+0x5b60], R14 ;  /* 0x005b600e01007387 */ /* 0x000fe80000100a00 */
[----:B------:R0:W-:Y:S01]  /*145090*/  STL.64 [R1+0xfc8], R2 ;  /* 0x000fc80201007387 */ /* 0x0001e20000100a00 */
[----:B---3--:R-:W-:-:S05]  /*1450a0*/  F2FP.SATFINITE.E4M3.F32.PACK_AB_MERGE_C R5, R28, R8, RZ ;  /* 0x000000081c05723e */ /* 0x008fca00048070ff */
[----:B------:R-:W-:Y:S04]  /*1450b0*/  STL [R1+0x12ec], R5 ;  /* 0x0012ec0501007387 */ /* 0x000fe80000100800 */
[----:B------:R-:W3:Y:S01]  /*1450c0*/  LDL.LU R10, [R1+0xc10] ;  /* 0x000c1000010a7983 */ /* 0x000ee20000300800 */
[----:B0-----:R-:W-:-:S03]  /*1450d0*/  IADD3 R2, P1, PT, R27, R12, RZ ;  /* 0x0000000c1b027210 */ /* 0x001fc60007f3e0ff */
[----:B------:R-:W3:Y:S02]  /*1450e0*/  LDL.LU R14, [R1+0xc18] ;  /* 0x000c1800010e7983 */ /* 0x000ee40000300800 */
[----:B------:R-:W-:Y:S02]  /*1450f0*/  IMAD.X R3, R4, 0x1, R13, P1 ;  /* 0x0000000104037824 */ /* 0x000fe400008e060d */
[----:B------:R-:W3:Y:S04]  /*145100*/  LDL.LU R15, [R1+0xc1c] ;  /* 0x000c1c00010f7983 */ /* 0x000ee80000300800 */
[----:B------:R0:W-:Y:S04]  /*145110*/  STL.64 [R1+0xfc0], R2 ;  /* 0x000fc00201007387 */ /* 0x0001e80000100a00 */
[----:B0-----:R-:W3:Y:S04]  /*145120*/  LDL.LU R2, [R1+0xc04] ;  /* 0x000c040001027983 */ /* 0x001ee80000300800 */
[----:B------:R-:W3:Y:S04]  /*145130*/  LDL.LU R8, [R1+0xc08] ;  /* 0x000c080001087983 */ /* 0x000ee80000300800 */
[----:B------:R-:W3:Y:S04]  /*145140*/  LDL.LU R28, [R1+0xc0c] ;  /* 0x000c0c00011c7983 */ /* 0x000ee80000300800 */
[----:B------:R0:W-:Y:S04]  /*145150*/  STL.64 [R1+0x5b58], R12 ;  /* 0x005b580c01007387 */ /* 0x0001e80000100a00 */
[----:B0-----:R-:W3:Y:S04]  /*145160*/  LDL.LU R12, [R1+0xc14] ;  /* 0x000c1400010c7983 */ /* 0x001ee80000300800 */
[----:B------:R-:W3:Y:S04]  /*145170*/  LDL.LU R13, [R1+0xc00] ;  /* 0x000c0000010d7983 */ /* 0x000ee80000300800 */
[----:B------:R-:W3:Y:S04]  /*145180*/  LDL.LU R3, [R1+0xbf0] ;  /* 0x000bf00001037983 */ /* 0x000ee80000300800 */
[----:B------:R-:W3:Y:S01]  /*145190*/  LDL.LU R16, [R1+0xbf4] ;  /* 0x000bf40001107983 */ /* 0x000ee20000300800 */
[----:B-1----:R-:W-:Y:S01]  /*1451a0*/  VIADD R27, R27, UR6 ;  /* 0x000000061b1b7c36 */ /* 0x002fe20008000000 */
[----:B------:R-:W0:Y:S04]  /*1451b0*/  LDCU UR6, c[0x0][0x3b8] ;  /* 0x00007700ff0677ac */ /* 0x000e280008000800 */
[----:B------:R-:W-:-:S02]  /*1451c0*/  IADD3 R18, P1, PT, R27, R6, RZ ;  /* 0x000000061b127210 */ /* 0x000fc40007f3e0ff */
[----:B--2---:R-:W-:-:S05]  /*1451d0*/  F2FP.SATFINITE.E4M3.F32.PACK_AB_MERGE_C R4, R25, R21, RZ ;  /* 0x000000151904723e */ /* 0x004fca00048070ff */
[----:B------:R1:W-:Y:S01]  /*1451e0*/  STL [R1+0x12e8], R4 ;  /* 0x0012e80401007387 */ /* 0x0003e20000100800 */
[----:B----4-:R-:W-:-:S03]  /*1451f0*/  F2FP.SATFINITE.E4M3.F32.PACK_AB_MERGE_C R5, R29, R24, RZ ;  /* 0x000000181d05723e */ /* 0x010fc600048070ff */
[----:B-1----:R-:W2:Y:S04]  /*145200*/  LDL.LU R4, [R1+0xbf8] ;  /* 0x000bf80001047983 */ /* 0x002ea80000300800 */
[----:B------:R-:W2:Y:S04]  /*145210*/  LDL.LU R22, [R1+0xbfc] ;  /* 0x000bfc0001167983 */ /* 0x000ea80000300800 */
[----:B------:R1:W-:Y:S04]  /*145220*/  STL [R1+0x130c], R5 ;  /* 0x00130c0501007387 */ /* 0x0003e80000100800 */
[----:B------:R-:W4:Y:S04]  /*145230*/  LDL.LU R21, [R1+0xbe0] ;  /* 0x000be00001157983 */ /* 0x000f280000300800 */
[----:B------:R-:W4:Y:S04]  /*145240*/  LDL.LU R25, [R1+0xbe4] ;  /* 0x000be40001197983 */ /* 0x000f280000300800 */
[----:B------:R-:W2:Y:S01]  /*145250*/  LDL.LU R24, [R1+0xbe8] ;  /* 0x000be80001187983 */ /* 0x000ea20000300800 */
[----:B-1----:R-:W-:-:S03]  /*145260*/  F2FP.SATFINITE.E4M3.F32.PACK_AB_MERGE_C R5, R0, R26, RZ ;  /* 0x0000001a0005723e */ /* 0x002fc600048070ff */
[----:B------:R-:W2:Y:S04]  /*145270*/  LDL.LU R0, [R1+0xbec] ;  /* 0x000bec0001007983 */ /* 0x000ea80000300800 */
[----:B------:R1:W-:Y:S04]  /*145280*/  STL [R1+0x1308], R5 ;  /* 0x0013080501007387 */ /* 0x0003e80000100800 */
[----:B------:R-:W2:Y:S01]  /*145290*/  LDL.LU R7, [R1+0xbd0] ;  /* 0x000bd00001077983 */ /* 0x000ea20000300800 */
[----:B-1----:R-:W-:-:S05]  /*1452a0*/  SHF.R.S32.HI R5, RZ, 0x1f, R27 ;  /* 0x0000001fff057819 */ /* 0x002fca000001141b */
[----:B------:R-:W-:-:S05]  /*1452b0*/  IMAD.X R19, R5, 0x1, R9, P1 ;  /* 0x0000000105137824 */ /* 0x000fca00008e0609 */
[----:B------:R1:W-:Y:S04]  /*1452c0*/  STL.64 [R1+0xfb8], R18 ;  /* 0x000fb81201007387 */ /* 0x0003e80000100a00 */
[----:B-1----:R-:W2:Y:S04]  /*1452d0*/  LDL.LU R18, [R1+0xbd4] ;  /* 0x000bd40001127983 */ /* 0x002ea80000300800 */
[----:B------:R-:W2:Y:S04]  /*1452e0*/  LDL.LU R19, [R1+0xbd8] ;  /* 0x000bd80001137983 */ /* 0x000ea80000300800 */
[----:B------:R-:W2:Y:S04]  /*1452f0*/  LDL.LU R17, [R1+0xbdc] ;  /* 0x000bdc0001117983 */ /* 0x000ea80000300800 */
[----:B------:R-:W2:Y:S04]  /*145300*/  LDL.LU R23, [R1+0xbc0] ;  /* 0x000bc00001177983 */ /* 0x000ea80000300800 */
[----:B------:R-:W2:Y:S04]  /*145310*/  LDL.LU R20, [R1+0xbc4] ;  /* 0x000bc40001147983 */ /* 0x000ea80000300800 */
[----:B------:R-:W2:Y:S04]  /*145320*/  LDL.LU R29, [R1+0xbc8] ;  /* 0x000bc800011d7983 */ /* 0x000ea80000300800 */
[----:B------:R-:W2:Y:S01]  /*145330*/  LDL.LU R26, [R1+0xbcc] ;  /* 0x000bcc00011a7983 */ /* 0x000ea20000300800 */
[----:B---3--:R-:W-:-:S03]  /*145340*/  F2FP.SATFINITE.E4M3.F32.PACK_AB_MERGE_C R12, R12, R10, RZ ;  /* 0x0000000a0c0c723e */ /* 0x008fc600048070ff */
[----:B------:R-:W3:Y:S04]  /*145350*/  LDL.LU R10, [R1+0x5b68] ;  /* 0x005b6800010a7983 */ /* 0x000ee80000300800 */
[----:B------:R1:W-:Y:S02]  /*145360*/  STL [R1+0x133c], R12 ;  /* 0x00133c0c01007387 */ /* 0x0003e40000100800 */
[----:B-1----:R-:W-:-:S05]  /*145370*/  F2FP.SATFINITE.E4M3.F32.PACK_AB_MERGE_C R12, R15, R14, RZ ;  /* 0x0000000e0f0c723e */ /* 0x002fca00048070ff */
[----:B------:R-:W-:Y:S01]  /*145380*/  STL [R1+0x1338], R12 ;  /* 0x0013380c01007387 */ /* 0x000fe20000100800 */
[----:B---3--:R-:W-:-:S05]  /*145390*/  IADD3 R14, P1, PT, R27, R10, RZ ;  /* 0x0000000a1b0e7210 */ /* 0x008fca0007f3e0ff */
[----:B------:R-:W-:-:S05]  /*1453a0*/  IMAD.X R15, R5, 0x1, R11, P1 ;  /* 0x00000001050f7824 */ /* 0x000fca00008e060b */
[----:B------:R1:W-:Y:S04]  /*1453b0*/  STL.64 [R1+0xfb0], R14 ;  /* 0x000fb00e01007387 */ /* 0x0003e80000100a00 */
[----:B-1----:R-:W3:Y:S01]  /*1453c0*/  LDL.LU.64 R14, [R1+0x5b60] ;  /* 0x005b6000010e7983 */ /* 0x002ee20000300a00 */
[----:B------:R-:W-:Y:S02]  /*1453d0*/  F2FP.SATFINITE.E4M3.F32.PACK_AB_MERGE_C R13, R2, R13, RZ ;  /* 0x0000000d020d723e */ /* 0x000fe400048070ff */
[----:B------:R-:W-:-:S03]  /*1453e0*/  F2FP.SATFINITE.E4M3.F32.PACK_AB_MERGE_C R2, R28, R8, RZ ;  /* 0x000000081c02723e */ /* 0x000fc600048070ff */
[----:B------:R1:W-:Y:S04]  /*1453f0*/  STL [R1+0x1380], R13 ;  /* 0x0013800d01007387 */ /* 0x0003e80000100800 */
[----:B------:R-:W-:Y:S01]  /*145400*/  STL [R1+0x136c], R2 ;  /* 0x00136c0201007387 */ /* 0x000fe20000100800 */
[----:B---3--:R-:W-:-:S05]  /*145410*/  IADD3 R12, P1, PT, R27, R14, RZ ;  /* 0x0000000e1b0c7210 */ /* 0x008fca0007f3e0ff */
[----:B-1----:R-:W-:-:S05]  /*145420*/  IMAD.X R13, R5, 0x1, R15, P1 ;  /* 0x00000001050d7824 */ /* 0x002fca00008e060f */
[----:B------:R1:W-:Y:S04]  /*145430*/  STL.64 [R1+0xfa8], R12 ;  /* 0x000fa80c01007387 */ /* 0x0003e80000100a00 */
[----:B-1----:R-:W3:Y:S01]  /*145440*/  LDL.LU.64 R12, [R1+0x5b58] ;  /* 0x005b5800010c7983 */ /* 0x002ee20000300a00 */
[----:B------:R-:W-:-:S03]  /*145450*/  F2FP.SATFINITE.E4M3.F32.PACK_AB_MERGE_C R16, R16, R3, RZ ;  /* 0x000000031010723e */ /* 0x000fc600048070ff */
[----:B------:R-:W4:Y:S04]  /*145460*/  LDL.LU R8, [R1+0xbb0] ;  /* 0x000bb00001087983 */ /* 0x000f280000300800 */
[----:B------:R-:W4:Y:S04]  /*145470*/  LDL.LU R28, [R1+0xbb4] ;  /* 0x000bb400011c7983 */ /* 0x000f280000300800 */
[----:B------:R-:W-:Y:S01]  /*145480*/  STL [R1+0x13ac], R16 ;  /* 0x0013ac1001007387 */ /* 0x000fe20000100800 */
[----:B--2---:R-:W-:Y:S02]  /*145490*/  F2FP.SATFINITE.E4M3.F32.PACK_AB_MERGE_C R7, R18, R7, RZ ;  /* 0x000000071207723e */ /* 0x004fe400048070ff */
[----:B---3--:R-:W-:-:S05]  /*1454a0*/  IADD3 R2, P1, PT, R27, R12, RZ ;  /* 0x0000000c1b027210 */ /* 0x008fca0007f3e0ff */
[----:B------:R-:W-:-:S05]  /*1454b0*/  IMAD.X R3, R5, 0x1, R13, P1 ;  /* 0x0000000105037824 */ /* 0x000fca00008e060d */
[----:B------:R1:W-:Y:S01]  /*1454c0*/  STL.64 [R1+0xfa0], R2 ;  /* 0x000fa00201007387 */ /* 0x0003e20000100a00 */
[----:B0-----:R-:W-:Y:S01]  /*1454d0*/  VIADD R27, R27, UR6 ;  /* 0x000000061b1b7c36 */ /* 0x001fe20008000000 */
[----:B------:R-:W-:Y:S01]  /*1454e0*/  F2FP.SATFINITE.E4M3.F32.PACK_AB_MERGE_C R5, R17, R19, RZ ;  /* 0x000000131105723e */ /* 0x000fe200048070ff */
[----:B------:R-:W0:Y:S01]  /*1454f0*/  LDCU UR6, c[0x0][0x3b8] ;  /* 0x00007700ff0677ac */ /* 0x000e220008000800 */
[----:B-1----:R-:W-:Y:S02]  /*145500*/  F2FP.SATFINITE.E4M3.F32.PACK_AB_MERGE_C R3, R22, R4, RZ ;  /* 0x000000041603723e */ /* 0x002fe400048070ff */
[----:B----4-:R-:W-:Y:S02]  /*145510*/  F2FP.SATFINITE.E4M3.F32.PACK_AB_MERGE_C R2, R25, R21, RZ ;  /* 0x000000151902723e */ /* 0x010fe400048070ff */
[----:B------:R-:W2:Y:S04]  /*145520*/  LDL.LU R21, [R1+0xbb8] ;  /* 0x000bb80001157983 */ /* 0x000ea80000300800 */
[----:B------:R-:W-:Y:S04]  /*145530*/  STL [R1+0x139c], R3 ;  /* 0x00139c0301007387 */ /* 0x000fe80000100800 */
[----:B------:R-:W2:Y:S04]  /*145540*/  LDL.LU R25, [R1+0xbbc] ;  /* 0x000bbc0001197983 */ /* 0x000ea80000300800 */
[----:B------:R1:W-:Y:S01]  /*145550*/  STL [R1+0x13ec], R2 ;  /* 0x0013ec0201007387 */ /* 0x0003e20000100800 */
[----:B------:R-:W-:-:S02]  /*145560*/  SHF.R.S32.HI R4, RZ, 0x1f, R27 ;  /* 0x0000001fff047819 */ /* 0x000fc4000001141b */
[----:B-1----:R-:W-:Y:S02]  /*145570*/  F2FP.SATFINITE.E4M3.F32.PACK_AB_MERGE_C R2, R0, R24, RZ ;  /* 0x000000180002723e */ /* 0x002fe400048070ff */
[----:B------:R-:W3:Y:S04]  /*145580*/  LDL.LU R24, [R1+0xba0] ;  /* 0x000ba00001187983 */ /* 0x000ee80000300800 */
[----:B------:R-:W3:Y:S04]  /*145590*/  LDL.LU R0, [R1+0xba4] ;  /* 0x000ba40001007983 */ /* 0x000ee80000300800 */
[----:B------:R1:W-:Y:S02]  /*1455a0*/  STL [R1+0x13dc], R2 ;  /* 0x0013dc0201007387 */ /* 0x0003e40000100800 */
[----:B-1----:R-:W-:-:S05]  /*1455b0*/  IADD3 R2, P1, PT, R27, R6, RZ ;  /* 0x000000061b027210 */ /* 0x002fca0007f3e0ff */
[----:B------:R-:W-:-:S05]  /*1455c0*/  IMAD.X R3, R4, 0x1, R9, P1 ;  /* 0x0000000104037824 */ /* 0x000fca00008e0609 */
[----:B------:R1:W-:Y:S04]  /*1455d0*/  STL.64 [R1+0xf98], R2 ;  /* 0x000f980201007387 */ /* 0x0003e80000100a00 */
[----:B------:R4:W-:Y:S01]  /*1455e0*/  STL [R1+0x141c], R7 ;  /* 0x00141c0701007387 */ /* 0x0009e20000100800 */
[----:B-1----:R-:W-:-:S03]  /*1455f0*/  IADD3 R2, P1, PT, R27, R10, RZ ;  /* 0x0000000a1b027210 */ /* 0x002fc60007f3e0ff */
[----:B------:R1:W-:Y:S02]  /*145600*/  STL [R1+0x140c], R5 ;  /* 0x00140c0501007387 */ /* 0x0003e40000100800 */
[----:B------:R-:W-:-:S05]  /*145610*/  IMAD.X R3, R4, 0x1, R11, P1 ;  /* 0x0000000104037824 */ /* 0x000fca00008e060b */
[----:B------:R0:W-:Y:S01]  /*145620*/  STL.64 [R1+0xf90], R2 ;  /* 0x000f900201007387 */ /* 0x0001e20000100a00 */
[----:B----4-:R-:W-:-:S03]  /*145630*/  F2FP.SATFINITE.E4M3.F32.PACK_AB_MERGE_C R7, R26, R29, RZ ;  /* 0x0000001d1a07723e */ /* 0x010fc600048070ff */
[----:B-1----:R-:W4:Y:S01]  /*145640*/  LDL.LU R5, [R1+0xbac] ;  /* 0x000bac0001057983 */ /* 0x002f220000300800 */
[----:B0-----:R-:W-:-:S05]  /*145650*/  F2FP.SATFINITE.E4M3.F32.PACK_AB_MERGE_C R2, R20, R23, RZ ;  /* 0x000000171402723e */ /* 0x001fca00048070ff */
[----:B------:R0:W-:Y:S04]  /*145660*/  STL [R1+0x1454], R2 ;  /* 0x0014540201007387 */ /* 0x0001e80000100800 */
[----:B------:R-:W-:Y:S04]  /*145670*/  STL [R1+0x144c], R7 ;  /* 0x00144c0701007387 */ /* 0x000fe80000100800 */
[----:B------:R-:W4:Y:S01]  /*145680*/  LDL.LU R23, [R1+0xb90] ;  /* 0x000b900001177983 */ /* 0x000f220000300800 */
[----:B0-----:R-:W-:-:S03]  /*145690*/  IADD3 R2, P1, PT, R27, R14, RZ ;  /* 0x0000000e1b027210 */ /* 0x001fc60007f3e0ff */
[----:B------:R-:W4:Y:S02]  /*1456a0*/  LDL.LU R20, [R1+0xb94] ;  /* 0x000b940001147983 */ /* 0x000f240000300800 */
[----:B------:R-:W-:Y:S02]  /*1456b0*/  IMAD.X R3, R4, 0x1, R15, P1 ;  /* 0x0000000104037824 */ /* 0x000fe400008e060f */
[----:B------:R-:W4:Y:S04]  /*1456c0*/  LDL.LU R29, [R1+0xb98] ;  /* 0x000b9800011d7983 */ /* 0x000f280000300800 */
[----:B------:R-:W-:Y:S04]  /*1456d0*/  STL.64 [R1+0xf88], R2 ;  /* 0x000f880201007387 */ /* 0x000fe80000100a00 */
[----:B------:R-:W4:Y:S04]  /*1456e0*/  LDL.LU R26, [R1+0xb9c] ;  /* 0x000b9c00011a7983 */ /* 0x000f280000300800 */
[----:B------:R0:W-:Y:S04]  /*1456f0*/  STL.64 [R1+0x5b50], R14 ;  /* 0x005b500e01007387 */ /* 0x0001e80000100a00 */
[----:B0-----:R-:W4:Y:S01]  /*145700*/  LDL.LU R15, [R1+0xba8] ;  /* 0x000ba800010f7983 */ /* 0x001f220000300800 */
[----:B------:R-:W-:-:S02]  /*145710*/  IADD3 R2, P1, PT, R27, R12, RZ ;  /* 0x0000000c1b027210 */ /* 0x000fc40007f3e0ff */
[----:B------:R-:W-:-:S03]  /*145720*/  F2FP.SATFINITE.E4M3.F32.PACK_AB_MERGE_C R7, R28, R8, RZ ;  /* 0x000000081c07723e */ /* 0x000fc600048070ff */
[----:B------:R-:W-:Y:S02]  /*145730*/  IMAD.X R3, R4, 0x1, R13, P1 ;  /* 0x0000000104037824 */ /* 0x000fe400008e060d */
[----:B------:R-:W-:Y:S04]  /*145740*/  STL [R1+0x148c], R7 ;  /* 0x00148c0701007387 */ /* 0x000fe80000100800 */
[----:B------:R0:W-:Y:S01]  /*145750*/  STL.64 [R1+0xf80], R2 ;  /* 0x000f800201007387 */ /* 0x0001e20000100a00 */
[----:B------:R-:W-:Y:S01]  /*145760*/  VIADD R27, R27, UR6 ;  /* 0x000000061b1b7c36 */ /* 0x000fe20008000000 */
[----:B------:R-:W1:Y:S02]  /*145770*/  LDCU UR6, c[0x0][0x3b8] ;  /* 0x00007700ff0677ac */ /* 0x000e640008000800 */
[----:B0-----:R-:W4:Y:S04]  /*145780*/  LDL.LU R2, [R1+0xb84] ;  /* 0x000b840001027983 */ /* 0x001f280000300800 */
[----:B------:R-:W4:Y:S04]  /*145790*/  LDL.LU R8, [R1+0xb88] ;  /* 0x000b880001087983 */ /* 0x000f280000300800 */
[----:B------:R-:W4:Y:S04]  /*1457a0*/  LDL.LU R28, [R1+0xb8c] ;  /* 0x000b8c00011c7983 */ /* 0x000f280000300800 */
[----:B------:R0:W-:Y:S01]  /*1457b0*/  STL.64 [R1+0x5b48], R12 ;  /* 0x005b480c01007387 */ /* 0x0001e20000100a00 */
[----:B------:R-:W-:-:S03]  /*1457c0*/  IADD3 R14, P1, PT, R27, R6, RZ ;  /* 0x000000061b0e7210 */ /* 0x000fc60007f3e0ff */
[----:B0-----:R-:W4:Y:S04]  /*1457d0*/  LDL.LU R13, [R1+0xb80] ;  /* 0x000b8000010d7983 */ /* 0x001f280000300800 */
[----:B------:R-:W4:Y:S04]  /*1457e0*/  LDL.LU R3, [R1+0xb60] ;  /* 0x000b600001037983 */ /* 0x000f280000300800 */
[----:B------:R-:W4:Y:S01]  /*1457f0*/  LDL.LU R16, [R1+0xb64] ;  /* 0x000b640001107983 */ /* 0x000f220000300800 */
[----:B--2---:R-:W-:-:S05]  /*145800*/  F2FP.SATFINITE.E4M3.F32.PACK_AB_MERGE_C R4, R25, R21, RZ ;  /* 0x000000151904723e */ /* 0x004fca00048070ff */
[----:B------:R0:W-:Y:S04]  /*145810*/  STL [R1+0x1478], R4 ;  /* 0x0014780401007387 */ /* 0x0001e80000100800 */
[----:B0-----:R-:W2:Y:S04]  /*145820*/  LDL.LU R4, [R1+0xb68] ;  /* 0x000b680001047983 */ /* 0x001ea80000300800 */
[----:B------:R-:W2:Y:S01]  /*145830*/  LDL.LU R22, [R1+0xb6c] ;  /* 0x000b6c0001167983 */ /* 0x000ea20000300800 */
[----:B---3--:R-:W-:-:S05]  /*145840*/  F2FP.SATFINITE.E4M3.F32.PACK_AB_MERGE_C R0, R0, R24, RZ ;  /* 0x000000180000723e */ /* 0x008fca00048070ff */
[----:B------:R0:W-:Y:S04]  /*145850*/  STL [R1+0x14dc], R0 ;  /* 0x0014dc0001007387 */ /* 0x0001e80000100800 */
[----:B------:R-:W3:Y:S04]  /*145860*/  LDL.LU R7, [R1+0xb50] ;  /* 0x000b500001077983 */ /* 0x000ee80000300800 */
[----:B------:R-:W3:Y:S04]  /*145870*/  LDL.LU R18, [R1+0xb54] ;  /* 0x000b540001127983 */ /* 0x000ee80000300800 */
[----:B------:R-:W2:Y:S04]  /*145880*/  LDL.LU R19, [R1+0xb58] ;  /* 0x000b580001137983 */ /* 0x000ea80000300800 */
[----:B------:R-:W2:Y:S04]  /*145890*/  LDL.LU R17, [R1+0xb5c] ;  /* 0x000b5c0001117983 */ /* 0x000ea80000300800 */
[----:B------:R-:W2:Y:S04]  /*1458a0*/  LDL.LU R21, [R1+0xb30] ;  /* 0x000b300001157983 */ /* 0x000ea80000300800 */
[----:B------:R-:W2:Y:S04]  /*1458b0*/  LDL.LU R25, [R1+0xb34] ;  /* 0x000b340001197983 */ /* 0x000ea80000300800 */
[----:B------:R-:W2:Y:S04]  /*1458c0*/  LDL.LU R24, [R1+0xb38] ;  /* 0x000b380001187983 */ /* 0x000ea80000300800 */
[----:B0-----:R-:W2:Y:S01]  /*1458d0*/  LDL.LU R0, [R1+0xb3c] ;  /* 0x000b3c0001007983 */ /* 0x001ea20000300800 */
[----:B----4-:R-:W-:-:S02]  /*1458e0*/  F2FP.SATFINITE.E4M3.F32.PACK_AB_MERGE_C R12, R5, R15, RZ ;  /* 0x0000000f050c723e */ /* 0x010fc400048070ff */
[----:B------:R-:W-:-:S05]  /*1458f0*/  SHF.R.S32.HI R5, RZ, 0x1f, R27 ;  /* 0x0000001fff057819 */ /* 0x000fca000001141b */
[----:B------:R-:W-:Y:S01]  /*145900*/  IMAD.X R15, R5, 0x1, R9, P1 ;  /* 0x00000001050f7824 */ /* 0x000fe200008e0609 */
[----:B------:R-:W-:Y:S04]  /*145910*/  STL [R1+0x14c8], R12 ;  /* 0x0014c80c01007387 */ /* 0x000fe80000100800 */
[----:B------:R0:W-:Y:S02]  /*145920*/  STL.64 [R1+0xf78], R14 ;  /* 0x000f780e01007387 */ /* 0x0001e40000100a00 */
[----:B0-----:R-:W-:Y:S02]  /*145930*/  F2FP.SATFINITE.E4M3.F32.PACK_AB_MERGE_C R14, R20, R23, RZ ;  /* 0x00000017140e723e */ /* 0x001fe400048070ff */
[----:B------:R-:W4:Y:S01]  /*145940*/  LDL.LU R23, [R1+0xb20] ;  /* 0x000b200001177983 */ /* 0x000f220000300800 */
[----:B------:R-:W-:-:S03]  /*145950*/  F2FP.SATFINITE.E4M3.F32.PACK_AB_MERGE_C R12, R26, R29, RZ ;  /* 0x0000001d1a0c723e */ /* 0x000fc600048070ff */
[----:B------:R0:W-:Y:S04]  /*145960*/  STL [R1+0x151c], R14 ;  /* 0x00151c0e01007387 */ /* 0x0001e80000100800 */
[----:B------:R-:W4:Y:S01]  /*145970*/  LDL.LU R20, [R1+0xb24] ;  /* 0x000b240001147983 */ /* 0x000f220000300800 */
[----:B0-----:R-:W-:-:S03]  /*145980*/  IADD3 R14, P1, PT, R27, R10, RZ ;  /* 0x0000000a1b0e7210 */ /* 0x001fc60007f3e0ff */
[----:B------:R-:W-:Y:S02]  /*145990*/  STL [R1+0x1508], R12 ;  /* 0x0015080c01007387 */ /* 0x000fe40000100800 */
[----:B------:R-:W-:Y:S02]  /*1459a0*/  IMAD.X R15, R5, 0x1, R11, P1 ;  /* 0x00000001050f7824 */ /* 0x000fe400008e060b */
[----:B------:R-:W2:Y:S04]  /*1459b0*/  LDL.LU R29, [R1+0xb28] ;  /* 0x000b2800011d7983 */ /* 0x000ea80000300800 */
[----:B------:R-:W2:Y:S04]  /*1459c0*/  LDL.LU R26, [R1+0xb2c] ;  /* 0x000b2c00011a7983 */ /* 0x000ea80000300800 */
[----:B------:R0:W-:Y:S04]  /*1459d0*/  STL.64 [R1+0xf70], R14 ;  /* 0x000f700e01007387 */ /* 0x0001e80000100a00 */
[----:B0-----:R-:W2:Y:S01]  /*1459e0*/  LDL.LU.64 R14, [R1+0x5b50] ;  /* 0x005b5000010e7983 */ /* 0x001ea20000300a00 */
[----:B------:R-:W-:-:S02]  /*1459f0*/  F2FP.SATFINITE.E4M3.F32.PACK_AB_MERGE_C R12, R2, R13, RZ ;  /* 0x0000000d020c723e */ /* 0x000fc400048070ff */
[----:B------:R-:W-:Y:S02]  /*145a00*/  F2FP.SATFINITE.E4M3.F32.PACK_AB_MERGE_C R2, R28, R8, RZ ;  /* 0x000000081c02723e */ /* 0x000fe400048070ff */
[----:B------:R-:W3:Y:S04]  /*145a10*/  LDL.LU R8, [R1+0xb10] ;  /* 0x000b100001087983 */ /* 0x000ee80000300800 */
[----:B------:R2:W-:Y:S04]  /*145a20*/  STL [R1+0x155c], R12 ;  /* 0x00155c0c01007387 */ /* 0x0005e80000100800 */
[----:B------:R-:W3:Y:S04]  /*145a30*/  LDL.LU R28, [R1+0xb14] ;  /* 0x000b1400011c7983 */ /* 0x000ee80000300800 */
[----:B------:R-:W-:Y:S01]  /*145a40*/  STL [R1+0x1548], R2 ;  /* 0x0015480201007387 */ /* 0x000fe20000100800 */
[----:B--2---:R-:W-:-:S05]  /*145a50*/  IADD3 R12, P1, PT, R27, R14, RZ ;  /* 0x0000000e1b0c7210 */ /* 0x004fca0007f3e0ff */
[----:B------:R-:W-:-:S05]  /*145a60*/  IMAD.X R13, R5, 0x1, R15, P1 ;  /* 0x00000001050d7824 */ /* 0x000fca00008e060f */
[----:B------:R0:W-:Y:S04]  /*145a70*/  STL.64 [R1+0xf68], R12 ;  /* 0x000f680c01007387 */ /* 0x0001e80000100a00 */
[----:B0-----:R-:W2:Y:S01]  /*145a80*/  LDL.LU.64 R12, [R1+0x5b48] ;  /* 0x005b4800010c7983 */ /* 0x001ea20000300a00 */
[----:B------:R-:W-:-:S05]  /*145a90*/  F2FP.SATFINITE.E4M3.F32.PACK_AB_MERGE_C R16, R16, R3, RZ ;  /* 0x000000031010723e */ /* 0x000fca00048070ff */
[----:B------:R-:W-:Y:S01]  /*145aa0*/  STL [R1+0x15b0], R16 ;  /* 0x0015b01001007387 */ /* 0x000fe20000100800 */
[----:B------:R-:W-:Y:S02]  /*145ab0*/  F2FP.SATFINITE.E4M3.F32.PACK_AB_MERGE_C R0, R0, R24, RZ ;  /* 0x000000180000723e */ /* 0x000fe400048070ff */
[----:B--2---:R-:W-:-:S05]  /*145ac0*/  IADD3 R2, P1, PT, R27, R12, RZ ;  /* 0x0000000c1b027210 */ /* 0x004fca0007f3e0ff */
[----:B------:R-:W-:Y:S02]  /*145ad0*/  IMAD.X R3, R5, 0x1, R13, P1 ;  /* 0x0000000105037824 */ /* 0x000fe400008e060d */
[----:B-1----:R-:W-:Y:S01]  /*145ae0*/  VIADD R27, R27, UR6 ;  /* 0x000000061b1b7c36 */ /* 0x002fe20008000000 */
[----:B------:R-:W0:Y:S02]  /*145af0*/  LDCU UR6, c[0x0][0x3b8] ;  /* 0x00007700ff0677ac */ /* 0x000e240008000800 */
[----:B------:R1:W-:Y:S02]  /*145b00*/  STL.64 [R1+0xf60], R2 ;  /* 0x000f600201007387 */ /* 0x0003e40000100a00 */
[----:B-1----:R-:W-:Y:S02]  /*145b10*/  F2FP.SATFINITE.E4M3.F32.PACK_AB_MERGE_C R3, R22, R4, RZ ;  /* 0x000000041603723e */ /* 0x002fe400048070ff */
[----:B---3--:R-:W-:-:S03]  /*145b20*/  F2FP.SATFINITE.E4M3.F32.PACK_AB_MERGE_C R2, R18, R7, RZ ;  /* 0x000000071202723e */ /* 0x008fc600048070ff */
[----:B------:R-:W-:Y:S01]  /*145b30*/  STL [R1+0x1588], R3 ;  /* 0x0015880301007387 */ /* 0x000fe20000100800 */
[----:B------:R-:W-:-:S03]  /*145b40*/  SHF.R.S32.HI R7, RZ, 0x1f, R27 ;  /* 0x0000001fff077819 */ /* 0x000fc6000001141b */
[----:B------:R1:W-:Y:S01]  /*145b50*/  STL [R1+0x15fc], R2 ;  /* 0x0015fc0201007387 */ /* 0x0003e20000100800 */
[----:B------:R-:W-:Y:S02]  /*145b60*/  F2FP.SATFINITE.E4M3.F32.PACK_AB_MERGE_C R4, R17, R19, RZ ;  /* 0x000000131104723e */ /* 0x000fe400048070ff */
[----:B-1----:R-:W-:-:S03]  /*145b70*/  IADD3 R2, P1, PT, R27, R6, RZ ;  /* 0x000000061b027210 */ /* 0x002fc60007f3e0ff */
[----:B------:R-:W-:Y:S02]  /*145b80*/  STL [R1+0x15d8], R4 ;  /* 0x0015d80401007387 */ /* 0x000fe40000100800 */
[----:B------:R-:W-:-:S05]  /*145b90*/  IMAD.X R3, R7, 0x1, R9, P1 ;  /* 0x0000000107037824 */ /* 0x000fca00008e0609 */
[----:B------:R1:W-:Y:S02]  /*145ba0*/  STL.64 [R1+0xf58], R2 ;  /* 0x000f580201007387 */ /* 0x0003e40000100a00 */
[----:B-1----:R-:W-:Y:S02]  /*145bb0*/  F2FP.SATFINITE.E4M3.F32.PACK_AB_MERGE_C R2, R25, R21, RZ ;  /* 0x000000151902723e */ /* 0x002fe400048070ff */
[----:B------:R-:W2:Y:S04]  /*145bc0*/  LDL.LU R21, [R1+0xb18] ;  /* 0x000b180001157983 */ /* 0x000ea80000300800 */
[----:B------:R1:W-:Y:S04]  /*145bd0*/  STL [R1+0x166c], R2 ;  /* 0x00166c0201007387 */ /* 0x0003e80000100800 */
[----:B------:R-:W2:Y:S01]  /*145be0*/  LDL.LU R25, [R1+0xb1c] ;  /* 0x000b1c0001197983 */ /* 0x000ea20000300800 */
[----:B-1----:R-:W-:-:S03]  /*145bf0*/  IADD3 R2, P1, PT, R27, R10, RZ ;  /* 0x0000000a1b027210 */ /* 0x002fc60007f3e0ff */
[----:B------:R1:W-:Y:S02]  /*145c00*/  STL [R1+0x163c], R0 ;  /* 0x00163c0001007387 */ /* 0x0003e40000100800 */
[----:B------:R-:W-:Y:S02]  /*145c10*/  IMAD.X R3, R7, 0x1, R11, P1 ;  /* 0x0000000107037824 */ /* 0x000fe400008e060b */
[----:B------:R-:W3:Y:S04]  /*145c20*/  LDL.LU R24, [R1+0xb00] ;  /* 0x000b000001187983 */ /* 0x000ee80000300800 */
[----:B-1----:R-:W3:Y:S04]  /*145c30*/  LDL.LU R0, [R1+0xb04] ;  /* 0x000b040001007983 */ /* 0x002ee80000300800 */
[----:B------:R-:W-:Y:S04]  /*145c40*/  STL [R1+0x5b38], R10 ;  /* 0x005b380a01007387 */ /* 0x000fe80000100800 */
[----:B------:R-:W-:Y:S04]  /*145c50*/  STL [R1+0x5b3c], R11 ;  /* 0x005b3c0b01007387 */ /* 0x000fe80000100800 */
[----:B------:R4:W-:Y:S02]  /*145c60*/  STL.64 [R1+0xf50], R2 ;  /* 0x000f500201007387 */ /* 0x0009e40000100a00 */
[----:B----4-:R-:W-:-:S02]  /*145c70*/  F2FP.SATFINITE.E4M3.F32.PACK_AB_MERGE_C R3, R20, R23, RZ ;  /* 0x000000171403723e */ /* 0x010fc400048070ff */
[----:B------:R-:W-:Y:S02]  /*145c80*/  F2FP.SATFINITE.E4M3.F32.PACK_AB_MERGE_C R2, R26, R29, RZ ;  /* 0x0000001d1a02723e */ /* 0x000fe400048070ff */
[----:B------:R-:W4:Y:S04]  /*145c90*/  LDL.LU R29, [R1+0xb08] ;  /* 0x000b0800011d7983 */ /* 0x000f280000300800 */
[----:B------:R-:W-:Y:S04]  /*145ca0*/  STL [R1+0x16ac], R3 ;  /* 0x0016ac0301007387 */ /* 0x000fe80000100800 */
[----:B------:R-:W4:Y:S04]  /*145cb0*/  LDL.LU R26, [R1+0xb0c] ;  /* 0x000b0c00011a7983 */ /* 0x000f280000300800 */
[----:B------:R1:W-:Y:S02]  /*145cc0*/  STL [R1+0x1690], R2 ;  /* 0x0016900201007387 */ /* 0x0003e40000100800 */
[----:B-1----:R-:W-:-:S02]  /*145cd0*/  IADD3 R2, P1, PT, R27, R14, RZ ;  /* 0x0000000e1b027210 */ /* 0x002fc40007f3e0ff */
[----:B------:R-:W-:Y:S03]  /*145ce0*/  STL [R1+0x5b28], R14 ;  /* 0x005b280e01007387 */ /* 0x000fe60000100800 */
[----:B------:R-:W-:-:S05]  /*145cf0*/  IMAD.X R3, R7, 0x1, R15, P1 ;  /* 0x0000000107037824 */ /* 0x000fca00008e060f */
[----:B------:R1:W-:Y:S04]  /*145d00*/  STL.64 [R1+0xf48], R2 ;  /* 0x000f480201007387 */ /* 0x0003e80000100a00 */
[----:B------:R-:W2:Y:S04]  /*145d10*/  LDL.LU R11, [R1+0xaf0] ;  /* 0x000af000010b7983 */ /* 0x000ea80000300800 */
[----:B------:R-:W2:Y:S01]  /*145d20*/  LDL.LU R10, [R1+0xaf4] ;  /* 0x000af400010a7983 */ /* 0x000ea20000300800 */
[----:B-1----:R-:W-:-:S05]  /*145d30*/  F2FP.SATFINITE.E4M3.F32.PACK_AB_MERGE_C R2, R28, R8, RZ ;  /* 0x000000081c02723e */ /* 0x002fca00048070ff */
[----:B------:R-:W-:Y:S04]  /*145d40*/  STL [R1+0x198c], R2 ;  /* 0x00198c0201007387 */ /* 0x000fe80000100800 */
[----:B--2---:R1:W-:Y:S04]  /*145d50*/  STL.64 [R1+0x5b40], R10 ;  /* 0x005b400a01007387 */ /* 0x0043e80000100a00 */
[----:B------:R-:W2:Y:S01]  /*145d60*/  LDL.LU R14, [R1+0xae0] ;  /* 0x000ae000010e7983 */ /* 0x000ea20000300800 */
[----:B------:R-:W-:-:S05]  /*145d70*/  IADD3 R4, P1, PT, R27, R12, RZ ;  /* 0x0000000c1b047210 */ /* 0x000fca0007f3e0ff */
[----:B------:R-:W-:Y:S01]  /*145d80*/  IMAD.X R5, R7, 0x1, R13, P1 ;  /* 0x0000000107057824 */ /* 0x000fe200008e060d */
[----:B-1----:R-:W-:Y:S01]  /*145d90*/  F2FP.SATFINITE.E4M3.F32.PACK_AB_MERGE_C R10, R25, R21, RZ ;  /* 0x00000015190a723e */ /* 0x002fe200048070ff */
[----:B0-----:R-:W-:Y:S01]  /*145da0*/  VIADD R27, R27, UR6 ;  /* 0x000000061b1b7c36 */ /* 0x001fe20008000000 */
[----:B------:R-:W0:Y:S01]  /*145db0*/  LDCU UR6, c[0x0][0x3b8] ;  /* 0x00007700ff0677ac */ /* 0x000e220008000800 */
[----:B--2---:R1:W-:Y:S04]  /*145dc0*/  STL.64 [R1+0x5b30], R14 ;  /* 0x005b300e01007387 */ /* 0x0043e80000100a00 */
[----:B-1----:R-:W2:Y:S04]  /*145dd0*/  LDL.LU R14, [R1+0xaf8] ;  /* 0x000af800010e7983 */ /* 0x002ea80000300800 */
[----:B------:R-:W2:Y:S04]  /*145de0*/  LDL.LU R15, [R1+0xafc] ;  /* 0x000afc00010f7983 */ /* 0x000ea80000300800 */
[----:B------:R-:W2:Y:S04]  /*145df0*/  LDL.LU R2, [R1+0xae4] ;  /* 0x000ae40001027983 */ /* 0x000ea80000300800 */
[----:B------:R-:W2:Y:S04]  /*145e00*/  LDL.LU R3, [R1+0xae8] ;  /* 0x000ae80001037983 */ /* 0x000ea80000300800 */
[----:B------:R-:W2:Y:S04]  /*145e10*/  LDL.LU R16, [R1+0xaec] ;  /* 0x000aec0001107983 */ /* 0x000ea80000300800 */
[----:B------:R1:W-:Y:S04]  /*145e20*/  STL.64 [R1+0xf40], R4 ;  /* 0x000f400401007387 */ /* 0x0003e80000100a00 */
[----:B-1----:R-:W2:Y:S01]  /*145e30*/  LDL.LU R5, [R1+0xad0] ;  /* 0x000ad00001057983 */ /* 0x002ea20000300800 */
[----:B---3--:R-:W-:-:S03]  /*145e40*/  F2FP.SATFINITE.E4M3.F32.PACK_AB_MERGE_C R4, R0, R24, RZ ;  /* 0x000000180004723e */ /* 0x008fc600048070ff */
[----:B------:R-:W3:Y:S04]  /*145e50*/  LDL.LU R22, [R1+0xad4] ;  /* 0x000ad40001167983 */ /* 0x000ee80000300800 */
[----:B------:R-:W2:Y:S04]  /*145e60*/  LDL.LU R7, [R1+0xad8] ;  /* 0x000ad80001077983 */ /* 0x000ea80000300800 */
[----:B------:R-:W2:Y:S04]  /*145e70*/  LDL.LU R18, [R1+0xadc] ;  /* 0x000adc0001127983 */ /* 0x000ea80000300800 */
[----:B------:R-:W2:Y:S04]  /*145e80*/  LDL.LU R8, [R1+0xac0] ;  /* 0x000ac00001087983 */ /* 0x000ea80000300800 */
[----:B------:R-:W2:Y:S04]  /*145e90*/  LDL.LU R28, [R1+0xac4] ;  /* 0x000ac400011c7983 */ /* 0x000ea80000300800 */
[----:B------:R-:W2:Y:S04]  /*145ea0*/  LDL.LU R19, [R1+0xac8] ;  /* 0x000ac80001137983 */ /* 0x000ea80000300800 */
[----:B------:R-:W-:Y:S04]  /*145eb0*/  STL [R1+0x16f8], R10 ;  /* 0x0016f80a01007387 */ /* 0x000fe80000100800 */
[----:B------:R-:W2:Y:S04]  /*145ec0*/  LDL.LU R0, [R1+0xacc] ;  /* 0x000acc0001007983 */ /* 0x000ea80000300800 */
[----:B------:R4:W-:Y:S04]  /*145ed0*/  STL [R1+0x19e8], R4 ;  /* 0x0019e80401007387 */ /* 0x0009e80000100800 */
[----:B------:R-:W2:Y:S04]  /*145ee0*/  LDL.LU R17, [R1+0xab0] ;  /* 0x000ab00001117983 */ /* 0x000ea80000300800 */
[----:B------:R-:W2:Y:S01]  /*145ef0*/  LDL.LU R23, [R1+0xab4] ;  /* 0x000ab40001177983 */ /* 0x000ea20000300800 */
[----:B----4-:R-:W-:-:S03]  /*145f00*/  F2FP.SATFINITE.E4M3.F32.PACK_AB_MERGE_C R4, R26, R29, RZ ;  /* 0x0000001d1a04723e */ /* 0x010fc600048070ff */
[----:B------:R-:W4:Y:S04]  /*145f10*/  LDL.LU R20, [R1+0xab8] ;  /* 0x000ab80001147983 */ /* 0x000f280000300800 */
[----:B------:R-:W4:Y:S01]  /*145f20*/  LDL.LU R25, [R1+0xabc] ;  /* 0x000abc0001197983 */ /* 0x000f220000300800 */
[----:B------:R-:W-:-:S03]  /*145f30*/  IADD3 R10, P1, PT, R27, R6, RZ ;  /* 0x000000061b0a7210 */ /* 0x000fc60007f3e0ff */
[----:B------:R-:W2:Y:S04]  /*145f40*/  LDL.LU R21, [R1+0xaa0] ;  /* 0x000aa00001157983 */ /* 0x000ea80000300800 */
[----:B------:R-:W2:Y:S04]  /*145f50*/  LDL.LU R24, [R1+0xaa4] ;  /* 0x000aa40001187983 */ /* 0x000ea80000300800 */
[----:B------:R1:W-:Y:S04]  /*145f60*/  STL [R1+0x19c4], R4 ;  /* 0x0019c40401007387 */ /* 0x0003e80000100800 */
[----:B------:R-:W2:Y:S04]  /*145f70*/  LDL.LU R29, [R1+0xaa8] ;  /* 0x000aa800011d7983 */ /* 0x000ea80000300800 */
[----:B------:R-:W2:Y:S01]  /*145f80*/  LDL.LU R26, [R1+0xaac] ;  /* 0x000aac00011a7983 */ /* 0x000ea20000300800 */
[----:B-1----:R-:W-:-:S05]  /*145f90*/  SHF.R.S32.HI R4, RZ, 0x1f, R27 ;  /* 0x0000001fff047819 */ /* 0x002fca000001141b */
[----:B------:R-:W-:-:S05]  /*145fa0*/  IMAD.X R11, R4, 0x1, R9, P1 ;  /* 0x00000001040b7824 */ /* 0x000fca00008e0609 */
[----:B------:R1:W-:Y:S04]  /*145fb0*/  STL.64 [R1+0xf38], R10 ;  /* 0x000f380a01007387 */ /* 0x0003e80000100a00 */
[----:B-1----:R-:W2:Y:S02]  /*145fc0*/  LDL.LU.64 R10, [R1+0x5b40] ;  /* 0x005b4000010a7983 */ /* 0x002ea40000300a00 */
[----:B--2---:R-:W-:Y:S02]  /*145fd0*/  F2FP.SATFINITE.E4M3.F32.PACK_AB_MERGE_C R10, R10, R11, RZ ;  /* 0x0000000b0a0a723e */ /* 0x004fe400048070ff */
[----:B------:R-:W2:Y:S04]  /*145fe0*/  LDL.LU R11, [R1+0x5b3c] ;  /* 0x005b3c00010b7983 */ /* 0x000ea80000300800 */
[----:B------:R1:W-:Y:S04]  /*145ff0*/  STL [R1+0x1a14], R10 ;  /* 0x001a140a01007387 */ /* 0x0003e80000100800 */
[----:B-1----:R-:W2:Y:S01]  /*146000*/  LDL.LU R10, [R1+0x5b38] ;  /* 0x005b3800010a7983 */ /* 0x002ea20000300800 */
[----:B------:R-:W-:-:S05]  /*146010*/  F2FP.SATFINITE.E4M3.F32.PACK_AB_MERGE_C R15, R15, R14, RZ ;  /* 0x0000000e0f0f723e */ /* 0x000fca00048070ff */
[----:B------:R1:W-:Y:S01]  /*146020*/  STL [R1+0x1a00], R15 ;  /* 0x001a000f01007387 */ /* 0x0003e20000100800 */
[----:B--2---:R-:W-:-:S05]  /*146030*/  IADD3 R14, P1, PT, R27, R10, RZ ;  /* 0x0000000a1b0e7210 */ /* 0x004fca0007f3e0ff */
[----:B-1----:R-:W-:-:S05]  /*146040*/  IMAD.X R15, R4, 0x1, R11, P1 ;  /* 0x00000001040f7824 */ /* 0x002fca00008e060b */
[----:B------:R1:W-:Y:S04]  /*146050*/  STL.64 [R1+0xf30], R14 ;  /* 0x000f300e01007387 */ /* 0x0003e80000100a00 */
[----:B-1----:R-:W2:Y:S02]  /*146060*/  LDL.LU.64 R14, [R1+0x5b30] ;  /* 0x005b3000010e7983 */ /* 0x002ea40000300a00 */
[----:B--2---:R-:W-:Y:S02]  /*146070*/  F2FP.SATFINITE.E4M3.F32.PACK_AB_MERGE_C R2, R2, R14, RZ ;  /* 0x0000000e0202723e */ /* 0x004fe400048070ff */
[----:B------:R-:W2:Y:S04]  /*146080*/  LDL.LU R14, [R1+0x5b28] ;  /* 0x005b2800010e7983 */ /* 0x000ea80000300800 */
[----:B------:R2:W-:Y:S01]  /*146090*/  STL [R1+0x1a48], R2 ;  /* 0x001a480201007387 */ /* 0x0005e20000100800 */
[----:B------:R-:W-:-:S05]  /*1460a0*/  F2FP.SATFINITE.E4M3.F32.PACK_AB_MERGE_C R16, R16, R3, RZ ;  /* 0x000000031010723e */ /* 0x000fca00048070ff */
[----:B------:R-:W-:Y:S01]  /*1460b0*/  STL [R1+0x1a34], R16 ;  /* 0x001a341001007387 */ /* 0x000fe20000100800 */
[----:B---3--:R-:W-:Y:S02]  /*1460c0*/  F2FP.SATFINITE.E4M3.F32.PACK_AB_MERGE_C R5, R22, R5, RZ ;  /* 0x000000051605723e */ /* 0x008fe400048070ff */
[----:B--2---:R-:W-:-:S05]  /*1460d0*/  IADD3 R2, P1, PT, R27, R14, RZ ;  /* 0x0000000e1b027210 */ /* 0x004fca0007f3e0ff */
[----:B------:R-:W-:-:S05]  /*1460e0*/  IMAD.X R3, R4, 0x1, R15, P1 ;  /* 0x0000000104037824 */ /* 0x000fca00008e060f */
[----:B------:R1:W-:Y:S02]  /*1460f0*/  STL.64 [R1+0xf28], R2 ;  /* 0x000f280201007387 */ /* 0x0003e40000100a00 */
[----:B-1----:R-:W-:Y:S02]  /*146100*/  IADD3 R2, P1, PT, R27, R12, RZ ;  /* 0x0000000c1b027210 */ /* 0x002fe40007f3e0ff */
[----:B------:R-:W-:Y:S03]  /*146110*/  STL [R1+0x1a7c], R5 ;  /* 0x001a7c0501007387 */ /* 0x000fe60000100800 */
[----:B------:R-:W-:-:S05]  /*146120*/  IMAD.X R3, R4, 0x1, R13, P1 ;  /* 0x0000000104037824 */ /* 0x000fca00008e060d */
[----:B------:R1:W-:Y:S01]  /*146130*/  STL.64 [R1+0xf20], R2 ;  /* 0x000f200201007387 */ /* 0x0003e20000100a00 */
[----:B0-----:R-:W-:Y:S01]  /*146140*/  VIADD R27, R27, UR6 ;  /* 0x000000061b1b7c36 */ /* 0x001fe20008000000 */
[----:B------:R-:W-:Y:S01]  /*146150*/  F2FP.SATFINITE.E4M3.F32.PACK_AB_MERGE_C R4, R0, R19, RZ ;  /* 0x000000130004723e */ /* 0x000fe200048070ff */
[----:B------:R-:W0:Y:S01]  /*146160*/  LDCU UR6, c[0x0][0x3b8] ;  /* 0x00007700ff0677ac */ /* 0x000e220008000800 */
[----:B-1----:R-:W-:Y:S02]  /*146170*/  F2FP.SATFINITE.E4M3.F32.PACK_AB_MERGE_C R3, R18, R7, RZ ;  /* 0x000000071203723e */ /* 0x002fe400048070ff */
[----:B------:R-:W-:Y:S02]  /*146180*/  F2FP.SATFINITE.E4M3.F32.PACK_AB_MERGE_C R2, R28, R8, RZ ;  /* 0x000000081c02723e */ /* 0x000fe400048070ff */
[----:B------:R-:W2:Y:S01]  /*146190*/  LDL.LU R8, [R1+0xa30] ;  /* 0x000a300001087983 */ /* 0x000ea20000300800 */
[----:B------:R-:W-:-:S03]  /*1461a0*/  SHF.R.S32.HI R0, RZ, 0x1f, R27 ;  /* 0x0000001fff007819 */ /* 0x000fc6000001141b */
[----:B------:R-:W-:Y:S04]  /*1461b0*/  STL [R1+0x1a64], R3 ;  /* 0x001a640301007387 */ /* 0x000fe80000100800 */
[----:B------:R-:W2:Y:S04]  /*1461c0*/  LDL.LU R28, [R1+0xa34] ;  /* 0x000a3400011c7983 */ /* 0x000ea80000300800 */
[----:B------:R1:W-:Y:S02]  /*1461d0*/  STL [R1+0x1aa4], R2 ;  /* 0x001aa40201007387 */ /* 0x0003e40000100800 */
[----:B-1----:R-:W-:-:S02]  /*1461e0*/  IADD3 R2, P1, PT, R27, R6, RZ ;  /* 0x000000061b027210 */ /* 0x002fc40007f3e0ff */
[----:B------:R4:W-:Y:S03]  /*1461f0*/  STL [R1+0x1a94], R4 ;  /* 0x001a940401007387 */ /* 0x0009e60000100800 */
[----:B------:R-:W-:Y:S01]  /*146200*/  IMAD.X R3, R0, 0x1, R9, P1 ;  /* 0x0000000100037824 */ /* 0x000fe200008e0609 */
[----:B------:R-:W-:-:S04]  /*146210*/  F2FP.SATFINITE.E4M3.F32.PACK_AB_MERGE_C R5, R23, R17, RZ ;  /* 0x000000111705723e */ /* 0x000fc800048070ff */
[----:B------:R1:W-:Y:S01]  /*146220*/  STL.64 [R1+0xf18], R2 ;  /* 0x000f180201007387 */ /* 0x0003e20000100a00 */
[----:B----4-:R-:W-:-:S03]  /*146230*/  F2FP.SATFINITE.E4M3.F32.PACK_AB_MERGE_C R4, R25, R20, RZ ;  /* 0x000000141904723e */ /* 0x010fc600048070ff */
[----:B------:R3:W-:Y:S01]  /*146240*/  STL [R1+0x1ad0], R5 ;  /* 0x001ad00501007387 */ /* 0x0007e20000100800 */
[----:B-1----:R-:W-:-:S03]  /*146250*/  IADD3 R2, P1, PT, R27, R10, RZ ;  /* 0x0000000a1b027210 */ /* 0x002fc60007f3e0ff */
[----:B------:R-:W-:Y:S01]  /*146260*/  STL [R1+0x5b1c], R10 ;  /* 0x005b1c0a01007387 */ /* 0x000fe20000100800 */
[----:B---3--:R-:W-:Y:S01]  /*146270*/  F2FP.SATFINITE.E4M3.F32.PACK_AB_MERGE_C R5, R24, R21, RZ ;  /* 0x000000151805723e */ /* 0x008fe200048070ff */
[----:B------:R-:W-:Y:S02]  /*146280*/  IMAD.X R3, R0, 0x1, R11, P1 ;  /* 0x0000000100037824 */ /* 0x000fe400008e060b */
[----:B------:R1:W-:Y:S04]  /*146290*/  STL [R1+0x1ac0], R4 ;  /* 0x001ac00401007387 */ /* 0x0003e80000100800 */
[----:B------:R-:W3:Y:S04]  /*1462a0*/  LDL.LU R20, [R1+0xa90] ;  /* 0x000a900001147983 */ /* 0x000ee80000300800 */
[----:B------:R-:W3:Y:S01]  /*1462b0*/  LDL.LU R25, [R1+0xa94] ;  /* 0x000a940001197983 */ /* 0x000ee20000300800 */
[----:B-1----:R-:W-:-:S03]  /*1462c0*/  F2FP.SATFINITE.E4M3.F32.PACK_AB_MERGE_C R4, R26, R29, RZ ;  /* 0x0000001d1a04723e */ /* 0x002fc600048070ff */
[----:B------:R1:W-:Y:S04]  /*1462d0*/  STL.64 [R1+0xf10], R2 ;  /* 0x000f100201007387 */ /* 0x0003e80000100a00 */
[----:B------:R-:W-:Y:S04]  /*1462e0*/  STL [R1+0x1b00], R5 ;  /* 0x001b000501007387 */ /* 0x000fe80000100800 */
[----:B------:R-:W-:Y:S04]  /*1462f0*/  STL [R1+0x1af0], R4 ;  /* 0x001af00401007387 */ /* 0x000fe80000100800 */
[----:B------:R-:W4:Y:S04]  /*146300*/  LDL.LU R24, [R1+0xa9c] ;  /* 0x000a9c0001187983 */ /* 0x000f280000300800 */
[----:B------:R-:W2:Y:S04]  /*146310*/  LDL.LU R21, [R1+0xa84] ;  /* 0x000a840001157983 */ /* 0x000ea80000300800 */
[----:B------:R-:W2:Y:S01]  /*146320*/  LDL.LU R10, [R1+0xa38] ;  /* 0x000a3800010a7983 */ /* 0x000ea20000300800 */
[----:B-1----:R-:W-:-:S05]  /*146330*/  IADD3 R2, P1, PT, R27, R14, RZ ;  /* 0x0000000e1b027210 */ /* 0x002fca0007f3e0ff */
[----:B------:R-:W-:-:S05]  /*146340*/  IMAD.X R3, R0, 0x1, R15, P1 ;  /* 0x0000000100037824 */ /* 0x000fca00008e060f */
[----:B------:R-:W-:Y:S04]  /*146350*/  STL.64 [R1+0xf08], R2 ;  /* 0x000f080201007387 */ /* 0x000fe80000100a00 */
[----:B--2---:R1:W-:Y:S04]  /*146360*/  STL.64 [R1+0x5b20], R10 ;  /* 0x005b200a01007387 */ /* 0x0043e80000100a00 */
[----:B-1----:R-:W4:Y:S04]  /*146370*/  LDL.LU R10, [R1+0xa98] ;  /* 0x000a9800010a7983 */ /* 0x002f280000300800 */
[----:B------:R-:W2:Y:S04]  /*146380*/  LDL.LU R11, [R1+0xa80] ;  /* 0x000a8000010b7983 */ /* 0x000ea80000300800 */
[----:B------:R-:W2:Y:S04]  /*146390*/  LDL.LU R16, [R1+0xa3c] ;  /* 0x000a3c0001107983 */ /* 0x000ea80000300800 */
[----:B------:R1:W-:Y:S01]  /*1463a0*/  STL.64 [R1+0x5b10], R14 ;  /* 0x005b100e01007387 */ /* 0x0003e20000100a00 */
[----:B------:R-:W-:-:S03]  /*1463b0*/  F2FP.SATFINITE.E4M3.F32.PACK_AB_MERGE_C R4, R28, R8, RZ ;  /* 0x000000081c04723e */ /* 0x000fc600048070ff */
        /* <DEDUP_REMOVED lines=9> */
[----:B------:R-:W2:Y:S01]  /*146450*/  LDL.LU R8, [R1+0xa68] ;  /* 0x000a680001087983 */ /* 0x000ea20000300800 */
[----:B-1----:R-:W-:-:S05]  /*146460*/  IADD3 R4, P1, PT, R27, R12, RZ ;  /* 0x0000000c1b047210 */ /* 0x002fca0007f3e0ff */
[----:B------:R-:W-:Y:S02]  /*146470*/  IMAD.X R5, R0, 0x1, R13, P1 ;  /* 0x0000000100057824 */ /* 0x000fe400008e060d */
[----:B------:R-:W2:Y:S01]  /*146480*/  LDL.LU R0, [R1+0xa6c] ;  /* 0x000a6c0001007983 */ /* 0x000ea20000300800 */
[----:B---3--:R-:W-:-:S03]  /*146490*/  F2FP.SATFINITE.E4M3.F32.PACK_AB_MERGE_C R20, R25, R20, RZ ;  /* 0x000000141914723e */ /* 0x008fc600048070ff */
[----:B------:R1:W-:Y:S01]  /*1464a0*/  STL.64 [R1+0xf00], R4 ;  /* 0x000f000401007387 */ /* 0x0003e20000100a00 */
[----:B0-----:R-:W-:Y:S01]  /*1464b0*/  VIADD R27, R27, UR6 ;  /* 0x000000061b1b7c36 */ /* 0x001fe20008000000 */
[----:B------:R-:W0:Y:S02]  /*1464c0*/  LDCU UR6, c[0x0][0x3b8] ;  /* 0x00007700ff0677ac */ /* 0x000e240008000800 */
[----:B-1----:R-:W3:Y:S04]  /*1464d0*/  LDL.LU R5, [R1+0xa50] ;  /* 0x000a500001057983 */ /* 0x002ee80000300800 */
[----:B------:R-:W3:Y:S04]  /*1464e0*/  LDL.LU R4, [R1+0xa54] ;  /* 0x000a540001047983 */ /* 0x000ee80000300800 */
[----:B------:R-:W3:Y:S04]  /*1464f0*/  LDL.LU R22, [R1+0xa58] ;  /* 0x000a580001167983 */ /* 0x000ee80000300800 */
[----:B------:R-:W3:Y:S04]  /*146500*/  LDL.LU R17, [R1+0xa5c] ;  /* 0x000a5c0001117983 */ /* 0x000ee80000300800 */
[----:B------:R-:W3:Y:S04]  /*146510*/  LDL.LU R18, [R1+0xa40] ;  /* 0x000a400001127983 */ /* 0x000ee80000300800 */
[----:B------:R-:W3:Y:S04]  /*146520*/  LDL.LU R19, [R1+0xa44] ;  /* 0x000a440001137983 */ /* 0x000ee80000300800 */
[----:B------:R1:W-:Y:S04]  /*146530*/  STL [R1+0x1bc0], R20 ;  /* 0x001bc01401007387 */ /* 0x0003e80000100800 */
[----:B------:R-:W3:Y:S04]  /*146540*/  LDL.LU R23, [R1+0xa48] ;  /* 0x000a480001177983 */ /* 0x000ee80000300800 */
[----:B-1----:R-:W3:Y:S04]  /*146550*/  LDL.LU R20, [R1+0xa4c] ;  /* 0x000a4c0001147983 */ /* 0x002ee80000300800 */
[----:B------:R-:W3:Y:S01]  /*146560*/  LDL.LU R25, [R1+0x360] ;  /* 0x0003600001197983 */ /* 0x000ee20000300800 */
[----:B----4-:R-:W-:-:S03]  /*146570*/  F2FP.SATFINITE.E4M3.F32.PACK_AB_MERGE_C R10, R24, R10, RZ ;  /* 0x0000000a180a723e */ /* 0x010fc600048070ff */
[----:B------:R-:W4:Y:S01]  /*146580*/  LDL.LU R24, [R1+0x20c] ;  /* 0x00020c0001187983 */ /* 0x000f220000300800 */
[----:B--2---:R-:W-:-:S03]  /*146590*/  F2FP.SATFINITE.E4M3.F32.PACK_AB_MERGE_C R11, R21, R11, RZ ;  /* 0x0000000b150b723e */ /* 0x004fc600048070ff */
[----:B------:R1:W-:Y:S01]  /*1465a0*/  STL [R1+0x1bf4], R10 ;  /* 0x001bf40a01007387 */ /* 0x0003e20000100800 */
[----:B------:R-:W-:-:S03]  /*1465b0*/  SHF.R.S32.HI R21, RZ, 0x1f, R27 ;  /* 0x0000001fff157819 */ /* 0x000fc6000001141b */
[----:B------:R2:W-:Y:S01]  /*1465c0*/  STL [R1+0x1b8c], R11 ;  /* 0x001b8c0b01007387 */ /* 0x0005e20000100800 */
[----:B-1----:R-:W-:-:S05]  /*1465d0*/  IADD3 R10, P1, PT, R27, R6, RZ ;  /* 0x000000061b0a7210 */ /* 0x002fca0007f3e0ff */
[----:B--2---:R-:W-:-:S05]  /*1465e0*/  IMAD.X R11, R21, 0x1, R9, P1 ;  /* 0x00000001150b7824 */ /* 0x004fca00008e0609 */
[----:B------:R1:W-:Y:S04]  /*1465f0*/  STL.64 [R1+0xef8], R10 ;  /* 0x000ef80a01007387 */ /* 0x0003e80000100a00 */
[----:B-1----:R-:W2:Y:S02]  /*146600*/  LDL.LU.64 R10, [R1+0x5b20] ;  /* 0x005b2000010a7983 */ /* 0x002ea40000300a00 */
[----:B--2---:R-:W-:Y:S02]  /*146610*/  F2FP.SATFINITE.E4M3.F32.PACK_AB_MERGE_C R16, R16, R10, RZ ;  /* 0x0000000a1010723e */ /* 0x004fe400048070ff */
[----:B------:R-:W2:Y:S01]  /*146620*/  LDL.LU R10, [R1+0x5b1c] ;  /* 0x005b1c00010a7983 */ /* 0x000ea20000300800 */
[----:B------:R-:W-:-:S03]  /*146630*/  F2FP.SATFINITE.E4M3.F32.PACK_AB_MERGE_C R15, R15, R14, RZ ;  /* 0x0000000e0f0f723e */ /* 0x000fc600048070ff */
[----:B------:R1:W-:Y:S04]  /*146640*/  STL [R1+0x1c9c], R16 ;  /* 0x001c9c1001007387 */ /* 0x0003e80000100800 */
[----:B-1----:R-:W3:Y:S04]  /*146650*/  LDL.LU R16, [R1+0x5b18] ;  /* 0x005b180001107983 */ /* 0x002ee80000300800 */
[----:B------:R1:W-:Y:S01]  /*146660*/  STL [R1+0x1b88], R15 ;  /* 0x001b880f01007387 */ /* 0x0003e20000100800 */
[----:B--2---:R-:W-:-:S05]  /*146670*/  IADD3 R14, P1, PT, R27, R10, RZ ;  /* 0x0000000a1b0e7210 */ /* 0x004fca0007f3e0ff */
[----:B-1----:R-:W-:-:S05]  /*146680*/  IMAD.X R15, R21, 0x1, R11, P1 ;  /* 0x00000001150f7824 */ /* 0x002fca00008e060b */
[----:B------:R1:W-:Y:S04]  /*146690*/  STL.64 [R1+0xef0], R14 ;  /* 0x000ef00e01007387 */ /* 0x0003e80000100a00 */
[----:B-1----:R-:W2:Y:S01]  /*1466a0*/  LDL.LU.64 R14, [R1+0x5b10] ;  /* 0x005b1000010e7983 */ /* 0x002ea20000300a00 */
[----:B------:R-:W-:Y:S02]  /*1466b0*/  F2FP.SATFINITE.E4M3.F32.PACK_AB_MERGE_C R26, R26, R7, RZ ;  /* 0x000000071a1a723e */ /* 0x000fe400048070ff */
[----:B------:R-:W-:Y:S01]  /*1466c0*/  F2FP.SATFINITE.E4M3.F32.PACK_AB_MERGE_C R3, R3, R2, RZ ;  /* 0x000000020303723e */ /* 0x000fe200048070ff */
[----:B------:R-:W3:Y:S04]  /*1466d0*/  LDL.LU R7, [R1+0x5b0c] ;  /* 0x005b0c0001077983 */ /* 0x000ee80000300800 */
[----:B------:R1:W-:Y:S01]  /*1466e0*/  STL [R1+0x1b64], R26 ;  /* 0x001b641a01007387 */ /* 0x0003e20000100800 */
[----:B------:R-:W-:-:S03]  /*1466f0*/  F2FP.SATFINITE.E4M3.F32.PACK_AB_MERGE_C R29, R28, R29, RZ ;  /* 0x0000001d1c1d723e */ /* 0x000fc600048070ff */
[----:B-1----:R-:W3:Y:S04]  /*146700*/  LDL.LU R26, [R1+0x5b08] ;  /* 0x005b0800011a7983 */ /* 0x002ee80000300800 */
[----:B------:R1:W-:Y:S01]  /*146710*/  STL [R1+0x1c1c], R3 ;  /* 0x001c1c0301007387 */ /* 0x0003e20000100800 */
[----:B------:R-:W-:Y:S02]  /*146720*/  F2FP.SATFINITE.E4M3.F32.PACK_AB_MERGE_C R0, R0, R8, RZ ;  /* 0x000000080000723e */ /* 0x000fe400048070ff */
[----:B--2---:R-:W-:-:S05]  /*146730*/  IADD3 R2, P1, PT, R27, R14, RZ ;  /* 0x0000000e1b027210 */ /* 0x004fca0007f3e0ff */
[----:B-1----:R-:W-:Y:S01]  /*146740*/  IMAD.X R3, R21, 0x1, R15, P1 ;  /* 0x0000000115037824 */ /* 0x002fe200008e060f */
[----:B------:R-:W-:-:S04]  /*146750*/  IADD3 R28, P1, PT, R27, R12, RZ ;  /* 0x0000000c1b1c7210 */ /* 0x000fc80007f3e0ff */
[----:B------:R1:W-:Y:S04]  /*146760*/  STL.64 [R1+0xee8], R2 ;  /* 0x000ee80201007387 */ /* 0x0003e80000100a00 */
[----:B-1----:R-:W2:Y:S04]  /*146770*/  LDL.LU.64 R2, [R1+0x5b00] ;  /* 0x005b000001027983 */ /* 0x002ea80000300a00 */
[----:B------:R-:W2:Y:S04]  /*146780*/  LDL.LU R21, [R1+0x364] ;  /* 0x0003640001157983 */ /* 0x000ea80000300800 */
[----:B------:R1:W-:Y:S02]  /*146790*/  STL [R1+0x1b40], R29 ;  /* 0x001b401d01007387 */ /* 0x0003e40000100800 */
[----:B-1----:R-:W-:-:S05]  /*1467a0*/  SHF.R.S32.HI R29, RZ, 0x1f, R27 ;  /* 0x0000001fff1d7819 */ /* 0x002fca000001141b */
[----:B------:R-:W-:-:S05]  /*1467b0*/  IMAD.X R29, R29, 0x1, R13, P1 ;  /* 0x000000011d1d7824 */ /* 0x000fca00008e060d */
[----:B------:R1:W-:Y:S04]  /*1467c0*/  STL.64 [R1+0xee0], R28 ;  /* 0x000ee01c01007387 */ /* 0x0003e80000100a00 */
[----:B-1----:R-:W2:Y:S04]  /*1467d0*/  LDL.LU R29, [R1+0x5afc] ;  /* 0x005afc00011d7983 */ /* 0x002ea80000300800 */
[----:B------:R-:W2:Y:S04]  /*1467e0*/  LDL.LU R28, [R1+0x210] ;  /* 0x00021000011c7983 */ /* 0x000ea80000300800 */
[----:B------:R-:W2:Y:S04]  /*1467f0*/  LDL.LU R8, [R1+0x5af8] ;  /* 0x005af80001087983 */ /* 0x000ea80000300800 */
[----:B------:R1:W-:Y:S04]  /*146800*/  STL [R1+0x1c3c], R0 ;  /* 0x001c3c0001007387 */ /* 0x0003e80000100800 */
[----:B-1----:R-:W2:Y:S01]  /*146810*/  LDL.LU R0, [R1+0x5af4] ;  /* 0x005af40001007983 */ /* 0x002ea20000300800 */
[----:B---3--:R-:W-:Y:S01]  /*146820*/  F2FP.SATFINITE.E4M3.F32.PACK_AB_MERGE_C R4, R4, R5, RZ ;  /* 0x000000050404723e */ /* 0x008fe200048070ff */
[----:B0-----:R-:W-:Y:S01]  /*146830*/  VIADD R27, R27, UR6 ;  /* 0x000000061b1b7c36 */ /* 0x001fe20008000000 */
[----:B------:R-:W-:Y:S01]  /*146840*/  F2FP.SATFINITE.E4M3.F32.PACK_AB_MERGE_C R22, R17, R22, RZ ;  /* 0x000000161116723e */ /* 0x000fe200048070ff */
[----:B------:R-:W0:Y:S02]  /*146850*/  LDCU UR6, c[0x0][0x3b8] ;  /* 0x00007700ff0677ac */ /* 0x000e240008000800 */
[----:B------:R1:W-:Y:S01]  /*146860*/  STL [R1+0x1b18], R4 ;  /* 0x001b180401007387 */ /* 0x0003e20000100800 */
[----:B------:R-:W-:-:S02]  /*146870*/  SHF.R.S32.HI R17, RZ, 0x1f, R27 ;  /* 0x0000001fff117819 */ /* 0x000fc4000001141b */
[----:B-1----:R-:W-:Y:S01]  /*146880*/  IADD3 R4, P1, PT, R27, R6, RZ ;  /* 0x000000061b047210 */ /* 0x002fe20007f3e0ff */
[----:B------:R-:W-:Y:S04]  /*146890*/  STL [R1+0x1b14], R22 ;  /* 0x001b141601007387 */ /* 0x000fe80000100800 */
[----:B------:R-:W-:-:S05]  /*1468a0*/  IMAD.X R5, R17, 0x1, R9, P1 ;  /* 0x0000000111057824 */ /* 0x000fca00008e0609 */
[----:B------:R1:W-:Y:S02]  /*1468b0*/  STL.64 [R1+0xed8], R4 ;  /* 0x000ed80401007387 */ /* 0x0003e40000100a00 */
[----:B-1----:R-:W-:Y:S02]  /*1468c0*/  F2FP.SATFINITE.E4M3.F32.PACK_AB_MERGE_C R4, R19, R18, RZ ;  /* 0x000000121304723e */ /* 0x002fe400048070ff */
[----:B------:R-:W3:Y:S01]  /*1468d0*/  LDL.LU R5, [R1+0x5af0] ;  /* 0x005af00001057983 */ /* 0x000ee20000300800 */
[----:B------:R-:W-:-:S03]  /*1468e0*/  F2FP.SATFINITE.E4M3.F32.PACK_AB_MERGE_C R19, R20, R23, RZ ;  /* 0x000000171413723e */ /* 0x000fc600048070ff */
[----:B------:R1:W-:Y:S01]  /*1468f0*/  STL [R1+0x1ae8], R4 ;  /* 0x001ae80401007387 */ /* 0x0003e20000100800 */
[----:B------:R-:W-:-:S03]  /*146900*/  LOP3.LUT R18, R25, 0xffff, RZ, 0xc0, !PT ;  /* 0x0000ffff19127812 */ /* 0x000fc600078ec0ff */
[----:B------:R4:W-:Y:S01]  /*146910*/  STL [R1+0x1c68], R19 ;  /* 0x001c681301007387 */ /* 0x0009e20000100800 */
[----:B-1----:R-:W-:-:S03]  /*146920*/  LOP3.LUT R4, R26, 0xffff, RZ, 0xc0, !PT ;  /* 0x0000ffff1a047812 */ /* 0x002fc600078ec0ff */
[----:B------:R-:W3:Y:S01]  /*146930*/  LDL.LU R26, [R1+0x5aec] ;  /* 0x005aec00011a7983 */ /* 0x000ee20000300800 */
[----:B----4-:R-:W-:-:S03]  /*146940*/  LOP3.LUT R19, R24, 0xffff, RZ, 0xc0, !PT ;  /* 0x0000ffff18137812 */ /* 0x010fc600078ec0ff */
[----:B------:R-:W4:Y:S01]  /*146950*/  LDL.LU R25, [R1+0x330] ;  /* 0x0003300001197983 */ /* 0x000f220000300800 */
[--C-:B------:R-:W-:Y:S02]  /*146960*/  PRMT R20, R18, 0x3340, R19.reuse ;  /* 0x0000334012147816 */ /* 0x100fe40000000013 */
[----:B------:R-:W-:Y:S02]  /*146970*/  SHF.R.U32.HI R18, RZ, 0x8, R18 ;  /* 0x00000008ff127819 */ /* 0x000fe40000011612 */
[----:B------:R-:W-:Y:S02]  /*146980*/  SHF.R.U32.HI R19, RZ, 0x8, R19 ;  /* 0x00000008ff137819 */ /* 0x000fe40000011613 */
[----:B------:R-:W-:Y:S02]  /*146990*/  LOP3.LUT R18, R18, 0xffff, RZ, 0xc0, !PT ;  /* 0x0000ffff12127812 */ /* 0x000fe400078ec0ff */
[----:B------:R-:W-:Y:S02]  /*1469a0*/  LOP3.LUT R19, R19, 0xffff, RZ, 0xc0, !PT ;  /* 0x0000ffff13137812 */ /* 0x000fe400078ec0ff */
[----:B--2---:R-:W-:-:S04]  /*1469b0*/  PRMT R22, R4, 0x3340, R0 ;  /* 0x0000334004167816 */ /* 0x004fc80000000000 */
[----:B------:R-:W-:Y:S02]  /*1469c0*/  PRMT R20, R20, 0x5410, R22 ;  /* 0x0000541014147816 */ /* 0x000fe40000000016 */
[----:B------:R-:W-:-:S03]  /*1469d0*/  SHF.R.U32.HI R4, RZ, 0x8, R4 ;  /* 0x00000008ff047819 */ /* 0x000fc60000011604 */
[----:B------:R1:W-:Y:S01]  /*1469e0*/  STL [R1+0x1f4c], R20 ;  /* 0x001f4c1401007387 */ /* 0x0003e20000100800 */
[----:B------:R-:W-:-:S03]  /*1469f0*/  IADD3 R22, P1, PT, R27, R10, RZ ;  /* 0x0000000a1b167210 */ /* 0x000fc60007f3e0ff */
[----:B------:R-:W2:Y:S01]  /*146a00*/  LDL.LU R24, [R1+0x178] ;  /* 0x0001780001187983 */ /* 0x000ea20000300800 */
[----:B------:R-:W-:Y:S01]  /*146a10*/  LOP3.LUT R4, R4, 0xffff, RZ, 0xc0, !PT ;  /* 0x0000ffff04047812 */ /* 0x000fe200078ec0ff */
[----:B------:R-:W-:Y:S01]  /*146a20*/  IMAD.X R23, R17, 0x1, R11, P1 ;  /* 0x0000000111177824 */ /* 0x000fe200008e060b */
[----:B-1----:R-:W-:Y:S02]  /*146a30*/  PRMT R20, R18, 0x3340, R19 ;  /* 0x0000334012147816 */ /* 0x002fe40000000013 */
[----:B------:R-:W-:Y:S02]  /*146a40*/  PRMT R19, R4, 0x3340, R0 ;  /* 0x0000334004137816 */ /* 0x000fe40000000000 */
[----:B------:R-:W-:Y:S01]  /*146a50*/  STL.64 [R1+0xed0], R22 ;  /* 0x000ed01601007387 */ /* 0x000fe20000100a00 */
[----:B------:R-:W-:-:S03]  /*146a60*/  LOP3.LUT R18, R21, 0xffff, RZ, 0xc0, !PT ;  /* 0x0000ffff15127812 */ /* 0x000fc600078ec0ff */
[----:B------:R-:W-:Y:S01]  /*146a70*/  STL [R1+0x10dc], R20 ;  /* 0x0010dc1401007387 */ /* 0x000fe20000100800 */
[----:B------:R-:W-:-:S03]  /*146a80*/  LOP3.LUT R4, R29, 0xffff, RZ, 0xc0, !PT ;  /* 0x0000ffff1d047812 */ /* 0x000fc600078ec0ff */
[----:B------:R1:W-:Y:S01]  /*146a90*/  STL [R1+0x6bc], R19 ;  /* 0x0006bc1301007387 */ /* 0x0003e20000100800 */
[----:B------:R-:W-:Y:S02]  /*146aa0*/  PRMT R21, R4, 0x3340, R0 ;  /* 0x0000334004157816 */ /* 0x000fe40000000000 */
[----:B-1----:R-:W-:-:S04]  /*146ab0*/  LOP3.LUT R19, R28, 0xffff, RZ, 0xc0, !PT ;  /* 0x0000ffff1c137812 */ /* 0x002fc800078ec0ff */
[----:B------:R-:W-:-:S04]  /*146ac0*/  PRMT R20, R18, 0x3340, R19 ;  /* 0x0000334012147816 */ /* 0x000fc80000000013 */
[----:B------:R-:W-:-:S05]  /*146ad0*/  PRMT R22, R20, 0x5410, R21 ;  /* 0x0000541014167816 */ /* 0x000fca0000000015 */
[----:B------:R-:W-:Y:S04]  /*146ae0*/  STL [R1+0x1f48], R22 ;  /* 0x001f481601007387 */ /* 0x000fe80000100800 */
[----:B------:R-:W3:Y:S04]  /*146af0*/  LDL.LU R29, [R1+0x32c] ;  /* 0x00032c00011d7983 */ /* 0x000ee80000300800 */
[----:B------:R-:W3:Y:S01]  /*146b00*/  LDL.LU R28, [R1+0x174] ;  /* 0x00017400011c7983 */ /* 0x000ee20000300800 */
[----:B------:R-:W-:Y:S02]  /*146b10*/  IADD3 R20, P1, PT, R27, R14, RZ ;  /* 0x0000000e1b147210 */ /* 0x000fe40007f3e0ff */
[----:B------:R-:W-:-:S02]  /*146b20*/  SHF.R.U32.HI R18, RZ, 0x8, R18 ;  /* 0x00000008ff127819 */ /* 0x000fc40000011612 */
[----:B------:R-:W-:Y:S01]  /*146b30*/  SHF.R.U32.HI R19, RZ, 0x8, R19 ;  /* 0x00000008ff137819 */ /* 0x000fe20000011613 */
[----:B------:R-:W-:Y:S01]  /*146b40*/  IMAD.X R21, R17, 0x1, R15, P1 ;  /* 0x0000000111157824 */ /* 0x000fe200008e060f */
[----:B------:R-:W-:Y:S02]  /*146b50*/  LOP3.LUT R18, R18, 0xffff, RZ, 0xc0, !PT ;  /* 0x0000ffff12127812 */ /* 0x000fe400078ec0ff */
[----:B------:R-:W-:Y:S02]  /*146b60*/  LOP3.LUT R19, R19, 0xffff, RZ, 0xc0, !PT ;  /* 0x0000ffff13137812 */ /* 0x000fe400078ec0ff */
[----:B------:R1:W-:Y:S01]  /*146b70*/  STL.64 [R1+0xec0], R20 ;  /* 0x000ec01401007387 */ /* 0x0003e20000100a00 */
[----:B------:R-:W-:-:S04]  /*146b80*/  SHF.R.U32.HI R4, RZ, 0x8, R4 ;  /* 0x00000008ff047819 */ /* 0x000fc80000011604 */
[----:B------:R-:W-:Y:S02]  /*146b90*/  LOP3.LUT R4, R4, 0xffff, RZ, 0xc0, !PT ;  /* 0x0000ffff04047812 */ /* 0x000fe400078ec0ff */
[----:B-1----:R-:W-:Y:S02]  /*146ba0*/  PRMT R20, R18, 0x3340, R19 ;  /* 0x0000334012147816 */ /* 0x002fe40000000013 */
[----:B------:R-:W-:-:S05]  /*146bb0*/  IADD3 R18, P1, PT, R27, R12, RZ ;  /* 0x0000000c1b127210 */ /* 0x000fca0007f3e0ff */
[----:B------:R-:W-:Y:S01]  /*146bc0*/  IMAD.X R19, R17, 0x1, R13, P1 ;  /* 0x0000000111137824 */ /* 0x000fe200008e060d */
[----:B------:R-:W-:Y:S01]  /*146bd0*/  PRMT R17, R4, 0x3340, R0 ;  /* 0x0000334004117816 */ /* 0x000fe20000000000 */
[----:B------:R-:W-:Y:S01]  /*146be0*/  STL [R1+0x10e0], R20 ;  /* 0x0010e01401007387 */ /* 0x000fe20000100800 */
[----:B----4-:R-:W-:-:S03]  /*146bf0*/  LOP3.LUT R4, R25, 0xffff, RZ, 0xc0, !PT ;  /* 0x0000ffff19047812 */ /* 0x010fc600078ec0ff */
[----:B------:R1:W-:Y:S01]  /*146c00*/  STL.64 [R1+0xec8], R18 ;  /* 0x000ec81201007387 */ /* 0x0003e20000100a00 */
[----:B------:R-:W-:-:S03]  /*146c10*/  LOP3.LUT R3, R3, 0xffff, RZ, 0xc0, !PT ;  /* 0x0000ffff03037812 */ /* 0x000fc600078ec0ff */
[----:B------:R2:W-:Y:S01]  /*146c20*/  STL [R1+0x6ac], R17 ;  /* 0x0006ac1101007387 */ /* 0x0005e20000100800 */
[----:B-1----:R-:W-:Y:S02]  /*146c30*/  PRMT R19, R3, 0x3340, R0 ;  /* 0x0000334003137816 */ /* 0x002fe40000000000 */
[----:B------:R-:W-:-:S04]  /*146c40*/  SHF.R.U32.HI R3, RZ, 0x8, R3 ;  /* 0x00000008ff037819 */ /* 0x000fc80000011603 */
[----:B------:R-:W-:Y:S02]  /*146c50*/  LOP3.LUT R3, R3, 0xffff, RZ, 0xc0, !PT ;  /* 0x0000ffff03037812 */ /* 0x000fe400078ec0ff */
[----:B------:R-:W-:Y:S02]  /*146c60*/  LOP3.LUT R2, R2, 0xffff, RZ, 0xc0, !PT ;  /* 0x0000ffff02027812 */ /* 0x000fe400078ec0ff */
[----:B------:R-:W-:Y:S02]  /*146c70*/  PRMT R3, R3, 0x3340, R0 ;  /* 0x0000334003037816 */ /* 0x000fe40000000000 */
[----:B--2---:R-:W-:-:S04]  /*146c80*/  LOP3.LUT R17, R24, 0xffff, RZ, 0xc0, !PT ;  /* 0x0000ffff18117812 */ /* 0x004fc800078ec0ff */
[----:B------:R-:W-:-:S04]  /*146c90*/  PRMT R18, R4, 0x3340, R17 ;  /* 0x0000334004127816 */ /* 0x000fc80000000011 */
[----:B------:R-:W-:Y:S02]  /*146ca0*/  PRMT R18, R18, 0x5410, R19 ;  /* 0x0000541012127816 */ /* 0x000fe40000000013 */
[----:B------:R-:W-:-:S03]  /*146cb0*/  SHF.R.U32.HI R4, RZ, 0x8, R4 ;  /* 0x00000008ff047819 */ /* 0x000fc60000011604 */
[----:B------:R1:W-:Y:S01]  /*146cc0*/  STL [R1+0x1f3c], R18 ;  /* 0x001f3c1201007387 */ /* 0x0003e20000100800 */
[----:B------:R-:W-:-:S03]  /*146cd0*/  SHF.R.U32.HI R17, RZ, 0x8, R17 ;  /* 0x00000008ff117819 */ /* 0x000fc60000011611 */
[----:B------:R-:W2:Y:S04]  /*146ce0*/  LDL.LU R20, [R1+0x8d0] ;  /* 0x0008d00001147983 */ /* 0x000ea80000300800 */
[----:B------:R-:W4:Y:S01]  /*146cf0*/  LDL.LU R21, [R1+0xec] ;  /* 0x0000ec0001157983 */ /* 0x000f220000300800 */
[----:B------:R-:W-:-:S03]  /*146d00*/  LOP3.LUT R4, R4, 0xffff, RZ, 0xc0, !PT ;  /* 0x0000ffff04047812 */ /* 0x000fc600078ec0ff */
[----:B------:R-:W4:Y:S01]  /*146d10*/  LDL.LU R25, [R1+0x2e8] ;  /* 0x0002e80001197983 */ /* 0x000f220000300800 */
[----:B------:R-:W-:-:S04]  /*146d20*/  LOP3.LUT R17, R17, 0xffff, RZ, 0xc0, !PT ;  /* 0x0000ffff11117812 */ /* 0x000fc800078ec0ff */
[----:B------:R-:W-:-:S05]  /*146d30*/  PRMT R4, R4, 0x3340, R17 ;  /* 0x0000334004047816 */ /* 0x000fca0000000011 */
[----:B------:R3:W-:Y:S01]  /*146d40*/  STL [R1+0x10e8], R4 ;  /* 0x0010e80401007387 */ /* 0x0007e20000100800 */
[----:B-1----:R-:W-:-:S03]  /*146d50*/  PRMT R18, R2, 0x3340, R0 ;  /* 0x0000334002127816 */ /* 0x002fc60000000000 */
[----:B------:R1:W-:Y:S04]  /*146d60*/  STL [R1+0x6a8], R3 ;  /* 0x0006a80301007387 */ /* 0x0003e80000100800 */
[----:B------:R-:W4:Y:S01]  /*146d70*/  LDL.LU R24, [R1+0x8d4] ;  /* 0x0008d40001187983 */ /* 0x000f220000300800 */
[----:B---3--:R-:W-:-:S03]  /*146d80*/  LOP3.LUT R4, R29, 0xffff, RZ, 0xc0, !PT ;  /* 0x0000ffff1d047812 */ /* 0x008fc600078ec0ff */
[----:B------:R-:W3:Y:S01]  /*146d90*/  LDL.LU R29, [R1+0xf0] ;  /* 0x0000f000011d7983 */ /* 0x000ee20000300800 */
[----:B------:R-:W-:-:S04]  /*146da0*/  LOP3.LUT R17, R28, 0xffff, RZ, 0xc0, !PT ;  /* 0x0000ffff1c117812 */ /* 0x000fc800078ec0ff */
[----:B-1----:R-:W-:-:S04]  /*146db0*/  PRMT R3, R4, 0x3340, R17 ;  /* 0x0000334004037816 */ /* 0x002fc80000000011 */
[----:B------:R-:W-:-:S05]  /*146dc0*/  PRMT R3, R3, 0x5410, R18 ;  /* 0x0000541003037816 */ /* 0x000fca0000000012 */
[----:B------:R1:W-:Y:S04]  /*146dd0*/  STL [R1+0x1f38], R3 ;  /* 0x001f380301007387 */ /* 0x0003e80000100800 */
[----:B------:R-:W3:Y:S01]  /*146de0*/  LDL.LU R28, [R1+0x2ec] ;  /* 0x0002ec00011c7983 */ /* 0x000ee20000300800 */
[----:B0-----:R-:W-:Y:S01]  /*146df0*/  VIADD R27, R27, UR6 ;  /* 0x000000061b1b7c36 */ /* 0x001fe20008000000 */
[----:B------:R-:W-:Y:S01]  /*146e00*/  SHF.R.U32.HI R4, RZ, 0x8, R4 ;  /* 0x00000008ff047819 */ /* 0x000fe20000011604 */
[----:B------:R-:W0:Y:S03]  /*146e10*/  LDCU UR6, c[0x0][0x3b8] ;  /* 0x00007700ff0677ac */ /* 0x000e260008000800 */
[----:B-1----:R-:W-:-:S02]  /*146e20*/  SHF.R.S32.HI R3, RZ, 0x1f, R27 ;  /* 0x0000001fff037819 */ /* 0x002fc4000001141b */
[----:B------:R-:W-:Y:S02]  /*146e30*/  IADD3 R18, P1, PT, R27, R6, RZ ;  /* 0x000000061b127210 */ /* 0x000fe40007f3e0ff */
[----:B------:R-:W-:Y:S02]  /*146e40*/  SHF.R.U32.HI R17, RZ, 0x8, R17 ;  /* 0x00000008ff117819 */ /* 0x000fe40000011611 */
[----:B------:R-:W-:Y:S01]  /*146e50*/  SHF.R.U32.HI R2, RZ, 0x8, R2 ;  /* 0x00000008ff027819 */ /* 0x000fe20000011602 */
[----:B------:R-:W-:Y:S01]  /*146e60*/  IMAD.X R19, R3, 0x1, R9, P1 ;  /* 0x0000000103137824 */ /* 0x000fe200008e0609 */
[----:B------:R-:W-:Y:S02]  /*146e70*/  LOP3.LUT R4, R4, 0xffff, RZ, 0xc0, !PT ;  /* 0x0000ffff04047812 */ /* 0x000fe400078ec0ff */
[----:B------:R-:W-:Y:S02]  /*146e80*/  LOP3.LUT R17, R17, 0xffff, RZ, 0xc0, !PT ;  /* 0x0000ffff11117812 */ /* 0x000fe400078ec0ff */
[----:B------:R-:W-:Y:S01]  /*146e90*/  LOP3.LUT R2, R2, 0xffff, RZ, 0xc0, !PT ;  /* 0x0000ffff02027812 */ /* 0x000fe200078ec0ff */
[----:B------:R1:W-:Y:S02]  /*146ea0*/  STL.64 [R1+0xeb8], R18 ;  /* 0x000eb81201007387 */ /* 0x0003e40000100a00 */
[----:B-1----:R-:W-:-:S02]  /*146eb0*/  PRMT R18, R4, 0x3340, R17 ;  /* 0x0000334004127816 */ /* 0x002fc40000000011 */
[----:B------:R-:W-:-:S03]  /*146ec0*/  PRMT R17, R2, 0x3340, R0 ;  /* 0x0000334002117816 */ /* 0x000fc60000000000 */
[----:B------:R-:W-:Y:S04]  /*146ed0*/  STL [R1+0x10e4], R18 ;  /* 0x0010e41201007387 */ /* 0x000fe80000100800 */
[----:B------:R1:W-:Y:S01]  /*146ee0*/  STL [R1+0x6a4], R17 ;  /* 0x0006a41101007387 */ /* 0x0003e20000100800 */
[----:B--2---:R-:W-:Y:S02]  /*146ef0*/  LOP3.LUT R4, R20, 0xffff, RZ, 0xc0, !PT ;  /* 0x0000ffff14047812 */ /* 0x004fe400078ec0ff */
[----:B----4-:R-:W-:Y:S02]  /*146f00*/  LOP3.LUT R2, R21, 0xffff, RZ, 0xc0, !PT ;  /* 0x0000ffff15027812 */ /* 0x010fe400078ec0ff */
[----:B-1----:R-:W-:Y:S02]  /*146f10*/  LOP3.LUT R17, R25, 0xffff, RZ, 0xc0, !PT ;  /* 0x0000ffff19117812 */ /* 0x002fe400078ec0ff */
[----:B------:R-:W-:-:S02]  /*146f20*/  PRMT R19, R2, 0x3340, R0 ;  /* 0x0000334002137816 */ /* 0x000fc40000000000 */
[----:B------:R-:W-:-:S04]  /*146f30*/  PRMT R18, R4, 0x3340, R17 ;  /* 0x0000334004127816 */ /* 0x000fc80000000011 */
[----:B------:R-:W-:Y:S02]  /*146f40*/  PRMT R20, R18, 0x5410, R19 ;  /* 0x0000541012147816 */ /* 0x000fe40000000013 */
[----:B------:R-:W-:Y:S02]  /*146f50*/  IADD3 R18, P1, PT, R27, R10, RZ ;  /* 0x0000000a1b127210 */ /* 0x000fe40007f3e0ff */
[----:B------:R-:W-:Y:S02]  /*146f60*/  SHF.R.U32.HI R4, RZ, 0x8, R4 ;  /* 0x00000008ff047819 */ /* 0x000fe40000011604 */
[----:B------:R-:W-:Y:S01]  /*146f70*/  SHF.R.U32.HI R17, RZ, 0x8, R17 ;  /* 0x00000008ff117819 */ /* 0x000fe20000011611 */
[----:B------:R-:W-:Y:S01]  /*146f80*/  IMAD.X R19, R3, 0x1, R11, P1 ;  /* 0x0000000103137824 */ /* 0x000fe200008e060b */
[----:B------:R-:W-:Y:S01]  /*146f90*/  SHF.R.U32.HI R2, RZ, 0x8, R2 ;  /* 0x00000008ff027819 */ /* 0x000fe20000011602 */
[----:B------:R1:W-:Y:S01]  /*146fa0*/  STL [R1+0x1f2c], R20 ;  /* 0x001f2c1401007387 */ /* 0x0003e20000100800 */
[----:B------:R-:W-:-:S02]  /*146fb0*/  LOP3.LUT R4, R4, 0xffff, RZ, 0xc0, !PT ;  /* 0x0000ffff04047812 */ /* 0x000fc400078ec0ff */
[----:B------:R-:W-:Y:S02]  /*146fc0*/  LOP3.LUT R17, R17, 0xffff, RZ, 0xc0, !PT ;  /* 0x0000ffff11117812 */ /* 0x000fe400078ec0ff */
[----:B------:R-:W-:Y:S01]  /*146fd0*/  LOP3.LUT R2, R2, 0xffff, RZ, 0xc0, !PT ;  /* 0x0000ffff02027812 */ /* 0x000fe200078ec0ff */
[----:B-1----:R-:W2:Y:S04]  /*146fe0*/  LDL.LU R20, [R1+0x374] ;  /* 0x0003740001147983 */ /* 0x002ea80000300800 */
[----:B------:R1:W-:Y:S04]  /*146ff0*/  STL.64 [R1+0xeb0], R18 ;  /* 0x000eb01201007387 */ /* 0x0003e80000100a00 */
[----:B------:R-:W4:Y:S01]  /*147000*/  LDL.LU R21, [R1+0x230] ;  /* 0x0002300001157983 */ /* 0x000f220000300800 */
[----:B-1----:R-:W-:-:S02]  /*147010*/  PRMT R18, R4, 0x3340, R17 ;  /* 0x0000334004127816 */ /* 0x002fc40000000011 */
[----:B------:R-:W-:-:S03]  /*147020*/  PRMT R17, R2, 0x3340, R0 ;  /* 0x0000334002117816 */ /* 0x000fc60000000000 */
[----:B------:R-:W-:Y:S01]  /*147030*/  STL [R1+0x10ec], R18 ;  /* 0x0010ec1201007387 */ /* 0x000fe20000100800 */
[----:B------:R-:W-:Y:S02]  /*147040*/  LOP3.LUT R4, R24, 0xffff, RZ, 0xc0, !PT ;  /* 0x0000ffff18047812 */ /* 0x000fe400078ec0ff */
[----:B---3--:R-:W-:Y:S01]  /*147050*/  LOP3.LUT R2, R29, 0xffff, RZ, 0xc0, !PT ;  /* 0x0000ffff1d027812 */ /* 0x008fe200078ec0ff */
[----:B------:R1:W-:Y:S03]  /*147060*/  STL [R1+0x6a0], R17 ;  /* 0x0006a01101007387 */ /* 0x0003e60000100800 */
[----:B------:R-:W-:Y:S01]  /*147070*/  PRMT R19, R2, 0x3340, R0 ;  /* 0x0000334002137816 */ /* 0x000fe20000000000 */
[----:B------:R-:W3:Y:S04]  /*147080*/  LDL.LU R25, [R1+0x370] ;  /* 0x0003700001197983 */ /* 0x000ee80000300800 */
[----:B------:R-:W3:Y:S01]  /*147090*/  LDL.LU R24, [R1+0x22c] ;  /* 0x00022c0001187983 */ /* 0x000ee20000300800 */
[----:B-1----:R-:W-:-:S04]  /*1470a0*/  LOP3.LUT R17, R28, 0xffff, RZ, 0xc0, !PT ;  /* 0x0000ffff1c117812 */ /* 0x002fc800078ec0ff */
[----:B------:R-:W-:-:S04]  /*1470b0*/  PRMT R18, R4, 0x3340, R17 ;  /* 0x0000334004127816 */ /* 0x000fc80000000011 */
[----:B------:R-:W-:-:S05]  /*1470c0*/  PRMT R18, R18, 0x5410, R19 ;  /* 0x0000541012127816 */ /* 0x000fca0000000013 */
[----:B------:R1:W-:Y:S02]  /*1470d0*/  STL [R1+0x1f28], R18 ;  /* 0x001f281201007387 */ /* 0x0003e40000100800 */
[----:B-1----:R-:W-:-:S05]  /*1470e0*/  IADD3 R18, P1, PT, R27, R14, RZ ;  /* 0x0000000e1b127210 */ /* 0x002fca0007f3e0ff */
[----:B------:R-:W-:-:S05]  /*1470f0*/  IMAD.X R19, R3, 0x1, R15, P1 ;  /* 0x0000000103137824 */ /* 0x000fca00008e060f */
[----:B------:R1:W-:Y:S04]  /*147100*/  STL.64 [R1+0xea0], R18 ;  /* 0x000ea01201007387 */ /* 0x0003e80000100a00 */
[----:B------:R-:W3:Y:S04]  /*147110*/  LDL.LU R29, [R1+0x33c] ;  /* 0x00033c00011d7983 */ /* 0x000ee80000300800 */
[----:B------:R-:W3:Y:S01]  /*147120*/  LDL.LU R28, [R1+0x190] ;  /* 0x00019000011c7983 */ /* 0x000ee20000300800 */
[----:B------:R-:W-:Y:S02]  /*147130*/  SHF.R.U32.HI R4, RZ, 0x8, R4 ;  /* 0x00000008ff047819 */ /* 0x000fe40000011604 */
[----:B------:R-:W-:-:S02]  /*147140*/  SHF.R.U32.HI R17, RZ, 0x8, R17 ;  /* 0x00000008ff117819 */ /* 0x000fc40000011611 */
[----:B------:R-:W-:Y:S02]  /*147150*/  LOP3.LUT R4, R4, 0xffff, RZ, 0xc0, !PT ;  /* 0x0000ffff04047812 */ /* 0x000fe400078ec0ff */
[----:B------:R-:W-:Y:S02]  /*147160*/  LOP3.LUT R17, R17, 0xffff, RZ, 0xc0, !PT ;  /* 0x0000ffff11117812 */ /* 0x000fe400078ec0ff */
[----:B------:R-:W-:Y:S02]  /*147170*/  SHF.R.U32.HI R2, RZ, 0x8, R2 ;  /* 0x00000008ff027819 */ /* 0x000fe40000011602 */
[----:B------:R-:W-:Y:S02]  /*147180*/  PRMT R4, R4, 0x3340, R17 ;  /* 0x0000334004047816 */ /* 0x000fe40000000011 */
[----:B-1----:R-:W-:Y:S02]  /*147190*/  IADD3 R18, P1, PT, R27, R12, RZ ;  /* 0x0000000c1b127210 */ /* 0x002fe40007f3e0ff */
[----:B------:R-:W-:Y:S01]  /*1471a0*/  LOP3.LUT R2, R2, 0xffff, RZ, 0xc0, !PT ;  /* 0x0000ffff02027812 */ /* 0x000fe200078ec0ff */
[----:B------:R1:W-:Y:S02]  /*1471b0*/  STL [R1+0x10f8], R4 ;  /* 0x0010f80401007387 */ /* 0x0003e40000100800 */
[----:B------:R-:W-:Y:S01]  /*1471c0*/  IMAD.X R19, R3, 0x1, R13, P1 ;  /* 0x0000000103137824 */ /* 0x000fe200008e060d */
[----:B-1----:R-:W-:-:S04]  /*1471d0*/  PRMT R4, R2, 0x3340, R0 ;  /* 0x0000334002047816 */ /* 0x002fc80000000000 */
[----:B------:R1:W-:Y:S01]  /*1471e0*/  STL.64 [R1+0xea8], R18 ;  /* 0x000ea81201007387 */ /* 0x0003e20000100a00 */
[----:B------:R-:W-:-:S03]  /*1471f0*/  LOP3.LUT R2, R26, 0xffff, RZ, 0xc0, !PT ;  /* 0x0000ffff1a027812 */ /* 0x000fc600078ec0ff */
[----:B------:R4:W-:Y:S04]  /*147200*/  STL [R1+0x69c], R4 ;  /* 0x00069c0401007387 */ /* 0x0009e80000100800 */
[----:B------:R-:W3:Y:S01]  /*147210*/  LDL.LU R26, [R1+0x5ae8] ;  /* 0x005ae800011a7983 */ /* 0x000ee20000300800 */
[----:B-1----:R-:W-:Y:S02]  /*147220*/  PRMT R18, R2, 0x3340, R0 ;  /* 0x0000334002127816 */ /* 0x002fe40000000000 */
[----:B------:R-:W-:-:S04]  /*147230*/  SHF.R.U32.HI R2, RZ, 0x8, R2 ;  /* 0x00000008ff027819 */ /* 0x000fc80000011602 */
[----:B------:R-:W-:-:S04]  /*147240*/  LOP3.LUT R2, R2, 0xffff, RZ, 0xc0, !PT ;  /* 0x0000ffff02027812 */ /* 0x000fc800078ec0ff */
[----:B------:R-:W-:Y:S02]  /*147250*/  PRMT R2, R2, 0x3340, R0 ;  /* 0x0000334002027816 */ /* 0x000fe40000000000 */
[----:B--2---:R-:W-:Y:S02]  /*147260*/  LOP3.LUT R3, R20, 0xffff, RZ, 0xc0, !PT ;  /* 0x0000ffff14037812 */ /* 0x004fe400078ec0ff */
[----:B----4-:R-:W-:-:S04]  /*147270*/  LOP3.LUT R4, R21, 0xffff, RZ, 0xc0, !PT ;  /* 0x0000ffff15047812 */ /* 0x010fc800078ec0ff */
[--C-:B------:R-:W-:Y:S02]  /*147280*/  PRMT R17, R3, 0x3340, R4.reuse ;  /* 0x0000334003117816 */ /* 0x100fe40000000004 */
[----:B------:R-:W-:Y:S02]  /*147290*/  SHF.R.U32.HI R3, RZ, 0x8, R3 ;  /* 0x00000008ff037819 */ /* 0x000fe40000011603 */
[----:B------:R-:W-:Y:S02]  /*1472a0*/  SHF.R.U32.HI R4, RZ, 0x8, R4 ;  /* 0x00000008ff047819 */ /* 0x000fe40000011604 */
[----:B------:R-:W-:Y:S02]  /*1472b0*/  LOP3.LUT R3, R3, 0xffff, RZ, 0xc0, !PT ;  /* 0x0000ffff03037812 */ /* 0x000fe400078ec0ff */
[----:B------:R-:W-:Y:S02]  /*1472c0*/  LOP3.LUT R4, R4, 0xffff, RZ, 0xc0, !PT ;  /* 0x0000ffff04047812 */ /* 0x000fe400078ec0ff */
[----:B------:R-:W-:-:S02]  /*1472d0*/  PRMT R17, R17, 0x5410, R18 ;  /* 0x0000541011117816 */ /* 0x000fc40000000012 */
[----:B------:R-:W-:Y:S02]  /*1472e0*/  PRMT R3, R3, 0x3340, R4 ;  /* 0x0000334003037816 */ /* 0x000fe40000000004 */
[----:B------:R-:W-:Y:S01]  /*1472f0*/  LOP3.LUT R4, R8, 0xffff, RZ, 0xc0, !PT ;  /* 0x0000ffff08047812 */ /* 0x000fe200078ec0ff */
[----:B------:R1:W-:Y:S04]  /*147300*/  STL [R1+0x1f0c], R17 ;  /* 0x001f0c1101007387 */ /* 0x0003e80000100800 */
[----:B------:R2:W-:Y:S01]  /*147310*/  STL [R1+0x1d8c], R3 ;  /* 0x001d8c0301007387 */ /* 0x0005e20000100800 */
[----:B---3--:R-:W-:Y:S02]  /*147320*/  LOP3.LUT R18, R24, 0xffff, RZ, 0xc0, !PT ;  /* 0x0000ffff18127812 */ /* 0x008fe400078ec0ff */
[----:B-1----:R-:W-:Y:S01]  /*147330*/  LOP3.LUT R17, R25, 0xffff, RZ, 0xc0, !PT ;  /* 0x0000ffff19117812 */ /* 0x002fe200078ec0ff */
[----:B------:R1:W-:Y:S01]  /*147340*/  STL [R1+0xf0], R2 ;  /* 0x0000f00201007387 */ /* 0x0003e20000100800 */
[----:B--2---:R-:W-:-:S03]  /*147350*/  PRMT R3, R4, 0x3340, R0 ;  /* 0x0000334004037816 */ /* 0x004fc60000000000 */
[----:B------:R-:W2:Y:S01]  /*147360*/  LDL.LU R8, [R1+0x5ae4] ;  /* 0x005ae40001087983 */ /* 0x000ea20000300800 */
[----:B-1----:R-:W-:-:S04]  /*147370*/  PRMT R2, R17, 0x3340, R18 ;  /* 0x0000334011027816 */ /* 0x002fc80000000012 */
[----:B------:R-:W-:-:S05]  /*147380*/  PRMT R3, R2, 0x5410, R3 ;  /* 0x0000541002037816 */ /* 0x000fca0000000003 */
[----:B------:R1:W-:Y:S04]  /*147390*/  STL [R1+0x1f08], R3 ;  /* 0x001f080301007387 */ /* 0x0003e80000100800 */
[----:B------:R-:W3:Y:S01]  /*1473a0*/  LDL.LU R23, [R1+0x95c] ;  /* 0x00095c0001177983 */ /* 0x000ee20000300800 */
[----:B-1----:R-:W-:-:S03]  /*1473b0*/  LOP3.LUT R3, R28, 0xffff, RZ, 0xc0, !PT ;  /* 0x0000ffff1c037812 */ /* 0x002fc600078ec0ff */
[----:B------:R-:W4:Y:S01]  /*1473c0*/  LDL.LU R28, [R1+0x108] ;  /* 0x00010800011c7983 */ /* 0x000f220000300800 */
[----:B------:R-:W-:Y:S02]  /*1473d0*/  LOP3.LUT R16, R16, 0xffff, RZ, 0xc0, !PT ;  /* 0x0000ffff10107812 */ /* 0x000fe400078ec0ff */
[----:B------:R-:W-:Y:S01]  /*1473e0*/  LOP3.LUT R2, R29, 0xffff, RZ, 0xc0, !PT ;  /* 0x0000ffff1d027812 */ /* 0x000fe200078ec0ff */
[----:B------:R-:W2:Y:S01]  /*1473f0*/  LDL.LU R21, [R1+0x2fc] ;  /* 0x0002fc0001157983 */ /* 0x000ea20000300800 */
[----:B------:R-:W-:Y:S01]  /*147400*/  PRMT R20, R16, 0x3340, R0 ;  /* 0x0000334010147816 */ /* 0x000fe20000000000 */
[----:B0-----:R-:W-:Y:S01]  /*147410*/  VIADD R27, R27, UR6 ;  /* 0x000000061b1b7c36 */ /* 0x001fe20008000000 */
[----:B------:R-:W-:Y:S01]  /*147420*/  PRMT R19, R2, 0x3340, R3 ;  /* 0x0000334002137816 */ /* 0x000fe20000000003 */
[----:B------:R-:W0:Y:S03]  /*147430*/  LDCU UR6, c[0x0][0x3b8] ;  /* 0x00007700ff0677ac */ /* 0x000e260008000800 */
[----:B------:R-:W-:-:S02]  /*147440*/  PRMT R20, R19, 0x5410, R20 ;  /* 0x0000541013147816 */ /* 0x000fc40000000014 */
[----:B------:R-:W-:Y:S02]  /*147450*/  SHF.R.S32.HI R19, RZ, 0x1f, R27 ;  /* 0x0000001fff137819 */ /* 0x000fe4000001141b */
[----:B------:R-:W-:Y:S01]  /*147460*/  IADD3 R24, P1, PT, R27, R6, RZ ;  /* 0x000000061b187210 */ /* 0x000fe20007f3e0ff */
[----:B------:R-:W-:Y:S04]  /*147470*/  STL [R1+0x1f04], R20 ;  /* 0x001f041401007387 */ /* 0x000fe80000100800 */
[----:B------:R-:W-:Y:S01]  /*147480*/  IMAD.X R25, R19, 0x1, R9, P1 ;  /* 0x0000000113197824 */ /* 0x000fe200008e0609 */
[----:B------:R-:W-:Y:S02]  /*147490*/  SHF.R.U32.HI R17, RZ, 0x8, R17 ;  /* 0x00000008ff117819 */ /* 0x000fe40000011611 */
[----:B------:R-:W-:-:S02]  /*1474a0*/  SHF.R.U32.HI R18, RZ, 0x8, R18 ;  /* 0x00000008ff127819 */ /* 0x000fc40000011612 */
[----:B------:R1:W-:Y:S01]  /*1474b0*/  STL.64 [R1+0xe90], R24 ;  /* 0x000e901801007387 */ /* 0x0003e20000100a00 */
[----:B------:R-:W-:Y:S02]  /*1474c0*/  SHF.R.U32.HI R2, RZ, 0x8, R2 ;  /* 0x00000008ff027819 */ /* 0x000fe40000011602 */
[----:B------:R-:W-:Y:S02]  /*1474d0*/  SHF.R.U32.HI R3, RZ, 0x8, R3 ;  /* 0x00000008ff037819 */ /* 0x000fe40000011603 */
[----:B------:R-:W-:Y:S02]  /*1474e0*/  LOP3.LUT R17, R17, 0xffff, RZ, 0xc0, !PT ;  /* 0x0000ffff11117812 */ /* 0x000fe400078ec0ff */
[----:B------:R-:W-:Y:S01]  /*1474f0*/  LOP3.LUT R18, R18, 0xffff, RZ, 0xc0, !PT ;  /* 0x0000ffff12127812 */ /* 0x000fe200078ec0ff */
[----:B-1----:R-:W2:Y:S04]  /*147500*/  LDL.LU R25, [R1+0x5ae0] ;  /* 0x005ae00001197983 */ /* 0x002ea80000300800 */
[----:B------:R-:W2:Y:S01]  /*147510*/  LDL.LU R24, [R1+0x8d8] ;  /* 0x0008d80001187983 */ /* 0x000ea20000300800 */
[----:B------:R-:W-:-:S03]  /*147520*/  LOP3.LUT R2, R2, 0xffff, RZ, 0xc0, !PT ;  /* 0x0000ffff02027812 */ /* 0x000fc600078ec0ff */
[----:B------:R-:W2:Y:S01]  /*147530*/  LDL.LU R29, [R1+0x104] ;  /* 0x00010400011d7983 */ /* 0x000ea20000300800 */
[----:B------:R-:W-:-:S03]  /*147540*/  LOP3.LUT R3, R3, 0xffff, RZ, 0xc0, !PT ;  /* 0x0000ffff03037812 */ /* 0x000fc600078ec0ff */
[----:B------:R-:W2:Y:S01]  /*147550*/  LDL.LU R20, [R1+0x2f8] ;  /* 0x0002f80001147983 */ /* 0x000ea20000300800 */
[----:B------:R-:W-:Y:S02]  /*147560*/  PRMT R18, R17, 0x3340, R18 ;  /* 0x0000334011127816 */ /* 0x000fe40000000012 */
[----:B------:R-:W-:Y:S02]  /*147570*/  PRMT R17, R2, 0x3340, R3 ;  /* 0x0000334002117816 */ /* 0x000fe40000000003 */
[----:B------:R-:W-:Y:S02]  /*147580*/  SHF.R.U32.HI R16, RZ, 0x8, R16 ;  /* 0x00000008ff107819 */ /* 0x000fe40000011610 */
[----:B------:R-:W-:Y:S02]  /*147590*/  IADD3 R2, P1, PT, R27, R10, RZ ;  /* 0x0000000a1b027210 */ /* 0x000fe40007f3e0ff */
[----:B------:R-:W-:Y:S02]  /*1475a0*/  SHF.R.U32.HI R4, RZ, 0x8, R4 ;  /* 0x00000008ff047819 */ /* 0x000fe40000011604 */
[----:B------:R-:W-:Y:S01]  /*1475b0*/  LOP3.LUT R16, R16, 0xffff, RZ, 0xc0, !PT ;  /* 0x0000ffff10107812 */ /* 0x000fe200078ec0ff */
[----:B------:R-:W-:Y:S01]  /*1475c0*/  STL [R1+0x1da0], R18 ;  /* 0x001da01201007387 */ /* 0x000fe20000100800 */
[----:B------:R-:W-:Y:S01]  /*1475d0*/  LOP3.LUT R4, R4, 0xffff, RZ, 0xc0, !PT ;  /* 0x0000ffff04047812 */ /* 0x000fe200078ec0ff */
[----:B------:R-:W-:-:S02]  /*1475e0*/  IMAD.X R3, R19, 0x1, R11, P1 ;  /* 0x0000000113037824 */ /* 0x000fc400008e060b */
[----:B------:R1:W-:Y:S04]  /*1475f0*/  STL [R1+0x10d8], R17 ;  /* 0x0010d81101007387 */ /* 0x0003e80000100800 */
[----:B------:R0:W-:Y:S01]  /*147600*/  STL.64 [R1+0xe98], R2 ;  /* 0x000e980201007387 */ /* 0x0001e20000100a00 */
[--C-:B-1----:R-:W-:Y:S02]  /*147610*/  PRMT R17, R16, 0x3340, R0.reuse ;  /* 0x0000334010117816 */ /* 0x102fe40000000000 */
[----:B------:R-:W-:Y:S01]  /*147620*/  PRMT R16, R4, 0x3340, R0 ;  /* 0x0000334004107816 */ /* 0x000fe20000000000 */
[----:B0-----:R-:W2:Y:S04]  /*147630*/  LDL.LU.64 R2, [R1+0x5ad8] ;  /* 0x005ad80001027983 */ /* 0x001ea80000300a00 */
[----:B------:R-:W-:Y:S04]  /*147640*/  STL [R1+0xec], R17 ;  /* 0x0000ec1101007387 */ /* 0x000fe80000100800 */
[----:B------:R2:W-:Y:S01]  /*147650*/  STL [R1+0x698], R16 ;  /* 0x0006981001007387 */ /* 0x0005e20000100800 */
[----:B----4-:R-:W-:-:S03]  /*147660*/  LOP3.LUT R18, R28, 0xffff, RZ, 0xc0, !PT ;  /* 0x0000ffff1c127812 */ /* 0x010fc600078ec0ff */
[----:B------:R-:W4:Y:S01]  /*147670*/  LDL.LU R28, [R1+0x48c] ;  /* 0x00048c00011c7983 */ /* 0x000f220000300800 */
[----:B---3--:R-:W-:Y:S02]  /*147680*/  LOP3.LUT R4, R23, 0xffff, RZ, 0xc0, !PT ;  /* 0x0000ffff17047812 */ /* 0x008fe400078ec0ff */
[----:B--2---:R-:W-:Y:S02]  /*147690*/  LOP3.LUT R16, R21, 0xffff, RZ, 0xc0, !PT ;  /* 0x0000ffff15107812 */ /* 0x004fe400078ec0ff */
[----:B------:R-:W-:Y:S01]  /*1476a0*/  PRMT R22, R18, 0x3340, R0 ;  /* 0x0000334012167816 */ /* 0x000fe20000000000 */
[----:B------:R-:W2:Y:S01]  /*1476b0*/  LDL.LU R21, [R1+0x29c] ;  /* 0x00029c0001157983 */ /* 0x000ea20000300800 */
[----:B------:R-:W-:Y:S02]  /*1476c0*/  PRMT R17, R4, 0x3340, R16 ;  /* 0x0000334004117816 */ /* 0x000fe40000000010 */
[----:B------:R-:W-:Y:S02]  /*1476d0*/  SHF.R.U32.HI R4, RZ, 0x8, R4 ;  /* 0x00000008ff047819 */ /* 0x000fe40000011604 */
[----:B------:R-:W-:-:S02]  /*1476e0*/  SHF.R.U32.HI R16, RZ, 0x8, R16 ;  /* 0x00000008ff107819 */ /* 0x000fc40000011610 */
[----:B------:R-:W-:Y:S02]  /*1476f0*/  PRMT R17, R17, 0x5410, R22 ;  /* 0x0000541011117816 */ /* 0x000fe40000000016 */
[----:B------:R-:W-:Y:S02]  /*147700*/  IADD3 R22, P1, PT, R27, R14, RZ ;  /* 0x0000000e1b167210 */ /* 0x000fe40007f3e0ff */
[----:B------:R-:W-:Y:S02]  /*147710*/  LOP3.LUT R4, R4, 0xffff, RZ, 0xc0, !PT ;  /* 0x0000ffff04047812 */ /* 0x000fe400078ec0ff */
[----:B------:R-:W-:Y:S01]  /*147720*/  LOP3.LUT R16, R16, 0xffff, RZ, 0xc0, !PT ;  /* 0x0000ffff10107812 */ /* 0x000fe200078ec0ff */
[----:B------:R-:W-:Y:S01]  /*147730*/  IMAD.X R23, R19, 0x1, R15, P1 ;  /* 0x0000000113177824 */ /* 0x000fe200008e060f */
[----:B------:R0:W-:Y:S04]  /*147740*/  STL [R1+0x1f00], R17 ;  /* 0x001f001101007387 */ /* 0x0001e80000100800 */
[----:B------:R-:W-:Y:S01]  /*147750*/  STL.64 [R1+0xe88], R22 ;  /* 0x000e881601007387 */ /* 0x000fe20000100a00 */
[----:B0-----:R-:W-:-:S05]  /*147760*/  PRMT R17, R4, 0x3340, R16 ;  /* 0x0000334004117816 */ /* 0x001fca0000000010 */
[----:B------:R0:W-:Y:S01]  /*147770*/  STL [R1+0x1138], R17 ;  /* 0x0011381101007387 */ /* 0x0001e20000100800 */
[----:B------:R-:W-:-:S03]  /*147780*/  LOP3.LUT R16, R24, 0xffff, RZ, 0xc0, !PT ;  /* 0x0000ffff18107812 */ /* 0x000fc600078ec0ff */
[----:B------:R-:W3:Y:S01]  /*147790*/  LDL.LU R24, [R1+0x488] ;  /* 0x0004880001187983 */ /* 0x000ee20000300800 */
[----:B------:R-:W-:-:S03]  /*1477a0*/  LOP3.LUT R4, R29, 0xffff, RZ, 0xc0, !PT ;  /* 0x0000ffff1d047812 */ /* 0x000fc600078ec0ff */
[----:B------:R-:W3:Y:S01]  /*1477b0*/  LDL.LU R29, [R1+0x298] ;  /* 0x00029800011d7983 */ /* 0x000ee20000300800 */
[----:B0-----:R-:W-:Y:S02]  /*1477c0*/  LOP3.LUT R17, R20, 0xffff, RZ, 0xc0, !PT ;  /* 0x0000ffff14117812 */ /* 0x001fe400078ec0ff */
[----:B------:R-:W-:Y:S02]  /*1477d0*/  PRMT R22, R4, 0x3340, R0 ;  /* 0x0000334004167816 */ /* 0x000fe40000000000 */
[--C-:B------:R-:W-:Y:S02]  /*1477e0*/  PRMT R20, R16, 0x3340, R17.reuse ;  /* 0x0000334010147816 */ /* 0x100fe40000000011 */
[----:B------:R-:W-:Y:S02]  /*1477f0*/  SHF.R.U32.HI R16, RZ, 0x8, R16 ;  /* 0x00000008ff107819 */ /* 0x000fe40000011610 */
[----:B------:R-:W-:Y:S02]  /*147800*/  PRMT R20, R20, 0x5410, R22 ;  /* 0x0000541014147816 */ /* 0x000fe40000000016 */
[----:B------:R-:W-:-:S02]  /*147810*/  SHF.R.U32.HI R17, RZ, 0x8, R17 ;  /* 0x00000008ff117819 */ /* 0x000fc40000011611 */
[----:B------:R-:W-:Y:S02]  /*147820*/  IADD3 R22, P1, PT, R27, R12, RZ ;  /* 0x0000000c1b167210 */ /* 0x000fe40007f3e0ff */
[----:B------:R-:W-:Y:S02]  /*147830*/  SHF.R.U32.HI R4, RZ, 0x8, R4 ;  /* 0x00000008ff047819 */ /* 0x000fe40000011604 */
[----:B------:R-:W-:Y:S02]  /*147840*/  LOP3.LUT R16, R16, 0xffff, RZ, 0xc0, !PT ;  /* 0x0000ffff10107812 */ /* 0x000fe400078ec0ff */
[----:B------:R-:W-:Y:S01]  /*147850*/  LOP3.LUT R17, R17, 0xffff, RZ, 0xc0, !PT ;  /* 0x0000ffff11117812 */ /* 0x000fe200078ec0ff */
[----:B------:R-:W-:Y:S01]  /*147860*/  IMAD.X R23, R19, 0x1, R13, P1 ;  /* 0x0000000113177824 */ /* 0x000fe200008e060d */
[----:B------:R-:W-:Y:S02]  /*147870*/  LOP3.LUT R4, R4, 0xffff, RZ, 0xc0, !PT ;  /* 0x0000ffff04047812 */ /* 0x000fe400078ec0ff */
[----:B------:R-:W-:Y:S01]  /*147880*/  PRMT R17, R16, 0x3340, R17 ;  /* 0x0000334010117816 */ /* 0x000fe20000000011 */
[----:B------:R-:W-:Y:S01]  /*147890*/  STL [R1+0x1efc], R20 ;  /* 0x001efc1401007387 */ /* 0x000fe20000100800 */
[----:B------:R-:W-:-:S03]  /*1478a0*/  PRMT R16, R4, 0x3340, R0 ;  /* 0x0000334004107816 */ /* 0x000fc60000000000 */
[----:B------:R0:W-:Y:S04]  /*1478b0*/  STL.64 [R1+0xe80], R22 ;  /* 0x000e801601007387 */ /* 0x0001e80000100a00 */
[----:B0-----:R-:W3:Y:S04]  /*1478c0*/  LDL.LU R22, [R1+0x5ad4] ;  /* 0x005ad40001167983 */ /* 0x001ee80000300800 */
[----:B------:R0:W-:Y:S02]  /*1478d0*/  STL [R1+0x1130], R17 ;  /* 0x0011301101007387 */ /* 0x0001e40000100800 */
[----:B0-----:R-:W-:-:S02]  /*1478e0*/  LOP3.LUT R17, R8, 0xffff, RZ, 0xc0, !PT ;  /* 0x0000ffff08117812 */ /* 0x001fc400078ec0ff */
[----:B----4-:R-:W-:Y:S02]  /*1478f0*/  LOP3.LUT R4, R28, 0xffff, RZ, 0xc0, !PT ;  /* 0x0000ffff1c047812 */ /* 0x010fe400078ec0ff */
[----:B------:R-:W4:Y:S04]  /*147900*/  LDL.LU R28, [R1+0x378] ;  /* 0x00037800011c7983 */ /* 0x000f280000300800 */
[----:B------:R2:W-:Y:S04]  /*147910*/  STL [R1+0x67c], R16 ;  /* 0x00067c1001007387 */ /* 0x0005e80000100800 */
[----:B------:R-:W4:Y:S01]  /*147920*/  LDL.LU R8, [R1+0x5ad0] ;  /* 0x005ad00001087983 */ /* 0x000f220000300800 */
[----:B------:R-:W-:-:S02]  /*147930*/  SHF.R.U32.HI R18, RZ, 0x8, R18 ;  /* 0x00000008ff127819 */ /* 0x000fc40000011612 */
[----:B--2---:R-:W-:-:S04]  /*147940*/  LOP3.LUT R16, R21, 0xffff, RZ, 0xc0, !PT ;  /* 0x0000ffff15107812 */ /* 0x004fc800078ec0ff */
[----:B------:R-:W-:Y:S02]  /*147950*/  PRMT R19, R4, 0x3340, R16 ;  /* 0x0000334004137816 */ /* 0x000fe40000000010 */
[----:B------:R-:W-:Y:S02]  /*147960*/  SHF.R.U32.HI R4, RZ, 0x8, R4 ;  /* 0x00000008ff047819 */ /* 0x000fe40000011604 */
[----:B------:R-:W-:Y:S02]  /*147970*/  SHF.R.U32.HI R16, RZ, 0x8, R16 ;  /* 0x00000008ff107819 */ /* 0x000fe40000011610 */
[----:B------:R-:W-:Y:S02]  /*147980*/  PRMT R20, R17, 0x3340, R0 ;  /* 0x0000334011147816 */ /* 0x000fe40000000000 */
[----:B------:R-:W-:Y:S02]  /*147990*/  LOP3.LUT R18, R18, 0xffff, RZ, 0xc0, !PT ;  /* 0x0000ffff12127812 */ /* 0x000fe400078ec0ff */
[----:B------:R-:W-:-:S02]  /*1479a0*/  LOP3.LUT R4, R4, 0xffff, RZ, 0xc0, !PT ;  /* 0x0000ffff04047812 */ /* 0x000fc400078ec0ff */
[----:B------:R-:W-:Y:S02]  /*1479b0*/  LOP3.LUT R16, R16, 0xffff, RZ, 0xc0, !PT ;  /* 0x0000ffff10107812 */ /* 0x000fe400078ec0ff */
[----:B------:R-:W-:Y:S02]  /*1479c0*/  PRMT R19, R19, 0x5410, R20 ;  /* 0x0000541013137816 */ /* 0x000fe40000000014 */
[----:B------:R-:W-:Y:S02]  /*1479d0*/  PRMT R18, R18, 0x3340, R0 ;  /* 0x0000334012127816 */ /* 0x000fe40000000000 */
[----:B------:R-:W-:Y:S01]  /*1479e0*/  PRMT R16, R4, 0x3340, R16 ;  /* 0x0000334004107816 */ /* 0x000fe20000000010 */
[----:B------:R-:W-:Y:S01]  /*1479f0*/  STL [R1+0x1f1c], R19 ;  /* 0x001f1c1301007387 */ /* 0x000fe20000100800 */
[----:B---3--:R-:W-:-:S03]  /*147a00*/  LOP3.LUT R23, R24, 0xffff, RZ, 0xc0, !PT ;  /* 0x0000ffff18177812 */ /* 0x008fc600078ec0ff */
[----:B------:R0:W-:Y:S01]  /*147a10*/  STL [R1+0x64c], R18 ;  /* 0x00064c1201007387 */ /* 0x0001e20000100800 */
[----:B------:R-:W-:Y:S02]  /*147a20*/  LOP3.LUT R4, R29, 0xffff, RZ, 0xc0, !PT ;  /* 0x0000ffff1d047812 */ /* 0x000fe400078ec0ff */
[----:B------:R-:W-:Y:S01]  /*147a30*/  LOP3.LUT R20, R25, 0xffff, RZ, 0xc0, !PT ;  /* 0x0000ffff19147812 */ /* 0x000fe200078ec0ff */
[----:B------:R1:W-:Y:S04]  /*147a40*/  STL [R1+0x119c], R16 ;  /* 0x00119c1001007387 */ /* 0x0003e80000100800 */
[----:B------:R2:W-:Y:S01]  /*147a50*/  STL [R1+0x94], R4 ;  /* 0x0000940401007387 */ /* 0x0005e20000100800 */
[----:B0-----:R-:W-:-:S03]  /*147a60*/  SHF.R.U32.HI R18, RZ, 0x8, R4 ;  /* 0x00000008ff127819 */ /* 0x001fc60000011604 */
[----:B------:R-:W3:Y:S01]  /*147a70*/  LDL.LU R21, [R1+0x440] ;  /* 0x0004400001157983 */ /* 0x000ee20000300800 */
[----:B-1----:R-:W-:Y:S02]  /*147a80*/  SHF.R.U32.HI R16, RZ, 0x8, R23 ;  /* 0x00000008ff107819 */ /* 0x002fe40000011617 */
[----:B------:R-:W-:Y:S01]  /*147a90*/  LOP3.LUT R18, R18, 0xffff, RZ, 0xc0, !PT ;  /* 0x0000ffff12127812 */ /* 0x000fe200078ec0ff */
[----:B------:R-:W3:Y:S01]  /*147aa0*/  LDL.LU R25, [R1+0x23c] ;  /* 0x00023c0001197983 */ /* 0x000ee20000300800 */
[----:B--2---:R-:W-:Y:S02]  /*147ab0*/  SHF.R.U32.HI R4, RZ, 0x8, R20 ;  /* 0x00000008ff047819 */ /* 0x004fe40000011614 */
[----:B------:R-:W-:Y:S02]  /*147ac0*/  LOP3.LUT R16, R16, 0xffff, RZ, 0xc0, !PT ;  /* 0x0000ffff10107812 */ /* 0x000fe400078ec0ff */
[----:B------:R-:W-:Y:S02]  /*147ad0*/  LOP3.LUT R4, R4, 0xffff, RZ, 0xc0, !PT ;  /* 0x0000ffff04047812 */ /* 0x000fe400078ec0ff */
[----:B------:R-:W-:-:S02]  /*147ae0*/  PRMT R18, R16, 0x3340, R18 ;  /* 0x0000334010127816 */ /* 0x000fc40000000012 */
[----:B------:R-:W-:Y:S01]  /*147af0*/  PRMT R16, R4, 0x3340, R0 ;  /* 0x0000334004107816 */ /* 0x000fe20000000000 */
[----:B------:R-:W-:Y:S01]  /*147b00*/  STL [R1+0x59a8], R23 ;  /* 0x0059a81701007387 */ /* 0x000fe20000100800 */
[----:B------:R-:W-:-:S03]  /*147b10*/  LOP3.LUT R4, R26, 0xffff, RZ, 0xc0, !PT ;  /* 0x0000ffff1a047812 */ /* 0x000fc600078ec0ff */
[----:B------:R-:W-:Y:S04]  /*147b20*/  STL [R1+0x10d4], R18 ;  /* 0x0010d41201007387 */ /* 0x000fe80000100800 */
[----:B------:R-:W-:Y:S04]  /*147b30*/  STL [R1+0x599c], R20 ;  /* 0x00599c1401007387 */ /* 0x000fe80000100800 */
[----:B------:R4:W-:Y:S01]  /*147b40*/  STL [R1+0x210], R16 ;  /* 0x0002101001007387 */ /* 0x0009e20000100800 */
[----:B------:R-:W-:Y:S01]  /*147b50*/  PRMT R19, R4, 0x3340, R0 ;  /* 0x0000334004137816 */ /* 0x000fe20000000000 */
[----:B------:R-:W-:-:S02]  /*147b60*/  VIADD R27, R27, UR6 ;  /* 0x000000061b1b7c36 */ /* 0x000fc40008000000 */
[----:B------:R-:W2:Y:S01]  /*147b70*/  LDL.LU R26, [R1+0x5acc] ;  /* 0x005acc00011a7983 */ /* 0x000ea20000300800 */
[----:B----4-:R-:W-:Y:S01]  /*147b80*/  LOP3.LUT R16, R28, 0xffff, RZ, 0xc0, !PT ;  /* 0x0000ffff1c107812 */ /* 0x010fe200078ec0ff */
[----:B------:R-:W0:Y:S01]  /*147b90*/  LDCU UR6, c[0x0][0x3b8] ;  /* 0x00007700ff0677ac */ /* 0x000e220008000800 */
[----:B------:R-:W-:-:S04]  /*147ba0*/  LOP3.LUT R18, R8, 0xffff, RZ, 0xc0, !PT ;  /* 0x0000ffff08127812 */ /* 0x000fc800078ec0ff */
[----:B------:R-:W-:Y:S02]  /*147bb0*/  PRMT R8, R16, 0x3340, R18 ;  /* 0x0000334010087816 */ /* 0x000fe40000000012 */
[----:B------:R-:W-:Y:S02]  /*147bc0*/  IADD3 R28, P1, PT, R27, R6, RZ ;  /* 0x000000061b1c7210 */ /* 0x000fe40007f3e0ff */
[----:B------:R-:W-:Y:S02]  /*147bd0*/  PRMT R19, R8, 0x5410, R19 ;  /* 0x0000541008137816 */ /* 0x000fe40000000013 */
[----:B------:R-:W-:-:S05]  /*147be0*/  SHF.R.S32.HI R8, RZ, 0x1f, R27 ;  /* 0x0000001fff087819 */ /* 0x000fca000001141b */
[----:B------:R-:W-:Y:S01]  /*147bf0*/  IMAD.X R29, R8, 0x1, R9, P1 ;  /* 0x00000001081d7824 */ /* 0x000fe200008e0609 */
[----:B------:R-:W-:Y:S04]  /*147c00*/  STL [R1+0x1ef4], R19 ;  /* 0x001ef41301007387 */ /* 0x000fe80000100800 */
[----:B------:R1:W-:Y:S04]  /*147c10*/  STL.64 [R1+0xe78], R28 ;  /* 0x000e781c01007387 */ /* 0x0003e80000100a00 */
[----:B-1----:R-:W4:Y:S01]  /*147c20*/  LDL.LU R29, [R1+0x5ac8] ;  /* 0x005ac800011d7983 */ /* 0x002f220000300800 */
[----:B------:R-:W-:-:S02]  /*147c30*/  SHF.R.U32.HI R16, RZ, 0x8, R16 ;  /* 0x00000008ff107819 */ /* 0x000fc40000011610 */
[----:B------:R-:W-:Y:S02]  /*147c40*/  SHF.R.U32.HI R18, RZ, 0x8, R18 ;  /* 0x00000008ff127819 */ /* 0x000fe40000011612 */
[----:B------:R-:W-:Y:S02]  /*147c50*/  SHF.R.U32.HI R17, RZ, 0x8, R17 ;  /* 0x00000008ff117819 */ /* 0x000fe40000011611 */
[----:B------:R-:W-:Y:S02]  /*147c60*/  LOP3.LUT R16, R16, 0xffff, RZ, 0xc0, !PT ;  /* 0x0000ffff10107812 */ /* 0x000fe400078ec0ff */
[----:B------:R-:W-:Y:S02]  /*147c70*/  LOP3.LUT R18, R18, 0xffff, RZ, 0xc0, !PT ;  /* 0x0000ffff12127812 */ /* 0x000fe400078ec0ff */
[----:B------:R-:W-:Y:S02]  /*147c80*/  LOP3.LUT R19, R17, 0xffff, RZ, 0xc0, !PT ;  /* 0x0000ffff11137812 */ /* 0x000fe400078ec0ff */
[----:B------:R-:W-:Y:S01]  /*147c90*/  PRMT R28, R16, 0x3340, R18 ;  /* 0x00003340101c7816 */ /* 0x000fe20000000012 */
[----:B------:R-:W2:Y:S01]  /*147ca0*/  LDL.LU R17, [R1+0x344] ;  /* 0x0003440001117983 */ /* 0x000ea20000300800 */
[----:B------:R-:W-:-:S03]  /*147cb0*/  PRMT R19, R19, 0x3340, R0 ;  /* 0x0000334013137816 */ /* 0x000fc60000000000 */
[----:B------:R-:W2:Y:S01]  /*147cc0*/  LDL.LU R24, [R1+0x1a8] ;  /* 0x0001a80001187983 */ /* 0x000ea20000300800 */
[----:B---3--:R-:W-:-:S03]  /*147cd0*/  LOP3.LUT R18, R21, 0xffff, RZ, 0xc0, !PT ;  /* 0x0000ffff15127812 */ /* 0x008fc600078ec0ff */
[----:B------:R-:W-:Y:S04]  /*147ce0*/  STL [R1+0x5928], R28 ;  /* 0x0059281c01007387 */ /* 0x000fe80000100800 */
[----:B------:R1:W-:Y:S02]  /*147cf0*/  STL [R1+0x658], R19 ;  /* 0x0006581301007387 */ /* 0x0003e40000100800 */
[----:B-1----:R-:W-:-:S04]  /*147d00*/  LOP3.LUT R19, R25, 0xffff, RZ, 0xc0, !PT ;  /* 0x0000ffff19137812 */ /* 0x002fc800078ec0ff */
[----:B------:R-:W-:Y:S02]  /*147d10*/  PRMT R20, R18, 0x3340, R19 ;  /* 0x0000334012147816 */ /* 0x000fe40000000013 */
[----:B----4-:R-:W-:-:S04]  /*147d20*/  LOP3.LUT R16, R29, 0xffff, RZ, 0xc0, !PT ;  /* 0x0000ffff1d107812 */ /* 0x010fc800078ec0ff */
[----:B------:R-:W-:-:S04]  /*147d30*/  PRMT R21, R16, 0x3340, R0 ;  /* 0x0000334010157816 */ /* 0x000fc80000000000 */
[----:B------:R-:W-:Y:S02]  /*147d40*/  PRMT R23, R20, 0x5410, R21 ;  /* 0x0000541014177816 */ /* 0x000fe40000000015 */
[----:B------:R-:W-:-:S05]  /*147d50*/  IADD3 R20, P1, PT, R27, R10, RZ ;  /* 0x0000000a1b147210 */ /* 0x000fca0007f3e0ff */
[----:B------:R-:W-:Y:S01]  /*147d60*/  IMAD.X R21, R8, 0x1, R11, P1 ;  /* 0x0000000108157824 */ /* 0x000fe200008e060b */
[----:B------:R-:W-:Y:S04]  /*147d70*/  STL [R1+0x1ef0], R23 ;  /* 0x001ef01701007387 */ /* 0x000fe80000100800 */
[----:B------:R1:W-:Y:S04]  /*147d80*/  STL.64 [R1+0xe70], R20 ;  /* 0x000e701401007387 */ /* 0x0003e80000100a00 */
[----:B-1----:R-:W3:Y:S04]  /*147d90*/  LDL.LU R21, [R1+0x5438] ;  /* 0x0054380001157983 */ /* 0x002ee80000300800 */
[----:B------:R-:W4:Y:S04]  /*147da0*/  LDL.LU R29, [R1+0x11c] ;  /* 0x00011c00011d7983 */ /* 0x000f280000300800 */
[----:B------:R-:W4:Y:S01]  /*147db0*/  LDL.LU R25, [R1+0x300] ;  /* 0x0003000001197983 */ /* 0x000f220000300800 */
[----:B------:R-:W-:-:S02]  /*147dc0*/  SHF.R.U32.HI R18, RZ, 0x8, R18 ;  /* 0x00000008ff127819 */ /* 0x000fc40000011612 */
[----:B------:R-:W-:Y:S02]  /*147dd0*/  SHF.R.U32.HI R19, RZ, 0x8, R19 ;  /* 0x00000008ff137819 */ /* 0x000fe40000011613 */
[----:B------:R-:W-:Y:S02]  /*147de0*/  SHF.R.U32.HI R16, RZ, 0x8, R16 ;  /* 0x00000008ff107819 */ /* 0x000fe40000011610 */
[----:B------:R-:W-:Y:S02]  /*147df0*/  LOP3.LUT R18, R18, 0xffff, RZ, 0xc0, !PT ;  /* 0x0000ffff12127812 */ /* 0x000fe400078ec0ff */
[----:B------:R-:W-:Y:S02]  /*147e00*/  LOP3.LUT R19, R19, 0xffff, RZ, 0xc0, !PT ;  /* 0x0000ffff13137812 */ /* 0x000fe400078ec0ff */
[----:B------:R-:W-:Y:S02]  /*147e10*/  LOP3.LUT R16, R16, 0xffff, RZ, 0xc0, !PT ;  /* 0x0000ffff10107812 */ /* 0x000fe400078ec0ff */
[----:B------:R-:W-:-:S02]  /*147e20*/  PRMT R20, R18, 0x3340, R19 ;  /* 0x0000334012147816 */ /* 0x000fc40000000013 */
[----:B------:R-:W-:Y:S02]  /*147e30*/  SHF.R.U32.HI R4, RZ, 0x8, R4 ;  /* 0x00000008ff047819 */ /* 0x000fe40000011604 */
[----:B------:R-:W-:Y:S02]  /*147e40*/  IADD3 R18, P1, PT, R27, R14, RZ ;  /* 0x0000000e1b127210 */ /* 0x000fe40007f3e0ff */
[----:B------:R-:W-:Y:S02]  /*147e50*/  PRMT R16, R16, 0x3340, R0 ;  /* 0x0000334010107816 */ /* 0x000fe40000000000 */
[----:B------:R-:W-:Y:S01]  /*147e60*/  LOP3.LUT R4, R4, 0xffff, RZ, 0xc0, !PT ;  /* 0x0000ffff04047812 */ /* 0x000fe200078ec0ff */
[----:B------:R1:W-:Y:S01]  /*147e70*/  STL [R1+0x1178], R20 ;  /* 0x0011781401007387 */ /* 0x0003e20000100800 */
[----:B------:R-:W-:-:S03]  /*147e80*/  IMAD.X R19, R8, 0x1, R15, P1 ;  /* 0x0000000108137824 */ /* 0x000fc600008e060f */
[----:B------:R0:W-:Y:S04]  /*147e90*/  STL [R1+0x654], R16 ;  /* 0x0006541001007387 */ /* 0x0001e80000100800 */
[----:B------:R2:W-:Y:S01]  /*147ea0*/  STL.64 [R1+0xe68], R18 ;  /* 0x000e681201007387 */ /* 0x0005e20000100a00 */
[----:B-1----:R-:W-:Y:S02]  /*147eb0*/  LOP3.LUT R20, R5, 0xffff, RZ, 0xc0, !PT ;  /* 0x0000ffff05147812 */ /* 0x002fe400078ec0ff */
[--C-:B0-----:R-:W-:Y:S02]  /*147ec0*/  PRMT R16, R4, 0x3340, R0.reuse ;  /* 0x0000334004107816 */ /* 0x101fe40000000000 */
[----:B--2---:R-:W-:Y:S02]  /*147ed0*/  LOP3.LUT R4, R17, 0xffff, RZ, 0xc0, !PT ;  /* 0x0000ffff11047812 */ /* 0x004fe400078ec0ff */
[----:B------:R-:W-:Y:S01]  /*147ee0*/  LOP3.LUT R5, R24, 0xffff, RZ, 0xc0, !PT ;  /* 0x0000ffff18057812 */ /* 0x000fe200078ec0ff */
[----:B------:R-:W2:Y:S01]  /*147ef0*/  LDL.LU R18, [R1+0x5ac4] ;  /* 0x005ac40001127983 */ /* 0x000ea20000300800 */
[----:B------:R-:W-:-:S03]  /*147f00*/  PRMT R17, R20, 0x3340, R0 ;  /* 0x0000334014117816 */ /* 0x000fc60000000000 */
[----:B------:R0:W-:Y:S04]  /*147f10*/  STL [R1+0x638], R16 ;  /* 0x0006381001007387 */ /* 0x0001e80000100800 */
[----:B------:R-:W2:Y:S04]  /*147f20*/  LDL.LU R19, [R1+0x348] ;  /* 0x0003480001137983 */ /* 0x000ea80000300800 */
[----:B------:R-:W2:Y:S01]  /*147f30*/  LDL.LU R24, [R1+0x1b0] ;  /* 0x0001b00001187983 */ /* 0x000ea20000300800 */
[----:B0-----:R-:W-:Y:S02]  /*147f40*/  PRMT R16, R4, 0x3340, R5 ;  /* 0x0000334004107816 */ /* 0x001fe40000000005 */
[----:B------:R-:W-:-:S02]  /*147f50*/  SHF.R.U32.HI R4, RZ, 0x8, R4 ;  /* 0x00000008ff047819 */ /* 0x000fc40000011604 */
[----:B------:R-:W-:Y:S02]  /*147f60*/  SHF.R.U32.HI R5, RZ, 0x8, R5 ;  /* 0x00000008ff057819 */ /* 0x000fe40000011605 */
[----:B------:R-:W-:Y:S02]  /*147f70*/  PRMT R23, R16, 0x5410, R17 ;  /* 0x0000541010177816 */ /* 0x000fe40000000011 */
[----:B------:R-:W-:Y:S02]  /*147f80*/  IADD3 R16, P1, PT, R27, R12, RZ ;  /* 0x0000000c1b107210 */ /* 0x000fe40007f3e0ff */
[----:B------:R-:W-:Y:S02]  /*147f90*/  LOP3.LUT R4, R4, 0xffff, RZ, 0xc0, !PT ;  /* 0x0000ffff04047812 */ /* 0x000fe400078ec0ff */
[----:B------:R-:W-:Y:S01]  /*147fa0*/  LOP3.LUT R5, R5, 0xffff, RZ, 0xc0, !PT ;  /* 0x0000ffff05057812 */ /* 0x000fe200078ec0ff */
[----:B------:R-:W-:-:S03]  /*147fb0*/  IMAD.X R17, R8, 0x1, R13, P1 ;  /* 0x0000000108117824 */ /* 0x000fc600008e060d */
[----:B------:R-:W-:Y:S01]  /*147fc0*/  PRMT R8, R4, 0x3340, R5 ;  /* 0x0000334004087816 */ /* 0x000fe20000000005 */
[----:B------:R-:W-:Y:S04]  /*147fd0*/  STL [R1+0x1eec], R23 ;  /* 0x001eec1701007387 */ /* 0x000fe80000100800 */
[----:B------:R0:W-:Y:S04]  /*147fe0*/  STL.64 [R1+0xe60], R16 ;  /* 0x000e601001007387 */ /* 0x0001e80000100a00 */
[----:B0-----:R-:W2:Y:S04]  /*147ff0*/  LDL.LU R16, [R1+0x5ac0] ;  /* 0x005ac00001107983 */ /* 0x001ea80000300800 */
[----:B------:R0:W-:Y:S01]  /*148000*/  STL [R1+0x592c], R8 ;  /* 0x00592c0801007387 */ /* 0x0001e20000100800 */
[----:B---3--:R-:W-:-:S02]  /*148010*/  LOP3.LUT R4, R21, 0xffff, RZ, 0xc0, !PT ;  /* 0x0000ffff15047812 */ /* 0x008fc400078ec0ff */
[----:B----4-:R-:W-:Y:S02]  /*148020*/  LOP3.LUT R21, R29, 0xffff, RZ, 0xc0, !PT ;  /* 0x0000ffff1d157812 */ /* 0x010fe400078ec0ff */
[----:B------:R-:W-:Y:S02]  /*148030*/  LOP3.LUT R5, R25, 0xffff, RZ, 0xc0, !PT ;  /* 0x0000ffff19057812 */ /* 0x000fe400078ec0ff */
[----:B------:R-:W-:Y:S02]  /*148040*/  PRMT R17, R21, 0x3340, R0 ;  /* 0x0000334015117816 */ /* 0x000fe40000000000 */
[----:B0-----:R-:W-:-:S04]  /*148050*/  PRMT R8, R4, 0x3340, R5 ;  /* 0x0000334004087816 */ /* 0x001fc80000000005 */
[----:B------:R-:W-:Y:S02]  /*148060*/  PRMT R8, R8, 0x5410, R17 ;  /* 0x0000541008087816 */ /* 0x000fe40000000011 */
[----:B------:R-:W3:Y:S04]  /*148070*/  LDL.LU R17, [R1+0x543c] ;  /* 0x00543c0001117983 */ /* 0x000ee80000300800 */
[----:B------:R-:W4:Y:S01]  /*148080*/  LDL.LU R29, [R1+0x308] ;  /* 0x00030800011d7983 */ /* 0x000f220000300800 */
[----:B------:R-:W-:-:S03]  /*148090*/  SHF.R.U32.HI R4, RZ, 0x8, R4 ;  /* 0x00000008ff047819 */ /* 0x000fc60000011604 */
[----:B------:R0:W-:Y:S01]  /*1480a0*/  STL [R1+0x1ee8], R8 ;  /* 0x001ee80801007387 */ /* 0x0001e20000100800 */
[----:B------:R-:W-:Y:S02]  /*1480b0*/  SHF.R.U32.HI R5, RZ, 0x8, R5 ;  /* 0x00000008ff057819 */ /* 0x000fe40000011605 */
[----:B------:R-:W-:Y:S02]  /*1480c0*/  LOP3.LUT R4, R4, 0xffff, RZ, 0xc0, !PT ;  /* 0x0000ffff04047812 */ /* 0x000fe400078ec0ff */
[----:B------:R-:W-:Y:S02]  /*1480d0*/  LOP3.LUT R5, R5, 0xffff, RZ, 0xc0, !PT ;  /* 0x0000ffff05057812 */ /* 0x000fe400078ec0ff */
[----:B0-----:R-:W-:-:S04]  /*1480e0*/  SHF.R.U32.HI R8, RZ, 0x8, R20 ;  /* 0x00000008ff087819 */ /* 0x001fc80000011614 */
[----:B------:R-:W-:Y:S02]  /*1480f0*/  LOP3.LUT R8, R8, 0xffff, RZ, 0xc0, !PT ;  /* 0x0000ffff08087812 */ /* 0x000fe400078ec0ff */
[----:B------:R-:W-:Y:S02]  /*148100*/  PRMT R5, R4, 0x3340, R5 ;  /* 0x0000334004057816 */ /* 0x000fe40000000005 */
[----:B------:R-:W-:Y:S01]  /*148110*/  PRMT R25, R8, 0x3340, R0 ;  /* 0x0000334008197816 */ /* 0x000fe20000000000 */
[----:B------:R-:W-:Y:S01]  /*148120*/  VIADD R27, R27, UR6 ;  /* 0x000000061b1b7c36 */ /* 0x000fe20008000000 */
[----:B------:R-:W-:Y:S01]  /*148130*/  LOP3.LUT R3, R3, 0xffff, RZ, 0xc0, !PT ;  /* 0x0000ffff03037812 */ /* 0x000fe200078ec0ff */
[----:B------:R-:W0:Y:S02]  /*148140*/  LDCU UR6, c[0x0][0x3b8] ;  /* 0x00007700ff0677ac */ /* 0x000e240008000800 */
[----:B------:R-:W-:Y:S04]  /*148150*/  STL [R1+0x5930], R25 ;  /* 0x0059301901007387 */ /* 0x000fe80000100800 */
[----:B------:R1:W-:Y:S01]  /*148160*/  STL [R1+0x1d78], R5 ;  /* 0x001d780501007387 */ /* 0x0003e20000100800 */
[----:B--2---:R-:W-:-:S02]  /*148170*/  LOP3.LUT R4, R19, 0xffff, RZ, 0xc0, !PT ;  /* 0x0000ffff13047812 */ /* 0x004fc400078ec0ff */
[----:B-1----:R-:W-:Y:S02]  /*148180*/  LOP3.LUT R5, R24, 0xffff, RZ, 0xc0, !PT ;  /* 0x0000ffff18057812 */ /* 0x002fe400078ec0ff */
[----:B------:R-:W-:Y:S02]  /*148190*/  PRMT R19, R3, 0x3340, R0 ;  /* 0x0000334003137816 */ /* 0x000fe40000000000 */
[--C-:B------:R-:W-:Y:S02]  /*1481a0*/  PRMT R8, R4, 0x3340, R5.reuse ;  /* 0x0000334004087816 */ /* 0x100fe40000000005 */
[----:B------:R-:W-:Y:S02]  /*1481b0*/  SHF.R.U32.HI R4, RZ, 0x8, R4 ;  /* 0x00000008ff047819 */ /* 0x000fe40000011604 */
[----:B------:R-:W-:Y:S02]  /*1481c0*/  SHF.R.U32.HI R5, RZ, 0x8, R5 ;  /* 0x00000008ff057819 */ /* 0x000fe40000011605 */
[----:B------:R-:W-:-:S02]  /*1481d0*/  SHF.R.S32.HI R20, RZ, 0x1f, R27 ;  /* 0x0000001fff147819 */ /* 0x000fc4000001141b */
[----:B------:R-:W-:Y:S02]  /*1481e0*/  IADD3 R24, P1, PT, R27, R6, RZ ;  /* 0x000000061b187210 */ /* 0x000fe40007f3e0ff */
[----:B------:R-:W-:Y:S02]  /*1481f0*/  SHF.R.U32.HI R3, RZ, 0x8, R3 ;  /* 0x00000008ff037819 */ /* 0x000fe40000011603 */
[----:B------:R-:W-:Y:S02]  /*148200*/  LOP3.LUT R4, R4, 0xffff, RZ, 0xc0, !PT ;  /* 0x0000ffff04047812 */ /* 0x000fe400078ec0ff */
[----:B------:R-:W-:Y:S01]  /*148210*/  LOP3.LUT R5, R5, 0xffff, RZ, 0xc0, !PT ;  /* 0x0000ffff05057812 */ /* 0x000fe200078ec0ff */
[----:B------:R-:W-:Y:S01]  /*148220*/  IMAD.X R25, R20, 0x1, R9, P1 ;  /* 0x0000000114197824 */ /* 0x000fe200008e0609 */
[----:B------:R-:W-:Y:S02]  /*148230*/  PRMT R8, R8, 0x5410, R19 ;  /* 0x0000541008087816 */ /* 0x000fe40000000013 */
[----:B------:R-:W-:-:S02]  /*148240*/  LOP3.LUT R3, R3, 0xffff, RZ, 0xc0, !PT ;  /* 0x0000ffff03037812 */ /* 0x000fc400078ec0ff */
[----:B------:R-:W-:Y:S01]  /*148250*/  PRMT R4, R4, 0x3340, R5 ;  /* 0x0000334004047816 */ /* 0x000fe20000000005 */
[----:B------:R-:W-:Y:S01]  /*148260*/  STL [R1+0x1ee4], R8 ;  /* 0x001ee40801007387 */ /* 0x000fe20000100800 */
[----:B------:R-:W-:-:S03]  /*148270*/  PRMT R3, R3, 0x3340, R0 ;  /* 0x0000334003037816 */ /* 0x000fc60000000000 */
[----:B------:R1:W-:Y:S04]  /*148280*/  STL.64 [R1+0xe58], R24 ;  /* 0x000e581801007387 */ /* 0x0003e80000100a00 */
[----:B-1----:R-:W2:Y:S04]  /*148290*/  LDL.LU R24, [R1+0x6f0] ;  /* 0x0006f00001187983 */ /* 0x002ea80000300800 */
[----:B------:R1:W-:Y:S04]  /*1482a0*/  STL [R1+0x1d64], R4 ;  /* 0x001d640401007387 */ /* 0x0003e80000100800 */
[----:B------:R0:W-:Y:S01]  /*1482b0*/  STL [R1+0x65c], R3 ;  /* 0x00065c0301007387 */ /* 0x0001e20000100800 */
[----:B-1----:R-:W-:-:S03]  /*1482c0*/  LOP3.LUT R4, R26, 0xffff, RZ, 0xc0, !PT ;  /* 0x0000ffff1a047812 */ /* 0x002fc600078ec0ff */
[----:B------:R-:W2:Y:S01]  /*1482d0*/  LDL.LU R26, [R1+0x5abc] ;  /* 0x005abc00011a7983 */ /* 0x000ea20000300800 */
[----:B------:R-:W-:Y:S02]  /*1482e0*/  PRMT R5, R4, 0x3340, R0 ;  /* 0x0000334004057816 */ /* 0x000fe40000000000 */
[----:B---3--:R-:W-:Y:S02]  /*1482f0*/  LOP3.LUT R8, R17, 0xffff, RZ, 0xc0, !PT ;  /* 0x0000ffff11087812 */ /* 0x008fe400078ec0ff */
[----:B----4-:R-:W-:-:S04]  /*148300*/  LOP3.LUT R17, R29, 0xffff, RZ, 0xc0, !PT ;  /* 0x0000ffff1d117812 */ /* 0x010fc800078ec0ff */
[----:B0-----:R-:W-:-:S04]  /*148310*/  PRMT R3, R8, 0x3340, R17 ;  /* 0x0000334008037816 */ /* 0x001fc80000000011 */
[----:B------:R-:W-:Y:S02]  /*148320*/  PRMT R19, R3, 0x5410, R5 ;  /* 0x0000541003137816 */ /* 0x000fe40000000005 */
[----:B------:R-:W3:Y:S04]  /*148330*/  LDL.LU R5, [R1+0x460] ;  /* 0x0004600001057983 */ /* 0x000ee80000300800 */
[----:B------:R-:W4:Y:S04]  /*148340*/  LDL.LU R3, [R1+0x5c] ;  /* 0x00005c0001037983 */ /* 0x000f280000300800 */
[----:B------:R0:W-:Y:S04]  /*148350*/  STL [R1+0x1ee0], R19 ;  /* 0x001ee01301007387 */ /* 0x0001e80000100800 */
[----:B0-----:R-:W4:Y:S01]  /*148360*/  LDL.LU R19, [R1+0x254] ;  /* 0x0002540001137983 */ /* 0x001f220000300800 */
[----:B------:R-:W-:-:S02]  /*148370*/  IADD3 R28, P1, PT, R27, R10, RZ ;  /* 0x0000000a1b1c7210 */ /* 0x000fc40007f3e0ff */
[----:B------:R-:W-:Y:S02]  /*148380*/  SHF.R.U32.HI R21, RZ, 0x8, R21 ;  /* 0x00000008ff157819 */ /* 0x000fe40000011615 */
[----:B------:R-:W-:Y:S01]  /*148390*/  SHF.R.U32.HI R8, RZ, 0x8, R8 ;  /* 0x00000008ff087819 */ /* 0x000fe20000011608 */
[----:B------:R-:W-:Y:S01]  /*1483a0*/  IMAD.X R29, R20, 0x1, R11, P1 ;  /* 0x00000001141d7824 */ /* 0x000fe200008e060b */
[----:B------:R-:W-:Y:S02]  /*1483b0*/  SHF.R.U32.HI R17, RZ, 0x8, R17 ;  /* 0x00000008ff117819 */ /* 0x000fe40000011611 */
[----:B------:R-:W-:Y:S02]  /*1483c0*/  LOP3.LUT R21, R21, 0xffff, RZ, 0xc0, !PT ;  /* 0x0000ffff15157812 */ /* 0x000fe400078ec0ff */
[----:B------:R-:W-:Y:S01]  /*1483d0*/  LOP3.LUT R8, R8, 0xffff, RZ, 0xc0, !PT ;  /* 0x0000ffff08087812 */ /* 0x000fe200078ec0ff */
[----:B------:R0:W-:Y:S01]  /*1483e0*/  STL.64 [R1+0xe50], R28 ;  /* 0x000e501c01007387 */ /* 0x0001e20000100a00 */
[----:B------:R-:W-:-:S02]  /*1483f0*/  LOP3.LUT R17, R17, 0xffff, RZ, 0xc0, !PT ;  /* 0x0000ffff11117812 */ /* 0x000fc400078ec0ff */
[----:B------:R-:W-:Y:S02]  /*148400*/  PRMT R21, R21, 0x3340, R0 ;  /* 0x0000334015157816 */ /* 0x000fe40000000000 */
[----:B------:R-:W-:Y:S02]  /*148410*/  PRMT R8, R8, 0x3340, R17 ;  /* 0x0000334008087816 */ /* 0x000fe40000000011 */
[----:B0-----:R-:W-:Y:S01]  /*148420*/  IADD3 R28, P1, PT, R27, R14, RZ ;  /* 0x0000000e1b1c7210 */ /* 0x001fe20007f3e0ff */
[----:B------:R0:W-:Y:S04]  /*148430*/  STL [R1+0x664], R21 ;  /* 0x0006641501007387 */ /* 0x0001e80000100800 */
[----:B------:R-:W-:Y:S01]  /*148440*/  IMAD.X R29, R20, 0x1, R15, P1 ;  /* 0x00000001141d7824 */ /* 0x000fe200008e060f */
[----:B------:R-:W-:Y:S04]  /*148450*/  STL [R1+0x1d4c], R8 ;  /* 0x001d4c0801007387 */ /* 0x000fe80000100800 */
[----:B------:R-:W4:Y:S04]  /*148460*/  LDL.LU R17, [R1+0x464] ;  /* 0x0004640001117983 */ /* 0x000f280000300800 */
[----:B0-----:R-:W4:Y:S04]  /*148470*/  LDL.LU R21, [R1+0x60] ;  /* 0x0000600001157983 */ /* 0x001f280000300800 */
[----:B------:R0:W-:Y:S01]  /*148480*/  STL.64 [R1+0xe48], R28 ;  /* 0x000e481c01007387 */ /* 0x0001e20000100a00 */
[----:B------:R-:W-:-:S03]  /*148490*/  SHF.R.U32.HI R4, RZ, 0x8, R4 ;  /* 0x00000008ff047819 */ /* 0x000fc60000011604 */
[----:B0-----:R-:W4:Y:S01]  /*1484a0*/  LDL.LU R29, [R1+0x258] ;  /* 0x00025800011d7983 */ /* 0x001f220000300800 */
[----:B------:R-:W-:Y:S02]  /*1484b0*/  LOP3.LUT R4, R4, 0xffff, RZ, 0xc0, !PT ;  /* 0x0000ffff04047812 */ /* 0x000fe400078ec0ff */
[----:B--2---:R-:W-:Y:S02]  /*1484c0*/  LOP3.LUT R23, R24, 0xffff, RZ, 0xc0, !PT ;  /* 0x0000ffff18177812 */ /* 0x004fe400078ec0ff */
[----:B------:R-:W-:-:S05]  /*1484d0*/  PRMT R4, R4, 0x3340, R0 ;  /* 0x0000334004047816 */ /* 0x000fca0000000000 */
[----:B------:R0:W-:Y:S01]  /*1484e0*/  STL [R1+0x668], R4 ;  /* 0x0006680401007387 */ /* 0x0001e20000100800 */
[----:B------:R-:W-:-:S04]  /*1484f0*/  LOP3.LUT R8, R26, 0xffff, RZ, 0xc0, !PT ;  /* 0x0000ffff1a087812 */ /* 0x000fc800078ec0ff */
[--C-:B------:R-:W-:Y:S02]  /*148500*/  PRMT R24, R23, 0x3340, R8.reuse ;  /* 0x0000334017187816 */ /* 0x100fe40000000008 */
[----:B0-----:R-:W-:Y:S02]  /*148510*/  SHF.R.U32.HI R4, RZ, 0x8, R23 ;  /* 0x00000008ff047819 */ /* 0x001fe40000011617 */
[----:B------:R-:W-:Y:S02]  /*148520*/  SHF.R.U32.HI R8, RZ, 0x8, R8 ;  /* 0x00000008ff087819 */ /* 0x000fe40000011608 */
[----:B------:R-:W-:Y:S02]  /*148530*/  LOP3.LUT R4, R4, 0xffff, RZ, 0xc0, !PT ;  /* 0x0000ffff04047812 */ /* 0x000fe400078ec0ff */
[----:B------:R-:W-:-:S04]  /*148540*/  LOP3.LUT R8, R8, 0xffff, RZ, 0xc0, !PT ;  /* 0x0000ffff08087812 */ /* 0x000fc800078ec0ff */
[----:B------:R-:W-:Y:S01]  /*148550*/  PRMT R26, R4, 0x3340, R8 ;  /* 0x00003340041a7816 */ /* 0x000fe20000000008 */
[----:B------:R0:W-:Y:S04]  /*148560*/  STL [R1+0x5994], R24 ;  /* 0x0059941801007387 */ /* 0x0001e80000100800 */
[----:B------:R-:W-:Y:S01]  /*148570*/  STL [R1+0x576c], R26 ;  /* 0x00576c1a01007387 */ /* 0x000fe20000100800 */
[----:B---3--:R-:W-:Y:S02]  /*148580*/  LOP3.LUT R4, R5, 0xffff, RZ, 0xc0, !PT ;  /* 0x0000ffff05047812 */ /* 0x008fe400078ec0ff */
[----:B----4-:R-:W-:Y:S02]  /*148590*/  LOP3.LUT R8, R3, 0xffff, RZ, 0xc0, !PT ;  /* 0x0000ffff03087812 */ /* 0x010fe400078ec0ff */
[----:B------:R-:W2:Y:S01]  /*1485a0*/  LDL.LU R3, [R1+0x34c] ;  /* 0x00034c0001037983 */ /* 0x000ea20000300800 */
[----:B------:R-:W-:-:S03]  /*1485b0*/  LOP3.LUT R5, R19, 0xffff, RZ, 0xc0, !PT ;  /* 0x0000ffff13057812 */ /* 0x000fc600078ec0ff */
[----:B------:R-:W3:Y:S01]  /*1485c0*/  LDL.LU R19, [R1+0x1bc] ;  /* 0x0001bc0001137983 */ /* 0x000ee20000300800 */
[----:B0-----:R-:W-:Y:S02]  /*1485d0*/  PRMT R24, R8, 0x3340, R0 ;  /* 0x0000334008187816 */ /* 0x001fe40000000000 */
[--C-:B------:R-:W-:Y:S02]  /*1485e0*/  PRMT R23, R4, 0x3340, R5.reuse ;  /* 0x0000334004177816 */ /* 0x100fe40000000005 */
[----:B------:R-:W-:Y:S02]  /*1485f0*/  SHF.R.U32.HI R4, RZ, 0x8, R4 ;  /* 0x00000008ff047819 */ /* 0x000fe40000011604 */
[----:B------:R-:W-:Y:S02]  /*148600*/  SHF.R.U32.HI R5, RZ, 0x8, R5 ;  /* 0x00000008ff057819 */ /* 0x000fe40000011605 */
[----:B------:R-:W-:Y:S02]  /*148610*/  PRMT R23, R23, 0x5410, R24 ;  /* 0x0000541017177816 */ /* 0x000fe40000000018 */
[----:B------:R-:W-:-:S02]  /*148620*/  IADD3 R24, P1, PT, R27, R12, RZ ;  /* 0x0000000c1b187210 */ /* 0x000fc40007f3e0ff */
[----:B------:R-:W-:Y:S02]  /*148630*/  LOP3.LUT R4, R4, 0xffff, RZ, 0xc0, !PT ;  /* 0x0000ffff04047812 */ /* 0x000fe400078ec0ff */
[----:B------:R-:W-:Y:S01]  /*148640*/  LOP3.LUT R5, R5, 0xffff, RZ, 0xc0, !PT ;  /* 0x0000ffff05057812 */ /* 0x000fe200078ec0ff */
[----:B------:R-:W-:-:S03]  /*148650*/  IMAD.X R25, R20, 0x1, R13, P1 ;  /* 0x0000000114197824 */ /* 0x000fc600008e060d */
[----:B------:R-:W-:Y:S01]  /*148660*/  PRMT R5, R4, 0x3340, R5 ;  /* 0x0000334004057816 */ /* 0x000fe20000000005 */
[----:B------:R-:W-:Y:S04]  /*148670*/  STL [R1+0x1edc], R23 ;  /* 0x001edc1701007387 */ /* 0x000fe80000100800 */
[----:B------:R0:W-:Y:S04]  /*148680*/  STL.64 [R1+0xe40], R24 ;  /* 0x000e401801007387 */ /* 0x0001e80000100a00 */
[----:B------:R1:W-:Y:S01]  /*148690*/  STL [R1+0x1d24], R5 ;  /* 0x001d240501007387 */ /* 0x0003e20000100800 */
[----:B------:R-:W-:-:S02]  /*1486a0*/  LOP3.LUT R4, R17, 0xffff, RZ, 0xc0, !PT ;  /* 0x0000ffff11047812 */ /* 0x000fc400078ec0ff */
[----:B0-----:R-:W-:-:S04]  /*1486b0*/  LOP3.LUT R24, R21, 0xffff, RZ, 0xc0, !PT ;  /* 0x0000ffff15187812 */ /* 0x001fc800078ec0ff */
[----:B------:R-:W-:Y:S02]  /*1486c0*/  PRMT R20, R24, 0x3340, R0 ;  /* 0x0000334018147816 */ /* 0x000fe40000000000 */
[----:B-1----:R-:W-:-:S04]  /*1486d0*/  LOP3.LUT R5, R29, 0xffff, RZ, 0xc0, !PT ;  /* 0x0000ffff1d057812 */ /* 0x002fc800078ec0ff */
[----:B------:R-:W-:-:S04]  /*1486e0*/  PRMT R17, R4, 0x3340, R5 ;  /* 0x0000334004117816 */ /* 0x000fc80000000005 */
[----:B------:R-:W-:-:S05]  /*1486f0*/  PRMT R17, R17, 0x5410, R20 ;  /* 0x0000541011117816 */ /* 0x000fca0000000014 */
[----:B------:R0:W-:Y:S01]  /*148700*/  STL [R1+0x1ed8], R17 ;  /* 0x001ed81101007387 */ /* 0x0001e20000100800 */
[----:B------:R-:W-:Y:S02]  /*148710*/  SHF.R.U32.HI R8, RZ, 0x8, R8 ;  /* 0x00000008ff087819 */ /* 0x000fe40000011608 */
[----:B------:R-:W-:Y:S01]  /*148720*/  SHF.R.U32.HI R4, RZ, 0x8, R4 ;  /* 0x00000008ff047819 */ /* 0x000fe20000011604 */
[----:B0-----:R-:W4:Y:S04]  /*148730*/  LDL.LU R17, [R1+0x5440] ;  /* 0x0054400001117983 */ /* 0x001f280000300800 */
[----:B------:R-:W4:Y:S04]  /*148740*/  LDL.LU R21, [R1+0x138] ;  /* 0x0001380001157983 */ /* 0x000f280000300800 */
[----:B------:R-:W4:Y:S01]  /*148750*/  LDL.LU R29, [R1+0x310] ;  /* 0x00031000011d7983 */ /* 0x000f220000300800 */
[----:B------:R-:W-:-:S02]  /*148760*/  SHF.R.U32.HI R5, RZ, 0x8, R5 ;  /* 0x00000008ff057819 */ /* 0x000fc40000011605 */
[----:B------:R-:W-:Y:S02]  /*148770*/  LOP3.LUT R8, R8, 0xffff, RZ, 0xc0, !PT ;  /* 0x0000ffff08087812 */ /* 0x000fe400078ec0ff */
[----:B------:R-:W-:Y:S02]  /*148780*/  LOP3.LUT R4, R4, 0xffff, RZ, 0xc0, !PT ;  /* 0x0000ffff04047812 */ /* 0x000fe400078ec0ff */
[----:B------:R-:W-:Y:S02]  /*148790*/  LOP3.LUT R5, R5, 0xffff, RZ, 0xc0, !PT ;  /* 0x0000ffff05057812 */ /* 0x000fe400078ec0ff */
[----:B------:R-:W-:Y:S02]  /*1487a0*/  PRMT R20, R8, 0x3340, R0 ;  /* 0x0000334008147816 */ /* 0x000fe40000000000 */
[----:B------:R-:W-:Y:S02]  /*1487b0*/  PRMT R4, R4, 0x3340, R5 ;  /* 0x0000334004047816 */ /* 0x000fe40000000005 */
[----:B------:R-:W-:Y:S01]  /*1487c0*/  LOP3.LUT R8, R22, 0xffff, RZ, 0xc0, !PT ;  /* 0x0000ffff16087812 */ /* 0x000fe200078ec0ff */
[----:B------:R3:W-:Y:S04]  /*1487d0*/  STL [R1+0x670], R20 ;  /* 0x0006701401007387 */ /* 0x0007e80000100800 */
[----:B------:R-:W4:Y:S04]  /*1487e0*/  LDL.LU R22, [R1+0x5ab8] ;  /* 0x005ab80001167983 */ /* 0x000f280000300800 */
[----:B------:R0:W-:Y:S04]  /*1487f0*/  STL [R1+0x1d14], R4 ;  /* 0x001d140401007387 */ /* 0x0001e80000100800 */
[----:B------:R-:W4:Y:S01]  /*148800*/  LDL.LU R23, [R1+0x350] ;  /* 0x0003500001177983 */ /* 0x000f220000300800 */
[----:B---3--:R-:W-:-:S03]  /*148810*/  LOP3.LUT R20, R19, 0xffff, RZ, 0xc0, !PT ;  /* 0x0000ffff13147812 */ /* 0x008fc600078ec0ff */
[----:B------:R-:W3:Y:S01]  /*148820*/  LDL.LU R19, [R1+0x1c8] ;  /* 0x0001c80001137983 */ /* 0x000ee20000300800 */
[----:B--2---:R-:W-:Y:S02]  /*148830*/  LOP3.LUT R3, R3, 0xffff, RZ, 0xc0, !PT ;  /* 0x0000ffff03037812 */ /* 0x004fe400078ec0ff */
[----:B------:R-:W-:Y:S02]  /*148840*/  PRMT R5, R8, 0x3340, R0 ;  /* 0x0000334008057816 */ /* 0x000fe40000000000 */
[----:B0-----:R-:W-:Y:S01]  /*148850*/  PRMT R4, R3, 0x3340, R20 ;  /* 0x0000334003047816 */ /* 0x001fe20000000014 */
[----:B------:R-:W-:Y:S01]  /*148860*/  VIADD R27, R27, UR6 ;  /* 0x000000061b1b7c36 */ /* 0x000fe20008000000 */
[----:B------:R-:W-:Y:S01]  /*148870*/  SHF.R.U32.HI R3, RZ, 0x8, R3 ;  /* 0x00000008ff037819 */ /* 0x000fe20000011603 */
[----:B------:R-:W0:Y:S01]  /*148880*/  LDCU UR6, c[0x0][0x3b8] ;  /* 0x00007700ff0677ac */ /* 0x000e220008000800 */
[----:B------:R-:W-:Y:S02]  /*148890*/  PRMT R4, R4, 0x5410, R5 ;  /* 0x0000541004047816 */ /* 0x000fe40000000005 */
[----:B------:R-:W-:-:S03]  /*1488a0*/  SHF.R.S32.HI R26, RZ, 0x1f, R27 ;  /* 0x0000001fff1a7819 */ /* 0x000fc6000001141b */
[----:B------:R1:W-:Y:S02]  /*1488b0*/  STL [R1+0x1ed4], R4 ;  /* 0x001ed40401007387 */ /* 0x0003e40000100800 */
[----:B-1----:R-:W-:Y:S02]  /*1488c0*/  IADD3 R4, P1, PT, R27, R6, RZ ;  /* 0x000000061b047210 */ /* 0x002fe40007f3e0ff */
[----:B------:R1:W-:Y:S03]  /*1488d0*/  STL.64 [R1+0x5aa8], R6 ;  /* 0x005aa80601007387 */ /* 0x0003e60000100a00 */
[----:B------:R-:W-:Y:S01]  /*1488e0*/  IMAD.X R5, R26, 0x1, R9, P1 ;  /* 0x000000011a057824 */ /* 0x000fe200008e0609 */
[----:B------:R-:W-:-:S04]  /*1488f0*/  LOP3.LUT R3, R3, 0xffff, RZ, 0xc0, !PT ;  /* 0x0000ffff03037812 */ /* 0x000fc800078ec0ff */
[----:B------:R2:W-:Y:S01]  /*148900*/  STL.64 [R1+0xe38], R4 ;  /* 0x000e380401007387 */ /* 0x0005e20000100a00 */
[----:B-1----:R-:W-:Y:S02]  /*148910*/  SHF.R.U32.HI R7, RZ, 0x8, R24 ;  /* 0x00000008ff077819 */ /* 0x002fe40000011618 */
[----:B------:R-:W-:Y:S02]  /*148920*/  SHF.R.U32.HI R6, RZ, 0x8, R20 ;  /* 0x00000008ff067819 */ /* 0x000fe40000011614 */
[----:B------:R-:W-:Y:S02]  /*148930*/  LOP3.LUT R7, R7, 0xffff, RZ, 0xc0, !PT ;  /* 0x0000ffff07077812 */ /* 0x000fe400078ec0ff */
[----:B------:R-:W-:Y:S01]  /*148940*/  LOP3.LUT R6, R6, 0xffff, RZ, 0xc0, !PT ;  /* 0x0000ffff06067812 */ /* 0x000fe200078ec0ff */
[----:B--2---:R-:W2:Y:S01]  /*148950*/  LDL.LU.64 R4, [R1+0x5ab0] ;  /* 0x005ab00001047983 */ /* 0x004ea20000300a00 */
[----:B------:R-:W-:Y:S02]  /*148960*/  PRMT R20, R7, 0x3340, R0 ;  /* 0x0000334007147816 */ /* 0x000fe40000000000 */
[----:B------:R-:W-:-:S03]  /*148970*/  PRMT R7, R3, 0x3340, R6 ;  /* 0x0000334003077816 */ /* 0x000fc60000000006 */
[----:B------:R-:W-:Y:S04]  /*148980*/  STL [R1+0x618], R20 ;  /* 0x0006181401007387 */ /* 0x000fe80000100800 */
[----:B------:R1:W-:Y:S01]  /*148990*/  STL [R1+0x1d08], R7 ;  /* 0x001d080701007387 */ /* 0x0003e20000100800 */
[----:B------:R-:W-:-:S04]  /*1489a0*/  SHF.R.U32.HI R8, RZ, 0x8, R8 ;  /* 0x00000008ff087819 */ /* 0x000fc80000011608 */
[----:B------:R-:W-:Y:S02]  /*1489b0*/  LOP3.LUT R8, R8, 0xffff, RZ, 0xc0, !PT ;  /* 0x0000ffff08087812 */ /* 0x000fe400078ec0ff */
[----:B----4-:R-:W-:Y:S02]  /*1489c0*/  LOP3.LUT R6, R17, 0xffff, RZ, 0xc0, !PT ;  /* 0x0000ffff11067812 */ /* 0x010fe400078ec0ff */
[----:B------:R-:W4:Y:S01]  /*1489d0*/  LDL.LU R17, [R1+0x5444] ;  /* 0x0054440001117983 */ /* 0x000f220000300800 */
[----:B------:R-:W-:-:S03]  /*1489e0*/  LOP3.LUT R3, R21, 0xffff, RZ, 0xc0, !PT ;  /* 0x0000ffff15037812 */ /* 0x000fc600078ec0ff */
[----:B------:R-:W4:Y:S01]  /*1489f0*/  LDL.LU R21, [R1+0x13c] ;  /* 0x00013c0001157983 */ /* 0x000f220000300800 */
[----:B-1----:R-:W-:Y:S02]  /*148a00*/  LOP3.LUT R7, R29, 0xffff, RZ, 0xc0, !PT ;  /* 0x0000ffff1d077812 */ /* 0x002fe400078ec0ff */
[----:B------:R-:W-:Y:S01]  /*148a10*/  PRMT R24, R3, 0x3340, R0 ;  /* 0x0000334003187816 */ /* 0x000fe20000000000 */
[----:B------:R-:W4:Y:S01]  /*148a20*/  LDL.LU R29, [R1+0x314] ;  /* 0x00031400011d7983 */ /* 0x000f220000300800 */
[--C-:B------:R-:W-:Y:S02]  /*148a30*/  PRMT R20, R6, 0x3340, R7.reuse ;  /* 0x0000334006147816 */ /* 0x100fe40000000007 */
[----:B------:R-:W-:Y:S02]  /*148a40*/  SHF.R.U32.HI R6, RZ, 0x8, R6 ;  /* 0x00000008ff067819 */ /* 0x000fe40000011606 */
[----:B------:R-:W-:Y:S02]  /*148a50*/  PRMT R20, R20, 0x5410, R24 ;  /* 0x0000541014147816 */ /* 0x000fe40000000018 */
[----:B------:R-:W-:-:S02]  /*148a60*/  SHF.R.U32.HI R7, RZ, 0x8, R7 ;  /* 0x00000008ff077819 */ /* 0x000fc40000011607 */
[----:B------:R-:W-:Y:S02]  /*148a70*/  IADD3 R24, P1, PT, R27, R10, RZ ;  /* 0x0000000a1b187210 */ /* 0x000fe40007f3e0ff */
[----:B------:R-:W-:Y:S02]  /*148a80*/  LOP3.LUT R6, R6, 0xffff, RZ, 0xc0, !PT ;  /* 0x0000ffff06067812 */ /* 0x000fe400078ec0ff */
[----:B------:R-:W-:Y:S01]  /*148a90*/  LOP3.LUT R7, R7, 0xffff, RZ, 0xc0, !PT ;  /* 0x0000ffff07077812 */ /* 0x000fe200078ec0ff */
[----:B------:R-:W-:Y:S01]  /*148aa0*/  IMAD.X R25, R26, 0x1, R11, P1 ;  /* 0x000000011a197824 */ /* 0x000fe200008e060b */
[----:B------:R1:W-:Y:S04]  /*148ab0*/  STL [R1+0x1ed0], R20 ;  /* 0x001ed01401007387 */ /* 0x0003e80000100800 */
[----:B------:R-:W-:Y:S01]  /*148ac0*/  STL.64 [R1+0xe30], R24 ;  /* 0x000e301801007387 */ /* 0x000fe20000100a00 */
[----:B-1----:R-:W-:-:S02]  /*148ad0*/  PRMT R20, R8, 0x3340, R0 ;  /* 0x0000334008147816 */ /* 0x002fc40000000000 */
[----:B------:R-:W-:Y:S02]  /*148ae0*/  PRMT R8, R6, 0x3340, R7 ;  /* 0x0000334006087816 */ /* 0x000fe40000000007 */
[----:B------:R-:W-:Y:S01]  /*148af0*/  LOP3.LUT R6, R23, 0xffff, RZ, 0xc0, !PT ;  /* 0x0000ffff17067812 */ /* 0x000fe200078ec0ff */
[----:B------:R-:W-:Y:S04]  /*148b00*/  STL [R1+0x60c], R20 ;  /* 0x00060c1401007387 */ /* 0x000fe80000100800 */
[----:B------:R1:W-:Y:S01]  /*148b10*/  STL [R1+0x1cf4], R8 ;  /* 0x001cf40801007387 */ /* 0x0003e20000100800 */
[----:B---3--:R-:W-:-:S03]  /*148b20*/  LOP3.LUT R7, R19, 0xffff, RZ, 0xc0, !PT ;  /* 0x0000ffff13077812 */ /* 0x008fc600078ec0ff */
[----:B------:R-:W3:Y:S04]  /*148b30*/  LDL.LU R19, [R1+0x700] ;  /* 0x0007000001137983 */ /* 0x000ee80000300800 */
[----:B------:R0:W-:Y:S04]  /*148b40*/  STL [R1+0x90], R6 ;  /* 0x0000900601007387 */ /* 0x0001e80000100800 */
[----:B------:R0:W-:Y:S04]  /*148b50*/  STL [R1+0x60], R7 ;  /* 0x0000600701007387 */ /* 0x0001e80000100800 */
[----:B-1----:R-:W3:Y:S04]  /*148b60*/  LDL.LU R8, [R1+0xc8] ;  /* 0x0000c80001087983 */ /* 0x002ee80000300800 */
[----:B------:R-:W3:Y:S01]  /*148b70*/  LDL.LU R28, [R1+0x2c4] ;  /* 0x0002c400011c7983 */ /* 0x000ee20000300800 */
[----:B0-----:R-:W-:-:S02]  /*148b80*/  SHF.R.U32.HI R6, RZ, 0x8, R6 ;  /* 0x00000008ff067819 */ /* 0x001fc40000011606 */
[----:B------:R-:W-:Y:S02]  /*148b90*/  SHF.R.U32.HI R7, RZ, 0x8, R7 ;  /* 0x00000008ff077819 */ /* 0x000fe40000011607 */
[----:B------:R-:W-:Y:S02]  /*148ba0*/  LOP3.LUT R6, R6, 0xffff, RZ, 0xc0, !PT ;  /* 0x0000ffff06067812 */ /* 0x000fe400078ec0ff */
[----:B------:R-:W-:Y:S02]  /*148bb0*/  LOP3.LUT R7, R7, 0xffff, RZ, 0xc0, !PT ;  /* 0x0000ffff07077812 */ /* 0x000fe400078ec0ff */
[----:B------:R-:W-:Y:S02]  /*148bc0*/  SHF.R.U32.HI R3, RZ, 0x8, R3 ;  /* 0x00000008ff037819 */ /* 0x000fe40000011603 */
[----:B------:R-:W-:Y:S02]  /*148bd0*/  PRMT R6, R6, 0x3340, R7 ;  /* 0x0000334006067816 */ /* 0x000fe40000000007 */
[----:B------:R-:W-:-:S03]  /*148be0*/  LOP3.LUT R3, R3, 0xffff, RZ, 0xc0, !PT ;  /* 0x0000ffff03037812 */ /* 0x000fc600078ec0ff */
[----:B------:R0:W-:Y:S01]  /*148bf0*/  STL [R1+0x1cf0], R6 ;  /* 0x001cf00601007387 */ /* 0x0001e20000100800 */
[----:B--2---:R-:W-:-:S04]  /*148c00*/  LOP3.LUT R24, R5, 0xffff, RZ, 0xc0, !PT ;  /* 0x0000ffff05187812 */ /* 0x004fc800078ec0ff */
[----:B------:R-:W-:-:S04]  /*148c10*/  SHF.R.U32.HI R5, RZ, 0x8, R24 ;  /* 0x00000008ff057819 */ /* 0x000fc80000011618 */
[----:B------:R-:W-:Y:S02]  /*148c20*/  LOP3.LUT R5, R5, 0xffff, RZ, 0xc0, !PT ;  /* 0x0000ffff05057812 */ /* 0x000fe400078ec0ff */
[--C-:B0-----:R-:W-:Y:S02]  /*148c30*/  PRMT R6, R3, 0x3340, R0.reuse ;  /* 0x0000334003067816 */ /* 0x101fe40000000000 */
[----:B------:R-:W-:-:S05]  /*148c40*/  PRMT R7, R5, 0x3340, R0 ;  /* 0x0000334005077816 */ /* 0x000fca0000000000 */
[----:B------:R-:W-:Y:S04]  /*148c50*/  STL [R1+0x604], R7 ;  /* 0x0006040701007387 */ /* 0x000fe80000100800 */
[----:B------:R0:W-:Y:S01]  /*148c60*/  STL [R1+0x600], R6 ;  /* 0x0006000601007387 */ /* 0x0001e20000100800 */
[----:B------:R-:W-:Y:S02]  /*148c70*/  IADD3 R20, P1, PT, R27, R14, RZ ;  /* 0x0000000e1b147210 */ /* 0x000fe40007f3e0ff */
[----:B----4-:R-:W-:Y:S02]  /*148c80*/  LOP3.LUT R5, R17, 0xffff, RZ, 0xc0, !PT ;  /* 0x0000ffff11057812 */ /* 0x010fe400078ec0ff */
[----:B------:R-:W-:Y:S02]  /*148c90*/  LOP3.LUT R3, R21, 0xffff, RZ, 0xc0, !PT ;  /* 0x0000ffff15037812 */ /* 0x000fe400078ec0ff */
[----:B0-----:R-:W-:-:S02]  /*148ca0*/  LOP3.LUT R6, R29, 0xffff, RZ, 0xc0, !PT ;  /* 0x0000ffff1d067812 */ /* 0x001fc400078ec0ff */
[----:B------:R-:W-:Y:S02]  /*148cb0*/  PRMT R17, R3, 0x3340, R0 ;  /* 0x0000334003117816 */ /* 0x000fe40000000000 */
[--C-:B------:R-:W-:Y:S01]  /*148cc0*/  PRMT R7, R5, 0x3340, R6.reuse ;  /* 0x0000334005077816 */ /* 0x100fe20000000006 */
[----:B------:R-:W-:Y:S01]  /*148cd0*/  IMAD.X R21, R26, 0x1, R15, P1 ;  /* 0x000000011a157824 */ /* 0x000fe200008e060f */
[----:B------:R-:W-:Y:S02]  /*148ce0*/  SHF.R.U32.HI R5, RZ, 0x8, R5 ;  /* 0x00000008ff057819 */ /* 0x000fe40000011605 */
[----:B------:R-:W-:Y:S02]  /*148cf0*/  PRMT R7, R7, 0x5410, R17 ;  /* 0x0000541007077816 */ /* 0x000fe40000000011 */
[----:B------:R-:W-:Y:S02]  /*148d00*/  SHF.R.U32.HI R6, RZ, 0x8, R6 ;  /* 0x00000008ff067819 */ /* 0x000fe40000011606 */
[----:B------:R-:W-:Y:S01]  /*148d10*/  LOP3.LUT R5, R5, 0xffff, RZ, 0xc0, !PT ;  /* 0x0000ffff05057812 */ /* 0x000fe200078ec0ff */
[----:B------:R-:W-:Y:S01]  /*148d20*/  STL [R1+0x1ec8], R7 ;  /* 0x001ec80701007387 */ /* 0x000fe20000100800 */
[----:B------:R-:W-:-:S03]  /*148d30*/  LOP3.LUT R6, R6, 0xffff, RZ, 0xc0, !PT ;  /* 0x0000ffff06067812 */ /* 0x000fc600078ec0ff */
[----:B------:R-:W2:Y:S01]  /*148d40*/  LDL.LU R17, [R1+0x704] ;  /* 0x0007040001117983 */ /* 0x000ea20000300800 */
[----:B------:R-:W-:-:S03]  /*148d50*/  PRMT R6, R5, 0x3340, R6 ;  /* 0x0000334005067816 */ /* 0x000fc60000000006 */
[----:B------:R-:W4:Y:S04]  /*148d60*/  LDL.LU R29, [R1+0xcc] ;  /* 0x0000cc00011d7983 */ /* 0x000f280000300800 */
[----:B------:R0:W-:Y:S04]  /*148d70*/  STL.64 [R1+0xe28], R20 ;  /* 0x000e281401007387 */ /* 0x0001e80000100a00 */
[----:B0-----:R-:W4:Y:S04]  /*148d80*/  LDL.LU R21, [R1+0x2c8] ;  /* 0x0002c80001157983 */ /* 0x001f280000300800 */
[----:B------:R-:W4:Y:S04]  /*148d90*/  LDL.LU R5, [R1+0x6c] ;  /* 0x00006c0001057983 */ /* 0x000f280000300800 */
[----:B------:R0:W-:Y:S04]  /*148da0*/  STL [R1+0x1cd8], R6 ;  /* 0x001cd80601007387 */ /* 0x0001e80000100800 */
[----:B------:R-:W4:Y:S01]  /*148db0*/  LDL.LU R20, [R1+0x468] ;  /* 0x0004680001147983 */ /* 0x000f220000300800 */
[----:B---3--:R-:W-:-:S03]  /*148dc0*/  LOP3.LUT R23, R19, 0xffff, RZ, 0xc0, !PT ;  /* 0x0000ffff13177812 */ /* 0x008fc600078ec0ff */
[----:B------:R-:W3:Y:S01]  /*148dd0*/  LDL.LU R19, [R1+0x26c] ;  /* 0x00026c0001137983 */ /* 0x000ee20000300800 */
[----:B------:R-:W-:Y:S02]  /*148de0*/  LOP3.LUT R8, R8, 0xffff, RZ, 0xc0, !PT ;  /* 0x0000ffff08087812 */ /* 0x000fe400078ec0ff */
[----:B------:R-:W-:Y:S02]  /*148df0*/  LOP3.LUT R25, R28, 0xffff, RZ, 0xc0, !PT ;  /* 0x0000ffff1c197812 */ /* 0x000fe400078ec0ff */
[----:B------:R-:W-:Y:S02]  /*148e00*/  PRMT R7, R8, 0x3340, R0 ;  /* 0x0000334008077816 */ /* 0x000fe40000000000 */
[----:B0-----:R-:W-:-:S04]  /*148e10*/  PRMT R6, R23, 0x3340, R25 ;  /* 0x0000334017067816 */ /* 0x001fc80000000019 */
[----:B------:R-:W-:Y:S02]  /*148e20*/  PRMT R28, R6, 0x5410, R7 ;  /* 0x00005410061c7816 */ /* 0x000fe40000000007 */
[----:B------:R-:W-:-:S05]  /*148e30*/  IADD3 R6, P1, PT, R27, R12, RZ ;  /* 0x0000000c1b067210 */ /* 0x000fca0007f3e0ff */
[----:B------:R-:W-:Y:S01]  /*148e40*/  IMAD.X R7, R26, 0x1, R13, P1 ;  /* 0x000000011a077824 */ /* 0x000fe200008e060d */
[----:B------:R-:W-:Y:S04]  /*148e50*/  STL [R1+0x1ec4], R28 ;  /* 0x001ec41c01007387 */ /* 0x000fe80000100800 */
[----:B------:R0:W-:Y:S04]  /*148e60*/  STL.64 [R1+0xe20], R6 ;  /* 0x000e200601007387 */ /* 0x0001e80000100a00 */
[----:B0-----:R-:W3:Y:S01]  /*148e70*/  LDL.LU.64 R6, [R1+0x5aa8] ;  /* 0x005aa80001067983 */ /* 0x001ee20000300a00 */
[----:B------:R-:W-:-:S02]  /*148e80*/  SHF.R.U32.HI R23, RZ, 0x8, R23 ;  /* 0x00000008ff177819 */ /* 0x000fc40000011617 */
[----:B------:R-:W-:Y:S02]  /*148e90*/  SHF.R.U32.HI R25, RZ, 0x8, R25 ;  /* 0x00000008ff197819 */ /* 0x000fe40000011619 */
[----:B------:R-:W-:Y:S02]  /*148ea0*/  SHF.R.U32.HI R8, RZ, 0x8, R8 ;  /* 0x00000008ff087819 */ /* 0x000fe40000011608 */
[----:B------:R-:W-:Y:S02]  /*148eb0*/  SHF.R.U32.HI R3, RZ, 0x8, R3 ;  /* 0x00000008ff037819 */ /* 0x000fe40000011603 */
[----:B------:R-:W-:Y:S02]  /*148ec0*/  LOP3.LUT R23, R23, 0xffff, RZ, 0xc0, !PT ;  /* 0x0000ffff17177812 */ /* 0x000fe400078ec0ff */
[----:B------:R-:W-:Y:S02]  /*148ed0*/  LOP3.LUT R25, R25, 0xffff, RZ, 0xc0, !PT ;  /* 0x0000ffff19197812 */ /* 0x000fe400078ec0ff */
[----:B------:R-:W-:-:S02]  /*148ee0*/  LOP3.LUT R8, R8, 0xffff, RZ, 0xc0, !PT ;  /* 0x0000ffff08087812 */ /* 0x000fc400078ec0ff */
[----:B------:R-:W-:Y:S02]  /*148ef0*/  LOP3.LUT R3, R3, 0xffff, RZ, 0xc0, !PT ;  /* 0x0000ffff03037812 */ /* 0x000fe400078ec0ff */
[----:B------:R-:W-:Y:S02]  /*148f00*/  PRMT R23, R23, 0x3340, R25 ;  /* 0x0000334017177816 */ /* 0x000fe40000000019 */
[--C-:B------:R-:W-:Y:S02]  /*148f10*/  PRMT R8, R8, 0x3340, R0.reuse ;  /* 0x0000334008087816 */ /* 0x100fe40000000000 */
[----:B------:R-:W-:Y:S01]  /*148f20*/  PRMT R3, R3, 0x3340, R0 ;  /* 0x0000334003037816 */ /* 0x000fe20000000000 */
[----:B------:R0:W-:Y:S04]  /*148f30*/  STL [R1+0x1cc8], R23 ;  /* 0x001cc81701007387 */ /* 0x0001e80000100800 */
[----:B------:R-:W-:Y:S04]  /*148f40*/  STL [R1+0x5cc], R8 ;  /* 0x0005cc0801007387 */ /* 0x000fe80000100800 */
[----:B------:R1:W-:Y:S04]  /*148f50*/  STL [R1+0x5c8], R3 ;  /* 0x0005c80301007387 */ /* 0x0003e80000100800 */
[----:B0-----:R-:W3:Y:S01]  /*148f60*/  LDL.LU R23, [R1+0x354] ;  /* 0x0003540001177983 */ /* 0x001ee20000300800 */
[----:B--2---:R-:W-:-:S02]  /*148f70*/  LOP3.LUT R17, R17, 0xffff, RZ, 0xc0, !PT ;  /* 0x0000ffff11117812 */ /* 0x004fc400078ec0ff */
[----:B----4-:R-:W-:-:S04]  /*148f80*/  LOP3.LUT R29, R29, 0xffff, RZ, 0xc0, !PT ;  /* 0x0000ffff1d1d7812 */ /* 0x010fc800078ec0ff */
[----:B------:R-:W-:Y:S02]  /*148f90*/  PRMT R25, R29, 0x3340, R0 ;  /* 0x000033401d197816 */ /* 0x000fe40000000000 */
[----:B-1----:R-:W-:Y:S02]  /*148fa0*/  LOP3.LUT R3, R21, 0xffff, RZ, 0xc0, !PT ;  /* 0x0000ffff15037812 */ /* 0x002fe400078ec0ff */
[----:B------:R-:W2:Y:S02]  /*148fb0*/  LDL.LU R21, [R1+0x1dc] ;  /* 0x0001dc0001157983 */ /* 0x000ea40000300800 */
[----:B------:R-:W-:-:S04]  /*148fc0*/  PRMT R8, R17, 0x3340, R3 ;  /* 0x0000334011087816 */ /* 0x000fc80000000003 */
[----:B------:R-:W-:Y:S01]  /*148fd0*/  PRMT R25, R8, 0x5410, R25 ;  /* 0x0000541008197816 */ /* 0x000fe20000000019 */
[----:B------:R-:W-:Y:S01]  /*148fe0*/  STL [R1+0x5934], R29 ;  /* 0x0059341d01007387 */ /* 0x000fe20000100800 */
[----:B------:R-:W-:Y:S02]  /*148ff0*/  LOP3.LUT R5, R5, 0xffff, RZ, 0xc0, !PT ;  /* 0x0000ffff05057812 */ /* 0x000fe400078ec0ff */
[----:B------:R-:W-:Y:S01]  /*149000*/  LOP3.LUT R8, R20, 0xffff, RZ, 0xc0, !PT ;  /* 0x0000ffff14087812 */ /* 0x000fe200078ec0ff */
[----:B------:R3:W-:Y:S01]  /*149010*/  STL [R1+0x1ef8], R25 ;  /* 0x001ef81901007387 */ /* 0x0007e20000100800 */
[----:B------:R-:W-:Y:S01]  /*149020*/  PRMT R20, R5, 0x3340, R0 ;  /* 0x0000334005147816 */ /* 0x000fe20000000000 */
[----:B------:R-:W-:Y:S01]  /*149030*/  VIADD R27, R27, UR6 ;  /* 0x000000061b1b7c36 */ /* 0x000fe20008000000 */
[----:B------:R-:W-:Y:S01]  /*149040*/  SHF.R.U32.HI R26, RZ, 0x8, R17 ;  /* 0x00000008ff1a7819 */ /* 0x000fe20000011611 */
[----:B------:R-:W0:Y:S01]  /*149050*/  LDCU UR6, c[0x0][0x3b8] ;  /* 0x00007700ff0677ac */ /* 0x000e220008000800 */
[----:B---3--:R-:W-:-:S04]  /*149060*/  LOP3.LUT R25, R19, 0xffff, RZ, 0xc0, !PT ;  /* 0x0000ffff13197812 */ /* 0x008fc800078ec0ff */
[----:B------:R-:W-:-:S04]  /*149070*/  PRMT R19, R8, 0x3340, R25 ;  /* 0x0000334008137816 */ /* 0x000fc80000000019 */
[----:B------:R-:W-:Y:S02]  /*149080*/  PRMT R19, R19, 0x5410, R20 ;  /* 0x0000541013137816 */ /* 0x000fe40000000014 */
[----:B------:R-:W-:-:S03]  /*149090*/  SHF.R.S32.HI R20, RZ, 0x1f, R27 ;  /* 0x0000001fff147819 */ /* 0x000fc6000001141b */
[----:B------:R-:W-:Y:S01]  /*1490a0*/  STL [R1+0x1ec0], R19 ;  /* 0x001ec01301007387 */ /* 0x000fe20000100800 */
[----:B------:R-:W-:-:S05]  /*1490b0*/  IADD3 R28, P1, PT, R27, R6, RZ ;  /* 0x000000061b1c7210 */ /* 0x000fca0007f3e0ff */
[----:B------:R-:W-:-:S05]  /*1490c0*/  IMAD.X R29, R20, 0x1, R9, P1 ;  /* 0x00000001141d7824 */ /* 0x000fca00008e0609 */
[----:B------:R1:W-:Y:S02]  /*1490d0*/  STL.64 [R1+0xe18], R28 ;  /* 0x000e181c01007387 */ /* 0x0003e40000100a00 */
[----:B-1----:R-:W-:Y:S02]  /*1490e0*/  SHF.R.U32.HI R28, RZ, 0x8, R3 ;  /* 0x00000008ff1c7819 */ /* 0x002fe40000011603 */
[----:B------:R-:W3:Y:S04]  /*1490f0*/  LDL.LU R3, [R1+0x46c] ;  /* 0x00046c0001037983 */ /* 0x000ee80000300800 */
[----:B------:R-:W4:Y:S04]  /*149100*/  LDL.LU R19, [R1+0x70] ;  /* 0x0000700001137983 */ /* 0x000f280000300800 */
[----:B------:R-:W4:Y:S01]  /*149110*/  LDL.LU R17, [R1+0x270] ;  /* 0x0002700001117983 */ /* 0x000f220000300800 */
[----:B------:R-:W-:-:S02]  /*149120*/  SHF.R.U32.HI R8, RZ, 0x8, R8 ;  /* 0x00000008ff087819 */ /* 0x000fc40000011608 */
[----:B------:R-:W-:Y:S02]  /*149130*/  SHF.R.U32.HI R25, RZ, 0x8, R25 ;  /* 0x00000008ff197819 */ /* 0x000fe40000011619 */
[----:B------:R-:W-:Y:S02]  /*149140*/  LOP3.LUT R26, R26, 0xffff, RZ, 0xc0, !PT ;  /* 0x0000ffff1a1a7812 */ /* 0x000fe400078ec0ff */
[----:B------:R-:W-:Y:S02]  /*149150*/  LOP3.LUT R28, R28, 0xffff, RZ, 0xc0, !PT ;  /* 0x0000ffff1c1c7812 */ /* 0x000fe400078ec0ff */
[----:B------:R-:W-:Y:S02]  /*149160*/  LOP3.LUT R8, R8, 0xffff, RZ, 0xc0, !PT ;  /* 0x0000ffff08087812 */ /* 0x000fe400078ec0ff */
[----:B------:R-:W-:Y:S02]  /*149170*/  LOP3.LUT R25, R25, 0xffff, RZ, 0xc0, !PT ;  /* 0x0000ffff19197812 */ /* 0x000fe400078ec0ff */
[----:B------:R-:W-:-:S02]  /*149180*/  PRMT R26, R26, 0x3340, R28 ;  /* 0x000033401a1a7816 */ /* 0x000fc4000000001c */
[----:B------:R-:W-:-:S03]  /*149190*/  PRMT R25, R8, 0x3340, R25 ;  /* 0x0000334008197816 */ /* 0x000fc60000000019 */
[----:B------:R-:W-:Y:S01]  /*1491a0*/  STL [R1+0x5770], R26 ;  /* 0x0057701a01007387 */ /* 0x000fe20000100800 */
[----:B------:R-:W-:Y:S02]  /*1491b0*/  LOP3.LUT R8, R23, 0xffff, RZ, 0xc0, !PT ;  /* 0x0000ffff17087812 */ /* 0x000fe400078ec0ff */
[----:B------:R-:W-:Y:S01]  /*1491c0*/  LOP3.LUT R2, R2, 0xffff, RZ, 0xc0, !PT ;  /* 0x0000ffff02027812 */ /* 0x000fe200078ec0ff */
[----:B------:R2:W-:Y:S01]  /*1491d0*/  STL [R1+0x1c98], R25 ;  /* 0x001c981901007387 */ /* 0x0005e20000100800 */
[----:B------:R-:W-:Y:S02]  /*1491e0*/  IADD3 R28, P1, PT, R27, R10, RZ ;  /* 0x0000000a1b1c7210 */ /* 0x000fe40007f3e0ff */
[----:B------:R-:W-:-:S03]  /*1491f0*/  PRMT R23, R2, 0x3340, R0 ;  /* 0x0000334002177816 */ /* 0x000fc60000000000 */
[----:B------:R-:W-:Y:S01]  /*149200*/  IMAD.X R29, R20, 0x1, R11, P1 ;  /* 0x00000001141d7824 */ /* 0x000fe200008e060b */
[----:B--2---:R-:W-:-:S04]  /*149210*/  LOP3.LUT R25, R21, 0xffff, RZ, 0xc0, !PT ;  /* 0x0000ffff15197812 */ /* 0x004fc800078ec0ff */
[----:B------:R-:W-:-:S04]  /*149220*/  PRMT R21, R8, 0x3340, R25 ;  /* 0x0000334008157816 */ /* 0x000fc80000000019 */
[----:B------:R-:W-:Y:S02]  /*149230*/  PRMT R21, R21, 0x5410, R23 ;  /* 0x0000541015157816 */ /* 0x000fe40000000017 */
[----:B------:R-:W-:-:S03]  /*149240*/  SHF.R.U32.HI R26, RZ, 0x8, R5 ;  /* 0x00000008ff1a7819 */ /* 0x000fc60000011605 */
[----:B------:R1:W-:Y:S04]  /*149250*/  STL [R1+0x1ebc], R21 ;  /* 0x001ebc1501007387 */ /* 0x0003e80000100800 */
[----:B------:R-:W2:Y:S04]  /*149260*/  LDL.LU R23, [R1+0x5448] ;  /* 0x0054480001177983 */ /* 0x000ea80000300800 */
[----:B-1----:R-:W2:Y:S04]  /*149270*/  LDL.LU R21, [R1+0x144] ;  /* 0x0001440001157983 */ /* 0x002ea80000300800 */
[----:B------:R1:W-:Y:S04]  /*149280*/  STL.64 [R1+0xe10], R28 ;  /* 0x000e101c01007387 */ /* 0x0003e80000100a00 */
[----:B------:R-:W2:Y:S01]  /*149290*/  LDL.LU R5, [R1+0x31c] ;  /* 0x00031c0001057983 */ /* 0x000ea20000300800 */
[----:B------:R-:W-:-:S02]  /*1492a0*/  SHF.R.U32.HI R8, RZ, 0x8, R8 ;  /* 0x00000008ff087819 */ /* 0x000fc40000011608 */
[----:B------:R-:W-:Y:S02]  /*1492b0*/  SHF.R.U32.HI R25, RZ, 0x8, R25 ;  /* 0x00000008ff197819 */ /* 0x000fe40000011619 */
[----:B------:R-:W-:Y:S02]  /*1492c0*/  LOP3.LUT R26, R26, 0xffff, RZ, 0xc0, !PT ;  /* 0x0000ffff1a1a7812 */ /* 0x000fe400078ec0ff */
[----:B------:R-:W-:Y:S02]  /*1492d0*/  LOP3.LUT R8, R8, 0xffff, RZ, 0xc0, !PT ;  /* 0x0000ffff08087812 */ /* 0x000fe400078ec0ff */
[----:B------:R-:W-:Y:S02]  /*1492e0*/  LOP3.LUT R25, R25, 0xffff, RZ, 0xc0, !PT ;  /* 0x0000ffff19197812 */ /* 0x000fe400078ec0ff */
[----:B-1----:R-:W-:Y:S02]  /*1492f0*/  PRMT R28, R26, 0x3340, R0 ;  /* 0x000033401a1c7816 */ /* 0x002fe40000000000 */
[----:B------:R-:W-:-:S03]  /*149300*/  PRMT R26, R8, 0x3340, R25 ;  /* 0x00003340081a7816 */ /* 0x000fc60000000019 */
[----:B------:R-:W-:Y:S04]  /*149310*/  STL [R1+0x5c4], R28 ;  /* 0x0005c41c01007387 */ /* 0x000fe80000100800 */
[----:B------:R1:W-:Y:S01]  /*149320*/  STL [R1+0x1c8c], R26 ;  /* 0x001c8c1a01007387 */ /* 0x0003e20000100800 */
[----:B---3--:R-:W-:Y:S02]  /*149330*/  LOP3.LUT R25, R3, 0xffff, RZ, 0xc0, !PT ;  /* 0x0000ffff03197812 */ /* 0x008fe400078ec0ff */
[----:B----4-:R-:W-:Y:S02]  /*149340*/  LOP3.LUT R8, R19, 0xffff, RZ, 0xc0, !PT ;  /* 0x0000ffff13087812 */ /* 0x010fe400078ec0ff */
[----:B-1----:R-:W-:Y:S02]  /*149350*/  LOP3.LUT R26, R17, 0xffff, RZ, 0xc0, !PT ;  /* 0x0000ffff111a7812 */ /* 0x002fe400078ec0ff */
[----:B------:R-:W-:-:S02]  /*149360*/  PRMT R17, R8, 0x3340, R0 ;  /* 0x0000334008117816 */ /* 0x000fc40000000000 */
[----:B------:R-:W-:-:S04]  /*149370*/  PRMT R3, R25, 0x3340, R26 ;  /* 0x0000334019037816 */ /* 0x000fc8000000001a */
[----:B------:R-:W-:Y:S02]  /*149380*/  PRMT R17, R3, 0x5410, R17 ;  /* 0x0000541003117816 */ /* 0x000fe40000000011 */
[----:B------:R-:W3:Y:S04]  /*149390*/  LDL.LU R3, [R1+0x148] ;  /* 0x0001480001037983 */ /* 0x000ee80000300800 */
[----:B------:R-:W4:Y:S04]  /*1493a0*/  LDL.LU R19, [R1+0x544c] ;  /* 0x00544c0001137983 */ /* 0x000f280000300800 */
[----:B------:R1:W-:Y:S04]  /*1493b0*/  STL [R1+0x1eb8], R17 ;  /* 0x001eb81101007387 */ /* 0x0003e80000100800 */
[----:B-1----:R-:W4:Y:S01]  /*1493c0*/  LDL.LU R17, [R1+0x320] ;  /* 0x0003200001117983 */ /* 0x002f220000300800 */
[----:B------:R-:W-:-:S02]  /*1493d0*/  IADD3 R28, P1, PT, R27, R14, RZ ;  /* 0x0000000e1b1c7210 */ /* 0x000fc40007f3e0ff */
[----:B------:R-:W-:-:S03]  /*1493e0*/  SHF.R.U32.HI R25, RZ, 0x8, R25 ;  /* 0x00000008ff197819 */ /* 0x000fc60000011619 */
[----:B------:R-:W-:Y:S01]  /*1493f0*/  IMAD.X R29, R20, 0x1, R15, P1 ;  /* 0x00000001141d7824 */ /* 0x000fe200008e060f */
[----:B------:R-:W-:Y:S02]  /*149400*/  SHF.R.U32.HI R26, RZ, 0x8, R26 ;  /* 0x00000008ff1a7819 */ /* 0x000fe4000001161a */
[----:B------:R-:W-:Y:S02]  /*149410*/  SHF.R.U32.HI R8, RZ, 0x8, R8 ;  /* 0x00000008ff087819 */ /* 0x000fe40000011608 */
[----:B------:R1:W-:Y:S01]  /*149420*/  STL.64 [R1+0xe00], R28 ;  /* 0x000e001c01007387 */ /* 0x0003e20000100a00 */
[----:B------:R-:W-:Y:S02]  /*149430*/  LOP3.LUT R25, R25, 0xffff, RZ, 0xc0, !PT ;  /* 0x0000ffff19197812 */ /* 0x000fe400078ec0ff */
[----:B------:R-:W-:Y:S02]  /*149440*/  LOP3.LUT R26, R26, 0xffff, RZ, 0xc0, !PT ;  /* 0x0000ffff1a1a7812 */ /* 0x000fe400078ec0ff */
[----:B------:R-:W-:-:S02]  /*149450*/  LOP3.LUT R8, R8, 0xffff, RZ, 0xc0, !PT ;  /* 0x0000ffff08087812 */ /* 0x000fc400078ec0ff */
[----:B------:R-:W-:Y:S02]  /*149460*/  PRMT R25, R25, 0x3340, R26 ;  /* 0x0000334019197816 */ /* 0x000fe4000000001a */
[----:B-1----:R-:W-:-:S03]  /*149470*/  IADD3 R28, P1, PT, R27, R12, RZ ;  /* 0x0000000c1b1c7210 */ /* 0x002fc60007f3e0ff */
[----:B------:R-:W-:Y:S02]  /*149480*/  STL [R1+0x1c80], R25 ;  /* 0x001c801901007387 */ /* 0x000fe40000100800 */
[----:B------:R-:W-:Y:S01]  /*149490*/  IMAD.X R29, R20, 0x1, R13, P1 ;  /* 0x00000001141d7824 */ /* 0x000fe200008e060d */
[----:B------:R-:W-:Y:S02]  /*1494a0*/  PRMT R20, R8, 0x3340, R0 ;  /* 0x0000334008147816 */ /* 0x000fe40000000000 */
[----:B--2---:R-:W-:Y:S02]  /*1494b0*/  LOP3.LUT R8, R23, 0xffff, RZ, 0xc0, !PT ;  /* 0x0000ffff17087812 */ /* 0x004fe400078ec0ff */
[----:B------:R-:W-:Y:S01]  /*1494c0*/  STL.64 [R1+0xe08], R28 ;  /* 0x000e081c01007387 */ /* 0x000fe20000100a00 */
[----:B------:R-:W-:-:S03]  /*1494d0*/  LOP3.LUT R21, R21, 0xffff, RZ, 0xc0, !PT ;  /* 0x0000ffff15157812 */ /* 0x000fc600078ec0ff */
[----:B------:R1:W-:Y:S01]  /*1494e0*/  STL [R1+0x59c], R20 ;  /* 0x00059c1401007387 */ /* 0x0003e20000100800 */
[----:B------:R-:W-:Y:S02]  /*1494f0*/  PRMT R23, R21, 0x3340, R0 ;  /* 0x0000334015177816 */ /* 0x000fe40000000000 */
[----:B-1----:R-:W-:-:S04]  /*149500*/  LOP3.LUT R20, R5, 0xffff, RZ, 0xc0, !PT ;  /* 0x0000ffff05147812 */ /* 0x002fc800078ec0ff */
[----:B------:R-:W-:-:S04]  /*149510*/  PRMT R5, R8, 0x3340, R20 ;  /* 0x0000334008057816 */ /* 0x000fc80000000014 */
[----:B------:R-:W-:Y:S02]  /*149520*/  PRMT R5, R5, 0x5410, R23 ;  /* 0x0000541005057816 */ /* 0x000fe40000000017 */
[----:B------:R-:W-:-:S03]  /*149530*/  SHF.R.U32.HI R23, RZ, 0x8, R2 ;  /* 0x00000008ff177819 */ /* 0x000fc60000011602 */
[----:B------:R1:W-:Y:S04]  /*149540*/  STL [R1+0x1eb4], R5 ;  /* 0x001eb40501007387 */ /* 0x0003e80000100800 */
[----:B------:R-:W2:Y:S01]  /*149550*/  LDL.LU R2, [R1+0x710] ;  /* 0x0007100001027983 */ /* 0x000ea20000300800 */
[----:B------:R-:W-:Y:S02]  /*149560*/  SHF.R.U32.HI R8, RZ, 0x8, R8 ;  /* 0x00000008ff087819 */ /* 0x000fe40000011608 */
[----:B------:R-:W-:Y:S01]  /*149570*/  SHF.R.U32.HI R20, RZ, 0x8, R20 ;  /* 0x00000008ff147819 */ /* 0x000fe20000011614 */
[----:B-1----:R-:W2:Y:S01]  /*149580*/  LDL.LU R5, [R1+0x2d4] ;  /* 0x0002d40001057983 */ /* 0x002ea20000300800 */
[----:B------:R-:W-:Y:S02]  /*149590*/  LOP3.LUT R23, R23, 0xffff, RZ, 0xc0, !PT ;  /* 0x0000ffff17177812 */ /* 0x000fe400078ec0ff */
[----:B------:R-:W-:-:S02]  /*1495a0*/  LOP3.LUT R8, R8, 0xffff, RZ, 0xc0, !PT ;  /* 0x0000ffff08087812 */ /* 0x000fc400078ec0ff */
[----:B------:R-:W-:Y:S02]  /*1495b0*/  LOP3.LUT R20, R20, 0xffff, RZ, 0xc0, !PT ;  /* 0x0000ffff14147812 */ /* 0x000fe400078ec0ff */
[----:B------:R-:W-:Y:S02]  /*1495c0*/  PRMT R25, R23, 0x3340, R0 ;  /* 0x0000334017197816 */ /* 0x000fe40000000000 */
[----:B------:R-:W-:-:S03]  /*1495d0*/  PRMT R20, R8, 0x3340, R20 ;  /* 0x0000334008147816 */ /* 0x000fc60000000014 */
[----:B------:R1:W-:Y:S04]  /*1495e0*/  STL [R1+0x588], R25 ;  /* 0x0005881901007387 */ /* 0x0003e80000100800 */
[----:B------:R0:W-:Y:S01]  /*1495f0*/  STL [R1+0x1c5c], R20 ;  /* 0x001c5c1401007387 */ /* 0x0001e20000100800 */
[----:B---3--:R-:W-:Y:S02]  /*149600*/  LOP3.LUT R23, R3, 0xffff, RZ, 0xc0, !PT ;  /* 0x0000ffff03177812 */ /* 0x008fe400078ec0ff */
[----:B----4-:R-:W-:Y:S02]  /*149610*/  LOP3.LUT R8, R19, 0xffff, RZ, 0xc0, !PT ;  /* 0x0000ffff13087812 */ /* 0x010fe400078ec0ff */
[----:B------:R-:W3:Y:S04]  /*149620*/  LDL.LU R19, [R1+0x714] ;  /* 0x0007140001137983 */ /* 0x000ee80000300800 */
[----:B------:R-:W4:Y:S01]  /*149630*/  LDL.LU R3, [R1+0xd8] ;  /* 0x0000d80001037983 */ /* 0x000f220000300800 */
[----:B-1----:R-:W-:-:S03]  /*149640*/  LOP3.LUT R25, R17, 0xffff, RZ, 0xc0, !PT ;  /* 0x0000ffff11197812 */ /* 0x002fc600078ec0ff */
[----:B------:R-:W4:Y:S01]  /*149650*/  LDL.LU R17, [R1+0x2d8] ;  /* 0x0002d80001117983 */ /* 0x000f220000300800 */
[----:B------:R-:W-:Y:S01]  /*149660*/  PRMT R26, R23, 0x3340, R0 ;  /* 0x00003340171a7816 */ /* 0x000fe20000000000 */
[----:B0-----:R-:W-:Y:S01]  /*149670*/  VIADD R27, R27, UR6 ;  /* 0x000000061b1b7c36 */ /* 0x001fe20008000000 */
[----:B------:R-:W-:Y:S01]  /*149680*/  PRMT R20, R8, 0x3340, R25 ;  /* 0x0000334008147816 */ /* 0x000fe20000000019 */
[----:B------:R-:W0:Y:S01]  /*149690*/  LDCU UR6, c[0x0][0x3b8] ;  /* 0x00007700ff0677ac */ /* 0x000e220008000800 */
[----:B------:R-:W-:Y:S02]  /*1496a0*/  SHF.R.U32.HI R8, RZ, 0x8, R8 ;  /* 0x00000008ff087819 */ /* 0x000fe40000011608 */
[----:B------:R-:W-:Y:S02]  /*1496b0*/  PRMT R26, R20, 0x5410, R26 ;  /* 0x00005410141a7816 */ /* 0x000fe4000000001a */
[----:B------:R-:W-:Y:S02]  /*1496c0*/  SHF.R.S32.HI R20, RZ, 0x1f, R27 ;  /* 0x0000001fff147819 */ /* 0x000fe4000001141b */
[----:B------:R-:W-:-:S02]  /*1496d0*/  IADD3 R28, P1, PT, R27, R6, RZ ;  /* 0x000000061b1c7210 */ /* 0x000fc40007f3e0ff */
[----:B------:R-:W-:Y:S02]  /*1496e0*/  SHF.R.U32.HI R25, RZ, 0x8, R25 ;  /* 0x00000008ff197819 */ /* 0x000fe40000011619 */
[----:B------:R-:W-:Y:S01]  /*1496f0*/  LOP3.LUT R8, R8, 0xffff, RZ, 0xc0, !PT ;  /* 0x0000ffff08087812 */ /* 0x000fe200078ec0ff */
[----:B------:R-:W-:Y:S01]  /*149700*/  IMAD.X R29, R20, 0x1, R9, P1 ;  /* 0x00000001141d7824 */ /* 0x000fe200008e0609 */
[----:B------:R-:W-:Y:S01]  /*149710*/  LOP3.LUT R25, R25, 0xffff, RZ, 0xc0, !PT ;  /* 0x0000ffff19197812 */ /* 0x000fe200078ec0ff */
[----:B------:R-:W-:Y:S03]  /*149720*/  STL [R1+0x1eb0], R26 ;  /* 0x001eb01a01007387 */ /* 0x000fe60000100800 */
[----:B------:R-:W-:Y:S01]  /*149730*/  PRMT R25, R8, 0x3340, R25 ;  /* 0x0000334008197816 */ /* 0x000fe20000000019 */
[----:B------:R-:W-:Y:S01]  /*149740*/  STL.64 [R1+0xdf8], R28 ;  /* 0x000df81c01007387 */ /* 0x000fe20000100a00 */
[----:B------:R-:W-:-:S03]  /*149750*/  SHF.R.U32.HI R23, RZ, 0x8, R23 ;  /* 0x00000008ff177819 */ /* 0x000fc60000011617 */
[----:B------:R-:W4:Y:S01]  /*149760*/  LDL.LU R8, [R1+0xdc] ;  /* 0x0000dc0001087983 */ /* 0x000f220000300800 */
[----:B------:R-:W-:-:S04]  /*149770*/  LOP3.LUT R23, R23, 0xffff, RZ, 0xc0, !PT ;  /* 0x0000ffff17177812 */ /* 0x000fc800078ec0ff */
[----:B------:R-:W-:Y:S01]  /*149780*/  PRMT R23, R23, 0x3340, R0 ;  /* 0x0000334017177816 */ /* 0x000fe20000000000 */
[----:B------:R1:W-:Y:S04]  /*149790*/  STL [R1+0x1c40], R25 ;  /* 0x001c401901007387 */ /* 0x0003e80000100800 */
[----:B------:R0:W-:Y:S01]  /*1497a0*/  STL [R1+0x534], R23 ;  /* 0x0005341701007387 */ /* 0x0001e20000100800 */
[----:B-1----:R-:W-:-:S04]  /*1497b0*/  SHF.R.U32.HI R25, RZ, 0x8, R21 ;  /* 0x00000008ff197819 */ /* 0x002fc80000011615 */
[----:B------:R-:W-:Y:S02]  /*1497c0*/  LOP3.LUT R25, R25, 0xffff, RZ, 0xc0, !PT ;  /* 0x0000ffff19197812 */ /* 0x000fe400078ec0ff */
[----:B--2---:R-:W-:Y:S02]  /*1497d0*/  LOP3.LUT R2, R2, 0xffff, RZ, 0xc0, !PT ;  /* 0x0000ffff02027812 */ /* 0x004fe400078ec0ff */
[----:B------:R-:W-:-:S03]  /*1497e0*/  LOP3.LUT R5, R5, 0xffff, RZ, 0xc0, !PT ;  /* 0x0000ffff05057812 */ /* 0x000fc600078ec0ff */
[----:B------:R1:W-:Y:S01]  /*1497f0*/  STL [R1+0x54], R2 ;  /* 0x0000540201007387 */ /* 0x0003e20000100800 */
[----:B0-----:R-:W-:-:S03]  /*149800*/  SHF.R.U32.HI R23, RZ, 0x8, R5 ;  /* 0x00000008ff177819 */ /* 0x001fc60000011605 */
[----:B------:R0:W-:Y:S04]  /*149810*/  STL [R1+0x50], R5 ;  /* 0x0000500501007387 */ /* 0x0001e80000100800 */
[----:B------:R-:W2:Y:S01]  /*149820*/  LDL.LU R28, [R1+0x474] ;  /* 0x00047400011c7983 */ /* 0x000ea20000300800 */
[----:B-1----:R-:W-:-:S03]  /*149830*/  SHF.R.U32.HI R2, RZ, 0x8, R2 ;  /* 0x00000008ff027819 */ /* 0x002fc60000011602 */
[----:B0-----:R-:W2:Y:S04]  /*149840*/  LDL.LU R5, [R1+0x7c] ;  /* 0x00007c0001057983 */ /* 0x001ea80000300800 */
[----:B------:R-:W2:Y:S01]  /*149850*/  LDL.LU R21, [R1+0x27c] ;  /* 0x00027c0001157983 */ /* 0x000ea20000300800 */
[----:B------:R-:W-:Y:S02]  /*149860*/  LOP3.LUT R2, R2, 0xffff, RZ, 0xc0, !PT ;  /* 0x0000ffff02027812 */ /* 0x000fe400078ec0ff */
[----:B------:R-:W-:Y:S02]  /*149870*/  LOP3.LUT R23, R23, 0xffff, RZ, 0xc0, !PT ;  /* 0x0000ffff17177812 */ /* 0x000fe400078ec0ff */
[----:B------:R-:W-:Y:S02]  /*149880*/  PRMT R25, R25, 0x3340, R0 ;  /* 0x0000334019197816 */ /* 0x000fe40000000000 */
[----:B------:R-:W-:-:S03]  /*149890*/  PRMT R2, R2, 0x3340, R23 ;  /* 0x0000334002027816 */ /* 0x000fc60000000017 */
[----:B------:R4:W-:Y:S04]  /*1498a0*/  STL [R1+0x530], R25 ;  /* 0x0005301901007387 */ /* 0x0009e80000100800 */
[----:B------:R0:W-:Y:S01]  /*1498b0*/  STL [R1+0x1c38], R2 ;  /* 0x001c380201007387 */ /* 0x0001e20000100800 */
[----:B---3--:R-:W-:Y:S02]  /*1498c0*/  LOP3.LUT R19, R19, 0xffff, RZ, 0xc0, !PT ;  /* 0x0000ffff13137812 */ /* 0x008fe400078ec0ff */
[----:B----4-:R-:W-:-:S04]  /*1498d0*/  LOP3.LUT R25, R3, 0xffff, RZ, 0xc0, !PT ;  /* 0x0000ffff03197812 */ /* 0x010fc800078ec0ff */
[----:B------:R-:W-:Y:S02]  /*1498e0*/  PRMT R3, R25, 0x3340, R0 ;  /* 0x0000334019037816 */ /* 0x000fe40000000000 */
[----:B------:R-:W-:-:S04]  /*1498f0*/  LOP3.LUT R17, R17, 0xffff, RZ, 0xc0, !PT ;  /* 0x0000ffff11117812 */ /* 0x000fc800078ec0ff */
[----:B0-----:R-:W-:-:S04]  /*149900*/  PRMT R2, R19, 0x3340, R17 ;  /* 0x0000334013027816 */ /* 0x001fc80000000011 */
[----:B------:R-:W-:Y:S02]  /*149910*/  PRMT R23, R2, 0x5410, R3 ;  /* 0x0000541002177816 */ /* 0x000fe40000000003 */
[----:B------:R-:W-:Y:S02]  /*149920*/  IADD3 R2, P1, PT, R27, R10, RZ ;  /* 0x0000000a1b027210 */ /* 0x000fe40007f3e0ff */
[----:B------:R-:W-:-:S03]  /*149930*/  SHF.R.U32.HI R17, RZ, 0x8, R17 ;  /* 0x00000008ff117819 */ /* 0x000fc60000011611 */
[----:B------:R-:W-:Y:S01]  /*149940*/  IMAD.X R3, R20, 0x1, R11, P1 ;  /* 0x0000000114037824 */ /* 0x000fe200008e060b */
[----:B------:R-:W-:Y:S01]  /*149950*/  SHF.R.U32.HI R19, RZ, 0x8, R19 ;  /* 0x00000008ff137819 */ /* 0x000fe20000011613 */
[----:B------:R-:W-:Y:S01]  /*149960*/  STL [R1+0x1eac], R23 ;  /* 0x001eac1701007387 */ /* 0x000fe20000100800 */
[----:B------:R-:W-:-:S03]  /*149970*/  LOP3.LUT R29, R17, 0xffff, RZ, 0xc0, !PT ;  /* 0x0000ffff111d7812 */ /* 0x000fc600078ec0ff */
[----:B------:R0:W-:Y:S01]  /*149980*/  STL.64 [R1+0xdf0], R2 ;  /* 0x000df00201007387 */ /* 0x0001e20000100a00 */
[----:B------:R-:W-:-:S03]  /*149990*/  LOP3.LUT R26, R19, 0xffff, RZ, 0xc0, !PT ;  /* 0x0000ffff131a7812 */ /* 0x000fc600078ec0ff */
[----:B0-----:R-:W3:Y:S04]  /*1499a0*/  LDL.LU.64 R2, [R1+0x5aa0] ;  /* 0x005aa00001027983 */ /* 0x001ee80000300a00 */
[----:B------:R-:W4:Y:S04]  /*1499b0*/  LDL.LU R17, [R1+0x478] ;  /* 0x0004780001117983 */ /* 0x000f280000300800 */
[----:B------:R-:W3:Y:S04]  /*1499c0*/  LDL.LU R23, [R1+0x80] ;  /* 0x0000800001177983 */ /* 0x000ee80000300800 */
[----:B------:R-:W3:Y:S01]  /*1499d0*/  LDL.LU R19, [R1+0x288] ;  /* 0x0002880001137983 */ /* 0x000ee20000300800 */
[----:B------:R-:W-:-:S02]  /*1499e0*/  PRMT R26, R26, 0x3340, R29 ;  /* 0x000033401a1a7816 */ /* 0x000fc4000000001d */
[----:B------:R-:W-:Y:S02]  /*1499f0*/  LOP3.LUT R8, R8, 0xffff, RZ, 0xc0, !PT ;  /* 0x0000ffff08087812 */ /* 0x000fe400078ec0ff */
[----:B------:R-:W-:Y:S01]  /*149a00*/  SHF.R.U32.HI R25, RZ, 0x8, R25 ;  /* 0x00000008ff197819 */ /* 0x000fe20000011619 */
[----:B------:R-:W-:Y:S04]  /*149a10*/  STL [R1+0x1c18], R26 ;  /* 0x001c181a01007387 */ /* 0x000fe80000100800 */
[----:B------:R0:W-:Y:S01]  /*149a20*/  STL [R1+0x4c], R8 ;  /* 0x00004c0801007387 */ /* 0x0001e20000100800 */
[----:B------:R-:W-:Y:S02]  /*149a30*/  LOP3.LUT R25, R25, 0xffff, RZ, 0xc0, !PT ;  /* 0x0000ffff19197812 */ /* 0x000fe400078ec0ff */
[----:B0-----:R-:W-:-:S04]  /*149a40*/  SHF.R.U32.HI R8, RZ, 0x8, R8 ;  /* 0x00000008ff087819 */ /* 0x001fc80000011608 */
[----:B------:R-:W-:Y:S02]  /*149a50*/  LOP3.LUT R8, R8, 0xffff, RZ, 0xc0, !PT ;  /* 0x0000ffff08087812 */ /* 0x000fe400078ec0ff */
[--C-:B------:R-:W-:Y:S02]  /*149a60*/  PRMT R29, R25, 0x3340, R0.reuse ;  /* 0x00003340191d7816 */ /* 0x100fe40000000000 */
[----:B------:R-:W-:-:S03]  /*149a70*/  PRMT R26, R8, 0x3340, R0 ;  /* 0x00003340081a7816 */ /* 0x000fc60000000000 */
[----:B------:R-:W-:Y:S01]  /*149a80*/  STL [R1+0x508], R29 ;  /* 0x0005081d01007387 */ /* 0x000fe20000100800 */
[----:B--2---:R-:W-:-:S03]  /*149a90*/  LOP3.LUT R25, R28, 0xffff, RZ, 0xc0, !PT ;  /* 0x0000ffff1c197812 */ /* 0x004fc600078ec0ff */
[----:B------:R0:W-:Y:S01]  /*149aa0*/  STL [R1+0x504], R26 ;  /* 0x0005041a01007387 */ /* 0x0001e20000100800 */
[----:B------:R-:W-:Y:S02]  /*149ab0*/  LOP3.LUT R8, R5, 0xffff, RZ, 0xc0, !PT ;  /* 0x0000ffff05087812 */ /* 0x000fe400078ec0ff */
[----:B0-----:R-:W-:Y:S02]  /*149ac0*/  LOP3.LUT R26, R21, 0xffff, RZ, 0xc0, !PT ;  /* 0x0000ffff151a7812 */ /* 0x001fe400078ec0ff */
[----:B------:R-:W-:Y:S02]  /*149ad0*/  PRMT R21, R8, 0x3340, R0 ;  /* 0x0000334008157816 */ /* 0x000fe40000000000 */
[----:B------:R-:W-:-:S04]  /*149ae0*/  PRMT R5, R25, 0x3340, R26 ;  /* 0x0000334019057816 */ /* 0x000fc8000000001a */
[----:B------:R-:W-:Y:S02]  /*149af0*/  PRMT R28, R5, 0x5410, R21 ;  /* 0x00005410051c7816 */ /* 0x000fe40000000015 */
[----:B------:R-:W2:Y:S04]  /*149b00*/  LDL.LU R5, [R1+0x358] ;  /* 0x0003580001057983 */ /* 0x000ea80000300800 */
[----:B------:R-:W2:Y:S04]  /*149b10*/  LDL.LU R21, [R1+0x1f4] ;  /* 0x0001f40001157983 */ /* 0x000ea80000300800 */
[----:B------:R0:W-:Y:S01]  /*149b20*/  STL [R1+0x1ea8], R28 ;  /* 0x001ea81c01007387 */ /* 0x0001e20000100800 */
[----:B------:R-:W-:-:S02]  /*149b30*/  SHF.R.U32.HI R25, RZ, 0x8, R25 ;  /* 0x00000008ff197819 */ /* 0x000fc40000011619 */
[----:B------:R-:W-:Y:S02]  /*149b40*/  SHF.R.U32.HI R26, RZ, 0x8, R26 ;  /* 0x00000008ff1a7819 */ /* 0x000fe4000001161a */
[----:B0-----:R-:W-:-:S05]  /*149b50*/  IADD3 R28, P1, PT, R27, R14, RZ ;  /* 0x0000000e1b1c7210 */ /* 0x001fca0007f3e0ff */
[----:B------:R-:W-:Y:S01]  /*149b60*/  IMAD.X R29, R20, 0x1, R15, P1 ;  /* 0x00000001141d7824 */ /* 0x000fe200008e060f */
[----:B------:R-:W-:Y:S02]  /*149b70*/  SHF.R.U32.HI R8, RZ, 0x8, R8 ;  /* 0x00000008ff087819 */ /* 0x000fe40000011608 */
[----:B------:R-:W-:Y:S02]  /*149b80*/  LOP3.LUT R25, R25, 0xffff, RZ, 0xc0, !PT ;  /* 0x0000ffff19197812 */ /* 0x000fe400078ec0ff */
[----:B------:R0:W-:Y:S01]  /*149b90*/  STL.64 [R1+0xde0], R28 ;  /* 0x000de01c01007387 */ /* 0x0001e20000100a00 */
[----:B------:R-:W-:Y:S02]  /*149ba0*/  LOP3.LUT R26, R26, 0xffff, RZ, 0xc0, !PT ;  /* 0x0000ffff1a1a7812 */ /* 0x000fe400078ec0ff */
[----:B------:R-:W-:Y:S02]  /*149bb0*/  LOP3.LUT R8, R8, 0xffff, RZ, 0xc0, !PT ;  /* 0x0000ffff08087812 */ /* 0x000fe400078ec0ff */
[----:B------:R-:W-:-:S02]  /*149bc0*/  PRMT R25, R25, 0x3340, R26 ;  /* 0x0000334019197816 */ /* 0x000fc4000000001a */
[----:B0-----:R-:W-:-:S03]  /*149bd0*/  IADD3 R28, P1, PT, R27, R12, RZ ;  /* 0x0000000c1b1c7210 */ /* 0x001fc60007f3e0ff */
[----:B------:R-:W-:Y:S02]  /*149be0*/  STL [R1+0x1c00], R25 ;  /* 0x001c001901007387 */ /* 0x000fe40000100800 */
[----:B------:R-:W-:Y:S01]  /*149bf0*/  IMAD.X R29, R20, 0x1, R13, P1 ;  /* 0x00000001141d7824 */ /* 0x000fe200008e060d */
[----:B------:R-:W-:-:S04]  /*149c00*/  PRMT R20, R8, 0x3340, R0 ;  /* 0x0000334008147816 */ /* 0x000fc80000000000 */
[----:B------:R-:W-:Y:S04]  /*149c10*/  STL.64 [R1+0xde8], R28 ;  /* 0x000de81c01007387 */ /* 0x000fe80000100a00 */
[----:B------:R0:W-:Y:S01]  /*149c20*/  STL [R1+0x500], R20 ;  /* 0x0005001401007387 */ /* 0x0001e20000100800 */
[----:B----4-:R-:W-:Y:S02]  /*149c30*/  LOP3.LUT R17, R17, 0xffff, RZ, 0xc0, !PT ;  /* 0x0000ffff11117812 */ /* 0x010fe400078ec0ff */
[----:B---3--:R-:W-:Y:S02]  /*149c40*/  LOP3.LUT R8, R23, 0xffff, RZ, 0xc0, !PT ;  /* 0x0000ffff17087812 */ /* 0x008fe400078ec0ff */
[----:B------:R-:W-:Y:S02]  /*149c50*/  LOP3.LUT R23, R19, 0xffff, RZ, 0xc0, !PT ;  /* 0x0000ffff13177812 */ /* 0x000fe400078ec0ff */
[----:B0-----:R-:W-:-:S02]  /*149c60*/  PRMT R20, R8, 0x3340, R0 ;  /* 0x0000334008147816 */ /* 0x001fc40000000000 */
[----:B------:R-:W-:-:S04]  /*149c70*/  PRMT R19, R17, 0x3340, R23 ;  /* 0x0000334011137816 */ /* 0x000fc80000000017 */
[----:B------:R-:W-:Y:S02]  /*149c80*/  PRMT R20, R19, 0x5410, R20 ;  /* 0x0000541013147816 */ /* 0x000fe40000000014 */
[----:B------:R-:W3:Y:S04]  /*149c90*/  LDL.LU R19, [R1+0x35c] ;  /* 0x00035c0001137983 */ /* 0x000ee80000300800 */
[----:B------:R0:W-:Y:S02]  /*149ca0*/  STL [R1+0x1ea4], R20 ;  /* 0x001ea41401007387 */ /* 0x0001e40000100800 */
[----:B0-----:R-:W-:Y:S02]  /*149cb0*/  SHF.R.U32.HI R20, RZ, 0x8, R17 ;  /* 0x00000008ff147819 */ /* 0x001fe40000011611 */
[----:B------:R-:W4:Y:S01]  /*149cc0*/  LDL.LU R17, [R1+0x204] ;  /* 0x0002040001117983 */ /* 0x000f220000300800 */
[----:B------:R-:W-:-:S02]  /*149cd0*/  SHF.R.U32.HI R23, RZ, 0x8, R23 ;  /* 0x00000008ff177819 */ /* 0x000fc40000011617 */
[----:B------:R-:W-:Y:S02]  /*149ce0*/  SHF.R.U32.HI R8, RZ, 0x8, R8 ;  /* 0x00000008ff087819 */ /* 0x000fe40000011608 */
[----:B------:R-:W-:Y:S02]  /*149cf0*/  LOP3.LUT R20, R20, 0xffff, RZ, 0xc0, !PT ;  /* 0x0000ffff14147812 */ /* 0x000fe400078ec0ff */
[----:B------:R-:W-:Y:S02]  /*149d00*/  LOP3.LUT R23, R23, 0xffff, RZ, 0xc0, !PT ;  /* 0x0000ffff17177812 */ /* 0x000fe400078ec0ff */
[----:B------:R-:W-:Y:S02]  /*149d10*/  LOP3.LUT R8, R8, 0xffff, RZ, 0xc0, !PT ;  /* 0x0000ffff08087812 */ /* 0x000fe400078ec0ff */
[----:B------:R-:W-:Y:S02]  /*149d20*/  PRMT R20, R20, 0x3340, R23 ;  /* 0x0000334014147816 */ /* 0x000fe40000000017 */
[----:B------:R-:W-:-:S03]  /*149d30*/  PRMT R23, R8, 0x3340, R0 ;  /* 0x0000334008177816 */ /* 0x000fc60000000000 */
[----:B------:R2:W-:Y:S01]  /*149d40*/  STL [R1+0x1be4], R20 ;  /* 0x001be41401007387 */ /* 0x0005e20000100800 */
[----:B------:R-:W-:-:S03]  /*149d50*/  LOP3.LUT R8, R4, 0xffff, RZ, 0xc0, !PT ;  /* 0x0000ffff04087812 */ /* 0x000fc600078ec0ff */
[----:B------:R0:W-:Y:S01]  /*149d60*/  STL [R1+0x498], R23 ;  /* 0x0004981701007387 */ /* 0x0001e20000100800 */
[----:B--2---:R-:W-:Y:S02]  /*149d70*/  LOP3.LUT R20, R5, 0xffff, RZ, 0xc0, !PT ;  /* 0x0000ffff05147812 */ /* 0x004fe400078ec0ff */
[----:B0-----:R-:W-:Y:S02]  /*149d80*/  LOP3.LUT R23, R21, 0xffff, RZ, 0xc0, !PT ;  /* 0x0000ffff15177812 */ /* 0x001fe400078ec0ff */
[----:B------:R-:W-:Y:S02]  /*149d90*/  PRMT R5, R8, 0x3340, R0 ;  /* 0x0000334008057816 */ /* 0x000fe40000000000 */
[----:B------:R-:W-:-:S04]  /*149da0*/  PRMT R4, R20, 0x3340, R23 ;  /* 0x0000334014047816 */ /* 0x000fc80000000017 */
[----:B------:R-:W-:Y:S02]  /*149db0*/  PRMT R21, R4, 0x5410, R5 ;  /* 0x0000541004157816 */ /* 0x000fe40000000005 */
[----:B------:R-:W2:Y:S04]  /*149dc0*/  LDL.LU R5, [R1+0x5450] ;  /* 0x0054500001057983 */ /* 0x000ea80000300800 */
[----:B------:R-:W2:Y:S04]  /*149dd0*/  LDL.LU R4, [R1+0x15c] ;  /* 0x00015c0001047983 */ /* 0x000ea80000300800 */
[----:B------:R0:W-:Y:S01]  /*149de0*/  STL [R1+0x1ea0], R21 ;  /* 0x001ea01501007387 */ /* 0x0001e20000100800 */
[----:B------:R-:W-:Y:S01]  /*149df0*/  VIADD R27, R27, UR6 ;  /* 0x000000061b1b7c36 */ /* 0x000fe20008000000 */
[----:B------:R-:W-:Y:S01]  /*149e00*/  SHF.R.U32.HI R20, RZ, 0x8, R20 ;  /* 0x00000008ff147819 */ /* 0x000fe20000011614 */
[----:B------:R-:W1:Y:S01]  /*149e10*/  LDCU UR6, c[0x0][0x3b8] ;  /* 0x00007700ff0677ac */ /* 0x000e620008000800 */
[----:B0-----:R-:W2:Y:S01]  /*149e20*/  LDL.LU R21, [R1+0x324] ;  /* 0x0003240001157983 */ /* 0x001ea20000300800 */
[----:B------:R-:W-:-:S02]  /*149e30*/  SHF.R.U32.HI R23, RZ, 0x8, R23 ;  /* 0x00000008ff177819 */ /* 0x000fc40000011617 */
[----:B------:R-:W-:Y:S02]  /*149e40*/  SHF.R.U32.HI R8, RZ, 0x8, R8 ;  /* 0x00000008ff087819 */ /* 0x000fe40000011608 */
[----:B------:R-:W-:Y:S02]  /*149e50*/  SHF.R.S32.HI R25, RZ, 0x1f, R27 ;  /* 0x0000001fff197819 */ /* 0x000fe4000001141b */
[----:B------:R-:W-:Y:S02]  /*149e60*/  IADD3 R28, P1, PT, R27, R6, RZ ;  /* 0x000000061b1c7210 */ /* 0x000fe40007f3e0ff */
[----:B------:R-:W-:Y:S02]  /*149e70*/  LOP3.LUT R20, R20, 0xffff, RZ, 0xc0, !PT ;  /* 0x0000ffff14147812 */ /* 0x000fe400078ec0ff */
[----:B------:R-:W-:Y:S02]  /*149e80*/  LOP3.LUT R23, R23, 0xffff, RZ, 0xc0, !PT ;  /* 0x0000ffff17177812 */ /* 0x000fe400078ec0ff */
[----:B------:R-:W-:Y:S01]  /*149e90*/  LOP3.LUT R8, R8, 0xffff, RZ, 0xc0, !PT ;  /* 0x0000ffff08087812 */ /* 0x000fe200078ec0ff */
[----:B------:R-:W-:Y:S01]  /*149ea0*/  IMAD.X R29, R25, 0x1, R9, P1 ;  /* 0x00000001191d7824 */ /* 0x000fe200008e0609 */
[----:B------:R-:W-:-:S02]  /*149eb0*/  PRMT R26, R20, 0x3340, R23 ;  /* 0x00003340141a7816 */ /* 0x000fc40000000017 */
[----:B------:R-:W-:Y:S02]  /*149ec0*/  PRMT R23, R8, 0x3340, R0 ;  /* 0x0000334008177816 */ /* 0x000fe40000000000 */
[----:B------:R-:W-:Y:S01]  /*149ed0*/  STL.64 [R1+0xdd8], R28 ;  /* 0x000dd81c01007387 */ /* 0x000fe20000100a00 */
[----:B------:R-:W-:-:S03]  /*149ee0*/  LOP3.LUT R8, R2, 0xffff, RZ, 0xc0, !PT ;  /* 0x0000ffff02087812 */ /* 0x000fc600078ec0ff */
[----:B------:R-:W-:Y:S04]  /*149ef0*/  STL [R1+0x1bcc], R26 ;  /* 0x001bcc1a01007387 */ /* 0x000fe80000100800 */
[----:B------:R4:W-:Y:S04]  /*149f00*/  STL [R1+0x48c], R23 ;  /* 0x00048c1701007387 */ /* 0x0009e80000100800 */
[----:B------:R-:W2:Y:S01]  /*149f10*/  LDL.LU R2, [R1+0x5454] ;  /* 0x0054540001027983 */ /* 0x000ea20000300800 */
[----:B---3--:R-:W-:-:S03]  /*149f20*/  LOP3.LUT R20, R19, 0xffff, RZ, 0xc0, !PT ;  /* 0x0000ffff13147812 */ /* 0x008fc600078ec0ff */
[----:B------:R-:W3:Y:S01]  /*149f30*/  LDL.LU R19, [R1+0x168] ;  /* 0x0001680001137983 */ /* 0x000ee20000300800 */
[----:B----4-:R-:W-:-:S03]  /*149f40*/  LOP3.LUT R23, R17, 0xffff, RZ, 0xc0, !PT ;  /* 0x0000ffff11177812 */ /* 0x010fc600078ec0ff */
[----:B------:R-:W4:Y:S01]  /*149f50*/  LDL.LU R17, [R1+0x328] ;  /* 0x0003280001117983 */ /* 0x000f220000300800 */
[----:B------:R-:W-:Y:S02]  /*149f60*/  PRMT R28, R8, 0x3340, R0 ;  /* 0x00003340081c7816 */ /* 0x000fe40000000000 */
[--C-:B------:R-:W-:Y:S02]  /*149f70*/  PRMT R26, R20, 0x3340, R23.reuse ;  /* 0x00003340141a7816 */ /* 0x100fe40000000017 */
[----:B------:R-:W-:Y:S02]  /*149f80*/  SHF.R.U32.HI R20, RZ, 0x8, R20 ;  /* 0x00000008ff147819 */ /* 0x000fe40000011614 */
[----:B------:R-:W-:Y:S02]  /*149f90*/  SHF.R.U32.HI R23, RZ, 0x8, R23 ;  /* 0x00000008ff177819 */ /* 0x000fe40000011617 */
[----:B------:R-:W-:Y:S02]  /*149fa0*/  PRMT R26, R26, 0x5410, R28 ;  /* 0x000054101a1a7816 */ /* 0x000fe4000000001c */
[----:B------:R-:W-:-:S02]  /*149fb0*/  SHF.R.U32.HI R8, RZ, 0x8, R8 ;  /* 0x00000008ff087819 */ /* 0x000fc40000011608 */
[----:B------:R-:W-:Y:S02]  /*149fc0*/  IADD3 R28, P1, PT, R27, R10, RZ ;  /* 0x0000000a1b1c7210 */ /* 0x000fe40007f3e0ff */
[----:B------:R-:W-:Y:S02]  /*149fd0*/  LOP3.LUT R20, R20, 0xffff, RZ, 0xc0, !PT ;  /* 0x0000ffff14147812 */ /* 0x000fe400078ec0ff */
[----:B------:R-:W-:Y:S02]  /*149fe0*/  LOP3.LUT R23, R23, 0xffff, RZ, 0xc0, !PT ;  /* 0x0000ffff17177812 */ /* 0x000fe400078ec0ff */
[----:B------:R-:W-:Y:S01]  /*149ff0*/  LOP3.LUT R8, R8, 0xffff, RZ, 0xc0, !PT ;  /* 0x0000ffff08087812 */ /* 0x000fe200078ec0ff */
[----:B------:R-:W-:Y:S01]  /*14a000*/  IMAD.X R29, R25, 0x1, R11, P1 ;  /* 0x00000001191d7824 */ /* 0x000fe200008e060b */
[----:B------:R-:W-:Y:S02]  /*14a010*/  PRMT R20, R20, 0x3340, R23 ;  /* 0x0000334014147816 */ /* 0x000fe40000000017 */
[----:B------:R-:W-:Y:S01]  /*14a020*/  PRMT R8, R8, 0x3340, R0 ;  /* 0x0000334008087816 */ /* 0x000fe20000000000 */
[----:B------:R-:W-:Y:S04]  /*14a030*/  STL [R1+0x1e9c], R26 ;  /* 0x001e9c1a01007387 */ /* 0x000fe80000100800 */
[----:B------:R-:W-:Y:S04]  /*14a040*/  STL.64 [R1+0xdd0], R28 ;  /* 0x000dd01c01007387 */ /* 0x000fe80000100a00 */
[----:B------:R-:W-:Y:S04]  /*14a050*/  STL [R1+0x1bb8], R20 ;  /* 0x001bb81401007387 */ /* 0x000fe80000100800 */
[----:B------:R0:W-:Y:S01]  /*14a060*/  STL [R1+0x488], R8 ;  /* 0x0004880801007387 */ /* 0x0001e20000100800 */
[----:B--2---:R-:W-:-:S03]  /*14a070*/  LOP3.LUT R23, R4, 0xffff, RZ, 0xc0, !PT ;  /* 0x0000ffff04177812 */ /* 0x004fc600078ec0ff */
[----:B------:R-:W2:Y:S01]  /*14a080*/  LDL.LU R4, [R1+0x720] ;  /* 0x0007200001047983 */ /* 0x000ea20000300800 */
[----:B------:R-:W-:Y:S02]  /*14a090*/  LOP3.LUT R5, R5, 0xffff, RZ, 0xc0, !PT ;  /* 0x0000ffff05057812 */ /* 0x000fe400078ec0ff */
[----:B0-----:R-:W-:Y:S02]  /*14a0a0*/  LOP3.LUT R8, R21, 0xffff, RZ, 0xc0, !PT ;  /* 0x0000ffff15087812 */ /* 0x001fe400078ec0ff */
[----:B------:R-:W2:Y:S02]  /*14a0b0*/  LDL.LU R21, [R1+0x2dc] ;  /* 0x0002dc0001157983 */ /* 0x000ea40000300800 */
[--C-:B------:R-:W-:Y:S02]  /*14a0c0*/  PRMT R20, R5, 0x3340, R8.reuse ;  /* 0x0000334005147816 */ /* 0x100fe40000000008 */
[----:B------:R-:W-:Y:S02]  /*14a0d0*/  SHF.R.U32.HI R5, RZ, 0x8, R5 ;  /* 0x00000008ff057819 */ /* 0x000fe40000011605 */
[----:B------:R-:W-:-:S02]  /*14a0e0*/  SHF.R.U32.HI R8, RZ, 0x8, R8 ;  /* 0x00000008ff087819 */ /* 0x000fc40000011608 */
[----:B------:R-:W-:Y:S02]  /*14a0f0*/  PRMT R26, R23, 0x3340, R0 ;  /* 0x00003340171a7816 */ /* 0x000fe40000000000 */
[----:B------:R-:W-:Y:S02]  /*14a100*/  IADD3 R28, P1, PT, R27, R14, RZ ;  /* 0x0000000e1b1c7210 */ /* 0x000fe40007f3e0ff */
[----:B------:R-:W-:Y:S02]  /*14a110*/  LOP3.LUT R5, R5, 0xffff, RZ, 0xc0, !PT ;  /* 0x0000ffff05057812 */ /* 0x000fe400078ec0ff */
[----:B------:R-:W-:Y:S01]  /*14a120*/  LOP3.LUT R8, R8, 0xffff, RZ, 0xc0, !PT ;  /* 0x0000ffff08087812 */ /* 0x000fe200078ec0ff */
[----:B------:R-:W-:Y:S01]  /*14a130*/  IMAD.X R29, R25, 0x1, R15, P1 ;  /* 0x00000001191d7824 */ /* 0x000fe200008e060f */
[----:B------:R-:W-:Y:S02]  /*14a140*/  PRMT R20, R20, 0x5410, R26 ;  /* 0x0000541014147816 */ /* 0x000fe4000000001a */
[----:B------:R-:W-:-:S03]  /*14a150*/  PRMT R5, R5, 0x3340, R8 ;  /* 0x0000334005057816 */ /* 0x000fc60000000008 */
[----:B------:R-:W-:Y:S04]  /*14a160*/  STL [R1+0x1e98], R20 ;  /* 0x001e981401007387 */ /* 0x000fe80000100800 */
[----:B------:R-:W-:Y:S01]  /*14a170*/  STL.64 [R1+0xdc8], R28 ;  /* 0x000dc81c01007387 */ /* 0x000fe20000100a00 */
[----:B------:R-:W-:-:S03]  /*14a180*/  LOP3.LUT R8, R2, 0xffff, RZ, 0xc0, !PT ;  /* 0x0000ffff02087812 */ /* 0x000fc600078ec0ff */
[----:B------:R0:W-:Y:S04]  /*14a190*/  STL [R1+0x1b90], R5 ;  /* 0x001b900501007387 */ /* 0x0001e80000100800 */
[----:B0-----:R-:W2:Y:S01]  /*14a1a0*/  LDL.LU R5, [R1+0x84] ;  /* 0x0000840001057983 */ /* 0x001ea20000300800 */
[----:B---3--:R-:W-:-:S03]  /*14a1b0*/  LOP3.LUT R2, R19, 0xffff, RZ, 0xc0, !PT ;  /* 0x0000ffff13027812 */ /* 0x008fc600078ec0ff */
[----:B------:R-:W3:Y:S01]  /*14a1c0*/  LDL.LU R19, [R1+0x480] ;  /* 0x0004800001137983 */ /* 0x000ee20000300800 */
[----:B----4-:R-:W-:-:S03]  /*14a1d0*/  LOP3.LUT R20, R17, 0xffff, RZ, 0xc0, !PT ;  /* 0x0000ffff11147812 */ /* 0x010fc600078ec0ff */
[----:B------:R-:W4:Y:S01]  /*14a1e0*/  LDL.LU R17, [R1+0x28c] ;  /* 0x00028c0001117983 */ /* 0x000f220000300800 */
[----:B------:R-:W-:Y:S02]  /*14a1f0*/  PRMT R28, R2, 0x3340, R0 ;  /* 0x00003340021c7816 */ /* 0x000fe40000000000 */
[----:B------:R-:W-:Y:S02]  /*14a200*/  PRMT R26, R8, 0x3340, R20 ;  /* 0x00003340081a7816 */ /* 0x000fe40000000014 */
[----:B------:R-:W-:Y:S02]  /*14a210*/  SHF.R.U32.HI R23, RZ, 0x8, R23 ;  /* 0x00000008ff177819 */ /* 0x000fe40000011617 */
[----:B------:R-:W-:Y:S02]  /*14a220*/  PRMT R26, R26, 0x5410, R28 ;  /* 0x000054101a1a7816 */ /* 0x000fe4000000001c */
[----:B------:R-:W-:Y:S02]  /*14a230*/  SHF.R.U32.HI R8, RZ, 0x8, R8 ;  /* 0x00000008ff087819 */ /* 0x000fe40000011608 */
        /* <DEDUP_REMOVED lines=12> */
[----:B--2---:R-:W-:-:S02]  /*14a300*/  LOP3.LUT R20, R4, 0xffff, RZ, 0xc0, !PT ;  /* 0x0000ffff04147812 */ /* 0x004fc400078ec0ff */
[----:B0-----:R-:W-:Y:S02]  /*14a310*/  SHF.R.U32.HI R23, RZ, 0x8, R2 ;  /* 0x00000008ff177819 */ /* 0x001fe40000011602 */
[----:B------:R-:W2:Y:S01]  /*14a320*/  LDL.LU R2, [R1+0x484] ;  /* 0x0004840001027983 */ /* 0x000ea20000300800 */
[----:B------:R-:W-:-:S03]  /*14a330*/  SHF.R.U32.HI R4, RZ, 0x8, R20 ;  /* 0x00000008ff047819 */ /* 0x000fc60000011614 */
[----:B------:R-:W2:Y:S01]  /*14a340*/  LDL.LU R28, [R1+0x88] ;  /* 0x00008800011c7983 */ /* 0x000ea20000300800 */
[----:B------:R-:W-:-:S04]  /*14a350*/  LOP3.LUT R8, R21, 0xffff, RZ, 0xc0, !PT ;  /* 0x0000ffff15087812 */ /* 0x000fc800078ec0ff */
[--C-:B------:R-:W-:Y:S02]  /*14a360*/  PRMT R21, R20, 0x3340, R8.reuse ;  /* 0x0000334014157816 */ /* 0x100fe40000000008 */
[----:B------:R-:W2:Y:S01]  /*14a370*/  LDL.LU R20, [R1+0x290] ;  /* 0x0002900001147983 */ /* 0x000ea20000300800 */
[----:B------:R-:W-:-:S03]  /*14a380*/  SHF.R.U32.HI R8, RZ, 0x8, R8 ;  /* 0x00000008ff087819 */ /* 0x000fc60000011608 */
[----:B------:R0:W-:Y:S01]  /*14a390*/  STL [R1+0x5998], R21 ;  /* 0x0059981501007387 */ /* 0x0001e20000100800 */
[----:B------:R-:W-:Y:S02]  /*14a3a0*/  LOP3.LUT R4, R4, 0xffff, RZ, 0xc0, !PT ;  /* 0x0000ffff04047812 */ /* 0x000fe400078ec0ff */
[----:B------:R-:W-:Y:S02]  /*14a3b0*/  LOP3.LUT R8, R8, 0xffff, RZ, 0xc0, !PT ;  /* 0x0000ffff08087812 */ /* 0x000fe400078ec0ff */
[----:B0-----:R-:W-:Y:S02]  /*14a3c0*/  LOP3.LUT R21, R23, 0xffff, RZ, 0xc0, !PT ;  /* 0x0000ffff17157812 */ /* 0x001fe400078ec0ff */
[----:B------:R-:W-:Y:S02]  /*14a3d0*/  PRMT R4, R4, 0x3340, R8 ;  /* 0x0000334004047816 */ /* 0x000fe40000000008 */
[----:B------:R-:W-:-:S05]  /*14a3e0*/  PRMT R21, R21, 0x3340, R0 ;  /* 0x0000334015157816 */ /* 0x000fca0000000000 */
[----:B------:R3:W-:Y:S04]  /*14a3f0*/  STL [R1+0x374], R21 ;  /* 0x0003741501007387 */ /* 0x0007e80000100800 */
[----:B------:R0:W-:Y:S01]  /*14a400*/  STL [R1+0x1d3c], R4 ;  /* 0x001d3c0401007387 */ /* 0x0001e20000100800 */
[----:B---3--:R-:W-:-:S03]  /*14a410*/  LOP3.LUT R21, R19, 0xffff, RZ, 0xc0, !PT ;  /* 0x0000ffff13157812 */ /* 0x008fc600078ec0ff */
[----:B------:R-:W3:Y:S01]  /*14a420*/  LDL.LU R19, [R1+0x36c] ;  /* 0x00036c0001137983 */ /* 0x000ee20000300800 */
[----:B----4-:R-:W-:-:S03]  /*14a430*/  LOP3.LUT R23, R17, 0xffff, RZ, 0xc0, !PT ;  /* 0x0000ffff11177812 */ /* 0x010fc600078ec0ff */
[----:B------:R-:W4:Y:S01]  /*14a440*/  LDL.LU R17, [R1+0x220] ;  /* 0x0002200001117983 */ /* 0x000f220000300800 */
[----:B------:R-:W-:Y:S01]  /*14a450*/  LOP3.LUT R8, R5, 0xffff, RZ, 0xc0, !PT ;  /* 0x0000ffff05087812 */ /* 0x000fe200078ec0ff */
[----:B-1----:R-:W-:Y:S01]  /*14a460*/  VIADD R27, R27, UR6 ;  /* 0x000000061b1b7c36 */ /* 0x002fe20008000000 */
[----:B0-----:R-:W-:Y:S01]  /*14a470*/  PRMT R4, R21, 0x3340, R23 ;  /* 0x0000334015047816 */ /* 0x001fe20000000017 */
[----:B------:R-:W0:Y:S01]  /*14a480*/  LDCU UR6, c[0x0][0x3b8] ;  /* 0x00007700ff0677ac */ /* 0x000e220008000800 */
[----:B------:R-:W-:Y:S02]  /*14a490*/  PRMT R5, R8, 0x3340, R0 ;  /* 0x0000334008057816 */ /* 0x000fe40000000000 */
[----:B------:R-:W-:Y:S02]  /*14a4a0*/  SHF.R.U32.HI R21, RZ, 0x8, R21 ;  /* 0x00000008ff157819 */ /* 0x000fe40000011615 */
[----:B------:R-:W-:Y:S02]  /*14a4b0*/  PRMT R25, R4, 0x5410, R5 ;  /* 0x0000541004197816 */ /* 0x000fe40000000005 */
[----:B------:R-:W-:-:S02]  /*14a4c0*/  SHF.R.U32.HI R23, RZ, 0x8, R23 ;  /* 0x00000008ff177819 */ /* 0x000fc40000011617 */
[----:B------:R-:W-:Y:S02]  /*14a4d0*/  SHF.R.S32.HI R26, RZ, 0x1f, R27 ;  /* 0x0000001fff1a7819 */ /* 0x000fe4000001141b */
[----:B------:R-:W-:Y:S02]  /*14a4e0*/  IADD3 R4, P1, PT, R27, R6, RZ ;  /* 0x000000061b047210 */ /* 0x000fe40007f3e0ff */
[----:B------:R-:W-:Y:S02]  /*14a4f0*/  SHF.R.U32.HI R8, RZ, 0x8, R8 ;  /* 0x00000008ff087819 */ /* 0x000fe40000011608 */
[----:B------:R-:W-:Y:S02]  /*14a500*/  LOP3.LUT R21, R21, 0xffff, RZ, 0xc0, !PT ;  /* 0x0000ffff15157812 */ /* 0x000fe400078ec0ff */
[----:B------:R-:W-:Y:S01]  /*14a510*/  LOP3.LUT R23, R23, 0xffff, RZ, 0xc0, !PT ;  /* 0x0000ffff17177812 */ /* 0x000fe200078ec0ff */
[----:B------:R-:W-:Y:S01]  /*14a520*/  IMAD.X R5, R26, 0x1, R9, P1 ;  /* 0x000000011a057824 */ /* 0x000fe200008e0609 */
[----:B------:R-:W-:-:S02]  /*14a530*/  LOP3.LUT R8, R8, 0xffff, RZ, 0xc0, !PT ;  /* 0x0000ffff08087812 */ /* 0x000fc400078ec0ff */
[----:B------:R-:W-:Y:S01]  /*14a540*/  PRMT R23, R21, 0x3340, R23 ;  /* 0x0000334015177816 */ /* 0x000fe20000000017 */
[----:B------:R-:W-:Y:S01]  /*14a550*/  STL [R1+0x1e90], R25 ;  /* 0x001e901901007387 */ /* 0x000fe20000100800 */
[----:B------:R-:W-:-:S03]  /*14a560*/  PRMT R21, R8, 0x3340, R0 ;  /* 0x0000334008157816 */ /* 0x000fc60000000000 */
[----:B------:R1:W-:Y:S04]  /*14a570*/  STL.64 [R1+0xdb8], R4 ;  /* 0x000db80401007387 */ /* 0x0003e80000100a00 */
[----:B-1----:R-:W4:Y:S04]  /*14a580*/  LDL.LU.64 R4, [R1+0x5a98] ;  /* 0x005a980001047983 */ /* 0x002f280000300a00 */
[----:B------:R1:W-:Y:S01]  /*14a590*/  STL [R1+0x1b44], R23 ;  /* 0x001b441701007387 */ /* 0x0003e20000100800 */
[----:B--2---:R-:W-:Y:S02]  /*14a5a0*/  LOP3.LUT R8, R2, 0xffff, RZ, 0xc0, !PT ;  /* 0x0000ffff02087812 */ /* 0x004fe400078ec0ff */
[----:B------:R-:W-:Y:S01]  /*14a5b0*/  LOP3.LUT R25, R28, 0xffff, RZ, 0xc0, !PT ;  /* 0x0000ffff1c197812 */ /* 0x000fe200078ec0ff */
[----:B-1----:R-:W2:Y:S03]  /*14a5c0*/  LDL.LU R23, [R1+0x368] ;  /* 0x0003680001177983 */ /* 0x002ea60000300800 */
[----:B------:R-:W-:Y:S01]  /*14a5d0*/  PRMT R28, R25, 0x3340, R0 ;  /* 0x00003340191c7816 */ /* 0x000fe20000000000 */
[----:B------:R1:W-:Y:S01]  /*14a5e0*/  STL [R1+0x370], R21 ;  /* 0x0003701501007387 */ /* 0x0003e20000100800 */
[----:B------:R-:W-:-:S03]  /*14a5f0*/  LOP3.LUT R20, R20, 0xffff, RZ, 0xc0, !PT ;  /* 0x0000ffff14147812 */ /* 0x000fc600078ec0ff */
[----:B------:R-:W2:Y:S01]  /*14a600*/  LDL.LU R2, [R1+0x21c] ;  /* 0x00021c0001027983 */ /* 0x000ea20000300800 */
[----:B-1----:R-:W-:Y:S02]  /*14a610*/  PRMT R21, R8, 0x3340, R20 ;  /* 0x0000334008157816 */ /* 0x002fe40000000014 */
[----:B------:R-:W-:Y:S02]  /*14a620*/  SHF.R.U32.HI R8, RZ, 0x8, R8 ;  /* 0x00000008ff087819 */ /* 0x000fe40000011608 */
[----:B------:R-:W-:Y:S02]  /*14a630*/  SHF.R.U32.HI R20, RZ, 0x8, R20 ;  /* 0x00000008ff147819 */ /* 0x000fe40000011614 */
[----:B------:R-:W-:Y:S02]  /*14a640*/  PRMT R21, R21, 0x5410, R28 ;  /* 0x0000541015157816 */ /* 0x000fe4000000001c */
[----:B------:R-:W-:Y:S02]  /*14a650*/  IADD3 R28, P1, PT, R27, R10, RZ ;  /* 0x0000000a1b1c7210 */ /* 0x000fe40007f3e0ff */
[----:B------:R-:W-:-:S02]  /*14a660*/  LOP3.LUT R8, R8, 0xffff, RZ, 0xc0, !PT ;  /* 0x0000ffff08087812 */ /* 0x000fc400078ec0ff */
[----:B------:R-:W-:Y:S01]  /*14a670*/  LOP3.LUT R20, R20, 0xffff, RZ, 0xc0, !PT ;  /* 0x0000ffff14147812 */ /* 0x000fe200078ec0ff */
[----:B------:R-:W-:Y:S01]  /*14a680*/  IMAD.X R29, R26, 0x1, R11, P1 ;  /* 0x000000011a1d7824 */ /* 0x000fe200008e060b */
[----:B------:R1:W-:Y:S04]  /*14a690*/  STL [R1+0x1e8c], R21 ;  /* 0x001e8c1501007387 */ /* 0x0003e80000100800 */
[----:B------:R-:W-:Y:S01]  /*14a6a0*/  STL.64 [R1+0xdb0], R28 ;  /* 0x000db01c01007387 */ /* 0x000fe20000100a00 */
[----:B-1----:R-:W-:Y:S02]  /*14a6b0*/  PRMT R21, R8, 0x3340, R20 ;  /* 0x0000334008157816 */ /* 0x002fe40000000014 */
[----:B------:R-:W-:-:S03]  /*14a6c0*/  LOP3.LUT R8, R16, 0xffff, RZ, 0xc0, !PT ;  /* 0x0000ffff10087812 */ /* 0x000fc600078ec0ff */
[----:B------:R4:W-:Y:S01]  /*14a6d0*/  STL [R1+0x1b3c], R21 ;  /* 0x001b3c1501007387 */ /* 0x0009e20000100800 */
[----:B---3--:R-:W-:Y:S02]  /*14a6e0*/  LOP3.LUT R20, R19, 0xffff, RZ, 0xc0, !PT ;  /* 0x0000ffff13147812 */ /* 0x008fe400078ec0ff */
[----:B----4-:R-:W-:Y:S02]  /*14a6f0*/  LOP3.LUT R21, R17, 0xffff, RZ, 0xc0, !PT ;  /* 0x0000ffff11157812 */ /* 0x010fe400078ec0ff */
[----:B------:R-:W-:Y:S02]  /*14a700*/  PRMT R17, R8, 0x3340, R0 ;  /* 0x0000334008117816 */ /* 0x000fe40000000000 */
[----:B------:R-:W-:-:S04]  /*14a710*/  PRMT R16, R20, 0x3340, R21 ;  /* 0x0000334014107816 */ /* 0x000fc80000000015 */
[----:B------:R-:W-:Y:S02]  /*14a720*/  PRMT R17, R16, 0x5410, R17 ;  /* 0x0000541010117816 */ /* 0x000fe40000000011 */
[----:B------:R-:W3:Y:S04]  /*14a730*/  LDL.LU R16, [R1+0x5458] ;  /* 0x0054580001107983 */ /* 0x000ee80000300800 */
[----:B------:R-:W4:Y:S04]  /*14a740*/  LDL.LU R19, [R1+0x188] ;  /* 0x0001880001137983 */ /* 0x000f280000300800 */
[----:B------:R1:W-:Y:S04]  /*14a750*/  STL [R1+0x1e88], R17 ;  /* 0x001e881101007387 */ /* 0x0003e80000100800 */
[----:B-1----:R-:W4:Y:S01]  /*14a760*/  LDL.LU R17, [R1+0x338] ;  /* 0x0003380001117983 */ /* 0x002f220000300800 */
[----:B------:R-:W-:-:S02]  /*14a770*/  SHF.R.U32.HI R20, RZ, 0x8, R20 ;  /* 0x00000008ff147819 */ /* 0x000fc40000011614 */
[----:B------:R-:W-:Y:S02]  /*14a780*/  SHF.R.U32.HI R21, RZ, 0x8, R21 ;  /* 0x00000008ff157819 */ /* 0x000fe40000011615 */
[----:B------:R-:W-:Y:S02]  /*14a790*/  SHF.R.U32.HI R25, RZ, 0x8, R25 ;  /* 0x00000008ff197819 */ /* 0x000fe40000011619 */
[----:B------:R-:W-:Y:S02]  /*14a7a0*/  LOP3.LUT R20, R20, 0xffff, RZ, 0xc0, !PT ;  /* 0x0000ffff14147812 */ /* 0x000fe400078ec0ff */
[----:B------:R-:W-:Y:S02]  /*14a7b0*/  LOP3.LUT R21, R21, 0xffff, RZ, 0xc0, !PT ;  /* 0x0000ffff15157812 */ /* 0x000fe400078ec0ff */
[----:B------:R-:W-:Y:S02]  /*14a7c0*/  LOP3.LUT R25, R25, 0xffff, RZ, 0xc0, !PT ;  /* 0x0000ffff19197812 */ /* 0x000fe400078ec0ff */
[----:B------:R-:W-:-:S02]  /*14a7d0*/  PRMT R21, R20, 0x3340, R21 ;  /* 0x0000334014157816 */ /* 0x000fc40000000015 */
[----:B------:R-:W-:-:S05]  /*14a7e0*/  PRMT R25, R25, 0x3340, R0 ;  /* 0x0000334019197816 */ /* 0x000fca0000000000 */
[----:B------:R-:W-:Y:S01]  /*14a7f0*/  STL [R1+0x36c], R25 ;  /* 0x00036c1901007387 */ /* 0x000fe20000100800 */
[----:B--2---:R-:W-:-:S04]  /*14a800*/  LOP3.LUT R20, R23, 0xffff, RZ, 0xc0, !PT ;  /* 0x0000ffff17147812 */ /* 0x004fc800078ec0ff */
[----:B------:R-:W-:Y:S02]  /*14a810*/  SHF.R.U32.HI R28, RZ, 0x8, R20 ;  /* 0x00000008ff1c7819 */ /* 0x000fe40000011614 */
[----:B------:R-:W-:-:S04]  /*14a820*/  LOP3.LUT R2, R2, 0xffff, RZ, 0xc0, !PT ;  /* 0x0000ffff02027812 */ /* 0x000fc800078ec0ff */
[----:B------:R-:W-:Y:S01]  /*14a830*/  SHF.R.U32.HI R29, RZ, 0x8, R2 ;  /* 0x00000008ff1d7819 */ /* 0x000fe20000011602 */
[----:B------:R1:W-:Y:S01]  /*14a840*/  STL [R1+0x1b20], R21 ;  /* 0x001b201501007387 */ /* 0x0003e20000100800 */
[----:B------:R-:W-:Y:S02]  /*14a850*/  LOP3.LUT R28, R28, 0xffff, RZ, 0xc0, !PT ;  /* 0x0000ffff1c1c7812 */ /* 0x000fe400078ec0ff */
[----:B------:R-:W-:Y:S01]  /*14a860*/  LOP3.LUT R29, R29, 0xffff, RZ, 0xc0, !PT ;  /* 0x0000ffff1d1d7812 */ /* 0x000fe200078ec0ff */
[----:B------:R2:W-:Y:S03]  /*14a870*/  STL [R1+0x38], R2 ;  /* 0x0000380201007387 */ /* 0x0005e60000100800 */
[----:B------:R-:W-:Y:S02]  /*14a880*/  PRMT R28, R28, 0x3340, R29 ;  /* 0x000033401c1c7816 */ /* 0x000fe4000000001d */
[----:B-1----:R-:W-:Y:S01]  /*14a890*/  LOP3.LUT R21, R4, 0xffff, RZ, 0xc0, !PT ;  /* 0x0000ffff04157812 */ /* 0x002fe200078ec0ff */
[----:B--2---:R-:W2:Y:S03]  /*14a8a0*/  LDL.LU R2, [R1+0x545c] ;  /* 0x00545c0001027983 */ /* 0x004ea60000300800 */
[----:B------:R-:W-:Y:S01]  /*14a8b0*/  SHF.R.U32.HI R25, RZ, 0x8, R21 ;  /* 0x00000008ff197819 */ /* 0x000fe20000011615 */
[----:B------:R-:W2:Y:S04]  /*14a8c0*/  LDL.LU R23, [R1+0x184] ;  /* 0x0001840001177983 */ /* 0x000ea80000300800 */
[----:B------:R-:W2:Y:S01]  /*14a8d0*/  LDL.LU R4, [R1+0x334] ;  /* 0x0003340001047983 */ /* 0x000ea20000300800 */
[----:B------:R-:W-:-:S03]  /*14a8e0*/  SHF.R.U32.HI R8, RZ, 0x8, R8 ;  /* 0x00000008ff087819 */ /* 0x000fc60000011608 */
[----:B------:R-:W-:Y:S01]  /*14a8f0*/  STL.64 [R1+0x59a0], R20 ;  /* 0x0059a01401007387 */ /* 0x000fe20000100a00 */
[----:B------:R-:W-:-:S03]  /*14a900*/  LOP3.LUT R25, R25, 0xffff, RZ, 0xc0, !PT ;  /* 0x0000ffff19197812 */ /* 0x000fc600078ec0ff */
[----:B------:R1:W-:Y:S01]  /*14a910*/  STL [R1+0x700], R28 ;  /* 0x0007001c01007387 */ /* 0x0003e20000100800 */
[----:B------:R-:W-:Y:S02]  /*14a920*/  LOP3.LUT R8, R8, 0xffff, RZ, 0xc0, !PT ;  /* 0x0000ffff08087812 */ /* 0x000fe400078ec0ff */
[--C-:B------:R-:W-:Y:S02]  /*14a930*/  PRMT R25, R25, 0x3340, R0.reuse ;  /* 0x0000334019197816 */ /* 0x100fe40000000000 */
[----:B-1----:R-:W-:Y:S02]  /*14a940*/  IADD3 R28, P1, PT, R27, R14, RZ ;  /* 0x0000000e1b1c7210 */ /* 0x002fe40007f3e0ff */
[----:B------:R-:W-:-:S03]  /*14a950*/  PRMT R20, R8, 0x3340, R0 ;  /* 0x0000334008147816 */ /* 0x000fc60000000000 */
[----:B------:R-:W-:Y:S01]  /*14a960*/  IMAD.X R29, R26, 0x1, R15, P1 ;  /* 0x000000011a1d7824 */ /* 0x000fe200008e060f */
[----:B------:R4:W-:Y:S04]  /*14a970*/  STL [R1+0x368], R25 ;  /* 0x0003681901007387 */ /* 0x0009e80000100800 */
[----:B------:R-:W-:Y:S04]  /*14a980*/  STL.64 [R1+0xda8], R28 ;  /* 0x000da81c01007387 */ /* 0x000fe80000100a00 */
[----:B------:R1:W-:Y:S01]  /*14a990*/  STL [R1+0x364], R20 ;  /* 0x0003641401007387 */ /* 0x0003e20000100800 */
[----:B---3--:R-:W-:-:S03]  /*14a9a0*/  LOP3.LUT R8, R16, 0xffff, RZ, 0xc0, !PT ;  /* 0x0000ffff10087812 */ /* 0x008fc600078ec0ff */
[----:B------:R-:W3:Y:S01]  /*14a9b0*/  LDL.LU R16, [R1+0xfc] ;  /* 0x0000fc0001107983 */ /* 0x000ee20000300800 */
[----:B----4-:R-:W-:-:S03]  /*14a9c0*/  LOP3.LUT R25, R19, 0xffff, RZ, 0xc0, !PT ;  /* 0x0000ffff13197812 */ /* 0x010fc600078ec0ff */
[----:B------:R-:W4:Y:S01]  /*14a9d0*/  LDL.LU R19, [R1+0x730] ;  /* 0x0007300001137983 */ /* 0x000f220000300800 */
[----:B-1----:R-:W-:-:S03]  /*14a9e0*/  LOP3.LUT R20, R17, 0xffff, RZ, 0xc0, !PT ;  /* 0x0000ffff11147812 */ /* 0x002fc600078ec0ff */
[----:B------:R-:W4:Y:S01]  /*14a9f0*/  LDL.LU R17, [R1+0x2f0] ;  /* 0x0002f00001117983 */ /* 0x000f220000300800 */
[----:B------:R-:W-:Y:S02]  /*14aa00*/  PRMT R28, R25, 0x3340, R0 ;  /* 0x00003340191c7816 */ /* 0x000fe40000000000 */
[----:B------:R-:W-:Y:S02]  /*14aa10*/  PRMT R21, R8, 0x3340, R20 ;  /* 0x0000334008157816 */ /* 0x000fe40000000014 */
[----:B------:R-:W-:Y:S02]  /*14aa20*/  SHF.R.U32.HI R8, RZ, 0x8, R8 ;  /* 0x00000008ff087819 */ /* 0x000fe40000011608 */
[----:B------:R-:W-:Y:S02]  /*14aa30*/  SHF.R.U32.HI R20, RZ, 0x8, R20 ;  /* 0x00000008ff147819 */ /* 0x000fe40000011614 */
[----:B------:R-:W-:Y:S02]  /*14aa40*/  PRMT R21, R21, 0x5410, R28 ;  /* 0x0000541015157816 */ /* 0x000fe4000000001c */
[----:B------:R-:W-:-:S02]  /*14aa50*/  IADD3 R28, P1, PT, R27, R12, RZ ;  /* 0x0000000c1b1c7210 */ /* 0x000fc40007f3e0ff */
[----:B------:R-:W-:Y:S02]  /*14aa60*/  LOP3.LUT R8, R8, 0xffff, RZ, 0xc0, !PT ;  /* 0x0000ffff08087812 */ /* 0x000fe400078ec0ff */
[----:B------:R-:W-:Y:S01]  /*14aa70*/  LOP3.LUT R20, R20, 0xffff, RZ, 0xc0, !PT ;  /* 0x0000ffff14147812 */ /* 0x000fe200078ec0ff */
[----:B------:R-:W-:Y:S01]  /*14aa80*/  IMAD.X R29, R26, 0x1, R13, P1 ;  /* 0x000000011a1d7824 */ /* 0x000fe200008e060d */
[----:B------:R1:W-:Y:S02]  /*14aa90*/  STL [R1+0x1e80], R21 ;  /* 0x001e801501007387 */ /* 0x0003e40000100800 */
[----:B------:R-:W-:Y:S02]  /*14aaa0*/  PRMT R20, R8, 0x3340, R20 ;  /* 0x0000334008147816 */ /* 0x000fe40000000014 */
[----:B------:R-:W-:Y:S01]  /*14aab0*/  STL.64 [R1+0xda0], R28 ;  /* 0x000da01c01007387 */ /* 0x000fe20000100a00 */
[----:B------:R-:W-:-:S03]  /*14aac0*/  SHF.R.U32.HI R25, RZ, 0x8, R25 ;  /* 0x00000008ff197819 */ /* 0x000fc60000011619 */
[----:B------:R0:W-:Y:S01]  /*14aad0*/  STL [R1+0x1aec], R20 ;  /* 0x001aec1401007387 */ /* 0x0001e20000100800 */
[----:B------:R-:W-:-:S04]  /*14aae0*/  LOP3.LUT R25, R25, 0xffff, RZ, 0xc0, !PT ;  /* 0x0000ffff19197812 */ /* 0x000fc800078ec0ff */
[--C-:B------:R-:W-:Y:S02]  /*14aaf0*/  PRMT R26, R25, 0x3340, R0.reuse ;  /* 0x00003340191a7816 */ /* 0x100fe40000000000 */
[----:B--2---:R-:W-:Y:S02]  /*14ab00*/  LOP3.LUT R2, R2, 0xffff, RZ, 0xc0, !PT ;  /* 0x0000ffff02027812 */ /* 0x004fe400078ec0ff */
[----:B------:R-:W-:Y:S02]  /*14ab10*/  LOP3.LUT R8, R23, 0xffff, RZ, 0xc0, !PT ;  /* 0x0000ffff17087812 */ /* 0x000fe400078ec0ff */
[----:B-1----:R-:W-:Y:S02]  /*14ab20*/  LOP3.LUT R21, R4, 0xffff, RZ, 0xc0, !PT ;  /* 0x0000ffff04157812 */ /* 0x002fe400078ec0ff */
[----:B0-----:R-:W-:Y:S02]  /*14ab30*/  PRMT R20, R8, 0x3340, R0 ;  /* 0x0000334008147816 */ /* 0x001fe40000000000 */
[----:B------:R-:W-:-:S04]  /*14ab40*/  PRMT R4, R2, 0x3340, R21 ;  /* 0x0000334002047816 */ /* 0x000fc80000000015 */
[----:B------:R-:W-:Y:S02]  /*14ab50*/  PRMT R4, R4, 0x5410, R20 ;  /* 0x0000541004047816 */ /* 0x000fe40000000014 */
[----:B------:R-:W-:Y:S02]  /*14ab60*/  SHF.R.U32.HI R20, RZ, 0x8, R2 ;  /* 0x00000008ff147819 */ /* 0x000fe40000011602 */
[----:B------:R-:W-:Y:S01]  /*14ab70*/  SHF.R.U32.HI R21, RZ, 0x8, R21 ;  /* 0x00000008ff157819 */ /* 0x000fe20000011615 */
[----:B------:R0:W-:Y:S01]  /*14ab80*/  STL [R1+0x1e7c], R4 ;  /* 0x001e7c0401007387 */ /* 0x0001e20000100800 */
[----:B------:R-:W-:Y:S02]  /*14ab90*/  LOP3.LUT R20, R20, 0xffff, RZ, 0xc0, !PT ;  /* 0x0000ffff14147812 */ /* 0x000fe400078ec0ff */
[----:B------:R-:W-:Y:S01]  /*14aba0*/  LOP3.LUT R21, R21, 0xffff, RZ, 0xc0, !PT ;  /* 0x0000ffff15157812 */ /* 0x000fe200078ec0ff */
[----:B------:R-:W2:Y:S04]  /*14abb0*/  LDL.LU R2, [R1+0x734] ;  /* 0x0007340001027983 */ /* 0x000ea80000300800 */
[----:B------:R-:W2:Y:S01]  /*14abc0*/  LDL.LU R23, [R1+0x100] ;  /* 0x0001000001177983 */ /* 0x000ea20000300800 */
[----:B------:R-:W-:-:S03]  /*14abd0*/  PRMT R25, R20, 0x3340, R21 ;  /* 0x0000334014197816 */ /* 0x000fc60000000015 */
[----:B0-----:R-:W2:Y:S04]  /*14abe0*/  LDL.LU R4, [R1+0x2f4] ;  /* 0x0002f40001047983 */ /* 0x001ea80000300800 */
[----:B------:R-:W-:Y:S01]  /*14abf0*/  STL [R1+0x360], R26 ;  /* 0x0003601a01007387 */ /* 0x000fe20000100800 */
[----:B------:R-:W-:Y:S01]  /*14ac00*/  VIADD R27, R27, UR6 ;  /* 0x000000061b1b7c36 */ /* 0x000fe20008000000 */
[----:B------:R-:W-:Y:S01]  /*14ac10*/  SHF.R.U32.HI R8, RZ, 0x8, R8 ;  /* 0x00000008ff087819 */ /* 0x000fe20000011608 */
[----:B------:R-:W0:Y:S01]  /*14ac20*/  LDCU UR6, c[0x0][0x3b8] ;  /* 0x00007700ff0677ac */ /* 0x000e220008000800 */
[----:B------:R1:W-:Y:S02]  /*14ac30*/  STL [R1+0x1ae0], R25 ;  /* 0x001ae01901007387 */ /* 0x0003e40000100800 */
[----:B-1----:R-:W-:-:S02]  /*14ac40*/  SHF.R.S32.HI R25, RZ, 0x1f, R27 ;  /* 0x0000001fff197819 */ /* 0x002fc4000001141b */
[----:B---3--:R-:W-:Y:S02]  /*14ac50*/  LOP3.LUT R20, R16, 0xffff, RZ, 0xc0, !PT ;  /* 0x0000ffff10147812 */ /* 0x008fe400078ec0ff */
[----:B----4-:R-:W-:Y:S02]  /*14ac60*/  LOP3.LUT R21, R19, 0xffff, RZ, 0xc0, !PT ;  /* 0x0000ffff13157812 */ /* 0x010fe400078ec0ff */
[----:B------:R-:W-:Y:S02]  /*14ac70*/  LOP3.LUT R26, R17, 0xffff, RZ, 0xc0, !PT ;  /* 0x0000ffff111a7812 */ /* 0x000fe400078ec0ff */
[----:B------:R-:W-:Y:S02]  /*14ac80*/  PRMT R17, R20, 0x3340, R0 ;  /* 0x0000334014117816 */ /* 0x000fe40000000000 */
        /* <DEDUP_REMOVED lines=16> */
[----:B------:R-:W-:-:S03]  /*14ad90*/  PRMT R20, R20, 0x3340, R0 ;  /* 0x0000334014147816 */ /* 0x000fc60000000000 */
[----:B------:R1:W-:Y:S04]  /*14ada0*/  STL [R1+0x1ab8], R21 ;  /* 0x001ab81501007387 */ /* 0x0003e80000100800 */
[----:B------:R0:W-:Y:S01]  /*14adb0*/  STL [R1+0x35c], R20 ;  /* 0x00035c1401007387 */ /* 0x0001e20000100800 */
[----:B--2---:R-:W-:Y:S02]  /*14adc0*/  LOP3.LUT R2, R2, 0xffff, RZ, 0xc0, !PT ;  /* 0x0000ffff02027812 */ /* 0x004fe400078ec0ff */
[----:B------:R-:W-:Y:S02]  /*14add0*/  LOP3.LUT R28, R23, 0xffff, RZ, 0xc0, !PT ;  /* 0x0000ffff171c7812 */ /* 0x000fe400078ec0ff */
[----:B------:R-:W-:Y:S02]  /*14ade0*/  LOP3.LUT R4, R4, 0xffff, RZ, 0xc0, !PT ;  /* 0x0000ffff04047812 */ /* 0x000fe400078ec0ff */
[----:B-1----:R-:W-:-:S02]  /*14adf0*/  PRMT R21, R28, 0x3340, R0 ;  /* 0x000033401c157816 */ /* 0x002fc40000000000 */
[----:B0-----:R-:W-:Y:S01]  /*14ae00*/  PRMT R20, R2, 0x3340, R4 ;  /* 0x0000334002147816 */ /* 0x001fe20000000004 */
[----:B------:R-:W-:Y:S03]  /*14ae10*/  STL [R1+0x5938], R28 ;  /* 0x0059381c01007387 */ /* 0x000fe60000100800 */
[----:B------:R-:W-:Y:S01]  /*14ae20*/  PRMT R20, R20, 0x5410, R21 ;  /* 0x0000541014147816 */ /* 0x000fe20000000015 */
[----:B------:R-:W2:Y:S04]  /*14ae30*/  LDL.LU R26, [R1+0x554] ;  /* 0x00055400011a7983 */ /* 0x000ea80000300800 */
[----:B------:R-:W2:Y:S01]  /*14ae40*/  LDL.LU R29, [R1+0x9c] ;  /* 0x00009c00011d7983 */ /* 0x000ea20000300800 */
[----:B------:R-:W-:-:S03]  /*14ae50*/  SHF.R.U32.HI R2, RZ, 0x8, R2 ;  /* 0x00000008ff027819 */ /* 0x000fc60000011602 */
[----:B------:R0:W-:Y:S01]  /*14ae60*/  STL [R1+0x1e84], R20 ;  /* 0x001e841401007387 */ /* 0x0001e20000100800 */
[----:B------:R-:W-:Y:S02]  /*14ae70*/  SHF.R.U32.HI R4, RZ, 0x8, R4 ;  /* 0x00000008ff047819 */ /* 0x000fe40000011604 */
[----:B------:R-:W-:Y:S01]  /*14ae80*/  LOP3.LUT R8, R8, 0xffff, RZ, 0xc0, !PT ;  /* 0x0000ffff08087812 */ /* 0x000fe200078ec0ff */
[----:B------:R-:W2:Y:S01]  /*14ae90*/  LDL.LU R23, [R1+0x2a4] ;  /* 0x0002a40001177983 */ /* 0x000ea20000300800 */
[----:B0-----:R-:W-:Y:S02]  /*14aea0*/  IADD3 R20, P1, PT, R27, R10, RZ ;  /* 0x0000000a1b147210 */ /* 0x001fe40007f3e0ff */
[----:B------:R-:W-:Y:S02]  /*14aeb0*/  LOP3.LUT R2, R2, 0xffff, RZ, 0xc0, !PT ;  /* 0x0000ffff02027812 */ /* 0x000fe400078ec0ff */
[----:B------:R-:W-:Y:S01]  /*14aec0*/  LOP3.LUT R4, R4, 0xffff, RZ, 0xc0, !PT ;  /* 0x0000ffff04047812 */ /* 0x000fe200078ec0ff */
[----:B------:R-:W-:Y:S01]  /*14aed0*/  IMAD.X R21, R25, 0x1, R11, P1 ;  /* 0x0000000119157824 */ /* 0x000fe200008e060b */
[----:B------:R-:W-:-:S02]  /*14aee0*/  PRMT R8, R8, 0x3340, R0 ;  /* 0x0000334008087816 */ /* 0x000fc40000000000 */
[----:B------:R-:W-:Y:S02]  /*14aef0*/  PRMT R2, R2, 0x3340, R4 ;  /* 0x0000334002027816 */ /* 0x000fe40000000004 */
[----:B------:R0:W-:Y:S04]  /*14af00*/  STL.64 [R1+0xd90], R20 ;  /* 0x000d901401007387 */ /* 0x0001e80000100a00 */
[----:B------:R4:W-:Y:S04]  /*14af10*/  STL [R1+0x358], R8 ;  /* 0x0003580801007387 */ /* 0x0009e80000100800 */
[----:B------:R1:W-:Y:S01]  /*14af20*/  STL [R1+0x1cb0], R2 ;  /* 0x001cb00201007387 */ /* 0x0003e20000100800 */
[----:B0-----:R-:W-:-:S05]  /*14af30*/  IADD3 R20, P1, PT, R27, R14, RZ ;  /* 0x0000000e1b147210 */ /* 0x001fca0007f3e0ff */
[----:B------:R-:W-:Y:S01]  /*14af40*/  IMAD.X R21, R25, 0x1, R15, P1 ;  /* 0x0000000119157824 */ /* 0x000fe200008e060f */
[----:B---3--:R-:W-:Y:S02]  /*14af50*/  LOP3.LUT R16, R16, 0xffff, RZ, 0xc0, !PT ;  /* 0x0000ffff10107812 */ /* 0x008fe400078ec0ff */
[----:B----4-:R-:W-:Y:S02]  /*14af60*/  LOP3.LUT R8, R19, 0xffff, RZ, 0xc0, !PT ;  /* 0x0000ffff13087812 */ /* 0x010fe400078ec0ff */
[----:B------:R-:W-:Y:S02]  /*14af70*/  LOP3.LUT R17, R17, 0xffff, RZ, 0xc0, !PT ;  /* 0x0000ffff11117812 */ /* 0x000fe400078ec0ff */
[----:B------:R-:W-:Y:S02]  /*14af80*/  PRMT R4, R8, 0x3340, R0 ;  /* 0x0000334008047816 */ /* 0x000fe40000000000 */
[----:B-1----:R-:W-:-:S04]  /*14af90*/  PRMT R2, R16, 0x3340, R17 ;  /* 0x0000334010027816 */ /* 0x002fc80000000011 */
[----:B------:R-:W-:Y:S02]  /*14afa0*/  PRMT R4, R2, 0x5410, R4 ;  /* 0x0000541002047816 */ /* 0x000fe40000000004 */
[----:B------:R-:W3:Y:S04]  /*14afb0*/  LDL.LU R2, [R1+0x444] ;  /* 0x0004440001027983 */ /* 0x000ee80000300800 */
[----:B------:R0:W-:Y:S01]  /*14afc0*/  STL [R1+0x1e6c], R4 ;  /* 0x001e6c0401007387 */ /* 0x0001e20000100800 */
[----:B------:R-:W-:-:S03]  /*14afd0*/  SHF.R.U32.HI R16, RZ, 0x8, R16 ;  /* 0x00000008ff107819 */ /* 0x000fc60000011610 */
[----:B0-----:R-:W4:Y:S04]  /*14afe0*/  LDL.LU R4, [R1+0x240] ;  /* 0x0002400001047983 */ /* 0x001f280000300800 */
[----:B------:R0:W-:Y:S02]  /*14aff0*/  STL.64 [R1+0xd88], R20 ;  /* 0x000d881401007387 */ /* 0x0001e40000100a00 */
[----:B0-----:R-:W-:Y:S02]  /*14b000*/  LOP3.LUT R20, R16, 0xffff, RZ, 0xc0, !PT ;  /* 0x0000ffff10147812 */ /* 0x001fe400078ec0ff */
[----:B------:R-:W4:Y:S01]  /*14b010*/  LDL.LU R16, [R1+0x1a4] ;  /* 0x0001a40001107983 */ /* 0x000f220000300800 */
[----:B------:R-:W-:-:S03]  /*14b020*/  SHF.R.U32.HI R21, RZ, 0x8, R17 ;  /* 0x00000008ff157819 */ /* 0x000fc60000011611 */
[----:B------:R-:W4:Y:S04]  /*14b030*/  LDL.LU R19, [R1+0x5460] ;  /* 0x0054600001137983 */ /* 0x000f280000300800 */
[----:B------:R-:W4:Y:S01]  /*14b040*/  LDL.LU R17, [R1+0x340] ;  /* 0x0003400001117983 */ /* 0x000f220000300800 */
[----:B------:R-:W-:-:S04]  /*14b050*/  LOP3.LUT R21, R21, 0xffff, RZ, 0xc0, !PT ;  /* 0x0000ffff15157812 */ /* 0x000fc800078ec0ff */
[----:B------:R-:W-:Y:S02]  /*14b060*/  PRMT R28, R20, 0x3340, R21 ;  /* 0x00003340141c7816 */ /* 0x000fe40000000015 */
[----:B--2---:R-:W-:Y:S02]  /*14b070*/  LOP3.LUT R21, R26, 0xffff, RZ, 0xc0, !PT ;  /* 0x0000ffff1a157812 */ /* 0x004fe400078ec0ff */
[----:B------:R-:W-:Y:S01]  /*14b080*/  LOP3.LUT R20, R29, 0xffff, RZ, 0xc0, !PT ;  /* 0x0000ffff1d147812 */ /* 0x000fe200078ec0ff */
[----:B------:R0:W-:Y:S01]  /*14b090*/  STL [R1+0x1a8c], R28 ;  /* 0x001a8c1c01007387 */ /* 0x0001e20000100800 */
[----:B------:R-:W-:Y:S02]  /*14b0a0*/  LOP3.LUT R23, R23, 0xffff, RZ, 0xc0, !PT ;  /* 0x0000ffff17177812 */ /* 0x000fe400078ec0ff */
[----:B0-----:R-:W-:Y:S02]  /*14b0b0*/  PRMT R28, R20, 0x3340, R0 ;  /* 0x00003340141c7816 */ /* 0x001fe40000000000 */
[----:B------:R-:W-:-:S02]  /*14b0c0*/  PRMT R26, R21, 0x3340, R23 ;  /* 0x00003340151a7816 */ /* 0x000fc40000000017 */
[----:B------:R-:W-:Y:S02]  /*14b0d0*/  SHF.R.U32.HI R21, RZ, 0x8, R21 ;  /* 0x00000008ff157819 */ /* 0x000fe40000011615 */
[----:B------:R-:W-:Y:S02]  /*14b0e0*/  SHF.R.U32.HI R23, RZ, 0x8, R23 ;  /* 0x00000008ff177819 */ /* 0x000fe40000011617 */
[----:B------:R-:W-:Y:S02]  /*14b0f0*/  PRMT R26, R26, 0x5410, R28 ;  /* 0x000054101a1a7816 */ /* 0x000fe4000000001c */
[----:B------:R-:W-:Y:S02]  /*14b100*/  SHF.R.U32.HI R20, RZ, 0x8, R20 ;  /* 0x00000008ff147819 */ /* 0x000fe40000011614 */
[----:B------:R-:W-:Y:S02]  /*14b110*/  IADD3 R28, P1, PT, R27, R12, RZ ;  /* 0x0000000c1b1c7210 */ /* 0x000fe40007f3e0ff */
[----:B------:R-:W-:-:S02]  /*14b120*/  LOP3.LUT R21, R21, 0xffff, RZ, 0xc0, !PT ;  /* 0x0000ffff15157812 */ /* 0x000fc400078ec0ff */
[----:B------:R-:W-:Y:S02]  /*14b130*/  LOP3.LUT R23, R23, 0xffff, RZ, 0xc0, !PT ;  /* 0x0000ffff17177812 */ /* 0x000fe400078ec0ff */
[----:B------:R-:W-:Y:S02]  /*14b140*/  SHF.R.U32.HI R8, RZ, 0x8, R8 ;  /* 0x00000008ff087819 */ /* 0x000fe40000011608 */
[----:B------:R-:W-:Y:S01]  /*14b150*/  LOP3.LUT R20, R20, 0xffff, RZ, 0xc0, !PT ;  /* 0x0000ffff14147812 */ /* 0x000fe200078ec0ff */
[----:B------:R-:W-:Y:S01]  /*14b160*/  IMAD.X R29, R25, 0x1, R13, P1 ;  /* 0x00000001191d7824 */ /* 0x000fe200008e060d */
[----:B------:R-:W-:Y:S02]  /*14b170*/  PRMT R21, R21, 0x3340, R23 ;  /* 0x0000334015157816 */ /* 0x000fe40000000017 */
[----:B------:R-:W-:Y:S02]  /*14b180*/  LOP3.LUT R8, R8, 0xffff, RZ, 0xc0, !PT ;  /* 0x0000ffff08087812 */ /* 0x000fe400078ec0ff */
[--C-:B------:R-:W-:Y:S01]  /*14b190*/  PRMT R20, R20, 0x3340, R0.reuse ;  /* 0x0000334014147816 */ /* 0x100fe20000000000 */
[----:B------:R-:W-:Y:S01]  /*14b1a0*/  STL [R1+0x1e68], R26 ;  /* 0x001e681a01007387 */ /* 0x000fe20000100800 */
[----:B------:R-:W-:-:S03]  /*14b1b0*/  PRMT R8, R8, 0x3340, R0 ;  /* 0x0000334008087816 */ /* 0x000fc60000000000 */
[----:B------:R-:W-:Y:S04]  /*14b1c0*/  STL.64 [R1+0xd80], R28 ;  /* 0x000d801c01007387 */ /* 0x000fe80000100a00 */
[----:B------:R-:W-:Y:S04]  /*14b1d0*/  STL [R1+0x1a60], R21 ;  /* 0x001a601501007387 */ /* 0x000fe80000100800 */
[----:B------:R0:W-:Y:S04]  /*14b1e0*/  STL [R1+0x354], R20 ;  /* 0x0003541401007387 */ /* 0x0001e80000100800 */
[----:B------:R1:W-:Y:S01]  /*14b1f0*/  STL [R1+0x350], R8 ;  /* 0x0003500801007387 */ /* 0x0003e20000100800 */
[----:B0-----:R-:W-:-:S03]  /*14b200*/  LOP3.LUT R20, R7, 0xffff, RZ, 0xc0, !PT ;  /* 0x0000ffff07147812 */ /* 0x001fc600078ec0ff */
[----:B------:R-:W2:Y:S01]  /*14b210*/  LDL.LU R7, [R1+0x5a94] ;  /* 0x005a940001077983 */ /* 0x000ea20000300800 */
[----:B-1----:R-:W-:Y:S01]  /*14b220*/  PRMT R8, R20, 0x3340, R0 ;  /* 0x0000334014087816 */ /* 0x002fe20000000000 */
[----:B------:R-:W-:Y:S01]  /*14b230*/  VIADD R27, R27, UR6 ;  /* 0x000000061b1b7c36 */ /* 0x000fe20008000000 */
[----:B---3--:R-:W-:Y:S01]  /*14b240*/  LOP3.LUT R2, R2, 0xffff, RZ, 0xc0, !PT ;  /* 0x0000ffff02027812 */ /* 0x008fe200078ec0ff */
[----:B------:R-:W0:Y:S01]  /*14b250*/  LDCU UR6, c[0x0][0x3b8] ;  /* 0x00007700ff0677ac */ /* 0x000e220008000800 */
[----:B----4-:R-:W-:-:S04]  /*14b260*/  LOP3.LUT R25, R4, 0xffff, RZ, 0xc0, !PT ;  /* 0x0000ffff04197812 */ /* 0x010fc800078ec0ff */
[----:B------:R-:W-:-:S04]  /*14b270*/  PRMT R4, R2, 0x3340, R25 ;  /* 0x0000334002047816 */ /* 0x000fc80000000019 */
[----:B------:R-:W-:-:S05]  /*14b280*/  PRMT R4, R4, 0x5410, R8 ;  /* 0x0000541004047816 */ /* 0x000fca0000000008 */
[----:B------:R1:W-:Y:S04]  /*14b290*/  STL [R1+0x1e5c], R4 ;  /* 0x001e5c0401007387 */ /* 0x0003e80000100800 */
[----:B------:R-:W3:Y:S01]  /*14b2a0*/  LDL.LU R8, [R1+0x5464] ;  /* 0x0054640001087983 */ /* 0x000ee20000300800 */
[----:B------:R-:W-:-:S03]  /*14b2b0*/  LOP3.LUT R21, R16, 0xffff, RZ, 0xc0, !PT ;  /* 0x0000ffff10157812 */ /* 0x000fc600078ec0ff */
[----:B------:R-:W4:Y:S01]  /*14b2c0*/  LDL.LU R23, [R1+0x1ac] ;  /* 0x0001ac0001177983 */ /* 0x000f220000300800 */
[----:B------:R-:W-:-:S03]  /*14b2d0*/  LOP3.LUT R16, R19, 0xffff, RZ, 0xc0, !PT ;  /* 0x0000ffff13107812 */ /* 0x000fc600078ec0ff */
[----:B-1----:R-:W2:Y:S01]  /*14b2e0*/  LDL.LU R4, [R1+0x410] ;  /* 0x0004100001047983 */ /* 0x002ea20000300800 */
[----:B------:R-:W-:Y:S02]  /*14b2f0*/  LOP3.LUT R17, R17, 0xffff, RZ, 0xc0, !PT ;  /* 0x0000ffff11117812 */ /* 0x000fe400078ec0ff */
[----:B------:R-:W-:Y:S02]  /*14b300*/  PRMT R26, R21, 0x3340, R0 ;  /* 0x00003340151a7816 */ /* 0x000fe40000000000 */
[----:B------:R-:W-:Y:S02]  /*14b310*/  PRMT R19, R16, 0x3340, R17 ;  /* 0x0000334010137816 */ /* 0x000fe40000000011 */
[----:B------:R-:W-:Y:S02]  /*14b320*/  IADD3 R28, P1, PT, R27, R6, RZ ;  /* 0x000000061b1c7210 */ /* 0x000fe40007f3e0ff */
[----:B------:R-:W-:Y:S02]  /*14b330*/  PRMT R26, R19, 0x5410, R26 ;  /* 0x00005410131a7816 */ /* 0x000fe4000000001a */
[----:B------:R-:W-:-:S02]  /*14b340*/  SHF.R.S32.HI R19, RZ, 0x1f, R27 ;  /* 0x0000001fff137819 */ /* 0x000fc4000001141b */
[----:B------:R-:W-:-:S03]  /*14b350*/  SHF.R.U32.HI R16, RZ, 0x8, R16 ;  /* 0x00000008ff107819 */ /* 0x000fc60000011610 */
[----:B------:R-:W-:Y:S01]  /*14b360*/  IMAD.X R29, R19, 0x1, R9, P1 ;  /* 0x00000001131d7824 */ /* 0x000fe200008e0609 */
[----:B------:R-:W-:Y:S01]  /*14b370*/  SHF.R.U32.HI R2, RZ, 0x8, R2 ;  /* 0x00000008ff027819 */ /* 0x000fe20000011602 */
[----:B------:R1:W-:Y:S04]  /*14b380*/  STL [R1+0x1e58], R26 ;  /* 0x001e581a01007387 */ /* 0x0003e80000100800 */
[----:B------:R0:W-:Y:S01]  /*14b390*/  STL.64 [R1+0xd70], R28 ;  /* 0x000d701c01007387 */ /* 0x0001e20000100a00 */
[----:B-1----:R-:W-:Y:S02]  /*14b3a0*/  SHF.R.U32.HI R26, RZ, 0x8, R17 ;  /* 0x00000008ff1a7819 */ /* 0x002fe40000011611 */
[----:B0-----:R-:W-:Y:S02]  /*14b3b0*/  SHF.R.U32.HI R29, RZ, 0x8, R25 ;  /* 0x00000008ff1d7819 */ /* 0x001fe40000011619 */
[----:B------:R-:W-:-:S02]  /*14b3c0*/  LOP3.LUT R25, R16, 0xffff, RZ, 0xc0, !PT ;  /* 0x0000ffff10197812 */ /* 0x000fc400078ec0ff */
[----:B------:R-:W-:Y:S01]  /*14b3d0*/  LOP3.LUT R28, R2, 0xffff, RZ, 0xc0, !PT ;  /* 0x0000ffff021c7812 */ /* 0x000fe200078ec0ff */
[----:B------:R-:W2:Y:S04]  /*14b3e0*/  LDL.LU R16, [R1+0x740] ;  /* 0x0007400001107983 */ /* 0x000ea80000300800 */
[----:B------:R-:W2:Y:S04]  /*14b3f0*/  LDL.LU R2, [R1+0x120] ;  /* 0x0001200001027983 */ /* 0x000ea80000300800 */
[----:B------:R-:W2:Y:S01]  /*14b400*/  LDL.LU R17, [R1+0x304] ;  /* 0x0003040001117983 */ /* 0x000ea20000300800 */
[----:B------:R-:W-:-:S02]  /*14b410*/  LOP3.LUT R29, R29, 0xffff, RZ, 0xc0, !PT ;  /* 0x0000ffff1d1d7812 */ /* 0x000fc400078ec0ff */
[----:B------:R-:W-:Y:S02]  /*14b420*/  LOP3.LUT R26, R26, 0xffff, RZ, 0xc0, !PT ;  /* 0x0000ffff1a1a7812 */ /* 0x000fe400078ec0ff */
[----:B------:R-:W-:Y:S02]  /*14b430*/  SHF.R.U32.HI R21, RZ, 0x8, R21 ;  /* 0x00000008ff157819 */ /* 0x000fe40000011615 */
[----:B------:R-:W-:Y:S02]  /*14b440*/  PRMT R29, R28, 0x3340, R29 ;  /* 0x000033401c1d7816 */ /* 0x000fe4000000001d */
[----:B------:R-:W-:Y:S02]  /*14b450*/  SHF.R.U32.HI R20, RZ, 0x8, R20 ;  /* 0x00000008ff147819 */ /* 0x000fe40000011614 */
[----:B------:R-:W-:Y:S02]  /*14b460*/  PRMT R25, R25, 0x3340, R26 ;  /* 0x0000334019197816 */ /* 0x000fe4000000001a */
[----:B------:R-:W-:-:S02]  /*14b470*/  IADD3 R28, P1, PT, R27, R10, RZ ;  /* 0x0000000a1b1c7210 */ /* 0x000fc40007f3e0ff */
[----:B------:R-:W-:Y:S01]  /*14b480*/  LOP3.LUT R21, R21, 0xffff, RZ, 0xc0, !PT ;  /* 0x0000ffff15157812 */ /* 0x000fe200078ec0ff */
[----:B------:R0:W-:Y:S01]  /*14b490*/  STL [R1+0x1a30], R29 ;  /* 0x001a301d01007387 */ /* 0x0001e20000100800 */
[----:B------:R-:W-:-:S03]  /*14b4a0*/  LOP3.LUT R20, R20, 0xffff, RZ, 0xc0, !PT ;  /* 0x0000ffff14147812 */ /* 0x000fc600078ec0ff */
[----:B------:R1:W-:Y:S01]  /*14b4b0*/  STL [R1+0x1a28], R25 ;  /* 0x001a281901007387 */ /* 0x0003e20000100800 */
[----:B0-----:R-:W-:Y:S01]  /*14b4c0*/  IMAD.X R29, R19, 0x1, R11, P1 ;  /* 0x00000001131d7824 */ /* 0x001fe200008e060b */
[--C-:B-1----:R-:W-:Y:S02]  /*14b4d0*/  PRMT R25, R21, 0x3340, R0.reuse ;  /* 0x0000334015197816 */ /* 0x102fe40000000000 */
[----:B------:R-:W-:Y:S02]  /*14b4e0*/  PRMT R21, R20, 0x3340, R0 ;  /* 0x0000334014157816 */ /* 0x000fe40000000000 */
[----:B------:R0:W-:Y:S04]  /*14b4f0*/  STL.64 [R1+0xd78], R28 ;  /* 0x000d781c01007387 */ /* 0x0001e80000100a00 */
[----:B------:R-:W-:Y:S04]  /*14b500*/  STL [R1+0x34c], R25 ;  /* 0x00034c1901007387 */ /* 0x000fe80000100800 */
[----:B------:R2:W-:Y:S01]  /*14b510*/  STL [R1+0x348], R21 ;  /* 0x0003481501007387 */ /* 0x0005e20000100800 */
[----:B0-----:R-:W-:-:S05]  /*14b520*/  IADD3 R28, P1, PT, R27, R14, RZ ;  /* 0x0000000e1b1c7210 */ /* 0x001fca0007f3e0ff */
[----:B------:R-:W-:Y:S01]  /*14b530*/  IMAD.X R29, R19, 0x1, R15, P1 ;  /* 0x00000001131d7824 */ /* 0x000fe200008e060f */
[----:B---3--:R-:W-:Y:S02]  /*14b540*/  LOP3.LUT R20, R8, 0xffff, RZ, 0xc0, !PT ;  /* 0x0000ffff08147812 */ /* 0x008fe400078ec0ff */
[----:B----4-:R-:W-:Y:S02]  /*14b550*/  LOP3.LUT R8, R23, 0xffff, RZ, 0xc0, !PT ;  /* 0x0000ffff17087812 */ /* 0x010fe400078ec0ff */
[----:B--2---:R-:W-:Y:S02]  /*14b560*/  LOP3.LUT R21, R4, 0xffff, RZ, 0xc0, !PT ;  /* 0x0000ffff04157812 */ /* 0x004fe400078ec0ff */
[----:B------:R-:W-:Y:S02]  /*14b570*/  PRMT R23, R8, 0x3340, R0 ;  /* 0x0000334008177816 */ /* 0x000fe40000000000 */
[----:B------:R-:W-:-:S04]  /*14b580*/  PRMT R4, R20, 0x3340, R21 ;  /* 0x0000334014047816 */ /* 0x000fc80000000015 */
[----:B------:R-:W-:Y:S02]  /*14b590*/  PRMT R4, R4, 0x5410, R23 ;  /* 0x0000541004047816 */ /* 0x000fe40000000017 */
[----:B------:R-:W-:-:S03]  /*14b5a0*/  SHF.R.U32.HI R20, RZ, 0x8, R20 ;  /* 0x00000008ff147819 */ /* 0x000fc60000011614 */
[----:B------:R0:W-:Y:S01]  /*14b5b0*/  STL [R1+0x1e4c], R4 ;  /* 0x001e4c0401007387 */ /* 0x0001e20000100800 */
[----:B------:R-:W-:-:S03]  /*14b5c0*/  SHF.R.U32.HI R21, RZ, 0x8, R21 ;  /* 0x00000008ff157819 */ /* 0x000fc60000011615 */
[----:B------:R-:W2:Y:S01]  /*14b5d0*/  LDL.LU R26, [R1+0x744] ;  /* 0x00074400011a7983 */ /* 0x000ea20000300800 */
[----:B------:R-:W-:-:S03]  /*14b5e0*/  LOP3.LUT R20, R20, 0xffff, RZ, 0xc0, !PT ;  /* 0x0000ffff14147812 */ /* 0x000fc600078ec0ff */
[----:B0-----:R-:W3:Y:S01]  /*14b5f0*/  LDL.LU R4, [R1+0x128] ;  /* 0x0001280001047983 */ /* 0x001ee20000300800 */
[----:B------:R-:W-:-:S03]  /*14b600*/  LOP3.LUT R21, R21, 0xffff, RZ, 0xc0, !PT ;  /* 0x0000ffff15157812 */ /* 0x000fc600078ec0ff */
[----:B------:R-:W4:Y:S01]  /*14b610*/  LDL.LU R23, [R1+0x30c] ;  /* 0x00030c0001177983 */ /* 0x000f220000300800 */
[----:B------:R-:W-:-:S03]  /*14b620*/  PRMT R20, R20, 0x3340, R21 ;  /* 0x0000334014147816 */ /* 0x000fc60000000015 */
[----:B------:R-:W-:Y:S04]  /*14b630*/  STL.64 [R1+0xd68], R28 ;  /* 0x000d681c01007387 */ /* 0x000fe80000100a00 */
[----:B------:R0:W-:Y:S01]  /*14b640*/  STL [R1+0x19fc], R20 ;  /* 0x0019fc1401007387 */ /* 0x0001e20000100800 */
[----:B------:R-:W-:Y:S02]  /*14b650*/  LOP3.LUT R16, R16, 0xffff, RZ, 0xc0, !PT ;  /* 0x0000ffff10107812 */ /* 0x000fe400078ec0ff */
[----:B------:R-:W-:Y:S02]  /*14b660*/  LOP3.LUT R2, R2, 0xffff, RZ, 0xc0, !PT ;  /* 0x0000ffff02027812 */ /* 0x000fe400078ec0ff */
[----:B------:R-:W-:Y:S02]  /*14b670*/  LOP3.LUT R17, R17, 0xffff, RZ, 0xc0, !PT ;  /* 0x0000ffff11117812 */ /* 0x000fe400078ec0ff */
[----:B------:R-:W-:-:S02]  /*14b680*/  PRMT R21, R2, 0x3340, R0 ;  /* 0x0000334002157816 */ /* 0x000fc40000000000 */
[----:B0-----:R-:W-:-:S04]  /*14b690*/  PRMT R20, R16, 0x3340, R17 ;  /* 0x0000334010147816 */ /* 0x001fc80000000011 */
[----:B------:R-:W-:Y:S02]  /*14b6a0*/  PRMT R25, R20, 0x5410, R21 ;  /* 0x0000541014197816 */ /* 0x000fe40000000015 */
[----:B------:R-:W-:Y:S02]  /*14b6b0*/  IADD3 R20, P1, PT, R27, R12, RZ ;  /* 0x0000000c1b147210 */ /* 0x000fe40007f3e0ff */
[----:B------:R-:W-:-:S03]  /*14b6c0*/  SHF.R.U32.HI R16, RZ, 0x8, R16 ;  /* 0x00000008ff107819 */ /* 0x000fc60000011610 */
[----:B------:R-:W-:Y:S01]  /*14b6d0*/  IMAD.X R21, R19, 0x1, R13, P1 ;  /* 0x0000000113157824 */ /* 0x000fe200008e060d */
[----:B------:R-:W-:Y:S01]  /*14b6e0*/  SHF.R.U32.HI R17, RZ, 0x8, R17 ;  /* 0x00000008ff117819 */ /* 0x000fe20000011611 */
[----:B------:R-:W-:Y:S04]  /*14b6f0*/  STL [R1+0x1e48], R25 ;  /* 0x001e481901007387 */ /* 0x000fe80000100800 */
[----:B------:R0:W-:Y:S02]  /*14b700*/  STL.64 [R1+0xd60], R20 ;  /* 0x000d601401007387 */ /* 0x0001e40000100a00 */
[----:B0-----:R-:W-:Y:S02]  /*14b710*/  LOP3.LUT R20, R16, 0xffff, RZ, 0xc0, !PT ;  /* 0x0000ffff10147812 */ /* 0x001fe400078ec0ff */
[----:B------:R-:W4:Y:S01]  /*14b720*/  LDL.LU R16, [R1+0x564] ;  /* 0x0005640001107983 */ /* 0x000f220000300800 */
[----:B------:R-:W-:-:S03]  /*14b730*/  LOP3.LUT R21, R17, 0xffff, RZ, 0xc0, !PT ;  /* 0x0000ffff11157812 */ /* 0x000fc600078ec0ff */
[----:B------:R-:W4:Y:S04]  /*14b740*/  LDL.LU R19, [R1+0xbc] ;  /* 0x0000bc0001137983 */ /* 0x000f280000300800 */
[----:B------:R-:W4:Y:S01]  /*14b750*/  LDL.LU R17, [R1+0x2b8] ;  /* 0x0002b80001117983 */ /* 0x000f220000300800 */
[----:B------:R-:W-:-:S03]  /*14b760*/  SHF.R.U32.HI R8, RZ, 0x8, R8 ;  /* 0x00000008ff087819 */ /* 0x000fc60000011608 */
[----:B------:R-:W4:Y:S01]  /*14b770*/  LDL.LU R25, [R1+0x560] ;  /* 0x0005600001197983 */ /* 0x000f220000300800 */
[----:B------:R-:W-:-:S04]  /*14b780*/  LOP3.LUT R8, R8, 0xffff, RZ, 0xc0, !PT ;  /* 0x0000ffff08087812 */ /* 0x000fc800078ec0ff */
[----:B------:R-:W-:Y:S02]  /*14b790*/  PRMT R28, R8, 0x3340, R0 ;  /* 0x00003340081c7816 */ /* 0x000fe40000000000 */
[----:B------:R-:W4:Y:S04]  /*14b7a0*/  LDL.LU R8, [R1+0xb8] ;  /* 0x0000b80001087983 */ /* 0x000f280000300800 */
[----:B------:R-:W-:Y:S04]  /*14b7b0*/  STL [R1+0x344], R28 ;  /* 0x0003441c01007387 */ /* 0x000fe80000100800 */
[----:B------:R-:W4:Y:S01]  /*14b7c0*/  LDL.LU R29, [R1+0x2b4] ;  /* 0x0002b400011d7983 */ /* 0x000f220000300800 */
[----:B------:R-:W-:-:S05]  /*14b7d0*/  PRMT R20, R20, 0x3340, R21 ;  /* 0x0000334014147816 */ /* 0x000fca0000000015 */
[----:B------:R2:W-:Y:S01]  /*14b7e0*/  STL [R1+0x19f8], R20 ;  /* 0x0019f81401007387 */ /* 0x0005e20000100800 */
[----:B------:R-:W-:Y:S01]  /*14b7f0*/  VIADD R27, R27, UR6 ;  /* 0x000000061b1b7c36 */ /* 0x000fe20008000000 */
[----:B------:R-:W-:Y:S01]  /*14b800*/  SHF.R.U32.HI R2, RZ, 0x8, R2 ;  /* 0x00000008ff027819 */ /* 0x000fe20000011602 */
[----:B------:R-:W0:Y:S03]  /*14b810*/  LDCU UR6, c[0x0][0x3b8] ;  /* 0x00007700ff0677ac */ /* 0x000e260008000800 */
[----:B------:R-:W-:-:S04]  /*14b820*/  LOP3.LUT R2, R2, 0xffff, RZ, 0xc0, !PT ;  /* 0x0000ffff02027812 */ /* 0x000fc800078ec0ff */
[--C-:B------:R-:W-:Y:S02]  /*14b830*/  PRMT R2, R2, 0x3340, R0.reuse ;  /* 0x0000334002027816 */ /* 0x100fe40000000000 */
[----:B--2---:R-:W-:Y:S02]  /*14b840*/  LOP3.LUT R20, R26, 0xffff, RZ, 0xc0, !PT ;  /* 0x0000ffff1a147812 */ /* 0x004fe400078ec0ff */
[----:B---3--:R-:W-:Y:S02]  /*14b850*/  LOP3.LUT R4, R4, 0xffff, RZ, 0xc0, !PT ;  /* 0x0000ffff04047812 */ /* 0x008fe400078ec0ff */
[----:B----4-:R-:W-:Y:S02]  /*14b860*/  LOP3.LUT R21, R23, 0xffff, RZ, 0xc0, !PT ;  /* 0x0000ffff17157812 */ /* 0x010fe400078ec0ff */
[----:B------:R-:W-:Y:S02]  /*14b870*/  PRMT R26, R4, 0x3340, R0 ;  /* 0x00003340041a7816 */ /* 0x000fe40000000000 */
[----:B------:R-:W-:-:S02]  /*14b880*/  PRMT R23, R20, 0x3340, R21 ;  /* 0x0000334014177816 */ /* 0x000fc40000000015 */
[----:B------:R-:W-:Y:S02]  /*14b890*/  SHF.R.U32.HI R20, RZ, 0x8, R20 ;  /* 0x00000008ff147819 */ /* 0x000fe40000011614 */
[----:B------:R-:W-:Y:S02]  /*14b8a0*/  SHF.R.U32.HI R21, RZ, 0x8, R21 ;  /* 0x00000008ff157819 */ /* 0x000fe40000011615 */
[----:B------:R-:W-:Y:S02]  /*14b8b0*/  PRMT R23, R23, 0x5410, R26 ;  /* 0x0000541017177816 */ /* 0x000fe4000000001a */
[----:B------:R-:W-:Y:S02]  /*14b8c0*/  LOP3.LUT R20, R20, 0xffff, RZ, 0xc0, !PT ;  /* 0x0000ffff14147812 */ /* 0x000fe400078ec0ff */
[----:B------:R-:W-:Y:S01]  /*14b8d0*/  LOP3.LUT R21, R21, 0xffff, RZ, 0xc0, !PT ;  /* 0x0000ffff15157812 */ /* 0x000fe200078ec0ff */
[----:B------:R1:W-:Y:S03]  /*14b8e0*/  STL [R1+0x1e3c], R23 ;  /* 0x001e3c1701007387 */ /* 0x0003e60000100800 */
[----:B------:R-:W-:-:S02]  /*14b8f0*/  PRMT R26, R20, 0x3340, R21 ;  /* 0x00003340141a7816 */ /* 0x000fc40000000015 */
[----:B------:R-:W-:Y:S02]  /*14b900*/  IADD3 R20, P1, PT, R27, R6, RZ ;  /* 0x000000061b147210 */ /* 0x000fe40007f3e0ff */
[----:B------:R-:W-:Y:S02]  /*14b910*/  SHF.R.U32.HI R4, RZ, 0x8, R4 ;  /* 0x00000008ff047819 */ /* 0x000fe40000011604 */
[----:B-1----:R-:W-:Y:S02]  /*14b920*/  SHF.R.S32.HI R23, RZ, 0x1f, R27 ;  /* 0x0000001fff177819 */ /* 0x002fe4000001141b */
[----:B------:R-:W-:-:S03]  /*14b930*/  LOP3.LUT R4, R4, 0xffff, RZ, 0xc0, !PT ;  /* 0x0000ffff04047812 */ /* 0x000fc600078ec0ff */
[----:B------:R-:W-:Y:S01]  /*14b940*/  IMAD.X R21, R23, 0x1, R9, P1 ;  /* 0x0000000117157824 */ /* 0x000fe200008e0609 */
[----:B------:R-:W-:Y:S04]  /*14b950*/  STL [R1+0x19c0], R26 ;  /* 0x0019c01a01007387 */ /* 0x000fe80000100800 */
[----:B------:R1:W-:Y:S02]  /*14b960*/  STL.64 [R1+0xd58], R20 ;  /* 0x000d581401007387 */ /* 0x0003e40000100a00 */
[----:B-1----:R-:W-:-:S05]  /*14b970*/  PRMT R20, R4, 0x3340, R0 ;  /* 0x0000334004147816 */ /* 0x002fca0000000000 */
[----:B------:R-:W-:Y:S01]  /*14b980*/  STL [R1+0x340], R20 ;  /* 0x0003401401007387 */ /* 0x000fe20000100800 */
[----:B------:R-:W-:-:S03]  /*14b990*/  LOP3.LUT R4, R16, 0xffff, RZ, 0xc0, !PT ;  /* 0x0000ffff10047812 */ /* 0x000fc600078ec0ff */
[----:B------:R1:W-:Y:S01]  /*14b9a0*/  STL [R1+0x33c], R2 ;  /* 0x00033c0201007387 */ /* 0x0003e20000100800 */
[----:B------:R-:W-:Y:S02]  /*14b9b0*/  LOP3.LUT R16, R19, 0xffff, RZ, 0xc0, !PT ;  /* 0x0000ffff13107812 */ /* 0x000fe400078ec0ff */
[----:B------:R-:W-:Y:S01]  /*14b9c0*/  LOP3.LUT R19, R17, 0xffff, RZ, 0xc0, !PT ;  /* 0x0000ffff11137812 */ /* 0x000fe200078ec0ff */
[----:B-1----:R-:W2:Y:S04]  /*14b9d0*/  LDL.LU R2, [R1+0x450] ;  /* 0x0004500001027983 */ /* 0x002ea80000300800 */
[----:B------:R-:W3:Y:S01]  /*14b9e0*/  LDL.LU R17, [R1+0x25c] ;  /* 0x00025c0001117983 */ /* 0x000ee20000300800 */
[----:B------:R-:W-:Y:S02]  /*14b9f0*/  LOP3.LUT R20, R25, 0xffff, RZ, 0xc0, !PT ;  /* 0x0000ffff19147812 */ /* 0x000fe400078ec0ff */
[----:B------:R-:W-:-:S02]  /*14ba00*/  PRMT R26, R16, 0x3340, R0 ;  /* 0x00003340101a7816 */ /* 0x000fc40000000000 */
[----:B------:R-:W-:Y:S02]  /*14ba10*/  PRMT R25, R4, 0x3340, R19 ;  /* 0x0000334004197816 */ /* 0x000fe40000000013 */
[----:B------:R-:W-:Y:S02]  /*14ba20*/  LOP3.LUT R8, R8, 0xffff, RZ, 0xc0, !PT ;  /* 0x0000ffff08087812 */ /* 0x000fe400078ec0ff */
[----:B------:R-:W-:Y:S02]  /*14ba30*/  PRMT R28, R25, 0x5410, R26 ;  /* 0x00005410191c7816 */ /* 0x000fe4000000001a */
[----:B------:R-:W-:-:S03]  /*14ba40*/  LOP3.LUT R21, R29, 0xffff, RZ, 0xc0, !PT ;  /* 0x0000ffff1d157812 */ /* 0x000fc600078ec0ff */
[----:B------:R1:W-:Y:S01]  /*14ba50*/  STL [R1+0x1e38], R28 ;  /* 0x001e381c01007387 */ /* 0x0003e20000100800 */
[----:B------:R-:W-:Y:S02]  /*14ba60*/  PRMT R26, R8, 0x3340, R0 ;  /* 0x00003340081a7816 */ /* 0x000fe40000000000 */
[----:B------:R-:W-:Y:S02]  /*14ba70*/  PRMT R25, R20, 0x3340, R21 ;  /* 0x0000334014197816 */ /* 0x000fe40000000015 */
[----:B------:R-:W-:Y:S02]  /*14ba80*/  SHF.R.U32.HI R4, RZ, 0x8, R4 ;  /* 0x00000008ff047819 */ /* 0x000fe40000011604 */
[----:B-1----:R-:W-:Y:S02]  /*14ba90*/  IADD3 R28, P1, PT, R27, R10, RZ ;  /* 0x0000000a1b1c7210 */ /* 0x002fe40007f3e0ff */
[----:B------:R-:W-:Y:S02]  /*14baa0*/  PRMT R25, R25, 0x5410, R26 ;  /* 0x0000541019197816 */ /* 0x000fe4000000001a */
[----:B------:R-:W-:Y:S01]  /*14bab0*/  SHF.R.U32.HI R19, RZ, 0x8, R19 ;  /* 0x00000008ff137819 */ /* 0x000fe20000011613 */
[----:B------:R-:W-:-:S02]  /*14bac0*/  IMAD.X R29, R23, 0x1, R11, P1 ;  /* 0x00000001171d7824 */ /* 0x000fc400008e060b */
[----:B------:R1:W-:Y:S01]  /*14bad0*/  STL [R1+0x1e34], R25 ;  /* 0x001e341901007387 */ /* 0x0003e20000100800 */
[----:B------:R-:W-:-:S03]  /*14bae0*/  LOP3.LUT R26, R19, 0xffff, RZ, 0xc0, !PT ;  /* 0x0000ffff131a7812 */ /* 0x000fc600078ec0ff */
[----:B------:R-:W-:Y:S01]  /*14baf0*/  STL.64 [R1+0xd48], R28 ;  /* 0x000d481c01007387 */ /* 0x000fe20000100a00 */
[----:B-1----:R-:W-:-:S03]  /*14bb00*/  LOP3.LUT R25, R4, 0xffff, RZ, 0xc0, !PT ;  /* 0x0000ffff04197812 */ /* 0x002fc600078ec0ff */
[----:B------:R-:W4:Y:S04]  /*14bb10*/  LDL.LU R4, [R1+0x454] ;  /* 0x0004540001047983 */ /* 0x000f280000300800 */
[----:B------:R-:W4:Y:S01]  /*14bb20*/  LDL.LU R19, [R1+0x260] ;  /* 0x0002600001137983 */ /* 0x000f220000300800 */
[----:B------:R-:W-:Y:S02]  /*14bb30*/  SHF.R.U32.HI R20, RZ, 0x8, R20 ;  /* 0x00000008ff147819 */ /* 0x000fe40000011614 */
[----:B------:R-:W-:Y:S02]  /*14bb40*/  SHF.R.U32.HI R21, RZ, 0x8, R21 ;  /* 0x00000008ff157819 */ /* 0x000fe40000011615 */
[----:B------:R-:W-:Y:S02]  /*14bb50*/  LOP3.LUT R20, R20, 0xffff, RZ, 0xc0, !PT ;  /* 0x0000ffff14147812 */ /* 0x000fe400078ec0ff */
[----:B------:R-:W-:-:S02]  /*14bb60*/  LOP3.LUT R21, R21, 0xffff, RZ, 0xc0, !PT ;  /* 0x0000ffff15157812 */ /* 0x000fc400078ec0ff */
[----:B------:R-:W-:Y:S02]  /*14bb70*/  PRMT R26, R25, 0x3340, R26 ;  /* 0x00003340191a7816 */ /* 0x000fe4000000001a */
[----:B------:R-:W-:Y:S02]  /*14bb80*/  PRMT R25, R20, 0x3340, R21 ;  /* 0x0000334014197816 */ /* 0x000fe40000000015 */
[----:B------:R-:W-:Y:S02]  /*14bb90*/  IADD3 R20, P1, PT, R27, R14, RZ ;  /* 0x0000000e1b147210 */ /* 0x000fe40007f3e0ff */
[----:B------:R-:W-:-:S03]  /*14bba0*/  SHF.R.U32.HI R8, RZ, 0x8, R8 ;  /* 0x00000008ff087819 */ /* 0x000fc60000011608 */
[----:B------:R-:W-:Y:S01]  /*14bbb0*/  IMAD.X R21, R23, 0x1, R15, P1 ;  /* 0x0000000117157824 */ /* 0x000fe200008e060f */
[----:B------:R-:W-:Y:S01]  /*14bbc0*/  LOP3.LUT R8, R8, 0xffff, RZ, 0xc0, !PT ;  /* 0x0000ffff08087812 */ /* 0x000fe200078ec0ff */
[----:B------:R-:W-:Y:S04]  /*14bbd0*/  STL [R1+0x16ec], R26 ;  /* 0x0016ec1a01007387 */ /* 0x000fe80000100800 */
[----:B------:R-:W-:Y:S04]  /*14bbe0*/  STL [R1+0x16dc], R25 ;  /* 0x0016dc1901007387 */ /* 0x000fe80000100800 */
[----:B------:R1:W-:Y:S02]  /*14bbf0*/  STL.64 [R1+0xd50], R20 ;  /* 0x000d501401007387 */ /* 0x0003e40000100a00 */
[----:B-1----:R-:W-:-:S02]  /*14bc00*/  PRMT R20, R8, 0x3340, R0 ;  /* 0x0000334008147816 */ /* 0x002fc40000000000 */
[----:B------:R-:W-:-:S03]  /*14bc10*/  LOP3.LUT R8, R18, 0xffff, RZ, 0xc0, !PT ;  /* 0x0000ffff12087812 */ /* 0x000fc600078ec0ff */
[----:B------:R1:W-:Y:S01]  /*14bc20*/  STL [R1+0x338], R20 ;  /* 0x0003381401007387 */ /* 0x0003e20000100800 */
[----:B------:R-:W-:Y:S02]  /*14bc30*/  PRMT R21, R8, 0x3340, R0 ;  /* 0x0000334008157816 */ /* 0x000fe40000000000 */
[----:B------:R-:W-:Y:S01]  /*14bc40*/  SHF.R.U32.HI R16, RZ, 0x8, R16 ;  /* 0x00000008ff107819 */ /* 0x000fe20000011610 */
[----:B------:R-:W4:Y:S01]  /*14bc50*/  LDL.LU R18, [R1+0x5a90] ;  /* 0x005a900001127983 */ /* 0x000f220000300800 */
[----:B--2---:R-:W-:Y:S02]  /*14bc60*/  LOP3.LUT R2, R2, 0xffff, RZ, 0xc0, !PT ;  /* 0x0000ffff02027812 */ /* 0x004fe400078ec0ff */
[----:B---3--:R-:W-:-:S04]  /*14bc70*/  LOP3.LUT R17, R17, 0xffff, RZ, 0xc0, !PT ;  /* 0x0000ffff11117812 */ /* 0x008fc800078ec0ff */
[----:B-1----:R-:W-:-:S04]  /*14bc80*/  PRMT R20, R2, 0x3340, R17 ;  /* 0x0000334002147816 */ /* 0x002fc80000000011 */
[----:B------:R-:W-:Y:S02]  /*14bc90*/  PRMT R25, R20, 0x5410, R21 ;  /* 0x0000541014197816 */ /* 0x000fe40000000015 */
[----:B------:R-:W-:Y:S02]  /*14bca0*/  IADD3 R20, P1, PT, R27, R12, RZ ;  /* 0x0000000c1b147210 */ /* 0x000fe40007f3e0ff */
[----:B------:R-:W-:-:S03]  /*14bcb0*/  SHF.R.U32.HI R2, RZ, 0x8, R2 ;  /* 0x00000008ff027819 */ /* 0x000fc60000011602 */
[----:B------:R-:W-:Y:S01]  /*14bcc0*/  IMAD.X R21, R23, 0x1, R13, P1 ;  /* 0x0000000117157824 */ /* 0x000fe200008e060d */
[----:B------:R-:W-:Y:S01]  /*14bcd0*/  STL [R1+0x1e30], R25 ;  /* 0x001e301901007387 */ /* 0x000fe20000100800 */
[----:B------:R-:W-:-:S03]  /*14bce0*/  LOP3.LUT R23, R16, 0xffff, RZ, 0xc0, !PT ;  /* 0x0000ffff10177812 */ /* 0x000fc600078ec0ff */
[----:B------:R1:W-:Y:S02]  /*14bcf0*/  STL.64 [R1+0xd40], R20 ;  /* 0x000d401401007387 */ /* 0x0003e40000100a00 */
[----:B-1----:R-:W-:Y:S02]  /*14bd00*/  LOP3.LUT R20, R2, 0xffff, RZ, 0xc0, !PT ;  /* 0x0000ffff02147812 */ /* 0x002fe400078ec0ff */
[----:B------:R-:W2:Y:S01]  /*14bd10*/  LDL.LU R2, [R1+0x5468] ;  /* 0x0054680001027983 */ /* 0x000ea20000300800 */
[----:B------:R-:W-:-:S03]  /*14bd20*/  SHF.R.U32.HI R21, RZ, 0x8, R17 ;  /* 0x00000008ff157819 */ /* 0x000fc60000011611 */
[----:B------:R-:W3:Y:S04]  /*14bd30*/  LDL.LU R16, [R1+0x1d0] ;  /* 0x0001d00001107983 */ /* 0x000ee80000300800 */
[----:B------:R-:W3:Y:S01]  /*14bd40*/  LDL.LU R17, [R1+0x418] ;  /* 0x0004180001117983 */ /* 0x000ee20000300800 */
[----:B------:R-:W-:Y:S02]  /*14bd50*/  LOP3.LUT R21, R21, 0xffff, RZ, 0xc0, !PT ;  /* 0x0000ffff15157812 */ /* 0x000fe400078ec0ff */
[----:B------:R-:W-:Y:S02]  /*14bd60*/  PRMT R23, R23, 0x3340, R0 ;  /* 0x0000334017177816 */ /* 0x000fe40000000000 */
[----:B------:R-:W-:-:S03]  /*14bd70*/  PRMT R20, R20, 0x3340, R21 ;  /* 0x0000334014147816 */ /* 0x000fc60000000015 */
[----:B------:R-:W-:Y:S01]  /*14bd80*/  STL [R1+0x334], R23 ;  /* 0x0003341701007387 */ /* 0x000fe20000100800 */
[----:B----4-:R-:W-:-:S03]  /*14bd90*/  LOP3.LUT R4, R4, 0xffff, RZ, 0xc0, !PT ;  /* 0x0000ffff04047812 */ /* 0x010fc600078ec0ff */
[----:B------:R1:W-:Y:S02]  /*14bda0*/  STL [R1+0x168c], R20 ;  /* 0x00168c1401007387 */ /* 0x0003e40000100800 */
[----:B-1----:R-:W-:Y:S02]  /*14bdb0*/  LOP3.LUT R20, R5, 0xffff, RZ, 0xc0, !PT ;  /* 0x0000ffff05147812 */ /* 0x002fe400078ec0ff */
[----:B------:R-:W-:Y:S02]  /*14bdc0*/  LOP3.LUT R5, R19, 0xffff, RZ, 0xc0, !PT ;  /* 0x0000ffff13057812 */ /* 0x000fe400078ec0ff */
[----:B------:R-:W-:Y:S02]  /*14bdd0*/  PRMT R21, R20, 0x3340, R0 ;  /* 0x0000334014157816 */ /* 0x000fe40000000000 */
[----:B------:R-:W-:Y:S02]  /*14bde0*/  PRMT R19, R4, 0x3340, R5 ;  /* 0x0000334004137816 */ /* 0x000fe40000000005 */
[----:B------:R-:W-:-:S02]  /*14bdf0*/  SHF.R.U32.HI R4, RZ, 0x8, R4 ;  /* 0x00000008ff047819 */ /* 0x000fc40000011604 */
[----:B------:R-:W-:Y:S02]  /*14be00*/  SHF.R.U32.HI R5, RZ, 0x8, R5 ;  /* 0x00000008ff057819 */ /* 0x000fe40000011605 */
[----:B------:R-:W-:Y:S01]  /*14be10*/  PRMT R19, R19, 0x5410, R21 ;  /* 0x0000541013137816 */ /* 0x000fe20000000015 */
[----:B0-----:R-:W-:Y:S01]  /*14be20*/  VIADD R27, R27, UR6 ;  /* 0x000000061b1b7c36 */ /* 0x001fe20008000000 */
[----:B------:R-:W-:Y:S01]  /*14be30*/  LOP3.LUT R4, R4, 0xffff, RZ, 0xc0, !PT ;  /* 0x0000ffff04047812 */ /* 0x000fe200078ec0ff */
[----:B------:R-:W0:Y:S01]  /*14be40*/  LDCU UR6, c[0x0][0x3b8] ;  /* 0x00007700ff0677ac */ /* 0x000e220008000800 */
[----:B------:R-:W-:Y:S01]  /*14be50*/  LOP3.LUT R5, R5, 0xffff, RZ, 0xc0, !PT ;  /* 0x0000ffff05057812 */ /* 0x000fe200078ec0ff */
[----:B------:R1:W-:Y:S01]  /*14be60*/  STL [R1+0x1e2c], R19 ;  /* 0x001e2c1301007387 */ /* 0x0003e20000100800 */
[----:B------:R-:W-:Y:S02]  /*14be70*/  SHF.R.S32.HI R23, RZ, 0x1f, R27 ;  /* 0x0000001fff177819 */ /* 0x000fe4000001141b */
[----:B-1----:R-:W-:-:S02]  /*14be80*/  PRMT R19, R4, 0x3340, R5 ;  /* 0x0000334004137816 */ /* 0x002fc40000000005 */
[----:B------:R-:W-:-:S05]  /*14be90*/  IADD3 R4, P1, PT, R27, R6, RZ ;  /* 0x000000061b047210 */ /* 0x000fca0007f3e0ff */
[----:B------:R-:W-:Y:S01]  /*14bea0*/  IMAD.X R5, R23, 0x1, R9, P1 ;  /* 0x0000000117057824 */ /* 0x000fe200008e0609 */
[----:B------:R-:W-:Y:S04]  /*14beb0*/  STL [R1+0x1684], R19 ;  /* 0x0016841301007387 */ /* 0x000fe80000100800 */
[----:B------:R1:W-:Y:S04]  /*14bec0*/  STL.64 [R1+0xd38], R4 ;  /* 0x000d380401007387 */ /* 0x0003e80000100a00 */
[----:B-1----:R-:W4:Y:S04]  /*14bed0*/  LDL.LU R4, [R1+0x546c] ;  /* 0x00546c0001047983 */ /* 0x002f280000300800 */
[----:B------:R-:W4:Y:S04]  /*14bee0*/  LDL.LU R19, [R1+0x1d4] ;  /* 0x0001d40001137983 */ /* 0x000f280000300800 */
[----:B------:R-:W4:Y:S01]  /*14bef0*/  LDL.LU R5, [R1+0x41c] ;  /* 0x00041c0001057983 */ /* 0x000f220000300800 */
[----:B------:R-:W-:-:S02]  /*14bf00*/  SHF.R.U32.HI R20, RZ, 0x8, R20 ;  /* 0x00000008ff147819 */ /* 0x000fc40000011614 */
[----:B------:R-:W-:Y:S02]  /*14bf10*/  SHF.R.U32.HI R8, RZ, 0x8, R8 ;  /* 0x00000008ff087819 */ /* 0x000fe40000011608 */
[----:B------:R-:W-:Y:S02]  /*14bf20*/  LOP3.LUT R20, R20, 0xffff, RZ, 0xc0, !PT ;  /* 0x0000ffff14147812 */ /* 0x000fe400078ec0ff */
[----:B------:R-:W-:Y:S02]  /*14bf30*/  LOP3.LUT R8, R8, 0xffff, RZ, 0xc0, !PT ;  /* 0x0000ffff08087812 */ /* 0x000fe400078ec0ff */
[--C-:B------:R-:W-:Y:S02]  /*14bf40*/  PRMT R21, R20, 0x3340, R0.reuse ;  /* 0x0000334014157816 */ /* 0x100fe40000000000 */
[----:B------:R-:W-:-:S03]  /*14bf50*/  PRMT R20, R8, 0x3340, R0 ;  /* 0x0000334008147816 */ /* 0x000fc60000000000 */
[----:B------:R-:W-:Y:S04]  /*14bf60*/  STL [R1+0x330], R21 ;  /* 0x0003301501007387 */ /* 0x000fe80000100800 */
[----:B------:R1:W-:Y:S01]  /*14bf70*/  STL [R1+0x32c], R20 ;  /* 0x00032c1401007387 */ /* 0x0003e20000100800 */
[----:B--2---:R-:W-:Y:S02]  /*14bf80*/  LOP3.LUT R2, R2, 0xffff, RZ, 0xc0, !PT ;  /* 0x0000ffff02027812 */ /* 0x004fe400078ec0ff */
[----:B---3--:R-:W-:Y:S02]  /*14bf90*/  LOP3.LUT R8, R16, 0xffff, RZ, 0xc0, !PT ;  /* 0x0000ffff10087812 */ /* 0x008fe400078ec0ff */
[----:B------:R-:W-:Y:S02]  /*14bfa0*/  LOP3.LUT R16, R17, 0xffff, RZ, 0xc0, !PT ;  /* 0x0000ffff11107812 */ /* 0x000fe400078ec0ff */
[----:B-1----:R-:W-:-:S02]  /*14bfb0*/  PRMT R20, R8, 0x3340, R0 ;  /* 0x0000334008147816 */ /* 0x002fc40000000000 */
[----:B------:R-:W-:-:S04]  /*14bfc0*/  PRMT R17, R2, 0x3340, R16 ;  /* 0x0000334002117816 */ /* 0x000fc80000000010 */
[----:B------:R-:W-:Y:S02]  /*14bfd0*/  PRMT R17, R17, 0x5410, R20 ;  /* 0x0000541011117816 */ /* 0x000fe40000000014 */
[----:B------:R-:W-:-:S05]  /*14bfe0*/  IADD3 R20, P1, PT, R27, R10, RZ ;  /* 0x0000000a1b147210 */ /* 0x000fca0007f3e0ff */
[----:B------:R-:W-:Y:S01]  /*14bff0*/  IMAD.X R21, R23, 0x1, R11, P1 ;  /* 0x0000000117157824 */ /* 0x000fe200008e060b */
[----:B------:R1:W-:Y:S01]  /*14c000*/  STL [R1+0x1e28], R17 ;  /* 0x001e281101007387 */ /* 0x0003e20000100800 */
[----:B------:R-:W-:-:S03]  /*14c010*/  SHF.R.U32.HI R2, RZ, 0x8, R2 ;  /* 0x00000008ff027819 */ /* 0x000fc60000011602 */
[----:B------:R2:W-:Y:S04]  /*14c020*/  STL.64 [R1+0xd30], R20 ;  /* 0x000d301401007387 */ /* 0x0005e80000100a00 */
[----:B------:R-:W3:Y:S04]  /*14c030*/  LDL.LU R26, [R1+0x570] ;  /* 0x00057000011a7983 */ /* 0x000ee80000300800 */
[----:B-1----:R-:W3:Y:S04]  /*14c040*/  LDL.LU R17, [R1+0xd4] ;  /* 0x0000d40001117983 */ /* 0x002ee80000300800 */
[----:B------:R-:W3:Y:S01]  /*14c050*/  LDL.LU R29, [R1+0x2d0] ;  /* 0x0002d000011d7983 */ /* 0x000ee20000300800 */
[----:B--2---:R-:W-:-:S02]  /*14c060*/  SHF.R.U32.HI R20, RZ, 0x8, R16 ;  /* 0x00000008ff147819 */ /* 0x004fc40000011610 */
[----:B------:R-:W-:Y:S02]  /*14c070*/  SHF.R.U32.HI R16, RZ, 0x8, R8 ;  /* 0x00000008ff107819 */ /* 0x000fe40000011608 */
[----:B------:R-:W-:Y:S02]  /*14c080*/  LOP3.LUT R21, R2, 0xffff, RZ, 0xc0, !PT ;  /* 0x0000ffff02157812 */ /* 0x000fe400078ec0ff */
[----:B------:R-:W2:Y:S01]  /*14c090*/  LDL.LU R2, [R1+0x750] ;  /* 0x0007500001027983 */ /* 0x000ea20000300800 */
[----:B------:R-:W-:-:S03]  /*14c0a0*/  LOP3.LUT R25, R20, 0xffff, RZ, 0xc0, !PT ;  /* 0x0000ffff14197812 */ /* 0x000fc600078ec0ff */
[----:B------:R-:W2:Y:S01]  /*14c0b0*/  LDL.LU R8, [R1+0x140] ;  /* 0x0001400001087983 */ /* 0x000ea20000300800 */
[----:B------:R-:W-:-:S03]  /*14c0c0*/  LOP3.LUT R20, R16, 0xffff, RZ, 0xc0, !PT ;  /* 0x0000ffff10147812 */ /* 0x000fc600078ec0ff */
[----:B------:R-:W2:Y:S01]  /*14c0d0*/  LDL.LU R16, [R1+0x318] ;  /* 0x0003180001107983 */ /* 0x000ea20000300800 */
[----:B------:R-:W-:Y:S02]  /*14c0e0*/  PRMT R25, R21, 0x3340, R25 ;  /* 0x0000334015197816 */ /* 0x000fe40000000019 */
[----:B------:R-:W-:-:S03]  /*14c0f0*/  PRMT R21, R20, 0x3340, R0 ;  /* 0x0000334014157816 */ /* 0x000fc60000000000 */
[----:B------:R-:W-:Y:S04]  /*14c100*/  STL [R1+0x1638], R25 ;  /* 0x0016381901007387 */ /* 0x000fe80000100800 */
[----:B------:R1:W-:Y:S01]  /*14c110*/  STL [R1+0x328], R21 ;  /* 0x0003281501007387 */ /* 0x0003e20000100800 */
[----:B----4-:R-:W-:Y:S02]  /*14c120*/  LOP3.LUT R20, R4, 0xffff, RZ, 0xc0, !PT ;  /* 0x0000ffff04147812 */ /* 0x010fe400078ec0ff */
[----:B------:R-:W-:Y:S02]  /*14c130*/  LOP3.LUT R19, R19, 0xffff, RZ, 0xc0, !PT ;  /* 0x0000ffff13137812 */ /* 0x000fe400078ec0ff */
[----:B-1----:R-:W-:Y:S02]  /*14c140*/  LOP3.LUT R21, R5, 0xffff, RZ, 0xc0, !PT ;  /* 0x0000ffff05157812 */ /* 0x002fe400078ec0ff */
[----:B------:R-:W-:-:S02]  /*14c150*/  PRMT R5, R19, 0x3340, R0 ;  /* 0x0000334013057816 */ /* 0x000fc40000000000 */
[--C-:B------:R-:W-:Y:S02]  /*14c160*/  PRMT R4, R20, 0x3340, R21.reuse ;  /* 0x0000334014047816 */ /* 0x100fe40000000015 */
[----:B------:R-:W-:Y:S02]  /*14c170*/  SHF.R.U32.HI R20, RZ, 0x8, R20 ;  /* 0x00000008ff147819 */ /* 0x000fe40000011614 */
[----:B------:R-:W-:Y:S02]  /*14c180*/  SHF.R.U32.HI R21, RZ, 0x8, R21 ;  /* 0x00000008ff157819 */ /* 0x000fe40000011615 */
[----:B------:R-:W-:Y:S02]  /*14c190*/  PRMT R25, R4, 0x5410, R5 ;  /* 0x0000541004197816 */ /* 0x000fe40000000005 */
[----:B------:R-:W-:Y:S02]  /*14c1a0*/  IADD3 R4, P1, PT, R27, R14, RZ ;  /* 0x0000000e1b047210 */ /* 0x000fe40007f3e0ff */
[----:B------:R-:W-:-:S02]  /*14c1b0*/  LOP3.LUT R20, R20, 0xffff, RZ, 0xc0, !PT ;  /* 0x0000ffff14147812 */ /* 0x000fc400078ec0ff */
[----:B------:R-:W-:Y:S01]  /*14c1c0*/  LOP3.LUT R21, R21, 0xffff, RZ, 0xc0, !PT ;  /* 0x0000ffff15157812 */ /* 0x000fe200078ec0ff */
[----:B------:R1:W-:Y:S01]  /*14c1d0*/  STL [R1+0x1e24], R25 ;  /* 0x001e241901007387 */ /* 0x0003e20000100800 */
[----:B------:R-:W-:Y:S02]  /*14c1e0*/  IMAD.X R5, R23, 0x1, R15, P1 ;  /* 0x0000000117057824 */ /* 0x000fe400008e060f */
[----:B-1----:R-:W-:Y:S02]  /*14c1f0*/  PRMT R25, R20, 0x3340, R21 ;  /* 0x0000334014197816 */ /* 0x002fe40000000015 */
[----:B------:R-:W-:Y:S01]  /*14c200*/  IADD3 R20, P1, PT, R27, R12, RZ ;  /* 0x0000000c1b147210 */ /* 0x000fe20007f3e0ff */
[----:B------:R1:W-:Y:S04]  /*14c210*/  STL.64 [R1+0xd20], R4 ;  /* 0x000d200401007387 */ /* 0x0003e80000100a00 */
[----:B------:R-:W-:Y:S01]  /*14c220*/  IMAD.X R21, R23, 0x1, R13, P1 ;  /* 0x0000000117157824 */ /* 0x000fe200008e060d */
[----:B-1----:R-:W4:Y:S04]  /*14c230*/  LDL.LU.64 R4, [R1+0x5a88] ;  /* 0x005a880001047983 */ /* 0x002f280000300a00 */
[----:B------:R1:W-:Y:S04]  /*14c240*/  STL [R1+0x161c], R25 ;  /* 0x00161c1901007387 */ /* 0x0003e80000100800 */
[----:B------:R0:W-:Y:S04]  /*14c250*/  STL.64 [R1+0xd28], R20 ;  /* 0x000d281401007387 */ /* 0x0001e80000100a00 */
[----:B-1----:R-:W4:Y:S04]  /*14c260*/  LDL.LU R25, [R1+0xd0] ;  /* 0x0000d00001197983 */ /* 0x002f280000300800 */
[----:B------:R-:W4:Y:S01]  /*14c270*/  LDL.LU R23, [R1+0x574] ;  /* 0x0005740001177983 */ /* 0x000f220000300800 */
[----:B0-----:R-:W-:-:S03]  /*14c280*/  SHF.R.U32.HI R20, RZ, 0x8, R19 ;  /* 0x00000008ff147819 */ /* 0x001fc60000011613 */
[----:B------:R-:W4:Y:S01]  /*14c290*/  LDL.LU R19, [R1+0x2cc] ;  /* 0x0002cc0001137983 */ /* 0x000f220000300800 */
[----:B------:R-:W-:-:S04]  /*14c2a0*/  LOP3.LUT R20, R20, 0xffff, RZ, 0xc0, !PT ;  /* 0x0000ffff14147812 */ /* 0x000fc800078ec0ff */
[----:B------:R-:W-:-:S05]  /*14c2b0*/  PRMT R20, R20, 0x3340, R0 ;  /* 0x0000334014147816 */ /* 0x000fca0000000000 */
[----:B------:R0:W-:Y:S01]  /*14c2c0*/  STL [R1+0x324], R20 ;  /* 0x0003241401007387 */ /* 0x0001e20000100800 */
[----:B------:R-:W-:Y:S01]  /*14c2d0*/  VIADD R27, R27, UR6 ;  /* 0x000000061b1b7c36 */ /* 0x000fe20008000000 */
[----:B------:R-:W1:Y:S01]  /*14c2e0*/  LDCU UR6, c[0x0][0x3b8] ;  /* 0x00007700ff0677ac */ /* 0x000e620008000800 */
[----:B---3--:R-:W-:Y:S02]  /*14c2f0*/  LOP3.LUT R28, R26, 0xffff, RZ, 0xc0, !PT ;  /* 0x0000ffff1a1c7812 */ /* 0x008fe400078ec0ff */
[----:B------:R-:W-:Y:S02]  /*14c300*/  LOP3.LUT R17, R17, 0xffff, RZ, 0xc0, !PT ;  /* 0x0000ffff11117812 */ /* 0x000fe400078ec0ff */
[----:B0-----:R-:W-:Y:S02]  /*14c310*/  LOP3.LUT R20, R29, 0xffff, RZ, 0xc0, !PT ;  /* 0x0000ffff1d147812 */ /* 0x001fe400078ec0ff */
[----:B------:R-:W-:Y:S02]  /*14c320*/  PRMT R26, R17, 0x3340, R0 ;  /* 0x00003340111a7816 */ /* 0x000fe40000000000 */
[----:B------:R-:W-:-:S04]  /*14c330*/  PRMT R21, R28, 0x3340, R20 ;  /* 0x000033401c157816 */ /* 0x000fc80000000014 */
[----:B------:R-:W-:Y:S02]  /*14c340*/  PRMT R21, R21, 0x5410, R26 ;  /* 0x0000541015157816 */ /* 0x000fe4000000001a */
[----:B--2---:R-:W-:Y:S02]  /*14c350*/  LOP3.LUT R8, R8, 0xffff, RZ, 0xc0, !PT ;  /* 0x0000ffff08087812 */ /* 0x004fe400078ec0ff */
[----:B------:R-:W-:Y:S02]  /*14c360*/  LOP3.LUT R2, R2, 0xffff, RZ, 0xc0, !PT ;  /* 0x0000ffff02027812 */ /* 0x000fe400078ec0ff */
[----:B------:R-:W-:Y:S01]  /*14c370*/  LOP3.LUT R16, R16, 0xffff, RZ, 0xc0, !PT ;  /* 0x0000ffff10107812 */ /* 0x000fe200078ec0ff */
[----:B------:R-:W-:Y:S01]  /*14c380*/  STL [R1+0x593c], R8 ;  /* 0x00593c0801007387 */ /* 0x000fe20000100800 */
[----:B------:R-:W-:-:S03]  /*14c390*/  PRMT R26, R8, 0x3340, R0 ;  /* 0x00003340081a7816 */ /* 0x000fc60000000000 */
[----:B------:R0:W-:Y:S02]  /*14c3a0*/  STL [R1+0x1e18], R21 ;  /* 0x001e181501007387 */ /* 0x0001e40000100800 */
[----:B0-----:R-:W-:-:S04]  /*14c3b0*/  PRMT R21, R2, 0x3340, R16 ;  /* 0x0000334002157816 */ /* 0x001fc80000000010 */
[----:B------:R-:W-:Y:S02]  /*14c3c0*/  PRMT R8, R21, 0x5410, R26 ;  /* 0x0000541015087816 */ /* 0x000fe4000000001a */
[----:B------:R-:W-:Y:S02]  /*14c3d0*/  SHF.R.U32.HI R21, RZ, 0x8, R2 ;  /* 0x00000008ff157819 */ /* 0x000fe40000011602 */
[----:B------:R-:W-:Y:S01]  /*14c3e0*/  SHF.R.U32.HI R26, RZ, 0x8, R16 ;  /* 0x00000008ff1a7819 */ /* 0x000fe20000011610 */
[----:B------:R0:W-:Y:S04]  /*14c3f0*/  STL [R1+0x1e1c], R8 ;  /* 0x001e1c0801007387 */ /* 0x0001e80000100800 */
[----:B------:R-:W2:Y:S04]  /*14c400*/  LDL.LU R2, [R1+0x470] ;  /* 0x0004700001027983 */ /* 0x000ea80000300800 */
[----:B------:R-:W3:Y:S01]  /*14c410*/  LDL.LU R16, [R1+0x274] ;  /* 0x0002740001107983 */ /* 0x000ee20000300800 */
[----:B------:R-:W-:-:S02]  /*14c420*/  SHF.R.U32.HI R20, RZ, 0x8, R20 ;  /* 0x00000008ff147819 */ /* 0x000fc40000011614 */
[----:B0-----:R-:W-:Y:S02]  /*14c430*/  SHF.R.U32.HI R8, RZ, 0x8, R28 ;  /* 0x00000008ff087819 */ /* 0x001fe4000001161c */
[----:B------:R-:W-:Y:S02]  /*14c440*/  LOP3.LUT R21, R21, 0xffff, RZ, 0xc0, !PT ;  /* 0x0000ffff15157812 */ /* 0x000fe400078ec0ff */
[----:B------:R-:W-:Y:S02]  /*14c450*/  LOP3.LUT R26, R26, 0xffff, RZ, 0xc0, !PT ;  /* 0x0000ffff1a1a7812 */ /* 0x000fe400078ec0ff */
[----:B------:R-:W-:Y:S02]  /*14c460*/  LOP3.LUT R8, R8, 0xffff, RZ, 0xc0, !PT ;  /* 0x0000ffff08087812 */ /* 0x000fe400078ec0ff */
[----:B------:R-:W-:Y:S02]  /*14c470*/  LOP3.LUT R20, R20, 0xffff, RZ, 0xc0, !PT ;  /* 0x0000ffff14147812 */ /* 0x000fe400078ec0ff */
[----:B------:R-:W-:-:S02]  /*14c480*/  PRMT R26, R21, 0x3340, R26 ;  /* 0x00003340151a7816 */ /* 0x000fc4000000001a */
[----:B------:R-:W-:-:S03]  /*14c490*/  PRMT R21, R8, 0x3340, R20 ;  /* 0x0000334008157816 */ /* 0x000fc60000000014 */
[----:B------:R-:W-:Y:S04]  /*14c4a0*/  STL [R1+0x1b1c], R26 ;  /* 0x001b1c1a01007387 */ /* 0x000fe80000100800 */
[----:B------:R0:W-:Y:S01]  /*14c4b0*/  STL [R1+0x157c], R21 ;  /* 0x00157c1501007387 */ /* 0x0001e20000100800 */
[----:B------:R-:W-:Y:S02]  /*14c4c0*/  IADD3 R28, P1, PT, R27, R6, RZ ;  /* 0x000000061b1c7210 */ /* 0x000fe40007f3e0ff */
[----:B------:R-:W-:Y:S02]  /*14c4d0*/  SHF.R.U32.HI R17, RZ, 0x8, R17 ;  /* 0x00000008ff117819 */ /* 0x000fe40000011611 */
[----:B----4-:R-:W-:Y:S02]  /*14c4e0*/  LOP3.LUT R8, R25, 0xffff, RZ, 0xc0, !PT ;  /* 0x0000ffff19087812 */ /* 0x010fe400078ec0ff */
[----:B------:R-:W-:-:S02]  /*14c4f0*/  LOP3.LUT R20, R23, 0xffff, RZ, 0xc0, !PT ;  /* 0x0000ffff17147812 */ /* 0x000fc400078ec0ff */
[----:B------:R-:W-:Y:S02]  /*14c500*/  LOP3.LUT R19, R19, 0xffff, RZ, 0xc0, !PT ;  /* 0x0000ffff13137812 */ /* 0x000fe400078ec0ff */
[----:B------:R-:W-:Y:S02]  /*14c510*/  PRMT R23, R8, 0x3340, R0 ;  /* 0x0000334008177816 */ /* 0x000fe40000000000 */
[----:B0-----:R-:W-:-:S04]  /*14c520*/  PRMT R21, R20, 0x3340, R19 ;  /* 0x0000334014157816 */ /* 0x001fc80000000013 */
[----:B------:R-:W-:Y:S02]  /*14c530*/  PRMT R23, R21, 0x5410, R23 ;  /* 0x0000541015177816 */ /* 0x000fe40000000017 */
[----:B------:R-:W-:-:S05]  /*14c540*/  SHF.R.S32.HI R21, RZ, 0x1f, R27 ;  /* 0x0000001fff157819 */ /* 0x000fca000001141b */
[----:B------:R-:W-:Y:S01]  /*14c550*/  IMAD.X R29, R21, 0x1, R9, P1 ;  /* 0x00000001151d7824 */ /* 0x000fe200008e0609 */
[----:B------:R0:W-:Y:S01]  /*14c560*/  STL [R1+0x1e14], R23 ;  /* 0x001e141701007387 */ /* 0x0001e20000100800 */
[----:B------:R-:W-:-:S03]  /*14c570*/  LOP3.LUT R25, R17, 0xffff, RZ, 0xc0, !PT ;  /* 0x0000ffff11197812 */ /* 0x000fc600078ec0ff */
[----:B------:R4:W-:Y:S01]  /*14c580*/  STL.64 [R1+0xd18], R28 ;  /* 0x000d181c01007387 */ /* 0x0009e20000100a00 */
[----:B0-----:R-:W-:-:S03]  /*14c590*/  SHF.R.U32.HI R23, RZ, 0x8, R19 ;  /* 0x00000008ff177819 */ /* 0x001fc60000011613 */
[----:B------:R-:W3:Y:S04]  /*14c5a0*/  LDL.LU R19, [R1+0x47c] ;  /* 0x00047c0001137983 */ /* 0x000ee80000300800 */
[----:B------:R-:W3:Y:S01]  /*14c5b0*/  LDL.LU R17, [R1+0x278] ;  /* 0x0002780001117983 */ /* 0x000ee20000300800 */
[----:B------:R-:W-:Y:S02]  /*14c5c0*/  SHF.R.U32.HI R20, RZ, 0x8, R20 ;  /* 0x00000008ff147819 */ /* 0x000fe40000011614 */
[----:B------:R-:W-:Y:S02]  /*14c5d0*/  LOP3.LUT R23, R23, 0xffff, RZ, 0xc0, !PT ;  /* 0x0000ffff17177812 */ /* 0x000fe400078ec0ff */
[----:B------:R-:W-:Y:S02]  /*14c5e0*/  LOP3.LUT R20, R20, 0xffff, RZ, 0xc0, !PT ;  /* 0x0000ffff14147812 */ /* 0x000fe400078ec0ff */
[----:B------:R-:W-:-:S02]  /*14c5f0*/  PRMT R25, R25, 0x3340, R0 ;  /* 0x0000334019197816 */ /* 0x000fc40000000000 */
[----:B------:R-:W-:Y:S02]  /*14c600*/  PRMT R23, R20, 0x3340, R23 ;  /* 0x0000334014177816 */ /* 0x000fe40000000017 */
[----:B------:R-:W-:Y:S01]  /*14c610*/  LOP3.LUT R20, R22, 0xffff, RZ, 0xc0, !PT ;  /* 0x0000ffff16147812 */ /* 0x000fe200078ec0ff */
[----:B------:R-:W-:Y:S01]  /*14c620*/  STL [R1+0x320], R25 ;  /* 0x0003201901007387 */ /* 0x000fe20000100800 */
[----:B----4-:R-:W-:-:S03]  /*14c630*/  IADD3 R28, P1, PT, R27, R10, RZ ;  /* 0x0000000a1b1c7210 */ /* 0x010fc60007f3e0ff */
[----:B------:R0:W-:Y:S02]  /*14c640*/  STL [R1+0x1578], R23 ;  /* 0x0015781701007387 */ /* 0x0001e40000100800 */
[----:B------:R-:W-:Y:S02]  /*14c650*/  IMAD.X R29, R21, 0x1, R11, P1 ;  /* 0x00000001151d7824 */ /* 0x000fe400008e060b */
[----:B------:R-:W4:Y:S01]  /*14c660*/  LDL.LU R22, [R1+0x5a84] ;  /* 0x005a840001167983 */ /* 0x000f220000300800 */
[----:B0-----:R-:W-:Y:S02]  /*14c670*/  PRMT R23, R20, 0x3340, R0 ;  /* 0x0000334014177816 */ /* 0x001fe40000000000 */
[----:B------:R-:W-:Y:S02]  /*14c680*/  SHF.R.U32.HI R20, RZ, 0x8, R20 ;  /* 0x00000008ff147819 */ /* 0x000fe40000011614 */
[----:B------:R-:W-:Y:S02]  /*14c690*/  SHF.R.U32.HI R8, RZ, 0x8, R8 ;  /* 0x00000008ff087819 */ /* 0x000fe40000011608 */
[----:B------:R-:W-:-:S02]  /*14c6a0*/  LOP3.LUT R20, R20, 0xffff, RZ, 0xc0, !PT ;  /* 0x0000ffff14147812 */ /* 0x000fc400078ec0ff */
[----:B------:R-:W-:Y:S02]  /*14c6b0*/  LOP3.LUT R8, R8, 0xffff, RZ, 0xc0, !PT ;  /* 0x0000ffff08087812 */ /* 0x000fe400078ec0ff */
[----:B------:R-:W-:Y:S02]  /*14c6c0*/  PRMT R20, R20, 0x3340, R0 ;  /* 0x0000334014147816 */ /* 0x000fe40000000000 */
[----:B--2---:R-:W-:Y:S02]  /*14c6d0*/  LOP3.LUT R2, R2, 0xffff, RZ, 0xc0, !PT ;  /* 0x0000ffff02027812 */ /* 0x004fe400078ec0ff */
[----:B---3--:R-:W-:-:S04]  /*14c6e0*/  LOP3.LUT R26, R16, 0xffff, RZ, 0xc0, !PT ;  /* 0x0000ffff101a7812 */ /* 0x008fc800078ec0ff */
[----:B------:R-:W-:-:S04]  /*14c6f0*/  PRMT R16, R2, 0x3340, R26 ;  /* 0x0000334002107816 */ /* 0x000fc8000000001a */
[----:B------:R-:W-:Y:S02]  /*14c700*/  PRMT R16, R16, 0x5410, R23 ;  /* 0x0000541010107816 */ /* 0x000fe40000000017 */
[----:B------:R-:W-:-:S03]  /*14c710*/  SHF.R.U32.HI R23, RZ, 0x8, R2 ;  /* 0x00000008ff177819 */ /* 0x000fc60000011602 */
[----:B------:R0:W-:Y:S04]  /*14c720*/  STL [R1+0x1e10], R16 ;  /* 0x001e101001007387 */ /* 0x0001e80000100800 */
[----:B------:R-:W2:Y:S04]  /*14c730*/  LDL.LU R25, [R1+0x5470] ;  /* 0x0054700001197983 */ /* 0x000ea80000300800 */
[----:B------:R-:W3:Y:S04]  /*14c740*/  LDL.LU R2, [R1+0x1fc] ;  /* 0x0001fc0001027983 */ /* 0x000ee80000300800 */
[----:B------:R1:W-:Y:S04]  /*14c750*/  STL.64 [R1+0xd10], R28 ;  /* 0x000d101c01007387 */ /* 0x0003e80000100a00 */
[----:B0-----:R-:W4:Y:S01]  /*14c760*/  LDL.LU R16, [R1+0x42c] ;  /* 0x00042c0001107983 */ /* 0x001f220000300800 */
[----:B------:R-:W-:-:S02]  /*14c770*/  SHF.R.U32.HI R26, RZ, 0x8, R26 ;  /* 0x00000008ff1a7819 */ /* 0x000fc4000001161a */
[----:B------:R-:W-:Y:S02]  /*14c780*/  LOP3.LUT R23, R23, 0xffff, RZ, 0xc0, !PT ;  /* 0x0000ffff17177812 */ /* 0x000fe400078ec0ff */
[----:B------:R-:W-:Y:S02]  /*14c790*/  LOP3.LUT R26, R26, 0xffff, RZ, 0xc0, !PT ;  /* 0x0000ffff1a1a7812 */ /* 0x000fe400078ec0ff */
[----:B-1----:R-:W-:Y:S02]  /*14c7a0*/  IADD3 R28, P1, PT, R27, R14, RZ ;  /* 0x0000000e1b1c7210 */ /* 0x002fe40007f3e0ff */
[----:B------:R-:W-:-:S03]  /*14c7b0*/  PRMT R23, R23, 0x3340, R26 ;  /* 0x0000334017177816 */ /* 0x000fc6000000001a */
[----:B------:R-:W-:Y:S02]  /*14c7c0*/  IMAD.X R29, R21, 0x1, R15, P1 ;  /* 0x00000001151d7824 */ /* 0x000fe400008e060f */
[----:B------:R-:W-:Y:S04]  /*14c7d0*/  STL [R1+0x153c], R23 ;  /* 0x00153c1701007387 */ /* 0x000fe80000100800 */
[----:B------:R0:W-:Y:S04]  /*14c7e0*/  STL [R1+0x31c], R20 ;  /* 0x00031c1401007387 */ /* 0x0001e80000100800 */
[----:B------:R-:W-:Y:S01]  /*14c7f0*/  STL.64 [R1+0xd08], R28 ;  /* 0x000d081c01007387 */ /* 0x000fe20000100a00 */
[----:B0-----:R-:W-:-:S05]  /*14c800*/  PRMT R20, R8, 0x3340, R0 ;  /* 0x0000334008147816 */ /* 0x001fca0000000000 */
[----:B------:R0:W-:Y:S04]  /*14c810*/  STL [R1+0x318], R20 ;  /* 0x0003181401007387 */ /* 0x0001e80000100800 */
[----:B------:R-:W4:Y:S01]  /*14c820*/  LDL.LU R23, [R1+0x1ec] ;  /* 0x0001ec0001177983 */ /* 0x000f220000300800 */
[----:B------:R-:W-:Y:S02]  /*14c830*/  LOP3.LUT R8, R19, 0xffff, RZ, 0xc0, !PT ;  /* 0x0000ffff13087812 */ /* 0x000fe400078ec0ff */
[----:B0-----:R-:W-:Y:S02]  /*14c840*/  LOP3.LUT R20, R17, 0xffff, RZ, 0xc0, !PT ;  /* 0x0000ffff11147812 */ /* 0x001fe400078ec0ff */
[----:B------:R-:W4:Y:S04]  /*14c850*/  LDL.LU R17, [R1+0x5474] ;  /* 0x0054740001117983 */ /* 0x000f280000300800 */
[----:B------:R-:W4:Y:S01]  /*14c860*/  LDL.LU R19, [R1+0x428] ;  /* 0x0004280001137983 */ /* 0x000f220000300800 */
[----:B------:R-:W-:-:S02]  /*14c870*/  LOP3.LUT R5, R5, 0xffff, RZ, 0xc0, !PT ;  /* 0x0000ffff05057812 */ /* 0x000fc400078ec0ff */
        /* <DEDUP_REMOVED lines=13> */
[----:B------:R-:W-:Y:S01]  /*14c950*/  VIADD R27, R27, UR6 ;  /* 0x000000061b1b7c36 */ /* 0x000fe20008000000 */
[----:B------:R-:W1:Y:S04]  /*14c960*/  LDCU UR6, c[0x0][0x3b8] ;  /* 0x00007700ff0677ac */ /* 0x000e680008000800 */
[----:B0-----:R-:W-:-:S02]  /*14c970*/  IADD3 R28, P1, PT, R27, R6, RZ ;  /* 0x000000061b1c7210 */ /* 0x001fc40007f3e0ff */
[----:B--2---:R-:W-:Y:S02]  /*14c980*/  LOP3.LUT R8, R25, 0xffff, RZ, 0xc0, !PT ;  /* 0x0000ffff19087812 */ /* 0x004fe400078ec0ff */
[----:B---3--:R-:W-:-:S04]  /*14c990*/  LOP3.LUT R2, R2, 0xffff, RZ, 0xc0, !PT ;  /* 0x0000ffff02027812 */ /* 0x008fc800078ec0ff */
[----:B------:R-:W-:Y:S02]  /*14c9a0*/  PRMT R21, R2, 0x3340, R0 ;  /* 0x0000334002157816 */ /* 0x000fe40000000000 */
[----:B----4-:R-:W-:-:S04]  /*14c9b0*/  LOP3.LUT R20, R16, 0xffff, RZ, 0xc0, !PT ;  /* 0x0000ffff10147812 */ /* 0x010fc800078ec0ff */
[----:B------:R-:W-:-:S04]  /*14c9c0*/  PRMT R16, R8, 0x3340, R20 ;  /* 0x0000334008107816 */ /* 0x000fc80000000014 */
[----:B------:R-:W-:Y:S02]  /*14c9d0*/  PRMT R16, R16, 0x5410, R21 ;  /* 0x0000541010107816 */ /* 0x000fe40000000015 */
[----:B------:R-:W-:-:S03]  /*14c9e0*/  SHF.R.U32.HI R21, RZ, 0x8, R5 ;  /* 0x00000008ff157819 */ /* 0x000fc60000011605 */
[----:B------:R0:W-:Y:S04]  /*14c9f0*/  STL [R1+0x1e08], R16 ;  /* 0x001e081001007387 */ /* 0x0001e80000100800 */
[----:B------:R-:W2:Y:S04]  /*14ca00*/  LDL.LU R25, [R1+0x760] ;  /* 0x0007600001197983 */ /* 0x000ea80000300800 */
[----:B------:R-:W3:Y:S04]  /*14ca10*/  LDL.LU R5, [R1+0x160] ;  /* 0x0001600001057983 */ /* 0x000ee80000300800 */
[----:B0-----:R-:W4:Y:S01]  /*14ca20*/  LDL.LU R16, [R1+0x3f0] ;  /* 0x0003f00001107983 */ /* 0x001f220000300800 */
[----:B------:R-:W-:-:S02]  /*14ca30*/  SHF.R.U32.HI R8, RZ, 0x8, R8 ;  /* 0x00000008ff087819 */ /* 0x000fc40000011608 */
[----:B------:R-:W-:Y:S02]  /*14ca40*/  SHF.R.U32.HI R20, RZ, 0x8, R20 ;  /* 0x00000008ff147819 */ /* 0x000fe40000011614 */
[----:B------:R-:W-:Y:S02]  /*14ca50*/  LOP3.LUT R21, R21, 0xffff, RZ, 0xc0, !PT ;  /* 0x0000ffff15157812 */ /* 0x000fe400078ec0ff */
[----:B------:R-:W-:Y:S02]  /*14ca60*/  LOP3.LUT R8, R8, 0xffff, RZ, 0xc0, !PT ;  /* 0x0000ffff08087812 */ /* 0x000fe400078ec0ff */
[----:B------:R-:W-:Y:S02]  /*14ca70*/  LOP3.LUT R20, R20, 0xffff, RZ, 0xc0, !PT ;  /* 0x0000ffff14147812 */ /* 0x000fe400078ec0ff */
[----:B------:R-:W-:Y:S02]  /*14ca80*/  PRMT R21, R21, 0x3340, R0 ;  /* 0x0000334015157816 */ /* 0x000fe40000000000 */
[----:B------:R-:W-:-:S02]  /*14ca90*/  PRMT R20, R8, 0x3340, R20 ;  /* 0x0000334008147816 */ /* 0x000fc40000000014 */
[----:B------:R-:W-:Y:S01]  /*14caa0*/  LOP3.LUT R8, R23, 0xffff, RZ, 0xc0, !PT ;  /* 0x0000ffff17087812 */ /* 0x000fe200078ec0ff */
[----:B------:R0:W-:Y:S04]  /*14cab0*/  STL [R1+0x314], R21 ;  /* 0x0003141501007387 */ /* 0x0001e80000100800 */
[----:B------:R1:W-:Y:S01]  /*14cac0*/  STL [R1+0x1500], R20 ;  /* 0x0015001401007387 */ /* 0x0003e20000100800 */
[----:B0-----:R-:W-:Y:S02]  /*14cad0*/  PRMT R21, R8, 0x3340, R0 ;  /* 0x0000334008157816 */ /* 0x001fe40000000000 */
[----:B------:R-:W-:Y:S02]  /*14cae0*/  LOP3.LUT R17, R17, 0xffff, RZ, 0xc0, !PT ;  /* 0x0000ffff11117812 */ /* 0x000fe400078ec0ff */
[----:B------:R-:W-:-:S04]  /*14caf0*/  LOP3.LUT R19, R19, 0xffff, RZ, 0xc0, !PT ;  /* 0x0000ffff13137812 */ /* 0x000fc800078ec0ff */
[----:B-1----:R-:W-:-:S04]  /*14cb00*/  PRMT R20, R17, 0x3340, R19 ;  /* 0x0000334011147816 */ /* 0x002fc80000000013 */
[----:B------:R-:W-:Y:S02]  /*14cb10*/  PRMT R20, R20, 0x5410, R21 ;  /* 0x0000541014147816 */ /* 0x000fe40000000015 */
[----:B------:R-:W-:Y:S02]  /*14cb20*/  SHF.R.S32.HI R21, RZ, 0x1f, R27 ;  /* 0x0000001fff157819 */ /* 0x000fe4000001141b */
[----:B------:R-:W-:-:S03]  /*14cb30*/  SHF.R.U32.HI R17, RZ, 0x8, R17 ;  /* 0x00000008ff117819 */ /* 0x000fc60000011611 */
[----:B------:R-:W-:Y:S01]  /*14cb40*/  IMAD.X R29, R21, 0x1, R9, P1 ;  /* 0x00000001151d7824 */ /* 0x000fe200008e0609 */
[----:B------:R0:W-:Y:S01]  /*14cb50*/  STL [R1+0x1e04], R20 ;  /* 0x001e041401007387 */ /* 0x0001e20000100800 */
[----:B------:R-:W-:-:S03]  /*14cb60*/  SHF.R.U32.HI R26, RZ, 0x8, R19 ;  /* 0x00000008ff1a7819 */ /* 0x000fc60000011613 */
[----:B------:R1:W-:Y:S04]  /*14cb70*/  STL.64 [R1+0xcf8], R28 ;  /* 0x000cf81c01007387 */ /* 0x0003e80000100a00 */
[----:B------:R-:W4:Y:S01]  /*14cb80*/  LDL.LU R23, [R1+0x764] ;  /* 0x0007640001177983 */ /* 0x000f220000300800 */
[----:B0-----:R-:W-:-:S03]  /*14cb90*/  LOP3.LUT R20, R17, 0xffff, RZ, 0xc0, !PT ;  /* 0x0000ffff11147812 */ /* 0x001fc600078ec0ff */
[----:B------:R-:W4:Y:S04]  /*14cba0*/  LDL.LU R19, [R1+0x164] ;  /* 0x0001640001137983 */ /* 0x000f280000300800 */
[----:B------:R-:W4:Y:S01]  /*14cbb0*/  LDL.LU R17, [R1+0x3f4] ;  /* 0x0003f40001117983 */ /* 0x000f220000300800 */
[----:B------:R-:W-:Y:S02]  /*14cbc0*/  SHF.R.U32.HI R8, RZ, 0x8, R8 ;  /* 0x00000008ff087819 */ /* 0x000fe40000011608 */
[----:B------:R-:W-:Y:S02]  /*14cbd0*/  LOP3.LUT R26, R26, 0xffff, RZ, 0xc0, !PT ;  /* 0x0000ffff1a1a7812 */ /* 0x000fe400078ec0ff */
[----:B------:R-:W-:Y:S02]  /*14cbe0*/  LOP3.LUT R8, R8, 0xffff, RZ, 0xc0, !PT ;  /* 0x0000ffff08087812 */ /* 0x000fe400078ec0ff */
[----:B-1----:R-:W-:-:S02]  /*14cbf0*/  PRMT R28, R20, 0x3340, R26 ;  /* 0x00003340141c7816 */ /* 0x002fc4000000001a */
[----:B------:R-:W-:-:S03]  /*14cc00*/  PRMT R26, R8, 0x3340, R0 ;  /* 0x00003340081a7816 */ /* 0x000fc60000000000 */
[----:B------:R0:W-:Y:S04]  /*14cc10*/  STL [R1+0x14bc], R28 ;  /* 0x0014bc1c01007387 */ /* 0x0001e80000100800 */
[----:B------:R1:W-:Y:S01]  /*14cc20*/  STL [R1+0x310], R26 ;  /* 0x0003101a01007387 */ /* 0x0003e20000100800 */
[----:B0-----:R-:W-:-:S05]  /*14cc30*/  IADD3 R28, P1, PT, R27, R10, RZ ;  /* 0x0000000a1b1c7210 */ /* 0x001fca0007f3e0ff */
[----:B------:R-:W-:Y:S01]  /*14cc40*/  IMAD.X R29, R21, 0x1, R11, P1 ;  /* 0x00000001151d7824 */ /* 0x000fe200008e060b */
[----:B-1----:R-:W-:-:S04]  /*14cc50*/  SHF.R.U32.HI R26, RZ, 0x8, R2 ;  /* 0x00000008ff1a7819 */ /* 0x002fc80000011602 */
[----:B------:R-:W-:-:S04]  /*14cc60*/  LOP3.LUT R26, R26, 0xffff, RZ, 0xc0, !PT ;  /* 0x0000ffff1a1a7812 */ /* 0x000fc800078ec0ff */
[--C-:B------:R-:W-:Y:S02]  /*14cc70*/  PRMT R26, R26, 0x3340, R0.reuse ;  /* 0x000033401a1a7816 */ /* 0x100fe40000000000 */
[----:B--2---:R-:W-:Y:S02]  /*14cc80*/  LOP3.LUT R20, R25, 0xffff, RZ, 0xc0, !PT ;  /* 0x0000ffff19147812 */ /* 0x004fe400078ec0ff */
[----:B---3--:R-:W-:Y:S02]  /*14cc90*/  LOP3.LUT R8, R5, 0xffff, RZ, 0xc0, !PT ;  /* 0x0000ffff05087812 */ /* 0x008fe400078ec0ff */
[----:B----4-:R-:W-:Y:S02]  /*14cca0*/  LOP3.LUT R25, R16, 0xffff, RZ, 0xc0, !PT ;  /* 0x0000ffff10197812 */ /* 0x010fe400078ec0ff */
[----:B------:R-:W-:Y:S02]  /*14ccb0*/  PRMT R16, R8, 0x3340, R0 ;  /* 0x0000334008107816 */ /* 0x000fe40000000000 */
[----:B------:R-:W-:-:S04]  /*14ccc0*/  PRMT R5, R20, 0x3340, R25 ;  /* 0x0000334014057816 */ /* 0x000fc80000000019 */
[----:B------:R-:W-:-:S05]  /*14ccd0*/  PRMT R5, R5, 0x5410, R16 ;  /* 0x0000541005057816 */ /* 0x000fca0000000010 */
[----:B------:R0:W-:Y:S04]  /*14cce0*/  STL [R1+0x1e00], R5 ;  /* 0x001e000501007387 */ /* 0x0001e80000100800 */
[----:B0-----:R-:W2:Y:S04]  /*14ccf0*/  LDL.LU R5, [R1+0x580] ;  /* 0x0005800001057983 */ /* 0x001ea80000300800 */
[----:B------:R-:W3:Y:S04]  /*14cd00*/  LDL.LU R2, [R1+0xe8] ;  /* 0x0000e80001027983 */ /* 0x000ee80000300800 */
[----:B------:R0:W-:Y:S04]  /*14cd10*/  STL.64 [R1+0xcf0], R28 ;  /* 0x000cf01c01007387 */ /* 0x0001e80000100a00 */
[----:B------:R-:W4:Y:S01]  /*14cd20*/  LDL.LU R16, [R1+0x2e4] ;  /* 0x0002e40001107983 */ /* 0x000f220000300800 */
[----:B------:R-:W-:-:S02]  /*14cd30*/  SHF.R.U32.HI R20, RZ, 0x8, R20 ;  /* 0x00000008ff147819 */ /* 0x000fc40000011614 */
[----:B------:R-:W-:Y:S02]  /*14cd40*/  SHF.R.U32.HI R25, RZ, 0x8, R25 ;  /* 0x00000008ff197819 */ /* 0x000fe40000011619 */
[----:B------:R-:W-:Y:S02]  /*14cd50*/  LOP3.LUT R20, R20, 0xffff, RZ, 0xc0, !PT ;  /* 0x0000ffff14147812 */ /* 0x000fe400078ec0ff */
[----:B------:R-:W-:Y:S02]  /*14cd60*/  LOP3.LUT R25, R25, 0xffff, RZ, 0xc0, !PT ;  /* 0x0000ffff19197812 */ /* 0x000fe400078ec0ff */
[----:B------:R-:W-:Y:S02]  /*14cd70*/  SHF.R.U32.HI R8, RZ, 0x8, R8 ;  /* 0x00000008ff087819 */ /* 0x000fe40000011608 */
[----:B------:R-:W-:Y:S02]  /*14cd80*/  PRMT R20, R20, 0x3340, R25 ;  /* 0x0000334014147816 */ /* 0x000fe40000000019 */
[----:B0-----:R-:W-:-:S02]  /*14cd90*/  IADD3 R28, P1, PT, R27, R14, RZ ;  /* 0x0000000e1b1c7210 */ /* 0x001fc40007f3e0ff */
[----:B------:R-:W-:Y:S01]  /*14cda0*/  LOP3.LUT R8, R8, 0xffff, RZ, 0xc0, !PT ;  /* 0x0000ffff08087812 */ /* 0x000fe200078ec0ff */
[----:B------:R-:W-:Y:S02]  /*14cdb0*/  STL [R1+0x30c], R26 ;  /* 0x00030c1a01007387 */ /* 0x000fe40000100800 */
[----:B------:R-:W-:Y:S02]  /*14cdc0*/  IMAD.X R29, R21, 0x1, R15, P1 ;  /* 0x00000001151d7824 */ /* 0x000fe400008e060f */
[----:B------:R0:W-:Y:S04]  /*14cdd0*/  STL [R1+0x14ac], R20 ;  /* 0x0014ac1401007387 */ /* 0x0001e80000100800 */
[----:B------:R-:W-:Y:S01]  /*14cde0*/  STL.64 [R1+0xce8], R28 ;  /* 0x000ce81c01007387 */ /* 0x000fe20000100a00 */
[----:B0-----:R-:W-:-:S05]  /*14cdf0*/  PRMT R20, R8, 0x3340, R0 ;  /* 0x0000334008147816 */ /* 0x001fca0000000000 */
[----:B------:R0:W-:Y:S01]  /*14ce00*/  STL [R1+0x308], R20 ;  /* 0x0003081401007387 */ /* 0x0001e20000100800 */
[----:B------:R-:W-:-:S03]  /*14ce10*/  LOP3.LUT R25, R19, 0xffff, RZ, 0xc0, !PT ;  /* 0x0000ffff13197812 */ /* 0x000fc600078ec0ff */
[----:B------:R-:W4:Y:S01]  /*14ce20*/  LDL.LU R19, [R1+0x584] ;  /* 0x0005840001137983 */ /* 0x000f220000300800 */
[----:B0-----:R-:W-:-:S03]  /*14ce30*/  LOP3.LUT R20, R17, 0xffff, RZ, 0xc0, !PT ;  /* 0x0000ffff11147812 */ /* 0x001fc600078ec0ff */
[----:B------:R-:W4:Y:S01]  /*14ce40*/  LDL.LU R17, [R1+0x2e0] ;  /* 0x0002e00001117983 */ /* 0x000f220000300800 */
[----:B------:R-:W-:-:S04]  /*14ce50*/  LOP3.LUT R8, R23, 0xffff, RZ, 0xc0, !PT ;  /* 0x0000ffff17087812 */ /* 0x000fc800078ec0ff */
[----:B------:R-:W-:Y:S02]  /*14ce60*/  PRMT R23, R8, 0x3340, R20 ;  /* 0x0000334008177816 */ /* 0x000fe40000000014 */
[----:B------:R-:W-:Y:S02]  /*14ce70*/  SHF.R.U32.HI R8, RZ, 0x8, R8 ;  /* 0x00000008ff087819 */ /* 0x000fe40000011608 */
[----:B------:R-:W-:Y:S02]  /*14ce80*/  SHF.R.U32.HI R20, RZ, 0x8, R20 ;  /* 0x00000008ff147819 */ /* 0x000fe40000011614 */
[----:B------:R-:W-:Y:S02]  /*14ce90*/  PRMT R26, R25, 0x3340, R0 ;  /* 0x00003340191a7816 */ /* 0x000fe40000000000 */
[----:B------:R-:W-:Y:S02]  /*14cea0*/  IADD3 R28, P1, PT, R27, R12, RZ ;  /* 0x0000000c1b1c7210 */ /* 0x000fe40007f3e0ff */
[----:B------:R-:W-:-:S02]  /*14ceb0*/  LOP3.LUT R8, R8, 0xffff, RZ, 0xc0, !PT ;  /* 0x0000ffff08087812 */ /* 0x000fc400078ec0ff */
[----:B------:R-:W-:Y:S01]  /*14cec0*/  LOP3.LUT R20, R20, 0xffff, RZ, 0xc0, !PT ;  /* 0x0000ffff14147812 */ /* 0x000fe200078ec0ff */
[----:B------:R-:W-:Y:S01]  /*14ced0*/  IMAD.X R29, R21, 0x1, R13, P1 ;  /* 0x00000001151d7824 */ /* 0x000fe200008e060d */
[----:B------:R-:W-:Y:S02]  /*14cee0*/  PRMT R23, R23, 0x5410, R26 ;  /* 0x0000541017177816 */ /* 0x000fe4000000001a */
[----:B------:R-:W-:Y:S01]  /*14cef0*/  PRMT R20, R8, 0x3340, R20 ;  /* 0x0000334008147816 */ /* 0x000fe20000000014 */
[----:B------:R-:W-:Y:S04]  /*14cf00*/  STL [R1+0x5940], R25 ;  /* 0x0059401901007387 */ /* 0x000fe80000100800 */
[----:B------:R-:W-:Y:S04]  /*14cf10*/  STL [R1+0x1dfc], R23 ;  /* 0x001dfc1701007387 */ /* 0x000fe80000100800 */
[----:B------:R-:W-:Y:S04]  /*14cf20*/  STL.64 [R1+0xce0], R28 ;  /* 0x000ce01c01007387 */ /* 0x000fe80000100a00 */
[----:B------:R4:W-:Y:S01]  /*14cf30*/  STL [R1+0x1a2c], R20 ;  /* 0x001a2c1401007387 */ /* 0x0009e20000100800 */
[----:B--2---:R-:W-:-:S02]  /*14cf40*/  LOP3.LUT R5, R5, 0xffff, RZ, 0xc0, !PT ;  /* 0x0000ffff05057812 */ /* 0x004fc400078ec0ff */
[----:B---3--:R-:W-:Y:S02]  /*14cf50*/  LOP3.LUT R8, R2, 0xffff, RZ, 0xc0, !PT ;  /* 0x0000ffff02087812 */ /* 0x008fe400078ec0ff */
[----:B----4-:R-:W-:Y:S02]  /*14cf60*/  LOP3.LUT R20, R16, 0xffff, RZ, 0xc0, !PT ;  /* 0x0000ffff10147812 */ /* 0x010fe400078ec0ff */
[----:B------:R-:W-:Y:S02]  /*14cf70*/  PRMT R16, R8, 0x3340, R0 ;  /* 0x0000334008107816 */ /* 0x000fe40000000000 */
[----:B------:R-:W-:-:S04]  /*14cf80*/  PRMT R2, R5, 0x3340, R20 ;  /* 0x0000334005027816 */ /* 0x000fc80000000014 */
[----:B------:R-:W-:Y:S02]  /*14cf90*/  PRMT R16, R2, 0x5410, R16 ;  /* 0x0000541002107816 */ /* 0x000fe40000000010 */
[----:B------:R-:W2:Y:S01]  /*14cfa0*/  LDL.LU R2, [R1+0x490] ;  /* 0x0004900001027983 */ /* 0x000ea20000300800 */
[----:B------:R-:W-:-:S03]  /*14cfb0*/  SHF.R.U32.HI R20, RZ, 0x8, R20 ;  /* 0x00000008ff147819 */ /* 0x000fc60000011614 */
[----:B------:R0:W-:Y:S01]  /*14cfc0*/  STL [R1+0x1df8], R16 ;  /* 0x001df81001007387 */ /* 0x0001e20000100800 */
[----:B------:R-:W-:Y:S02]  /*14cfd0*/  SHF.R.U32.HI R8, RZ, 0x8, R8 ;  /* 0x00000008ff087819 */ /* 0x000fe40000011608 */
[----:B------:R-:W-:Y:S02]  /*14cfe0*/  LOP3.LUT R20, R20, 0xffff, RZ, 0xc0, !PT ;  /* 0x0000ffff14147812 */ /* 0x000fe400078ec0ff */
[----:B0-----:R-:W-:Y:S02]  /*14cff0*/  SHF.R.U32.HI R16, RZ, 0x8, R5 ;  /* 0x00000008ff107819 */ /* 0x001fe40000011605 */
[----:B------:R-:W3:Y:S02]  /*14d000*/  LDL.LU R5, [R1+0x294] ;  /* 0x0002940001057983 */ /* 0x000ee40000300800 */
[----:B------:R-:W-:Y:S02]  /*14d010*/  LOP3.LUT R16, R16, 0xffff, RZ, 0xc0, !PT ;  /* 0x0000ffff10107812 */ /* 0x000fe400078ec0ff */
[----:B------:R-:W-:-:S02]  /*14d020*/  LOP3.LUT R8, R8, 0xffff, RZ, 0xc0, !PT ;  /* 0x0000ffff08087812 */ /* 0x000fc400078ec0ff */
[----:B------:R-:W-:Y:S02]  /*14d030*/  PRMT R20, R16, 0x3340, R20 ;  /* 0x0000334010147816 */ /* 0x000fe40000000014 */
[----:B------:R-:W-:Y:S02]  /*14d040*/  PRMT R16, R8, 0x3340, R0 ;  /* 0x0000334008107816 */ /* 0x000fe40000000000 */
[----:B------:R-:W-:Y:S01]  /*14d050*/  LOP3.LUT R8, R22, 0xffff, RZ, 0xc0, !PT ;  /* 0x0000ffff16087812 */ /* 0x000fe200078ec0ff */
[----:B------:R0:W-:Y:S04]  /*14d060*/  STL [R1+0x1448], R20 ;  /* 0x0014481401007387 */ /* 0x0001e80000100800 */
[----:B------:R-:W4:Y:S01]  /*14d070*/  LDL.LU R22, [R1+0x5a80] ;  /* 0x005a800001167983 */ /* 0x000f220000300800 */
[----:B0-----:R-:W-:-:S02]  /*14d080*/  LOP3.LUT R20, R19, 0xffff, RZ, 0xc0, !PT ;  /* 0x0000ffff13147812 */ /* 0x001fc400078ec0ff */
[----:B------:R-:W-:Y:S01]  /*14d090*/  LOP3.LUT R21, R17, 0xffff, RZ, 0xc0, !PT ;  /* 0x0000ffff11157812 */ /* 0x000fe200078ec0ff */
[----:B------:R0:W-:Y:S01]  /*14d0a0*/  STL [R1+0x304], R16 ;  /* 0x0003041001007387 */ /* 0x0001e20000100800 */
[----:B------:R-:W-:Y:S02]  /*14d0b0*/  PRMT R17, R8, 0x3340, R0 ;  /* 0x0000334008117816 */ /* 0x000fe40000000000 */
[----:B0-----:R-:W-:-:S04]  /*14d0c0*/  PRMT R16, R20, 0x3340, R21 ;  /* 0x0000334014107816 */ /* 0x001fc80000000015 */
[----:B------:R-:W-:Y:S02]  /*14d0d0*/  PRMT R17, R16, 0x5410, R17 ;  /* 0x0000541010117816 */ /* 0x000fe40000000011 */
[----:B------:R-:W4:Y:S04]  /*14d0e0*/  LDL.LU R16, [R1+0x5478] ;  /* 0x0054780001107983 */ /* 0x000f280000300800 */
[----:B------:R-:W4:Y:S04]  /*14d0f0*/  LDL.LU R19, [R1+0x224] ;  /* 0x0002240001137983 */ /* 0x000f280000300800 */
[----:B------:R0:W-:Y:S04]  /*14d100*/  STL [R1+0x1df4], R17 ;  /* 0x001df41101007387 */ /* 0x0001e80000100800 */
[----:B0-----:R-:W4:Y:S01]  /*14d110*/  LDL.LU R17, [R1+0x438] ;  /* 0x0004380001117983 */ /* 0x001f220000300800 */
[----:B------:R-:W-:Y:S01]  /*14d120*/  VIADD R27, R27, UR6 ;  /* 0x000000061b1b7c36 */ /* 0x000fe20008000000 */
[----:B------:R-:W-:Y:S01]  /*14d130*/  SHF.R.U32.HI R20, RZ, 0x8, R20 ;  /* 0x00000008ff147819 */ /* 0x000fe20000011614 */
[----:B------:R-:W0:Y:S01]  /*14d140*/  LDCU UR6, c[0x0][0x3b8] ;  /* 0x00007700ff0677ac */ /* 0x000e220008000800 */
[----:B------:R-:W-:-:S02]  /*14d150*/  SHF.R.U32.HI R21, RZ, 0x8, R21 ;  /* 0x00000008ff157819 */ /* 0x000fc40000011615 */
[----:B------:R-:W-:Y:S02]  /*14d160*/  SHF.R.S32.HI R23, RZ, 0x1f, R27 ;  /* 0x0000001fff177819 */ /* 0x000fe4000001141b */
[----:B------:R-:W-:Y:S02]  /*14d170*/  IADD3 R28, P1, PT, R27, R6, RZ ;  /* 0x000000061b1c7210 */ /* 0x000fe40007f3e0ff */
[----:B------:R-:W-:Y:S02]  /*14d180*/  LOP3.LUT R20, R20, 0xffff, RZ, 0xc0, !PT ;  /* 0x0000ffff14147812 */ /* 0x000fe400078ec0ff */
[----:B------:R-:W-:Y:S02]  /*14d190*/  LOP3.LUT R21, R21, 0xffff, RZ, 0xc0, !PT ;  /* 0x0000ffff15157812 */ /* 0x000fe400078ec0ff */
[----:B------:R-:W-:Y:S01]  /*14d1a0*/  SHF.R.U32.HI R8, RZ, 0x8, R8 ;  /* 0x00000008ff087819 */ /* 0x000fe20000011608 */
[----:B------:R-:W-:Y:S01]  /*14d1b0*/  IMAD.X R29, R23, 0x1, R9, P1 ;  /* 0x00000001171d7824 */ /* 0x000fe200008e0609 */
[----:B------:R-:W-:-:S02]  /*14d1c0*/  PRMT R21, R20, 0x3340, R21 ;  /* 0x0000334014157816 */ /* 0x000fc40000000015 */
[----:B------:R-:W-:Y:S02]  /*14d1d0*/  LOP3.LUT R8, R8, 0xffff, RZ, 0xc0, !PT ;  /* 0x0000ffff08087812 */ /* 0x000fe400078ec0ff */
[----:B------:R1:W-:Y:S02]  /*14d1e0*/  STL.64 [R1+0xcd8], R28 ;  /* 0x000cd81c01007387 */ /* 0x0003e40000100a00 */
[----:B------:R-:W-:Y:S02]  /*14d1f0*/  PRMT R20, R8, 0x3340, R0 ;  /* 0x0000334008147816 */ /* 0x000fe40000000000 */
[----:B------:R-:W-:Y:S01]  /*14d200*/  STL [R1+0x1440], R21 ;  /* 0x0014401501007387 */ /* 0x000fe20000100800 */
[----:B------:R-:W-:-:S03]  /*14d210*/  LOP3.LUT R8, R3, 0xffff, RZ, 0xc0, !PT ;  /* 0x0000ffff03087812 */ /* 0x000fc600078ec0ff */
[----:B------:R0:W-:Y:S01]  /*14d220*/  STL [R1+0x300], R20 ;  /* 0x0003001401007387 */ /* 0x0001e20000100800 */
[----:B-1----:R-:W-:-:S05]  /*14d230*/  IADD3 R28, P1, PT, R27, R10, RZ ;  /* 0x0000000a1b1c7210 */ /* 0x002fca0007f3e0ff */
[----:B------:R-:W-:Y:S01]  /*14d240*/  IMAD.X R29, R23, 0x1, R11, P1 ;  /* 0x00000001171d7824 */ /* 0x000fe200008e060b */
[----:B--2---:R-:W-:-:S04]  /*14d250*/  LOP3.LUT R2, R2, 0xffff, RZ, 0xc0, !PT ;  /* 0x0000ffff02027812 */ /* 0x004fc800078ec0ff */
[----:B0-----:R-:W-:Y:S02]  /*14d260*/  SHF.R.U32.HI R20, RZ, 0x8, R2 ;  /* 0x00000008ff147819 */ /* 0x001fe40000011602 */
[----:B---3--:R-:W-:Y:S02]  /*14d270*/  LOP3.LUT R21, R5, 0xffff, RZ, 0xc0, !PT ;  /* 0x0000ffff05157812 */ /* 0x008fe400078ec0ff */
[----:B------:R-:W-:Y:S02]  /*14d280*/  PRMT R5, R8, 0x3340, R0 ;  /* 0x0000334008057816 */ /* 0x000fe40000000000 */
[--C-:B------:R-:W-:Y:S02]  /*14d290*/  PRMT R3, R2, 0x3340, R21.reuse ;  /* 0x0000334002037816 */ /* 0x100fe40000000015 */
[----:B------:R-:W-:Y:S02]  /*14d2a0*/  SHF.R.U32.HI R21, RZ, 0x8, R21 ;  /* 0x00000008ff157819 */ /* 0x000fe40000011615 */
[----:B------:R-:W-:-:S02]  /*14d2b0*/  SHF.R.U32.HI R8, RZ, 0x8, R8 ;  /* 0x00000008ff087819 */ /* 0x000fc40000011608 */
[----:B------:R-:W-:Y:S02]  /*14d2c0*/  PRMT R3, R3, 0x5410, R5 ;  /* 0x0000541003037816 */ /* 0x000fe40000000005 */
[----:B------:R-:W-:Y:S02]  /*14d2d0*/  LOP3.LUT R20, R20, 0xffff, RZ, 0xc0, !PT ;  /* 0x0000ffff14147812 */ /* 0x000fe400078ec0ff */
[----:B------:R-:W-:Y:S02]  /*14d2e0*/  LOP3.LUT R21, R21, 0xffff, RZ, 0xc0, !PT ;  /* 0x0000ffff15157812 */ /* 0x000fe400078ec0ff */
[----:B------:R-:W-:Y:S01]  /*14d2f0*/  LOP3.LUT R8, R8, 0xffff, RZ, 0xc0, !PT ;  /* 0x0000ffff08087812 */ /* 0x000fe200078ec0ff */
[----:B------:R0:W-:Y:S01]  /*14d300*/  STL [R1+0x1dec], R3 ;  /* 0x001dec0301007387 */ /* 0x0001e20000100800 */
[----:B------:R-:W-:Y:S02]  /*14d310*/  PRMT R25, R20, 0x3340, R21 ;  /* 0x0000334014197816 */ /* 0x000fe40000000015 */
[----:B------:R-:W-:Y:S01]  /*14d320*/  PRMT R21, R8, 0x3340, R0 ;  /* 0x0000334008157816 */ /* 0x000fe20000000000 */
[----:B------:R-:W2:Y:S04]  /*14d330*/  LDL.LU R2, [R1+0x547c] ;  /* 0x00547c0001027983 */ /* 0x000ea80000300800 */
[----:B0-----:R-:W3:Y:S04]  /*14d340*/  LDL.LU R3, [R1+0x228] ;  /* 0x0002280001037983 */ /* 0x001ee80000300800 */
[----:B------:R-:W-:Y:S04]  /*14d350*/  STL.64 [R1+0xcd0], R28 ;  /* 0x000cd01c01007387 */ /* 0x000fe80000100a00 */
[----:B------:R-:W3:Y:S04]  /*14d360*/  LDL.LU R5, [R1+0x43c] ;  /* 0x00043c0001057983 */ /* 0x000ee80000300800 */
[----:B------:R-:W-:Y:S01]  /*14d370*/  STL [R1+0x1408], R25 ;  /* 0x0014081901007387 */ /* 0x000fe20000100800 */
[----:B----4-:R-:W-:-:S03]  /*14d380*/  LOP3.LUT R20, R16, 0xffff, RZ, 0xc0, !PT ;  /* 0x0000ffff10147812 */ /* 0x010fc600078ec0ff */
[----:B------:R0:W-:Y:S01]  /*14d390*/  STL [R1+0x2fc], R21 ;  /* 0x0002fc1501007387 */ /* 0x0001e20000100800 */
[----:B------:R-:W-:Y:S02]  /*14d3a0*/  LOP3.LUT R8, R19, 0xffff, RZ, 0xc0, !PT ;  /* 0x0000ffff13087812 */ /* 0x000fe400078ec0ff */
[----:B0-----:R-:W-:Y:S02]  /*14d3b0*/  LOP3.LUT R21, R17, 0xffff, RZ, 0xc0, !PT ;  /* 0x0000ffff11157812 */ /* 0x001fe400078ec0ff */
[----:B------:R-:W-:Y:S02]  /*14d3c0*/  PRMT R17, R8, 0x3340, R0 ;  /* 0x0000334008117816 */ /* 0x000fe40000000000 */
[----:B------:R-:W-:-:S04]  /*14d3d0*/  PRMT R16, R20, 0x3340, R21 ;  /* 0x0000334014107816 */ /* 0x000fc80000000015 */
[----:B------:R-:W-:Y:S02]  /*14d3e0*/  PRMT R19, R16, 0x5410, R17 ;  /* 0x0000541010137816 */ /* 0x000fe40000000011 */
[----:B------:R-:W-:-:S05]  /*14d3f0*/  IADD3 R16, P1, PT, R27, R14, RZ ;  /* 0x0000000e1b107210 */ /* 0x000fca0007f3e0ff */
[----:B------:R-:W-:Y:S01]  /*14d400*/  IMAD.X R17, R23, 0x1, R15, P1 ;  /* 0x0000000117117824 */ /* 0x000fe200008e060f */
[----:B------:R-:W-:Y:S04]  /*14d410*/  STL [R1+0x1de8], R19 ;  /* 0x001de81301007387 */ /* 0x000fe80000100800 */
[----:B------:R0:W-:Y:S04]  /*14d420*/  STL.64 [R1+0xcc0], R16 ;  /* 0x000cc01001007387 */ /* 0x0001e80000100a00 */
[----:B0-----:R-:W4:Y:S04]  /*14d430*/  LDL.LU R16, [R1+0x18c] ;  /* 0x00018c0001107983 */ /* 0x001f280000300800 */
[----:B------:R-:W4:Y:S04]  /*14d440*/  LDL.LU R19, [R1+0x770] ;  /* 0x0007700001137983 */ /* 0x000f280000300800 */
[----:B------:R-:W4:Y:S01]  /*14d450*/  LDL.LU R17, [R1+0x400] ;  /* 0x0004000001117983 */ /* 0x000f220000300800 */
[----:B------:R-:W-:-:S02]  /*14d460*/  SHF.R.U32.HI R20, RZ, 0x8, R20 ;  /* 0x00000008ff147819 */ /* 0x000fc40000011614 */
[----:B------:R-:W-:Y:S02]  /*14d470*/  SHF.R.U32.HI R21, RZ, 0x8, R21 ;  /* 0x00000008ff157819 */ /* 0x000fe40000011615 */
[----:B------:R-:W-:Y:S02]  /*14d480*/  LOP3.LUT R20, R20, 0xffff, RZ, 0xc0, !PT ;  /* 0x0000ffff14147812 */ /* 0x000fe400078ec0ff */
[----:B------:R-:W-:-:S04]  /*14d490*/  LOP3.LUT R21, R21, 0xffff, RZ, 0xc0, !PT ;  /* 0x0000ffff15157812 */ /* 0x000fc800078ec0ff */
[----:B------:R-:W-:Y:S02]  /*14d4a0*/  PRMT R25, R20, 0x3340, R21 ;  /* 0x0000334014197816 */ /* 0x000fe40000000015 */
[----:B------:R-:W-:Y:S02]  /*14d4b0*/  IADD3 R20, P1, PT, R27, R12, RZ ;  /* 0x0000000c1b147210 */ /* 0x000fe40007f3e0ff */
[----:B------:R-:W-:-:S03]  /*14d4c0*/  SHF.R.U32.HI R8, RZ, 0x8, R8 ;  /* 0x00000008ff087819 */ /* 0x000fc60000011608 */
[----:B------:R-:W-:Y:S01]  /*14d4d0*/  IMAD.X R21, R23, 0x1, R13, P1 ;  /* 0x0000000117157824 */ /* 0x000fe200008e060d */
[----:B------:R-:W-:Y:S01]  /*14d4e0*/  LOP3.LUT R8, R8, 0xffff, RZ, 0xc0, !PT ;  /* 0x0000ffff08087812 */ /* 0x000fe200078ec0ff */
[----:B------:R-:W-:Y:S04]  /*14d4f0*/  STL [R1+0x13fc], R25 ;  /* 0x0013fc1901007387 */ /* 0x000fe80000100800 */
[----:B------:R0:W-:Y:S02]  /*14d500*/  STL.64 [R1+0xcc8], R20 ;  /* 0x000cc81401007387 */ /* 0x0001e40000100a00 */
[----:B0-----:R-:W-:-:S05]  /*14d510*/  PRMT R20, R8, 0x3340, R0 ;  /* 0x0000334008147816 */ /* 0x001fca0000000000 */
[----:B------:R0:W-:Y:S01]  /*14d520*/  STL [R1+0x2f8], R20 ;  /* 0x0002f81401007387 */ /* 0x0001e20000100800 */
[----:B--2---:R-:W-:Y:S02]  /*14d530*/  LOP3.LUT R2, R2, 0xffff, RZ, 0xc0, !PT ;  /* 0x0000ffff02027812 */ /* 0x004fe400078ec0ff */
[----:B---3--:R-:W-:Y:S02]  /*14d540*/  LOP3.LUT R8, R3, 0xffff, RZ, 0xc0, !PT ;  /* 0x0000ffff03087812 */ /* 0x008fe400078ec0ff */
[----:B------:R-:W-:Y:S02]  /*14d550*/  LOP3.LUT R21, R5, 0xffff, RZ, 0xc0, !PT ;  /* 0x0000ffff05157812 */ /* 0x000fe400078ec0ff */
[----:B------:R-:W-:Y:S02]  /*14d560*/  PRMT R5, R8, 0x3340, R0 ;  /* 0x0000334008057816 */ /* 0x000fe40000000000 */
[----:B------:R-:W-:Y:S02]  /*14d570*/  PRMT R3, R2, 0x3340, R21 ;  /* 0x0000334002037816 */ /* 0x000fe40000000015 */
[----:B0-----:R-:W-:-:S02]  /*14d580*/  SHF.R.U32.HI R20, RZ, 0x8, R2 ;  /* 0x00000008ff147819 */ /* 0x001fc40000011602 */
[----:B------:R-:W-:Y:S02]  /*14d590*/  PRMT R3, R3, 0x5410, R5 ;  /* 0x0000541003037816 */ /* 0x000fe40000000005 */
[----:B------:R-:W-:Y:S02]  /*14d5a0*/  SHF.R.U32.HI R21, RZ, 0x8, R21 ;  /* 0x00000008ff157819 */ /* 0x000fe40000011615 */
[----:B------:R-:W-:Y:S01]  /*14d5b0*/  SHF.R.U32.HI R8, RZ, 0x8, R8 ;  /* 0x00000008ff087819 */ /* 0x000fe20000011608 */
[----:B------:R0:W-:Y:S01]  /*14d5c0*/  STL [R1+0x1de0], R3 ;  /* 0x001de00301007387 */ /* 0x0001e20000100800 */
[----:B------:R-:W-:Y:S02]  /*14d5d0*/  LOP3.LUT R20, R20, 0xffff, RZ, 0xc0, !PT ;  /* 0x0000ffff14147812 */ /* 0x000fe400078ec0ff */
[----:B------:R-:W-:Y:S01]  /*14d5e0*/  LOP3.LUT R21, R21, 0xffff, RZ, 0xc0, !PT ;  /* 0x0000ffff15157812 */ /* 0x000fe200078ec0ff */
[----:B------:R-:W2:Y:S01]  /*14d5f0*/  LDL.LU R2, [R1+0x774] ;  /* 0x0007740001027983 */ /* 0x000ea20000300800 */
[----:B------:R-:W-:-:S03]  /*14d600*/  LOP3.LUT R8, R8, 0xffff, RZ, 0xc0, !PT ;  /* 0x0000ffff08087812 */ /* 0x000fc600078ec0ff */
[----:B------:R-:W3:Y:S01]  /*14d610*/  LDL.LU R5, [R1+0x194] ;  /* 0x0001940001057983 */ /* 0x000ee20000300800 */
[----:B------:R-:W-:-:S03]  /*14d620*/  PRMT R20, R20, 0x3340, R21 ;  /* 0x0000334014147816 */ /* 0x000fc60000000015 */
[----:B0-----:R-:W3:Y:S01]  /*14d630*/  LDL.LU R3, [R1+0x404] ;  /* 0x0004040001037983 */ /* 0x001ee20000300800 */
[----:B------:R-:W-:-:S03]  /*14d640*/  PRMT R21, R8, 0x3340, R0 ;  /* 0x0000334008157816 */ /* 0x000fc60000000000 */
[----:B------:R0:W-:Y:S04]  /*14d650*/  STL [R1+0x13cc], R20 ;  /* 0x0013cc1401007387 */ /* 0x0001e80000100800 */
[----:B------:R1:W-:Y:S01]  /*14d660*/  STL [R1+0x2f4], R21 ;  /* 0x0002f41501007387 */ /* 0x0003e20000100800 */
[----:B----4-:R-:W-:Y:S02]  /*14d670*/  LOP3.LUT R8, R16, 0xffff, RZ, 0xc0, !PT ;  /* 0x0000ffff10087812 */ /* 0x010fe400078ec0ff */
[----:B0-----:R-:W-:Y:S02]  /*14d680*/  LOP3.LUT R20, R19, 0xffff, RZ, 0xc0, !PT ;  /* 0x0000ffff13147812 */ /* 0x001fe400078ec0ff */
[----:B-1----:R-:W-:Y:S02]  /*14d690*/  LOP3.LUT R21, R17, 0xffff, RZ, 0xc0, !PT ;  /* 0x0000ffff11157812 */ /* 0x002fe400078ec0ff */
[----:B------:R-:W-:-:S02]  /*14d6a0*/  PRMT R17, R8, 0x3340, R0 ;  /* 0x0000334008117816 */ /* 0x000fc40000000000 */
[----:B------:R-:W-:-:S04]  /*14d6b0*/  PRMT R16, R20, 0x3340, R21 ;  /* 0x0000334014107816 */ /* 0x000fc80000000015 */
        /* <DEDUP_REMOVED lines=18> */
[----:B------:R1:W-:Y:S04]  /*14d7e0*/  STL.64 [R1+0xcb8], R28 ;  /* 0x000cb81c01007387 */ /* 0x0003e80000100a00 */
[----:B------:R-:W-:Y:S04]  /*14d7f0*/  STL [R1+0x1394], R21 ;  /* 0x0013941501007387 */ /* 0x000fe80000100800 */
[----:B------:R0:W-:Y:S04]  /*14d800*/  STL [R1+0x2f0], R20 ;  /* 0x0002f01401007387 */ /* 0x0001e80000100800 */
[----:B-1----:R-:W4:Y:S04]  /*14d810*/  LDL.LU R29, [R1+0x594] ;  /* 0x00059400011d7983 */ /* 0x002f280000300800 */
[----:B------:R-:W4:Y:S01]  /*14d820*/  LDL.LU R23, [R1+0x3d0] ;  /* 0x0003d00001177983 */ /* 0x000f220000300800 */
[----:B--2---:R-:W-:-:S02]  /*14d830*/  LOP3.LUT R8, R2, 0xffff, RZ, 0xc0, !PT ;  /* 0x0000ffff02087812 */ /* 0x004fc400078ec0ff */
[----:B---3--:R-:W-:Y:S02]  /*14d840*/  LOP3.LUT R5, R5, 0xffff, RZ, 0xc0, !PT ;  /* 0x0000ffff05057812 */ /* 0x008fe400078ec0ff */
[----:B0-----:R-:W-:Y:S02]  /*14d850*/  LOP3.LUT R20, R3, 0xffff, RZ, 0xc0, !PT ;  /* 0x0000ffff03147812 */ /* 0x001fe400078ec0ff */
[----:B------:R-:W-:Y:S02]  /*14d860*/  PRMT R3, R5, 0x3340, R0 ;  /* 0x0000334005037816 */ /* 0x000fe40000000000 */
[----:B------:R-:W-:Y:S02]  /*14d870*/  PRMT R2, R8, 0x3340, R20 ;  /* 0x0000334008027816 */ /* 0x000fe40000000014 */
[----:B------:R-:W-:Y:S02]  /*14d880*/  SHF.R.U32.HI R8, RZ, 0x8, R8 ;  /* 0x00000008ff087819 */ /* 0x000fe40000011608 */
[----:B------:R-:W-:-:S02]  /*14d890*/  PRMT R21, R2, 0x5410, R3 ;  /* 0x0000541002157816 */ /* 0x000fc40000000003 */
[----:B------:R-:W-:Y:S02]  /*14d8a0*/  SHF.R.U32.HI R20, RZ, 0x8, R20 ;  /* 0x00000008ff147819 */ /* 0x000fe40000011614 */
        /* <DEDUP_REMOVED lines=10> */
[----:B0-----:R-:W2:Y:S04]  /*14d950*/  LDL.LU.64 R2, [R1+0x5a78] ;  /* 0x005a780001027983 */ /* 0x001ea80000300a00 */
[----:B------:R0:W-:Y:S01]  /*14d960*/  STL [R1+0x584], R8 ;  /* 0x0005840801007387 */ /* 0x0001e20000100800 */
[----:B----4-:R-:W-:-:S03]  /*14d970*/  LOP3.LUT R16, R16, 0xffff, RZ, 0xc0, !PT ;  /* 0x0000ffff10107812 */ /* 0x010fc600078ec0ff */
[----:B------:R1:W-:Y:S01]  /*14d980*/  STL [R1+0x2ec], R5 ;  /* 0x0002ec0501007387 */ /* 0x0003e20000100800 */
[----:B0-----:R-:W-:-:S04]  /*14d990*/  LOP3.LUT R8, R19, 0xffff, RZ, 0xc0, !PT ;  /* 0x0000ffff13087812 */ /* 0x001fc800078ec0ff */
[----:B------:R-:W-:Y:S02]  /*14d9a0*/  PRMT R19, R8, 0x3340, R0 ;  /* 0x0000334008137816 */ /* 0x000fe40000000000 */
[----:B------:R-:W-:-:S04]  /*14d9b0*/  LOP3.LUT R17, R17, 0xffff, RZ, 0xc0, !PT ;  /* 0x0000ffff11117812 */ /* 0x000fc800078ec0ff */
[----:B-1----:R-:W-:-:S04]  /*14d9c0*/  PRMT R5, R16, 0x3340, R17 ;  /* 0x0000334010057816 */ /* 0x002fc80000000011 */
[----:B------:R-:W-:Y:S02]  /*14d9d0*/  PRMT R20, R5, 0x5410, R19 ;  /* 0x0000541005147816 */ /* 0x000fe40000000013 */
[----:B------:R-:W3:Y:S04]  /*14d9e0*/  LDL.LU R5, [R1+0x49c] ;  /* 0x00049c0001057983 */ /* 0x000ee80000300800 */
[----:B------:R-:W4:Y:S04]  /*14d9f0*/  LDL.LU R19, [R1+0x2ac] ;  /* 0x0002ac0001137983 */ /* 0x000f280000300800 */
[----:B------:R0:W-:Y:S01]  /*14da00*/  STL [R1+0x1dd4], R20 ;  /* 0x001dd41401007387 */ /* 0x0001e20000100800 */
[----:B------:R-:W-:-:S02]  /*14da10*/  SHF.R.U32.HI R16, RZ, 0x8, R16 ;  /* 0x00000008ff107819 */ /* 0x000fc40000011610 */
[----:B0-----:R-:W-:-:S05]  /*14da20*/  IADD3 R20, P1, PT, R27, R14, RZ ;  /* 0x0000000e1b147210 */ /* 0x001fca0007f3e0ff */
[----:B------:R-:W-:-:S05]  /*14da30*/  IMAD.X R21, R25, 0x1, R15, P1 ;  /* 0x0000000119157824 */ /* 0x000fca00008e060f */
[----:B------:R0:W-:Y:S02]  /*14da40*/  STL.64 [R1+0xca8], R20 ;  /* 0x000ca81401007387 */ /* 0x0001e40000100a00 */
[----:B0-----:R-:W-:Y:S02]  /*14da50*/  LOP3.LUT R20, R16, 0xffff, RZ, 0xc0, !PT ;  /* 0x0000ffff10147812 */ /* 0x001fe400078ec0ff */
[----:B------:R-:W4:Y:S01]  /*14da60*/  LDL.LU R16, [R1+0x4a0] ;  /* 0x0004a00001107983 */ /* 0x000f220000300800 */
[----:B------:R-:W-:-:S03]  /*14da70*/  SHF.R.U32.HI R21, RZ, 0x8, R17 ;  /* 0x00000008ff157819 */ /* 0x000fc60000011611 */
[----:B------:R-:W4:Y:S01]  /*14da80*/  LDL.LU R17, [R1+0x2a8] ;  /* 0x0002a80001117983 */ /* 0x000f220000300800 */
[----:B------:R-:W-:Y:S02]  /*14da90*/  LOP3.LUT R21, R21, 0xffff, RZ, 0xc0, !PT ;  /* 0x0000ffff15157812 */ /* 0x000fe400078ec0ff */
[----:B------:R-:W-:Y:S02]  /*14daa0*/  LOP3.LUT R23, R23, 0xffff, RZ, 0xc0, !PT ;  /* 0x0000ffff17177812 */ /* 0x000fe400078ec0ff */
[----:B------:R-:W-:Y:S02]  /*14dab0*/  PRMT R26, R20, 0x3340, R21 ;  /* 0x00003340141a7816 */ /* 0x000fe40000000015 */
[----:B------:R-:W-:Y:S02]  /*14dac0*/  LOP3.LUT R21, R29, 0xffff, RZ, 0xc0, !PT ;  /* 0x0000ffff1d157812 */ /* 0x000fe400078ec0ff */
[----:B------:R-:W-:Y:S01]  /*14dad0*/  LOP3.LUT R20, R22, 0xffff, RZ, 0xc0, !PT ;  /* 0x0000ffff16147812 */ /* 0x000fe200078ec0ff */
[----:B------:R0:W-:Y:S03]  /*14dae0*/  STL [R1+0x135c], R26 ;  /* 0x00135c1a01007387 */ /* 0x0001e60000100800 */
[----:B------:R-:W-:Y:S01]  /*14daf0*/  PRMT R28, R20, 0x3340, R0 ;  /* 0x00003340141c7816 */ /* 0x000fe20000000000 */
[----:B------:R-:W4:Y:S01]  /*14db00*/  LDL.LU R22, [R1+0x5a70] ;  /* 0x005a700001167983 */ /* 0x000f220000300800 */
[----:B------:R-:W-:-:S02]  /*14db10*/  SHF.R.U32.HI R20, RZ, 0x8, R20 ;  /* 0x00000008ff147819 */ /* 0x000fc40000011614 */
[----:B0-----:R-:W-:Y:S02]  /*14db20*/  PRMT R26, R21, 0x3340, R23 ;  /* 0x00003340151a7816 */ /* 0x001fe40000000017 */
[----:B------:R-:W-:Y:S02]  /*14db30*/  SHF.R.U32.HI R21, RZ, 0x8, R21 ;  /* 0x00000008ff157819 */ /* 0x000fe40000011615 */
[----:B------:R-:W-:Y:S02]  /*14db40*/  SHF.R.U32.HI R23, RZ, 0x8, R23 ;  /* 0x00000008ff177819 */ /* 0x000fe40000011617 */
[----:B------:R-:W-:Y:S02]  /*14db50*/  PRMT R26, R26, 0x5410, R28 ;  /* 0x000054101a1a7816 */ /* 0x000fe4000000001c */
[----:B------:R-:W-:Y:S02]  /*14db60*/  IADD3 R28, P1, PT, R27, R12, RZ ;  /* 0x0000000c1b1c7210 */ /* 0x000fe40007f3e0ff */
[----:B------:R-:W-:-:S02]  /*14db70*/  LOP3.LUT R21, R21, 0xffff, RZ, 0xc0, !PT ;  /* 0x0000ffff15157812 */ /* 0x000fc400078ec0ff */
[----:B------:R-:W-:Y:S02]  /*14db80*/  LOP3.LUT R23, R23, 0xffff, RZ, 0xc0, !PT ;  /* 0x0000ffff17177812 */ /* 0x000fe400078ec0ff */
[----:B------:R-:W-:Y:S01]  /*14db90*/  LOP3.LUT R20, R20, 0xffff, RZ, 0xc0, !PT ;  /* 0x0000ffff14147812 */ /* 0x000fe200078ec0ff */
[----:B------:R-:W-:Y:S01]  /*14dba0*/  IMAD.X R29, R25, 0x1, R13, P1 ;  /* 0x00000001191d7824 */ /* 0x000fe200008e060d */
[----:B------:R-:W-:Y:S02]  /*14dbb0*/  PRMT R21, R21, 0x3340, R23 ;  /* 0x0000334015157816 */ /* 0x000fe40000000017 */
[----:B------:R-:W-:Y:S01]  /*14dbc0*/  PRMT R20, R20, 0x3340, R0 ;  /* 0x0000334014147816 */ /* 0x000fe20000000000 */
[----:B------:R-:W-:Y:S01]  /*14dbd0*/  STL [R1+0x1dd0], R26 ;  /* 0x001dd01a01007387 */ /* 0x000fe20000100800 */
[----:B------:R-:W-:-:S03]  /*14dbe0*/  SHF.R.U32.HI R8, RZ, 0x8, R8 ;  /* 0x00000008ff087819 */ /* 0x000fc60000011608 */
[----:B------:R-:W-:Y:S04]  /*14dbf0*/  STL.64 [R1+0xca0], R28 ;  /* 0x000ca01c01007387 */ /* 0x000fe80000100a00 */
[----:B------:R-:W-:Y:S01]  /*14dc00*/  STL [R1+0x1348], R21 ;  /* 0x0013481501007387 */ /* 0x000fe20000100800 */
[----:B------:R-:W-:-:S03]  /*14dc10*/  LOP3.LUT R8, R8, 0xffff, RZ, 0xc0, !PT ;  /* 0x0000ffff08087812 */ /* 0x000fc600078ec0ff */
[----:B------:R2:W-:Y:S01]  /*14dc20*/  STL [R1+0x2e8], R20 ;  /* 0x0002e81401007387 */ /* 0x0005e20000100800 */
[----:B------:R-:W-:-:S05]  /*14dc30*/  PRMT R8, R8, 0x3340, R0 ;  /* 0x0000334008087816 */ /* 0x000fca0000000000 */
[----:B------:R0:W-:Y:S01]  /*14dc40*/  STL [R1+0x2e4], R8 ;  /* 0x0002e40801007387 */ /* 0x0001e20000100800 */
[----:B--2---:R-:W-:Y:S02]  /*14dc50*/  LOP3.LUT R20, R3, 0xffff, RZ, 0xc0, !PT ;  /* 0x0000ffff03147812 */ /* 0x004fe400078ec0ff */
[----:B0-----:R-:W-:Y:S02]  /*14dc60*/  LOP3.LUT R8, R2, 0xffff, RZ, 0xc0, !PT ;  /* 0x0000ffff02087812 */ /* 0x001fe400078ec0ff */
[----:B---3--:R-:W-:Y:S02]  /*14dc70*/  LOP3.LUT R21, R5, 0xffff, RZ, 0xc0, !PT ;  /* 0x0000ffff05157812 */ /* 0x008fe400078ec0ff */
[----:B----4-:R-:W-:Y:S02]  /*14dc80*/  LOP3.LUT R19, R19, 0xffff, RZ, 0xc0, !PT ;  /* 0x0000ffff13137812 */ /* 0x010fe400078ec0ff */
[----:B------:R-:W-:Y:S02]  /*14dc90*/  PRMT R5, R20, 0x3340, R0 ;  /* 0x0000334014057816 */ /* 0x000fe40000000000 */
[----:B------:R-:W-:-:S04]  /*14dca0*/  PRMT R3, R21, 0x3340, R19 ;  /* 0x0000334015037816 */ /* 0x000fc80000000013 */
[----:B------:R-:W-:-:S05]  /*14dcb0*/  PRMT R3, R3, 0x5410, R5 ;  /* 0x0000541003037816 */ /* 0x000fca0000000005 */
[----:B------:R0:W-:Y:S01]  /*14dcc0*/  STL [R1+0x1dcc], R3 ;  /* 0x001dcc0301007387 */ /* 0x0001e20000100800 */
[----:B------:R-:W-:-:S03]  /*14dcd0*/  LOP3.LUT R2, R16, 0xffff, RZ, 0xc0, !PT ;  /* 0x0000ffff10027812 */ /* 0x000fc600078ec0ff */
[----:B------:R-:W2:Y:S01]  /*14dce0*/  LDL.LU R16, [R1+0x5480] ;  /* 0x0054800001107983 */ /* 0x000ea20000300800 */
[----:B0-----:R-:W-:-:S03]  /*14dcf0*/  LOP3.LUT R3, R17, 0xffff, RZ, 0xc0, !PT ;  /* 0x0000ffff11037812 */ /* 0x001fc600078ec0ff */
[----:B------:R-:W3:Y:S04]  /*14dd00*/  LDL.LU R5, [R1+0x244] ;  /* 0x0002440001057983 */ /* 0x000ee80000300800 */
[----:B------:R-:W4:Y:S01]  /*14dd10*/  LDL.LU R17, [R1+0x448] ;  /* 0x0004480001117983 */ /* 0x000f220000300800 */
[----:B------:R-:W-:Y:S01]  /*14dd20*/  PRMT R25, R8, 0x3340, R0 ;  /* 0x0000334008197816 */ /* 0x000fe20000000000 */
[----:B------:R-:W-:Y:S01]  /*14dd30*/  VIADD R27, R27, UR6 ;  /* 0x000000061b1b7c36 */ /* 0x000fe20008000000 */
[----:B------:R-:W-:Y:S01]  /*14dd40*/  PRMT R23, R2, 0x3340, R3 ;  /* 0x0000334002177816 */ /* 0x000fe20000000003 */
[----:B------:R-:W0:Y:S01]  /*14dd50*/  LDCU UR6, c[0x0][0x3b8] ;  /* 0x00007700ff0677ac */ /* 0x000e220008000800 */
[----:B------:R-:W-:Y:S02]  /*14dd60*/  SHF.R.U32.HI R2, RZ, 0x8, R2 ;  /* 0x00000008ff027819 */ /* 0x000fe40000011602 */
[----:B------:R-:W-:-:S02]  /*14dd70*/  PRMT R23, R23, 0x5410, R25 ;  /* 0x0000541017177816 */ /* 0x000fc40000000019 */
[----:B------:R-:W-:Y:S02]  /*14dd80*/  SHF.R.S32.HI R25, RZ, 0x1f, R27 ;  /* 0x0000001fff197819 */ /* 0x000fe4000001141b */
[----:B------:R-:W-:Y:S02]  /*14dd90*/  IADD3 R28, P1, PT, R27, R6, RZ ;  /* 0x000000061b1c7210 */ /* 0x000fe40007f3e0ff */
[----:B------:R-:W-:Y:S02]  /*14dda0*/  SHF.R.U32.HI R3, RZ, 0x8, R3 ;  /* 0x00000008ff037819 */ /* 0x000fe40000011603 */
[----:B------:R-:W-:Y:S01]  /*14ddb0*/  LOP3.LUT R2, R2, 0xffff, RZ, 0xc0, !PT ;  /* 0x0000ffff02027812 */ /* 0x000fe200078ec0ff */
[----:B------:R-:W-:Y:S01]  /*14ddc0*/  IMAD.X R29, R25, 0x1, R9, P1 ;  /* 0x00000001191d7824 */ /* 0x000fe200008e0609 */
[----:B------:R-:W-:Y:S02]  /*14ddd0*/  LOP3.LUT R3, R3, 0xffff, RZ, 0xc0, !PT ;  /* 0x0000ffff03037812 */ /* 0x000fe400078ec0ff */
[----:B------:R-:W-:Y:S01]  /*14dde0*/  SHF.R.U32.HI R19, RZ, 0x8, R19 ;  /* 0x00000008ff137819 */ /* 0x000fe20000011613 */
[----:B------:R1:W-:Y:S01]  /*14ddf0*/  STL [R1+0x1dc4], R23 ;  /* 0x001dc41701007387 */ /* 0x0003e20000100800 */
[----:B------:R-:W-:-:S02]  /*14de00*/  PRMT R3, R2, 0x3340, R3 ;  /* 0x0000334002037816 */ /* 0x000fc40000000003 */
[----:B------:R-:W-:Y:S01]  /*14de10*/  SHF.R.U32.HI R21, RZ, 0x8, R21 ;  /* 0x00000008ff157819 */ /* 0x000fe20000011615 */
[----:B------:R-:W-:Y:S04]  /*14de20*/  STL.64 [R1+0xc90], R28 ;  /* 0x000c901c01007387 */ /* 0x000fe80000100a00 */
[----:B------:R-:W4:Y:S01]  /*14de30*/  LDL.LU R2, [R1+0x5484] ;  /* 0x0054840001027983 */ /* 0x000f220000300800 */
[----:B-1----:R-:W-:-:S03]  /*14de40*/  LOP3.LUT R23, R19, 0xffff, RZ, 0xc0, !PT ;  /* 0x0000ffff13177812 */ /* 0x002fc600078ec0ff */
[----:B------:R-:W4:Y:S01]  /*14de50*/  LDL.LU R19, [R1+0x248] ;  /* 0x0002480001137983 */ /* 0x000f220000300800 */
[----:B------:R-:W-:-:S03]  /*14de60*/  LOP3.LUT R21, R21, 0xffff, RZ, 0xc0, !PT ;  /* 0x0000ffff15157812 */ /* 0x000fc600078ec0ff */
[----:B------:R1:W-:Y:S01]  /*14de70*/  STL [R1+0x1318], R3 ;  /* 0x0013180301007387 */ /* 0x0003e20000100800 */
[----:B------:R-:W-:Y:S02]  /*14de80*/  SHF.R.U32.HI R20, RZ, 0x8, R20 ;  /* 0x00000008ff147819 */ /* 0x000fe40000011614 */
[----:B------:R-:W-:Y:S02]  /*14de90*/  SHF.R.U32.HI R8, RZ, 0x8, R8 ;  /* 0x00000008ff087819 */ /* 0x000fe40000011608 */
[----:B------:R-:W-:Y:S01]  /*14dea0*/  PRMT R21, R21, 0x3340, R23 ;  /* 0x0000334015157816 */ /* 0x000fe20000000017 */
[----:B-1----:R-:W4:Y:S01]  /*14deb0*/  LDL.LU R3, [R1+0x44c] ;  /* 0x00044c0001037983 */ /* 0x002f220000300800 */
[----:B------:R-:W-:Y:S02]  /*14dec0*/  IADD3 R28, P1, PT, R27, R10, RZ ;  /* 0x0000000a1b1c7210 */ /* 0x000fe40007f3e0ff */
[----:B------:R-:W-:Y:S02]  /*14ded0*/  LOP3.LUT R20, R20, 0xffff, RZ, 0xc0, !PT ;  /* 0x0000ffff14147812 */ /* 0x000fe400078ec0ff */
[----:B------:R-:W-:Y:S01]  /*14dee0*/  LOP3.LUT R8, R8, 0xffff, RZ, 0xc0, !PT ;  /* 0x0000ffff08087812 */ /* 0x000fe200078ec0ff */
[----:B------:R-:W-:Y:S01]  /*14def0*/  IMAD.X R29, R25, 0x1, R11, P1 ;  /* 0x00000001191d7824 */ /* 0x000fe200008e060b */
[----:B------:R1:W-:Y:S04]  /*14df00*/  STL [R1+0x12fc], R21 ;  /* 0x0012fc1501007387 */ /* 0x0003e80000100800 */
[----:B------:R-:W-:Y:S01]  /*14df10*/  STL.64 [R1+0xc98], R28 ;  /* 0x000c981c01007387 */ /* 0x000fe20000100a00 */
[----:B-1----:R-:W-:-:S02]  /*14df20*/  PRMT R21, R20, 0x3340, R0 ;  /* 0x0000334014157816 */ /* 0x002fc40000000000 */
[----:B------:R-:W-:-:S03]  /*14df30*/  PRMT R20, R8, 0x3340, R0 ;  /* 0x0000334008147816 */ /* 0x000fc60000000000 */
[----:B------:R-:W-:Y:S04]  /*14df40*/  STL [R1+0x2e0], R21 ;  /* 0x0002e01501007387 */ /* 0x000fe80000100800 */
[----:B------:R1:W-:Y:S01]  /*14df50*/  STL [R1+0x2dc], R20 ;  /* 0x0002dc1401007387 */ /* 0x0003e20000100800 */
[----:B--2---:R-:W-:Y:S02]  /*14df60*/  LOP3.LUT R16, R16, 0xffff, RZ, 0xc0, !PT ;  /* 0x0000ffff10107812 */ /* 0x004fe400078ec0ff */
[----:B---3--:R-:W-:Y:S02]  /*14df70*/  LOP3.LUT R8, R5, 0xffff, RZ, 0xc0, !PT ;  /* 0x0000ffff05087812 */ /* 0x008fe400078ec0ff */
[----:B----4-:R-:W-:Y:S02]  /*14df80*/  LOP3.LUT R5, R17, 0xffff, RZ, 0xc0, !PT ;  /* 0x0000ffff11057812 */ /* 0x010fe400078ec0ff */
[----:B-1----:R-:W-:-:S02]  /*14df90*/  PRMT R20, R8, 0x3340, R0 ;  /* 0x0000334008147816 */ /* 0x002fc40000000000 */
[----:B------:R-:W-:-:S04]  /*14dfa0*/  PRMT R17, R16, 0x3340, R5 ;  /* 0x0000334010117816 */ /* 0x000fc80000000005 */
[----:B------:R-:W-:Y:S02]  /*14dfb0*/  PRMT R17, R17, 0x5410, R20 ;  /* 0x0000541011117816 */ /* 0x000fe40000000014 */
[----:B------:R-:W-:-:S03]  /*14dfc0*/  IADD3 R20, P1, PT, R27, R14, RZ ;  /* 0x0000000e1b147210 */ /* 0x000fc60007f3e0ff */
[----:B------:R1:W-:Y:S02]  /*14dfd0*/  STL [R1+0x1dbc], R17 ;  /* 0x001dbc1101007387 */ /* 0x0003e40000100800 */
[----:B------:R-:W-:Y:S01]  /*14dfe0*/  IMAD.X R21, R25, 0x1, R15, P1 ;  /* 0x0000000119157824 */ /* 0x000fe200008e060f */
[----:B-1----:R-:W-:Y:S02]  /*14dff0*/  SHF.R.U32.HI R17, RZ, 0x8, R16 ;  /* 0x00000008ff117819 */ /* 0x002fe40000011610 */
[----:B------:R-:W2:Y:S04]  /*14e000*/  LDL.LU R16, [R1+0x5a0] ;  /* 0x0005a00001107983 */ /* 0x000ea80000300800 */
[----:B------:R1:W-:Y:S01]  /*14e010*/  STL.64 [R1+0xc70], R20 ;  /* 0x000c701401007387 */ /* 0x0003e20000100a00 */
[----:B------:R-:W-:-:S03]  /*14e020*/  LOP3.LUT R17, R17, 0xffff, RZ, 0xc0, !PT ;  /* 0x0000ffff11117812 */ /* 0x000fc600078ec0ff */
[----:B------:R-:W3:Y:S01]  /*14e030*/  LDL.LU R26, [R1+0x12c] ;  /* 0x00012c00011a7983 */ /* 0x000ee20000300800 */
[----:B-1----:R-:W-:-:S03]  /*14e040*/  SHF.R.U32.HI R20, RZ, 0x8, R5 ;  /* 0x00000008ff147819 */ /* 0x002fc60000011605 */
[----:B------:R-:W4:Y:S01]  /*14e050*/  LDL.LU R5, [R1+0x3dc] ;  /* 0x0003dc0001057983 */ /* 0x000f220000300800 */
[----:B------:R-:W-:-:S03]  /*14e060*/  LOP3.LUT R20, R20, 0xffff, RZ, 0xc0, !PT ;  /* 0x0000ffff14147812 */ /* 0x000fc600078ec0ff */
[----:B------:R-:W4:Y:S01]  /*14e070*/  LDL.LU R29, [R1+0x1b4] ;  /* 0x0001b400011d7983 */ /* 0x000f220000300800 */
[----:B------:R-:W-:-:S03]  /*14e080*/  PRMT R20, R17, 0x3340, R20 ;  /* 0x0000334011147816 */ /* 0x000fc60000000014 */
[----:B------:R-:W4:Y:S04]  /*14e090*/  LDL.LU R17, [R1+0x780] ;  /* 0x0007800001117983 */ /* 0x000f280000300800 */
[----:B------:R1:W-:Y:S04]  /*14e0a0*/  STL [R1+0x12f0], R20 ;  /* 0x0012f01401007387 */ /* 0x0003e80000100800 */
[----:B------:R-:W4:Y:S01]  /*14e0b0*/  LDL.LU R23, [R1+0x414] ;  /* 0x0004140001177983 */ /* 0x000f220000300800 */
[----:B------:R-:W-:Y:S02]  /*14e0c0*/  LOP3.LUT R19, R19, 0xffff, RZ, 0xc0, !PT ;  /* 0x0000ffff13137812 */ /* 0x000fe400078ec0ff */
[----:B------:R-:W-:-:S02]  /*14e0d0*/  LOP3.LUT R21, R3, 0xffff, RZ, 0xc0, !PT ;  /* 0x0000ffff03157812 */ /* 0x000fc400078ec0ff */
[----:B-1----:R-:W-:Y:S02]  /*14e0e0*/  LOP3.LUT R20, R2, 0xffff, RZ, 0xc0, !PT ;  /* 0x0000ffff02147812 */ /* 0x002fe400078ec0ff */
[----:B------:R-:W-:Y:S02]  /*14e0f0*/  PRMT R3, R19, 0x3340, R0 ;  /* 0x0000334013037816 */ /* 0x000fe40000000000 */
[----:B------:R-:W-:Y:S02]  /*14e100*/  PRMT R2, R20, 0x3340, R21 ;  /* 0x0000334014027816 */ /* 0x000fe40000000015 */
[----:B------:R-:W-:Y:S02]  /*14e110*/  SHF.R.U32.HI R20, RZ, 0x8, R20 ;  /* 0x00000008ff147819 */ /* 0x000fe40000011614 */
[----:B------:R-:W-:Y:S02]  /*14e120*/  PRMT R28, R2, 0x5410, R3 ;  /* 0x00005410021c7816 */ /* 0x000fe40000000003 */
[----:B------:R-:W-:-:S02]  /*14e130*/  SHF.R.U32.HI R21, RZ, 0x8, R21 ;  /* 0x00000008ff157819 */ /* 0x000fc40000011615 */
[----:B------:R-:W-:Y:S02]  /*14e140*/  IADD3 R2, P1, PT, R27, R12, RZ ;  /* 0x0000000c1b027210 */ /* 0x000fe40007f3e0ff */
[----:B------:R-:W-:Y:S02]  /*14e150*/  LOP3.LUT R20, R20, 0xffff, RZ, 0xc0, !PT ;  /* 0x0000ffff14147812 */ /* 0x000fe400078ec0ff */
[----:B------:R-:W-:Y:S01]  /*14e160*/  LOP3.LUT R21, R21, 0xffff, RZ, 0xc0, !PT ;  /* 0x0000ffff15157812 */ /* 0x000fe200078ec0ff */
[----:B------:R-:W-:Y:S01]  /*14e170*/  IMAD.X R3, R25, 0x1, R13, P1 ;  /* 0x0000000119037824 */ /* 0x000fe200008e060d */
[----:B------:R-:W-:Y:S02]  /*14e180*/  SHF.R.U32.HI R19, RZ, 0x8, R19 ;  /* 0x00000008ff137819 */ /* 0x000fe40000011613 */
[----:B------:R-:W-:Y:S02]  /*14e190*/  SHF.R.U32.HI R8, RZ, 0x8, R8 ;  /* 0x00000008ff087819 */ /* 0x000fe40000011608 */
[----:B------:R-:W-:Y:S01]  /*14e1a0*/  PRMT R20, R20, 0x3340, R21 ;  /* 0x0000334014147816 */ /* 0x000fe20000000015 */
[----:B------:R-:W-:Y:S01]  /*14e1b0*/  STL [R1+0x1db0], R28 ;  /* 0x001db01c01007387 */ /* 0x000fe20000100800 */
[----:B------:R-:W-:-:S02]  /*14e1c0*/  LOP3.LUT R19, R19, 0xffff, RZ, 0xc0, !PT ;  /* 0x0000ffff13137812 */ /* 0x000fc400078ec0ff */
[----:B------:R-:W-:Y:S01]  /*14e1d0*/  LOP3.LUT R8, R8, 0xffff, RZ, 0xc0, !PT ;  /* 0x0000ffff08087812 */ /* 0x000fe200078ec0ff */
[----:B------:R1:W-:Y:S03]  /*14e1e0*/  STL.64 [R1+0xc68], R2 ;  /* 0x000c680201007387 */ /* 0x0003e60000100a00 */
[--C-:B------:R-:W-:Y:S01]  /*14e1f0*/  PRMT R8, R8, 0x3340, R0.reuse ;  /* 0x0000334008087816 */ /* 0x100fe20000000000 */
[----:B-1----:R-:W4:Y:S04]  /*14e200*/  LDL.LU.64 R2, [R1+0x5a68] ;  /* 0x005a680001027983 */ /* 0x002f280000300a00 */
[----:B------:R1:W-:Y:S02]  /*14e210*/  STL [R1+0x12e4], R20 ;  /* 0x0012e41401007387 */ /* 0x0003e40000100800 */
[----:B-1----:R-:W-:-:S02]  /*14e220*/  PRMT R20, R19, 0x3340, R0 ;  /* 0x0000334013147816 */ /* 0x002fc40000000000 */
[----:B------:R-:W4:Y:S04]  /*14e230*/  LDL.LU R19, [R1+0x5a4] ;  /* 0x0005a40001137983 */ /* 0x000f280000300800 */
[----:B------:R-:W-:Y:S04]  /*14e240*/  STL [R1+0x2d8], R20 ;  /* 0x0002d81401007387 */ /* 0x000fe80000100800 */
[----:B------:R2:W-:Y:S01]  /*14e250*/  STL [R1+0x2d4], R8 ;  /* 0x0002d40801007387 */ /* 0x0005e20000100800 */
[----:B0-----:R-:W-:Y:S01]  /*14e260*/  VIADD R27, R27, UR6 ;  /* 0x000000061b1b7c36 */ /* 0x001fe20008000000 */
[----:B------:R-:W-:Y:S01]  /*14e270*/  LOP3.LUT R4, R4, 0xffff, RZ, 0xc0, !PT ;  /* 0x0000ffff04047812 */ /* 0x000fe200078ec0ff */
[----:B------:R-:W0:Y:S03]  /*14e280*/  LDCU UR6, c[0x0][0x3b8] ;  /* 0x00007700ff0677ac */ /* 0x000e260008000800 */
[----:B------:R-:W-:-:S02]  /*14e290*/  IADD3 R28, P1, PT, R27, R6, RZ ;  /* 0x000000061b1c7210 */ /* 0x000fc40007f3e0ff */
[----:B--2---:R-:W-:Y:S02]  /*14e2a0*/  LOP3.LUT R8, R16, 0xffff, RZ, 0xc0, !PT ;  /* 0x0000ffff10087812 */ /* 0x004fe400078ec0ff */
[----:B------:R-:W2:Y:S01]  /*14e2b0*/  LDL.LU R16, [R1+0x3e0] ;  /* 0x0003e00001107983 */ /* 0x000ea20000300800 */
[----:B---3--:R-:W-:-:S04]  /*14e2c0*/  LOP3.LUT R25, R26, 0xffff, RZ, 0xc0, !PT ;  /* 0x0000ffff1a197812 */ /* 0x008fc800078ec0ff */
[----:B------:R-:W-:Y:S02]  /*14e2d0*/  PRMT R21, R25, 0x3340, R0 ;  /* 0x0000334019157816 */ /* 0x000fe40000000000 */
[----:B----4-:R-:W-:-:S04]  /*14e2e0*/  LOP3.LUT R5, R5, 0xffff, RZ, 0xc0, !PT ;  /* 0x0000ffff05057812 */ /* 0x010fc800078ec0ff */
[----:B------:R-:W-:Y:S02]  /*14e2f0*/  PRMT R20, R8, 0x3340, R5 ;  /* 0x0000334008147816 */ /* 0x000fe40000000005 */
[----:B------:R-:W-:Y:S02]  /*14e300*/  LOP3.LUT R29, R29, 0xffff, RZ, 0xc0, !PT ;  /* 0x0000ffff1d1d7812 */ /* 0x000fe400078ec0ff */
[----:B------:R-:W-:Y:S02]  /*14e310*/  PRMT R20, R20, 0x5410, R21 ;  /* 0x0000541014147816 */ /* 0x000fe40000000015 */
[----:B------:R-:W-:-:S03]  /*14e320*/  LOP3.LUT R17, R17, 0xffff, RZ, 0xc0, !PT ;  /* 0x0000ffff11117812 */ /* 0x000fc600078ec0ff */
[----:B------:R1:W-:Y:S01]  /*14e330*/  STL [R1+0x1da8], R20 ;  /* 0x001da81401007387 */ /* 0x0003e20000100800 */
[----:B------:R-:W-:Y:S02]  /*14e340*/  LOP3.LUT R21, R23, 0xffff, RZ, 0xc0, !PT ;  /* 0x0000ffff17157812 */ /* 0x000fe400078ec0ff */
[----:B------:R-:W-:Y:S02]  /*14e350*/  PRMT R23, R29, 0x3340, R0 ;  /* 0x000033401d177816 */ /* 0x000fe40000000000 */
[----:B-1----:R-:W-:-:S04]  /*14e360*/  PRMT R20, R17, 0x3340, R21 ;  /* 0x0000334011147816 */ /* 0x002fc80000000015 */
[----:B------:R-:W-:Y:S02]  /*14e370*/  PRMT R23, R20, 0x5410, R23 ;  /* 0x0000541014177816 */ /* 0x000fe40000000017 */
[----:B------:R-:W-:Y:S01]  /*14e380*/  SHF.R.S32.HI R20, RZ, 0x1f, R27 ;  /* 0x0000001fff147819 */ /* 0x000fe2000001141b */
[----:B------:R1:W-:Y:S01]  /*14e390*/  STL [R1+0x5944], R29 ;  /* 0x0059441d01007387 */ /* 0x0003e20000100800 */
[----:B------:R-:W-:Y:S02]  /*14e3a0*/  SHF.R.U32.HI R17, RZ, 0x8, R17 ;  /* 0x00000008ff117819 */ /* 0x000fe40000011611 */
[----:B------:R-:W-:Y:S01]  /*14e3b0*/  SHF.R.U32.HI R26, RZ, 0x8, R21 ;  /* 0x00000008ff1a7819 */ /* 0x000fe20000011615 */
[----:B------:R3:W-:Y:S01]  /*14e3c0*/  STL [R1+0x1dac], R23 ;  /* 0x001dac1701007387 */ /* 0x0007e20000100800 */
[----:B------:R-:W-:Y:S01]  /*14e3d0*/  SHF.R.U32.HI R21, RZ, 0x8, R5 ;  /* 0x00000008ff157819 */ /* 0x000fe20000011605 */
[----:B-1----:R-:W-:Y:S01]  /*14e3e0*/  IMAD.X R29, R20, 0x1, R9, P1 ;  /* 0x00000001141d7824 */ /* 0x002fe200008e0609 */
[----:B---3--:R-:W-:-:S04]  /*14e3f0*/  LOP3.LUT R23, R17, 0xffff, RZ, 0xc0, !PT ;  /* 0x0000ffff11177812 */ /* 0x008fc800078ec0ff */
[----:B------:R-:W-:Y:S04]  /*14e400*/  STL.64 [R1+0xc88], R28 ;  /* 0x000c881c01007387 */ /* 0x000fe80000100a00 */
[----:B------:R-:W3:Y:S04]  /*14e410*/  LDL.LU R5, [R1+0x4d8] ;  /* 0x0004d80001057983 */ /* 0x000ee80000300800 */
[----:B------:R-:W4:Y:S01]  /*14e420*/  LDL.LU R17, [R1+0x2bc] ;  /* 0x0002bc0001117983 */ /* 0x000f220000300800 */
[----:B------:R-:W-:Y:S02]  /*14e430*/  SHF.R.U32.HI R8, RZ, 0x8, R8 ;  /* 0x00000008ff087819 */ /* 0x000fe40000011608 */
[----:B------:R-:W-:-:S02]  /*14e440*/  LOP3.LUT R26, R26, 0xffff, RZ, 0xc0, !PT ;  /* 0x0000ffff1a1a7812 */ /* 0x000fc400078ec0ff */
[----:B------:R-:W-:Y:S02]  /*14e450*/  LOP3.LUT R8, R8, 0xffff, RZ, 0xc0, !PT ;  /* 0x0000ffff08087812 */ /* 0x000fe400078ec0ff */
[----:B------:R-:W-:Y:S02]  /*14e460*/  LOP3.LUT R21, R21, 0xffff, RZ, 0xc0, !PT ;  /* 0x0000ffff15157812 */ /* 0x000fe400078ec0ff */
[----:B------:R-:W-:Y:S02]  /*14e470*/  PRMT R23, R23, 0x3340, R26 ;  /* 0x0000334017177816 */ /* 0x000fe4000000001a */
[----:B------:R-:W-:Y:S02]  /*14e480*/  PRMT R21, R8, 0x3340, R21 ;  /* 0x0000334008157816 */ /* 0x000fe40000000015 */
[----:B------:R-:W-:Y:S01]  /*14e490*/  LOP3.LUT R8, R22, 0xffff, RZ, 0xc0, !PT ;  /* 0x0000ffff16087812 */ /* 0x000fe200078ec0ff */
[----:B------:R-:W-:Y:S04]  /*14e4a0*/  STL [R1+0x14f8], R23 ;  /* 0x0014f81701007387 */ /* 0x000fe80000100800 */
[----:B------:R1:W-:Y:S04]  /*14e4b0*/  STL [R1+0x12bc], R21 ;  /* 0x0012bc1501007387 */ /* 0x0003e80000100800 */
[----:B------:R-:W3:Y:S01]  /*14e4c0*/  LDL.LU R22, [R1+0x5a64] ;  /* 0x005a640001167983 */ /* 0x000ee20000300800 */
[----:B------:R-:W-:-:S02]  /*14e4d0*/  LOP3.LUT R19, R19, 0xffff, RZ, 0xc0, !PT ;  /* 0x0000ffff13137812 */ /* 0x000fc400078ec0ff */
[----:B-1----:R-:W-:Y:S02]  /*14e4e0*/  PRMT R21, R8, 0x3340, R0 ;  /* 0x0000334008157816 */ /* 0x002fe40000000000 */
[----:B------:R-:W-:Y:S02]  /*14e4f0*/  IADD3 R28, P1, PT, R27, R10, RZ ;  /* 0x0000000a1b1c7210 */ /* 0x000fe40007f3e0ff */
[----:B------:R-:W-:-:S03]  /*14e500*/  SHF.R.U32.HI R25, RZ, 0x8, R25 ;  /* 0x00000008ff197819 */ /* 0x000fc60000011619 */
[----:B------:R-:W-:Y:S01]  /*14e510*/  IMAD.X R29, R20, 0x1, R11, P1 ;  /* 0x00000001141d7824 */ /* 0x000fe200008e060b */
[----:B------:R-:W-:Y:S02]  /*14e520*/  SHF.R.U32.HI R8, RZ, 0x8, R8 ;  /* 0x00000008ff087819 */ /* 0x000fe40000011608 */
[----:B------:R-:W-:Y:S02]  /*14e530*/  LOP3.LUT R25, R25, 0xffff, RZ, 0xc0, !PT ;  /* 0x0000ffff19197812 */ /* 0x000fe400078ec0ff */
[----:B------:R-:W-:Y:S02]  /*14e540*/  LOP3.LUT R8, R8, 0xffff, RZ, 0xc0, !PT ;  /* 0x0000ffff08087812 */ /* 0x000fe400078ec0ff */
[--C-:B------:R-:W-:Y:S02]  /*14e550*/  PRMT R25, R25, 0x3340, R0.reuse ;  /* 0x0000334019197816 */ /* 0x100fe40000000000 */
[----:B------:R-:W-:Y:S02]  /*14e560*/  PRMT R8, R8, 0x3340, R0 ;  /* 0x0000334008087816 */ /* 0x000fe40000000000 */
[----:B--2---:R-:W-:-:S04]  /*14e570*/  LOP3.LUT R23, R16, 0xffff, RZ, 0xc0, !PT ;  /* 0x0000ffff10177812 */ /* 0x004fc800078ec0ff */
[----:B------:R-:W-:-:S04]  /*14e580*/  PRMT R16, R19, 0x3340, R23 ;  /* 0x0000334013107816 */ /* 0x000fc80000000017 */
[----:B------:R-:W-:Y:S02]  /*14e590*/  PRMT R16, R16, 0x5410, R21 ;  /* 0x0000541010107816 */ /* 0x000fe40000000015 */
[----:B------:R-:W-:-:S03]  /*14e5a0*/  SHF.R.U32.HI R21, RZ, 0x8, R19 ;  /* 0x00000008ff157819 */ /* 0x000fc60000011613 */
[----:B------:R1:W-:Y:S04]  /*14e5b0*/  STL [R1+0x1da4], R16 ;  /* 0x001da41001007387 */ /* 0x0003e80000100800 */
[----:B-1----:R-:W2:Y:S04]  /*14e5c0*/  LDL.LU R16, [R1+0x4e0] ;  /* 0x0004e00001107983 */ /* 0x002ea80000300800 */
[----:B------:R-:W2:Y:S01]  /*14e5d0*/  LDL.LU R19, [R1+0x2c0] ;  /* 0x0002c00001137983 */ /* 0x000ea20000300800 */
[----:B------:R-:W-:Y:S02]  /*14e5e0*/  SHF.R.U32.HI R23, RZ, 0x8, R23 ;  /* 0x00000008ff177819 */ /* 0x000fe40000011617 */
[----:B------:R-:W-:Y:S01]  /*14e5f0*/  LOP3.LUT R21, R21, 0xffff, RZ, 0xc0, !PT ;  /* 0x0000ffff15157812 */ /* 0x000fe200078ec0ff */
[----:B------:R1:W-:Y:S01]  /*14e600*/  STL.64 [R1+0xc80], R28 ;  /* 0x000c801c01007387 */ /* 0x0003e20000100a00 */
[----:B------:R-:W-:-:S04]  /*14e610*/  LOP3.LUT R23, R23, 0xffff, RZ, 0xc0, !PT ;  /* 0x0000ffff17177812 */ /* 0x000fc800078ec0ff */
[----:B------:R-:W-:Y:S02]  /*14e620*/  PRMT R21, R21, 0x3340, R23 ;  /* 0x0000334015157816 */ /* 0x000fe40000000017 */
[----:B-1----:R-:W-:Y:S01]  /*14e630*/  IADD3 R28, P1, PT, R27, R14, RZ ;  /* 0x0000000e1b1c7210 */ /* 0x002fe20007f3e0ff */
[----:B------:R-:W-:Y:S04]  /*14e640*/  STL [R1+0x2d0], R25 ;  /* 0x0002d01901007387 */ /* 0x000fe80000100800 */
[----:B------:R-:W-:Y:S01]  /*14e650*/  IMAD.X R29, R20, 0x1, R15, P1 ;  /* 0x00000001141d7824 */ /* 0x000fe200008e060f */
[----:B------:R1:W-:Y:S04]  /*14e660*/  STL [R1+0x12b8], R21 ;  /* 0x0012b81501007387 */ /* 0x0003e80000100800 */
[----:B------:R-:W-:Y:S04]  /*14e670*/  STL.64 [R1+0xc78], R28 ;  /* 0x000c781c01007387 */ /* 0x000fe80000100a00 */
[----:B------:R4:W-:Y:S01]  /*14e680*/  STL [R1+0x2cc], R8 ;  /* 0x0002cc0801007387 */ /* 0x0009e20000100800 */
[----:B-1----:R-:W-:-:S03]  /*14e690*/  LOP3.LUT R21, R3, 0xffff, RZ, 0xc0, !PT ;  /* 0x0000ffff03157812 */ /* 0x002fc600078ec0ff */
[----:B------:R-:W2:Y:S04]  /*14e6a0*/  LDL.LU R23, [R1+0x264] ;  /* 0x0002640001177983 */ /* 0x000ea80000300800 */
[----:B------:R-:W2:Y:S01]  /*14e6b0*/  LDL.LU R3, [R1+0x5488] ;  /* 0x0054880001037983 */ /* 0x000ea20000300800 */
[----:B----4-:R-:W-:-:S03]  /*14e6c0*/  LOP3.LUT R8, R17, 0xffff, RZ, 0xc0, !PT ;  /* 0x0000ffff11087812 */ /* 0x010fc600078ec0ff */
[----:B------:R-:W4:Y:S01]  /*14e6d0*/  LDL.LU R17, [R1+0x458] ;  /* 0x0004580001117983 */ /* 0x000f220000300800 */
[----:B---3--:R-:W-:-:S04]  /*14e6e0*/  LOP3.LUT R5, R5, 0xffff, RZ, 0xc0, !PT ;  /* 0x0000ffff05057812 */ /* 0x008fc800078ec0ff */
[--C-:B------:R-:W-:Y:S02]  /*14e6f0*/  PRMT R25, R5, 0x3340, R8.reuse ;  /* 0x0000334005197816 */ /* 0x100fe40000000008 */
        /* <DEDUP_REMOVED lines=8> */
[----:B------:R-:W-:-:S03]  /*14e780*/  PRMT R5, R5, 0x3340, R8 ;  /* 0x0000334005057816 */ /* 0x000fc60000000008 */
[----:B------:R-:W-:Y:S04]  /*14e790*/  STL [R1+0x1d9c], R25 ;  /* 0x001d9c1901007387 */ /* 0x000fe80000100800 */
[----:B------:R-:W-:Y:S04]  /*14e7a0*/  STL.64 [R1+0xc60], R28 ;  /* 0x000c601c01007387 */ /* 0x000fe80000100a00 */
[----:B------:R1:W-:Y:S01]  /*14e7b0*/  STL [R1+0x12ac], R5 ;  /* 0x0012ac0501007387 */ /* 0x0003e20000100800 */
[----:B------:R-:W-:-:S04]  /*14e7c0*/  SHF.R.U32.HI R21, RZ, 0x8, R21 ;  /* 0x00000008ff157819 */ /* 0x000fc80000011615 */
[----:B------:R-:W-:-:S04]  /*14e7d0*/  LOP3.LUT R21, R21, 0xffff, RZ, 0xc0, !PT ;  /* 0x0000ffff15157812 */ /* 0x000fc800078ec0ff */
[--C-:B------:R-:W-:Y:S02]  /*14e7e0*/  PRMT R21, R21, 0x3340, R0.reuse ;  /* 0x0000334015157816 */ /* 0x100fe40000000000 */
[----:B--2---:R-:W-:Y:S02]  /*14e7f0*/  LOP3.LUT R8, R16, 0xffff, RZ, 0xc0, !PT ;  /* 0x0000ffff10087812 */ /* 0x004fe400078ec0ff */
[----:B------:R-:W-:Y:S02]  /*14e800*/  LOP3.LUT R20, R19, 0xffff, RZ, 0xc0, !PT ;  /* 0x0000ffff13147812 */ /* 0x000fe400078ec0ff */
[----:B------:R-:W-:Y:S02]  /*14e810*/  PRMT R16, R4, 0x3340, R0 ;  /* 0x0000334004107816 */ /* 0x000fe40000000000 */
[----:B-1----:R-:W-:-:S04]  /*14e820*/  PRMT R5, R8, 0x3340, R20 ;  /* 0x0000334008057816 */ /* 0x002fc80000000014 */
[----:B------:R-:W-:Y:S02]  /*14e830*/  PRMT R19, R5, 0x5410, R16 ;  /* 0x0000541005137816 */ /* 0x000fe40000000010 */
[----:B------:R-:W2:Y:S01]  /*14e840*/  LDL.LU R5, [R1+0x548c] ;  /* 0x00548c0001057983 */ /* 0x000ea20000300800 */
[----:B------:R-:W-:Y:S02]  /*14e850*/  SHF.R.U32.HI R8, RZ, 0x8, R8 ;  /* 0x00000008ff087819 */ /* 0x000fe40000011608 */
[----:B------:R-:W-:Y:S01]  /*14e860*/  SHF.R.U32.HI R20, RZ, 0x8, R20 ;  /* 0x00000008ff147819 */ /* 0x000fe20000011614 */
[----:B------:R-:W3:Y:S04]  /*14e870*/  LDL.LU R16, [R1+0x268] ;  /* 0x0002680001107983 */ /* 0x000ee80000300800 */
[----:B------:R1:W-:Y:S01]  /*14e880*/  STL [R1+0x1d80], R19 ;  /* 0x001d801301007387 */ /* 0x0003e20000100800 */
[----:B------:R-:W-:-:S02]  /*14e890*/  LOP3.LUT R8, R8, 0xffff, RZ, 0xc0, !PT ;  /* 0x0000ffff08087812 */ /* 0x000fc400078ec0ff */
[----:B------:R-:W-:Y:S01]  /*14e8a0*/  LOP3.LUT R20, R20, 0xffff, RZ, 0xc0, !PT ;  /* 0x0000ffff14147812 */ /* 0x000fe200078ec0ff */
[----:B-1----:R-:W3:Y:S03]  /*14e8b0*/  LDL.LU R19, [R1+0x45c] ;  /* 0x00045c0001137983 */ /* 0x002ee60000300800 */
[----:B------:R-:W-:Y:S01]  /*14e8c0*/  PRMT R8, R8, 0x3340, R20 ;  /* 0x0000334008087816 */ /* 0x000fe20000000014 */
[----:B------:R1:W-:Y:S01]  /*14e8d0*/  STL [R1+0x2c8], R21 ;  /* 0x0002c81501007387 */ /* 0x0003e20000100800 */
[----:B------:R-:W-:-:S03]  /*14e8e0*/  LOP3.LUT R20, R23, 0xffff, RZ, 0xc0, !PT ;  /* 0x0000ffff17147812 */ /* 0x000fc600078ec0ff */
[----:B------:R4:W-:Y:S01]  /*14e8f0*/  STL [R1+0x1298], R8 ;  /* 0x0012980801007387 */ /* 0x0009e20000100800 */
[----:B------:R-:W-:Y:S02]  /*14e900*/  LOP3.LUT R3, R3, 0xffff, RZ, 0xc0, !PT ;  /* 0x0000ffff03037812 */ /* 0x000fe400078ec0ff */
[----:B-1----:R-:W-:Y:S02]  /*14e910*/  PRMT R21, R20, 0x3340, R0 ;  /* 0x0000334014157816 */ /* 0x002fe40000000000 */
[----:B----4-:R-:W-:-:S04]  /*14e920*/  LOP3.LUT R8, R17, 0xffff, RZ, 0xc0, !PT ;  /* 0x0000ffff11087812 */ /* 0x010fc800078ec0ff */
[----:B------:R-:W-:-:S04]  /*14e930*/  PRMT R17, R3, 0x3340, R8 ;  /* 0x0000334003117816 */ /* 0x000fc80000000008 */
[----:B------:R-:W-:Y:S02]  /*14e940*/  PRMT R17, R17, 0x5410, R21 ;  /* 0x0000541011117816 */ /* 0x000fe40000000015 */
[----:B------:R-:W-:Y:S02]  /*14e950*/  SHF.R.U32.HI R23, RZ, 0x8, R4 ;  /* 0x00000008ff177819 */ /* 0x000fe40000011604 */
[----:B------:R-:W-:Y:S01]  /*14e960*/  SHF.R.U32.HI R4, RZ, 0x8, R3 ;  /* 0x00000008ff047819 */ /* 0x000fe20000011603 */
[----:B------:R1:W-:Y:S04]  /*14e970*/  STL [R1+0x1d70], R17 ;  /* 0x001d701101007387 */ /* 0x0003e80000100800 */
[----:B------:R-:W4:Y:S01]  /*14e980*/  LDL.LU R3, [R1+0x790] ;  /* 0x0007900001037983 */ /* 0x000f220000300800 */
[----:B0-----:R-:W-:Y:S01]  /*14e990*/  VIADD R27, R27, UR6 ;  /* 0x000000061b1b7c36 */ /* 0x001fe20008000000 */
[----:B------:R-:W-:Y:S01]  /*14e9a0*/  SHF.R.U32.HI R8, RZ, 0x8, R8 ;  /* 0x00000008ff087819 */ /* 0x000fe20000011608 */
[----:B------:R-:W0:Y:S03]  /*14e9b0*/  LDCU UR6, c[0x0][0x3b8] ;  /* 0x00007700ff0677ac */ /* 0x000e260008000800 */
[----:B------:R-:W-:-:S02]  /*14e9c0*/  SHF.R.S32.HI R21, RZ, 0x1f, R27 ;  /* 0x0000001fff157819 */ /* 0x000fc4000001141b */
[----:B------:R-:W-:Y:S02]  /*14e9d0*/  IADD3 R28, P1, PT, R27, R6, RZ ;  /* 0x000000061b1c7210 */ /* 0x000fe40007f3e0ff */
[----:B------:R-:W-:Y:S02]  /*14e9e0*/  LOP3.LUT R23, R23, 0xffff, RZ, 0xc0, !PT ;  /* 0x0000ffff17177812 */ /* 0x000fe400078ec0ff */
[----:B------:R-:W-:Y:S01]  /*14e9f0*/  LOP3.LUT R4, R4, 0xffff, RZ, 0xc0, !PT ;  /* 0x0000ffff04047812 */ /* 0x000fe200078ec0ff */
[----:B------:R-:W-:Y:S01]  /*14ea00*/  IMAD.X R29, R21, 0x1, R9, P1 ;  /* 0x00000001151d7824 */ /* 0x000fe200008e0609 */
[----:B------:R-:W-:Y:S02]  /*14ea10*/  LOP3.LUT R8, R8, 0xffff, RZ, 0xc0, !PT ;  /* 0x0000ffff08087812 */ /* 0x000fe400078ec0ff */
[----:B------:R-:W-:Y:S02]  /*14ea20*/  PRMT R23, R23, 0x3340, R0 ;  /* 0x0000334017177816 */ /* 0x000fe40000000000 */
[----:B------:R-:W-:Y:S01]  /*14ea30*/  PRMT R8, R4, 0x3340, R8 ;  /* 0x0000334004087816 */ /* 0x000fe20000000008 */
[----:B------:R0:W-:Y:S04]  /*14ea40*/  STL.64 [R1+0xc58], R28 ;  /* 0x000c581c01007387 */ /* 0x0001e80000100a00 */
[----:B-1----:R-:W4:Y:S04]  /*14ea50*/  LDL.LU R17, [R1+0x420] ;  /* 0x0004200001117983 */ /* 0x002f280000300800 */
[----:B------:R-:W-:Y:S04]  /*14ea60*/  STL [R1+0x2c4], R23 ;  /* 0x0002c41701007387 */ /* 0x000fe80000100800 */
[----:B------:R1:W-:Y:S01]  /*14ea70*/  STL [R1+0x128c], R8 ;  /* 0x00128c0801007387 */ /* 0x0003e20000100800 */
[----:B0-----:R-:W-:-:S02]  /*14ea80*/  IADD3 R28, P1, PT, R27, R10, RZ ;  /* 0x0000000a1b1c7210 */ /* 0x001fc40007f3e0ff */
[----:B------:R-:W-:-:S03]  /*14ea90*/  SHF.R.U32.HI R20, RZ, 0x8, R20 ;  /* 0x00000008ff147819 */ /* 0x000fc60000011614 */
[----:B------:R-:W-:Y:S01]  /*14eaa0*/  IMAD.X R29, R21, 0x1, R11, P1 ;  /* 0x00000001151d7824 */ /* 0x000fe200008e060b */
[----:B------:R-:W-:-:S04]  /*14eab0*/  LOP3.LUT R20, R20, 0xffff, RZ, 0xc0, !PT ;  /* 0x0000ffff14147812 */ /* 0x000fc800078ec0ff */
[--C-:B------:R-:W-:Y:S02]  /*14eac0*/  PRMT R20, R20, 0x3340, R0.reuse ;  /* 0x0000334014147816 */ /* 0x100fe40000000000 */
[----:B--2---:R-:W-:Y:S02]  /*14ead0*/  LOP3.LUT R5, R5, 0xffff, RZ, 0xc0, !PT ;  /* 0x0000ffff05057812 */ /* 0x004fe400078ec0ff */
[----:B---3--:R-:W-:Y:S02]  /*14eae0*/  LOP3.LUT R4, R16, 0xffff, RZ, 0xc0, !PT ;  /* 0x0000ffff10047812 */ /* 0x008fe400078ec0ff */
[----:B-1----:R-:W-:Y:S02]  /*14eaf0*/  LOP3.LUT R8, R19, 0xffff, RZ, 0xc0, !PT ;  /* 0x0000ffff13087812 */ /* 0x002fe400078ec0ff */
[----:B------:R-:W-:Y:S02]  /*14eb00*/  PRMT R19, R4, 0x3340, R0 ;  /* 0x0000334004137816 */ /* 0x000fe40000000000 */
[----:B------:R-:W-:-:S04]  /*14eb10*/  PRMT R16, R5, 0x3340, R8 ;  /* 0x0000334005107816 */ /* 0x000fc80000000008 */
[----:B------:R-:W-:Y:S02]  /*14eb20*/  PRMT R16, R16, 0x5410, R19 ;  /* 0x0000541010107816 */ /* 0x000fe40000000013 */
[----:B------:R-:W-:Y:S02]  /*14eb30*/  SHF.R.U32.HI R5, RZ, 0x8, R5 ;  /* 0x00000008ff057819 */ /* 0x000fe40000011605 */
[----:B------:R-:W-:Y:S01]  /*14eb40*/  SHF.R.U32.HI R8, RZ, 0x8, R8 ;  /* 0x00000008ff087819 */ /* 0x000fe20000011608 */
[----:B------:R0:W-:Y:S01]  /*14eb50*/  STL [R1+0x1d50], R16 ;  /* 0x001d501001007387 */ /* 0x0001e20000100800 */
[----:B------:R-:W-:Y:S02]  /*14eb60*/  SHF.R.U32.HI R4, RZ, 0x8, R4 ;  /* 0x00000008ff047819 */ /* 0x000fe40000011604 */
[----:B------:R-:W-:Y:S02]  /*14eb70*/  LOP3.LUT R5, R5, 0xffff, RZ, 0xc0, !PT ;  /* 0x0000ffff05057812 */ /* 0x000fe400078ec0ff */
[----:B------:R-:W-:Y:S01]  /*14eb80*/  LOP3.LUT R8, R8, 0xffff, RZ, 0xc0, !PT ;  /* 0x0000ffff08087812 */ /* 0x000fe200078ec0ff */
[----:B0-----:R-:W2:Y:S04]  /*14eb90*/  LDL.LU R16, [R1+0x794] ;  /* 0x0007940001107983 */ /* 0x001ea80000300800 */
[----:B------:R-:W3:Y:S01]  /*14eba0*/  LDL.LU R19, [R1+0x1e0] ;  /* 0x0001e00001137983 */ /* 0x000ee20000300800 */
[----:B------:R-:W-:-:S03]  /*14ebb0*/  LOP3.LUT R4, R4, 0xffff, RZ, 0xc0, !PT ;  /* 0x0000ffff04047812 */ /* 0x000fc600078ec0ff */
[----:B------:R0:W-:Y:S01]  /*14ebc0*/  STL.64 [R1+0xc50], R28 ;  /* 0x000c501c01007387 */ /* 0x0001e20000100a00 */
[----:B------:R-:W-:Y:S02]  /*14ebd0*/  PRMT R5, R5, 0x3340, R8 ;  /* 0x0000334005057816 */ /* 0x000fe40000000008 */
[----:B------:R-:W-:Y:S01]  /*14ebe0*/  PRMT R4, R4, 0x3340, R0 ;  /* 0x0000334004047816 */ /* 0x000fe20000000000 */
[----:B------:R1:W-:Y:S01]  /*14ebf0*/  STL [R1+0x2c0], R20 ;  /* 0x0002c01401007387 */ /* 0x0003e20000100800 */
[----:B0-----:R-:W-:-:S03]  /*14ec00*/  IADD3 R28, P1, PT, R27, R14, RZ ;  /* 0x0000000e1b1c7210 */ /* 0x001fc60007f3e0ff */
[----:B------:R0:W-:Y:S02]  /*14ec10*/  STL [R1+0x1278], R5 ;  /* 0x0012780501007387 */ /* 0x0001e40000100800 */
[----:B------:R-:W-:Y:S01]  /*14ec20*/  IMAD.X R29, R21, 0x1, R15, P1 ;  /* 0x00000001151d7824 */ /* 0x000fe200008e060f */
[----:B----4-:R-:W-:Y:S02]  /*14ec30*/  LOP3.LUT R8, R3, 0xffff, RZ, 0xc0, !PT ;  /* 0x0000ffff03087812 */ /* 0x010fe400078ec0ff */
[----:B------:R-:W-:Y:S02]  /*14ec40*/  LOP3.LUT R3, R22, 0xffff, RZ, 0xc0, !PT ;  /* 0x0000ffff16037812 */ /* 0x000fe400078ec0ff */
[----:B------:R-:W-:Y:S04]  /*14ec50*/  STL.64 [R1+0xc48], R28 ;  /* 0x000c481c01007387 */ /* 0x000fe80000100a00 */
[----:B------:R4:W-:Y:S04]  /*14ec60*/  STL [R1+0x2bc], R4 ;  /* 0x0002bc0401007387 */ /* 0x0009e80000100800 */
[----:B------:R-:W3:Y:S01]  /*14ec70*/  LDL.LU R22, [R1+0x5a60] ;  /* 0x005a600001167983 */ /* 0x000ee20000300800 */
[----:B-1----:R-:W-:-:S02]  /*14ec80*/  LOP3.LUT R20, R17, 0xffff, RZ, 0xc0, !PT ;  /* 0x0000ffff11147812 */ /* 0x002fc400078ec0ff */
[----:B0-----:R-:W-:Y:S02]  /*14ec90*/  PRMT R5, R3, 0x3340, R0 ;  /* 0x0000334003057816 */ /* 0x001fe40000000000 */
[----:B----4-:R-:W-:Y:S02]  /*14eca0*/  PRMT R4, R8, 0x3340, R20 ;  /* 0x0000334008047816 */ /* 0x010fe40000000014 */
[----:B------:R-:W-:Y:S02]  /*14ecb0*/  SHF.R.U32.HI R8, RZ, 0x8, R8 ;  /* 0x00000008ff087819 */ /* 0x000fe40000011608 */
[----:B------:R-:W-:Y:S02]  /*14ecc0*/  SHF.R.U32.HI R20, RZ, 0x8, R20 ;  /* 0x00000008ff147819 */ /* 0x000fe40000011614 */
[----:B------:R-:W-:Y:S02]  /*14ecd0*/  PRMT R17, R4, 0x5410, R5 ;  /* 0x0000541004117816 */ /* 0x000fe40000000005 */
[----:B------:R-:W-:Y:S01]  /*14ece0*/  IADD3 R28, P1, PT, R27, R12, RZ ;  /* 0x0000000c1b1c7210 */ /* 0x000fe20007f3e0ff */
[----:B------:R-:W4:Y:S01]  /*14ecf0*/  LDL.LU R4, [R1+0x14c] ;  /* 0x00014c0001047983 */ /* 0x000f220000300800 */
[----:B------:R-:W-:-:S02]  /*14ed00*/  LOP3.LUT R8, R8, 0xffff, RZ, 0xc0, !PT ;  /* 0x0000ffff08087812 */ /* 0x000fc400078ec0ff */
[----:B------:R-:W-:Y:S01]  /*14ed10*/  LOP3.LUT R20, R20, 0xffff, RZ, 0xc0, !PT ;  /* 0x0000ffff14147812 */ /* 0x000fe200078ec0ff */
[----:B------:R-:W4:Y:S01]  /*14ed20*/  LDL.LU R5, [R1+0x5b0] ;  /* 0x0005b00001057983 */ /* 0x000f220000300800 */
[----:B------:R-:W-:-:S03]  /*14ed30*/  IMAD.X R29, R21, 0x1, R13, P1 ;  /* 0x00000001151d7824 */ /* 0x000fc600008e060d */
[----:B------:R0:W-:Y:S01]  /*14ed40*/  STL [R1+0x1d40], R17 ;  /* 0x001d401101007387 */ /* 0x0001e20000100800 */
[----:B------:R-:W-:-:S03]  /*14ed50*/  PRMT R20, R8, 0x3340, R20 ;  /* 0x0000334008147816 */ /* 0x000fc60000000014 */
[----:B0-----:R-:W4:Y:S04]  /*14ed60*/  LDL.LU R17, [R1+0x3e8] ;  /* 0x0003e80001117983 */ /* 0x001f280000300800 */
[----:B------:R3:W-:Y:S04]  /*14ed70*/  STL.64 [R1+0xc40], R28 ;  /* 0x000c401c01007387 */ /* 0x0007e80000100a00 */
[----:B------:R0:W-:Y:S01]  /*14ed80*/  STL [R1+0x1268], R20 ;  /* 0x0012681401007387 */ /* 0x0001e20000100800 */
[----:B------:R-:W-:Y:S02]  /*14ed90*/  SHF.R.U32.HI R21, RZ, 0x8, R3 ;  /* 0x00000008ff157819 */ /* 0x000fe40000011603 */
[----:B--2---:R-:W-:-:S02]  /*14eda0*/  LOP3.LUT R8, R16, 0xffff, RZ, 0xc0, !PT ;  /* 0x0000ffff10087812 */ /* 0x004fc400078ec0ff */
[----:B---3--:R-:W-:-:S04]  /*14edb0*/  LOP3.LUT R28, R19, 0xffff, RZ, 0xc0, !PT ;  /* 0x0000ffff131c7812 */ /* 0x008fc800078ec0ff */
[----:B------:R-:W-:Y:S01]  /*14edc0*/  PRMT R19, R28, 0x3340, R0 ;  /* 0x000033401c137816 */ /* 0x000fe20000000000 */
[----:B------:R-:W-:Y:S01]  /*14edd0*/  STL [R1+0x5948], R28 ;  /* 0x0059481c01007387 */ /* 0x000fe20000100800 */
[----:B0-----:R-:W-:-:S04]  /*14ede0*/  LOP3.LUT R20, R22, 0xffff, RZ, 0xc0, !PT ;  /* 0x0000ffff16147812 */ /* 0x001fc800078ec0ff */
[----:B------:R-:W-:-:S04]  /*14edf0*/  PRMT R16, R8, 0x3340, R20 ;  /* 0x0000334008107816 */ /* 0x000fc80000000014 */
[----:B------:R-:W-:-:S05]  /*14ee00*/  PRMT R16, R16, 0x5410, R19 ;  /* 0x0000541010107816 */ /* 0x000fca0000000013 */
[----:B------:R0:W-:Y:S04]  /*14ee10*/  STL [R1+0x1d28], R16 ;  /* 0x001d281001007387 */ /* 0x0001e80000100800 */
[----:B------:R-:W2:Y:S04]  /*14ee20*/  LDL.LU R23, [R1+0x5b4] ;  /* 0x0005b40001177983 */ /* 0x000ea80000300800 */
[----:B------:R-:W3:Y:S04]  /*14ee30*/  LDL.LU R3, [R1+0x150] ;  /* 0x0001500001037983 */ /* 0x000ee80000300800 */
[----:B0-----:R-:W2:Y:S04]  /*14ee40*/  LDL.LU R16, [R1+0x3ec] ;  /* 0x0003ec0001107983 */ /* 0x001ea80000300800 */
[----:B------:R-:W2:Y:S04]  /*14ee50*/  LDL.LU R19, [R1+0x528] ;  /* 0x0005280001137983 */ /* 0x000ea80000300800 */
[----:B------:R-:W2:Y:S01]  /*14ee60*/  LDL.LU R29, [R1+0x3b8] ;  /* 0x0003b800011d7983 */ /* 0x000ea20000300800 */
[----:B------:R-:W-:-:S02]  /*14ee70*/  LOP3.LUT R21, R21, 0xffff, RZ, 0xc0, !PT ;  /* 0x0000ffff15157812 */ /* 0x000fc400078ec0ff */
[----:B------:R-:W-:Y:S02]  /*14ee80*/  SHF.R.U32.HI R8, RZ, 0x8, R8 ;  /* 0x00000008ff087819 */ /* 0x000fe40000011608 */
[----:B------:R-:W-:Y:S02]  /*14ee90*/  SHF.R.U32.HI R20, RZ, 0x8, R20 ;  /* 0x00000008ff147819 */ /* 0x000fe40000011614 */
[----:B------:R-:W-:Y:S02]  /*14eea0*/  PRMT R21, R21, 0x3340, R0 ;  /* 0x0000334015157816 */ /* 0x000fe40000000000 */
[----:B------:R-:W-:Y:S02]  /*14eeb0*/  LOP3.LUT R8, R8, 0xffff, RZ, 0xc0, !PT ;  /* 0x0000ffff08087812 */ /* 0x000fe400078ec0ff */
[----:B------:R-:W-:Y:S01]  /*14eec0*/  LOP3.LUT R20, R20, 0xffff, RZ, 0xc0, !PT ;  /* 0x0000ffff14147812 */ /* 0x000fe200078ec0ff */
[----:B------:R0:W-:Y:S03]  /*14eed0*/  STL [R1+0x2b8], R21 ;  /* 0x0002b81501007387 */ /* 0x0001e60000100800 */
[----:B------:R-:W-:-:S02]  /*14eee0*/  PRMT R22, R8, 0x3340, R20 ;  /* 0x0000334008167816 */ /* 0x000fc40000000014 */
[----:B----4-:R-:W-:Y:S02]  /*14eef0*/  LOP3.LUT R8, R4, 0xffff, RZ, 0xc0, !PT ;  /* 0x0000ffff04087812 */ /* 0x010fe400078ec0ff */
[----:B------:R-:W-:Y:S02]  /*14ef00*/  LOP3.LUT R20, R5, 0xffff, RZ, 0xc0, !PT ;  /* 0x0000ffff05147812 */ /* 0x000fe400078ec0ff */
[----:B0-----:R-:W-:Y:S01]  /*14ef10*/  LOP3.LUT R21, R17, 0xffff, RZ, 0xc0, !PT ;  /* 0x0000ffff11157812 */ /* 0x001fe200078ec0ff */
[----:B------:R-:W-:Y:S01]  /*14ef20*/  VIADD R27, R27, UR6 ;  /* 0x000000061b1b7c36 */ /* 0x000fe20008000000 */
[----:B------:R-:W-:Y:S01]  /*14ef30*/  PRMT R5, R8, 0x3340, R0 ;  /* 0x0000334008057816 */ /* 0x000fe20000000000 */
[----:B------:R0:W-:Y:S01]  /*14ef40*/  STL [R1+0x5778], R22 ;  /* 0x0057781601007387 */ /* 0x0001e20000100800 */
[----:B------:R-:W-:Y:S01]  /*14ef50*/  PRMT R4, R20, 0x3340, R21 ;  /* 0x0000334014047816 */ /* 0x000fe20000000015 */
[----:B------:R-:W1:Y:S01]  /*14ef60*/  LDCU UR6, c[0x0][0x3b8] ;  /* 0x00007700ff0677ac */ /* 0x000e620008000800 */
[----:B------:R-:W-:-:S02]  /*14ef70*/  SHF.R.U32.HI R20, RZ, 0x8, R20 ;  /* 0x00000008ff147819 */ /* 0x000fc40000011614 */
[----:B------:R-:W-:Y:S02]  /*14ef80*/  SHF.R.U32.HI R21, RZ, 0x8, R21 ;  /* 0x00000008ff157819 */ /* 0x000fe40000011615 */
[----:B------:R-:W-:Y:S02]  /*14ef90*/  SHF.R.S32.HI R17, RZ, 0x1f, R27 ;  /* 0x0000001fff117819 */ /* 0x000fe4000001141b */
[----:B------:R-:W-:Y:S02]  /*14efa0*/  SHF.R.U32.HI R8, RZ, 0x8, R8 ;  /* 0x00000008ff087819 */ /* 0x000fe40000011608 */
[----:B0-----:R-:W-:Y:S02]  /*14efb0*/  PRMT R22, R4, 0x5410, R5 ;  /* 0x0000541004167816 */ /* 0x001fe40000000005 */
[----:B------:R-:W-:Y:S02]  /*14efc0*/  IADD3 R4, P1, PT, R27, R6, RZ ;  /* 0x000000061b047210 */ /* 0x000fe40007f3e0ff */
[----:B------:R-:W-:-:S02]  /*14efd0*/  LOP3.LUT R20, R20, 0xffff, RZ, 0xc0, !PT ;  /* 0x0000ffff14147812 */ /* 0x000fc400078ec0ff */
[----:B------:R-:W-:Y:S01]  /*14efe0*/  LOP3.LUT R21, R21, 0xffff, RZ, 0xc0, !PT ;  /* 0x0000ffff15157812 */ /* 0x000fe200078ec0ff */
[----:B------:R-:W-:Y:S01]  /*14eff0*/  IMAD.X R5, R17, 0x1, R9, P1 ;  /* 0x0000000111057824 */ /* 0x000fe200008e0609 */
[----:B------:R-:W-:Y:S02]  /*14f000*/  LOP3.LUT R8, R8, 0xffff, RZ, 0xc0, !PT ;  /* 0x0000ffff08087812 */ /* 0x000fe400078ec0ff */
[----:B------:R-:W-:Y:S01]  /*14f010*/  PRMT R21, R20, 0x3340, R21 ;  /* 0x0000334014157816 */ /* 0x000fe20000000015 */
[----:B------:R-:W-:Y:S01]  /*14f020*/  STL [R1+0x1cdc], R22 ;  /* 0x001cdc1601007387 */ /* 0x000fe20000100800 */
[----:B------:R-:W-:-:S03]  /*14f030*/  PRMT R20, R8, 0x3340, R0 ;  /* 0x0000334008147816 */ /* 0x000fc60000000000 */
[----:B------:R0:W-:Y:S04]  /*14f040*/  STL.64 [R1+0xc38], R4 ;  /* 0x000c380401007387 */ /* 0x0001e80000100a00 */
[----:B0-----:R-:W4:Y:S04]  /*14f050*/  LDL.LU.64 R4, [R1+0x5a58] ;  /* 0x005a580001047983 */ /* 0x001f280000300a00 */
[----:B------:R0:W-:Y:S04]  /*14f060*/  STL [R1+0x1258], R21 ;  /* 0x0012581501007387 */ /* 0x0001e80000100800 */
[----:B------:R0:W-:Y:S01]  /*14f070*/  STL [R1+0x2b4], R20 ;  /* 0x0002b41401007387 */ /* 0x0001e20000100800 */
[----:B---3--:R-:W-:-:S03]  /*14f080*/  LOP3.LUT R8, R3, 0xffff, RZ, 0xc0, !PT ;  /* 0x0000ffff03087812 */ /* 0x008fc600078ec0ff */
[----:B------:R-:W3:Y:S01]  /*14f090*/  LDL.LU R3, [R1+0x5490] ;  /* 0x0054900001037983 */ /* 0x000ee20000300800 */
[----:B--2---:R-:W-:-:S03]  /*14f0a0*/  LOP3.LUT R25, R16, 0xffff, RZ, 0xc0, !PT ;  /* 0x0000ffff10197812 */ /* 0x004fc600078ec0ff */
[----:B------:R-:W2:Y:S01]  /*14f0b0*/  LDL.LU R16, [R1+0x280] ;  /* 0x0002800001107983 */ /* 0x000ea20000300800 */
[----:B0-----:R-:W-:-:S03]  /*14f0c0*/  LOP3.LUT R21, R19, 0xffff, RZ, 0xc0, !PT ;  /* 0x0000ffff13157812 */ /* 0x001fc600078ec0ff */
[----:B------:R-:W4:Y:S01]  /*14f0d0*/  LDL.LU R19, [R1+0x4c8] ;  /* 0x0004c80001137983 */ /* 0x000f220000300800 */
[----:B------:R-:W-:Y:S02]  /*14f0e0*/  LOP3.LUT R23, R23, 0xffff, RZ, 0xc0, !PT ;  /* 0x0000ffff17177812 */ /* 0x000fe400078ec0ff */
[----:B------:R-:W-:Y:S02]  /*14f0f0*/  PRMT R28, R8, 0x3340, R0 ;  /* 0x00003340081c7816 */ /* 0x000fe40000000000 */
[----:B------:R-:W-:Y:S02]  /*14f100*/  PRMT R26, R23, 0x3340, R25 ;  /* 0x00003340171a7816 */ /* 0x000fe40000000019 */
[----:B------:R-:W-:Y:S02]  /*14f110*/  LOP3.LUT R20, R7, 0xffff, RZ, 0xc0, !PT ;  /* 0x0000ffff07147812 */ /* 0x000fe400078ec0ff */
[----:B------:R-:W-:Y:S01]  /*14f120*/  LOP3.LUT R22, R29, 0xffff, RZ, 0xc0, !PT ;  /* 0x0000ffff1d167812 */ /* 0x000fe200078ec0ff */
[----:B------:R-:W4:Y:S01]  /*14f130*/  LDL.LU R7, [R1+0x5a54] ;  /* 0x005a540001077983 */ /* 0x000f220000300800 */
[----:B------:R-:W-:-:S02]  /*14f140*/  PRMT R29, R26, 0x5410, R28 ;  /* 0x000054101a1d7816 */ /* 0x000fc4000000001c */
[----:B------:R-:W-:Y:S02]  /*14f150*/  PRMT R28, R20, 0x3340, R0 ;  /* 0x00003340141c7816 */ /* 0x000fe40000000000 */
[----:B------:R-:W-:Y:S02]  /*14f160*/  PRMT R26, R21, 0x3340, R22 ;  /* 0x00003340151a7816 */ /* 0x000fe40000000016 */
[----:B------:R-:W-:Y:S02]  /*14f170*/  SHF.R.U32.HI R23, RZ, 0x8, R23 ;  /* 0x00000008ff177819 */ /* 0x000fe40000011617 */
[----:B------:R-:W-:Y:S02]  /*14f180*/  PRMT R26, R26, 0x5410, R28 ;  /* 0x000054101a1a7816 */ /* 0x000fe4000000001c */
[----:B------:R-:W-:Y:S02]  /*14f190*/  IADD3 R28, P1, PT, R27, R10, RZ ;  /* 0x0000000a1b1c7210 */ /* 0x000fe40007f3e0ff */
[----:B------:R-:W-:Y:S01]  /*14f1a0*/  SHF.R.U32.HI R25, RZ, 0x8, R25 ;  /* 0x00000008ff197819 */ /* 0x000fe20000011619 */
[----:B------:R0:W-:Y:S01]  /*14f1b0*/  STL [R1+0x1cd4], R29 ;  /* 0x001cd41d01007387 */ /* 0x0001e20000100800 */
[----:B------:R-:W-:-:S02]  /*14f1c0*/  LOP3.LUT R23, R23, 0xffff, RZ, 0xc0, !PT ;  /* 0x0000ffff17177812 */ /* 0x000fc400078ec0ff */
[----:B------:R-:W-:Y:S01]  /*14f1d0*/  LOP3.LUT R25, R25, 0xffff, RZ, 0xc0, !PT ;  /* 0x0000ffff19197812 */ /* 0x000fe200078ec0ff */
[----:B------:R-:W-:Y:S01]  /*14f1e0*/  STL [R1+0x1ccc], R26 ;  /* 0x001ccc1a01007387 */ /* 0x000fe20000100800 */
[----:B0-----:R-:W-:Y:S02]  /*14f1f0*/  IMAD.X R29, R17, 0x1, R11, P1 ;  /* 0x00000001111d7824 */ /* 0x001fe400008e060b */
[----:B------:R-:W-:-:S03]  /*14f200*/  PRMT R25, R23, 0x3340, R25 ;  /* 0x0000334017197816 */ /* 0x000fc60000000019 */
[----:B------:R0:W-:Y:S04]  /*14f210*/  STL.64 [R1+0xc28], R28 ;  /* 0x000c281c01007387 */ /* 0x0001e80000100a00 */
[----:B------:R-:W4:Y:S01]  /*14f220*/  LDL.LU R23, [R1+0x5494] ;  /* 0x0054940001177983 */ /* 0x000f220000300800 */
[----:B------:R-:W-:Y:S02]  /*14f230*/  SHF.R.U32.HI R21, RZ, 0x8, R21 ;  /* 0x00000008ff157819 */ /* 0x000fe40000011615 */
[----:B------:R-:W-:Y:S02]  /*14f240*/  SHF.R.U32.HI R22, RZ, 0x8, R22 ;  /* 0x00000008ff167819 */ /* 0x000fe40000011616 */
[----:B------:R-:W-:Y:S02]  /*14f250*/  LOP3.LUT R21, R21, 0xffff, RZ, 0xc0, !PT ;  /* 0x0000ffff15157812 */ /* 0x000fe400078ec0ff */
[----:B------:R-:W-:Y:S01]  /*14f260*/  LOP3.LUT R22, R22, 0xffff, RZ, 0xc0, !PT ;  /* 0x0000ffff16167812 */ /* 0x000fe200078ec0ff */
[----:B------:R-:W-:Y:S01]  /*14f270*/  STL [R1+0x1254], R25 ;  /* 0x0012541901007387 */ /* 0x000fe20000100800 */
[----:B------:R-:W-:-:S02]  /*14f280*/  SHF.R.U32.HI R20, RZ, 0x8, R20 ;  /* 0x00000008ff147819 */ /* 0x000fc40000011614 */
[----:B------:R-:W-:Y:S02]  /*14f290*/  PRMT R22, R21, 0x3340, R22 ;  /* 0x0000334015167816 */ /* 0x000fe40000000016 */
[----:B------:R-:W4:Y:S01]  /*14f2a0*/  LDL.LU R21, [R1+0x284] ;  /* 0x0002840001157983 */ /* 0x000f220000300800 */
[----:B0-----:R-:W-:-:S03]  /*14f2b0*/  IADD3 R28, P1, PT, R27, R14, RZ ;  /* 0x0000000e1b1c7210 */ /* 0x001fc60007f3e0ff */
[----:B------:R-:W4:Y:S01]  /*14f2c0*/  LDL.LU R26, [R1+0x4d0] ;  /* 0x0004d000011a7983 */ /* 0x000f220000300800 */
[----:B------:R-:W-:Y:S01]  /*14f2d0*/  LOP3.LUT R20, R20, 0xffff, RZ, 0xc0, !PT ;  /* 0x0000ffff14147812 */ /* 0x000fe200078ec0ff */
[----:B------:R-:W-:Y:S02]  /*14f2e0*/  IMAD.X R29, R17, 0x1, R15, P1 ;  /* 0x00000001111d7824 */ /* 0x000fe400008e060f */
[----:B------:R0:W-:Y:S04]  /*14f2f0*/  STL [R1+0x1250], R22 ;  /* 0x0012501601007387 */ /* 0x0001e80000100800 */
[----:B------:R1:W-:Y:S01]  /*14f300*/  STL.64 [R1+0xc30], R28 ;  /* 0x000c301c01007387 */ /* 0x0003e20000100a00 */
[----:B0-----:R-:W-:-:S05]  /*14f310*/  PRMT R22, R20, 0x3340, R0 ;  /* 0x0000334014167816 */ /* 0x001fca0000000000 */
[----:B------:R0:W-:Y:S01]  /*14f320*/  STL [R1+0x2b0], R22 ;  /* 0x0002b01601007387 */ /* 0x0001e20000100800 */
[----:B-1----:R-:W-:Y:S02]  /*14f330*/  IADD3 R28, P1, PT, R27, R12, RZ ;  /* 0x0000000c1b1c7210 */ /* 0x002fe40007f3e0ff */
[----:B------:R-:W-:-:S03]  /*14f340*/  SHF.R.U32.HI R8, RZ, 0x8, R8 ;  /* 0x00000008ff087819 */ /* 0x000fc60000011608 */
[----:B------:R-:W-:Y:S01]  /*14f350*/  IMAD.X R29, R17, 0x1, R13, P1 ;  /* 0x00000001111d7824 */ /* 0x000fe200008e060d */
[----:B------:R-:W-:Y:S02]  /*14f360*/  LOP3.LUT R25, R8, 0xffff, RZ, 0xc0, !PT ;  /* 0x0000ffff08197812 */ /* 0x000fe400078ec0ff */
[----:B---3--:R-:W-:Y:S02]  /*14f370*/  LOP3.LUT R3, R3, 0xffff, RZ, 0xc0, !PT ;  /* 0x0000ffff03037812 */ /* 0x008fe400078ec0ff */
[----:B--2---:R-:W-:Y:S02]  /*14f380*/  LOP3.LUT R20, R16, 0xffff, RZ, 0xc0, !PT ;  /* 0x0000ffff10147812 */ /* 0x004fe400078ec0ff */
[----:B----4-:R-:W-:Y:S02]  /*14f390*/  LOP3.LUT R16, R19, 0xffff, RZ, 0xc0, !PT ;  /* 0x0000ffff13107812 */ /* 0x010fe400078ec0ff */
[----:B0-----:R-:W-:Y:S02]  /*14f3a0*/  PRMT R22, R20, 0x3340, R0 ;  /* 0x0000334014167816 */ /* 0x001fe40000000000 */
[----:B------:R-:W-:-:S02]  /*14f3b0*/  PRMT R19, R3, 0x3340, R16 ;  /* 0x0000334003137816 */ /* 0x000fc40000000010 */
[----:B------:R-:W-:Y:S02]  /*14f3c0*/  SHF.R.U32.HI R3, RZ, 0x8, R3 ;  /* 0x00000008ff037819 */ /* 0x000fe40000011603 */
[----:B------:R-:W-:Y:S02]  /*14f3d0*/  PRMT R19, R19, 0x5410, R22 ;  /* 0x0000541013137816 */ /* 0x000fe40000000016 */
[----:B------:R-:W-:-:S03]  /*14f3e0*/  LOP3.LUT R8, R3, 0xffff, RZ, 0xc0, !PT ;  /* 0x0000ffff03087812 */ /* 0x000fc600078ec0ff */
[----:B------:R0:W-:Y:S01]  /*14f3f0*/  STL [R1+0x1cb8], R19 ;  /* 0x001cb81301007387 */ /* 0x0001e20000100800 */
[----:B------:R-:W-:-:S03]  /*14f400*/  SHF.R.U32.HI R22, RZ, 0x8, R16 ;  /* 0x00000008ff167819 */ /* 0x000fc60000011610 */
[----:B------:R-:W-:Y:S04]  /*14f410*/  STL.64 [R1+0xc20], R28 ;  /* 0x000c201c01007387 */ /* 0x000fe80000100a00 */
[----:B------:R-:W2:Y:S04]  /*14f420*/  LDL.LU R3, [R1+0x7a4] ;  /* 0x0007a40001037983 */ /* 0x000ea80000300800 */
[----:B------:R-:W3:Y:S04]  /*14f430*/  LDL.LU R16, [R1+0x208] ;  /* 0x0002080001107983 */ /* 0x000ee80000300800 */
[----:B0-----:R-:W4:Y:S01]  /*14f440*/  LDL.LU R19, [R1+0x434] ;  /* 0x0004340001137983 */ /* 0x001f220000300800 */
[----:B------:R-:W-:-:S02]  /*14f450*/  LOP3.LUT R22, R22, 0xffff, RZ, 0xc0, !PT ;  /* 0x0000ffff16167812 */ /* 0x000fc400078ec0ff */
[----:B------:R-:W-:Y:S01]  /*14f460*/  PRMT R25, R25, 0x3340, R0 ;  /* 0x0000334019197816 */ /* 0x000fe20000000000 */
[----:B------:R-:W2:Y:S01]  /*14f470*/  LDL.LU R17, [R1+0x7a0] ;  /* 0x0007a00001117983 */ /* 0x000ea20000300800 */
[----:B------:R-:W-:-:S03]  /*14f480*/  PRMT R22, R8, 0x3340, R22 ;  /* 0x0000334008167816 */ /* 0x000fc60000000016 */
[----:B------:R-:W2:Y:S04]  /*14f490*/  LDL.LU R8, [R1+0x200] ;  /* 0x0002000001087983 */ /* 0x000ea80000300800 */
[----:B------:R-:W-:Y:S04]  /*14f4a0*/  STL [R1+0x2ac], R25 ;  /* 0x0002ac1901007387 */ /* 0x000fe80000100800 */
[----:B------:R0:W-:Y:S02]  /*14f4b0*/  STL [R1+0x123c], R22 ;  /* 0x00123c1601007387 */ /* 0x0001e40000100800 */
[----:B0-----:R-:W-:-:S02]  /*14f4c0*/  LOP3.LUT R22, R23, 0xffff, RZ, 0xc0, !PT ;  /* 0x0000ffff17167812 */ /* 0x001fc400078ec0ff */
[----:B------:R-:W2:Y:S01]  /*14f4d0*/  LDL.LU R23, [R1+0x430] ;  /* 0x0004300001177983 */ /* 0x000ea20000300800 */
[----:B------:R-:W-:Y:S02]  /*14f4e0*/  LOP3.LUT R25, R26, 0xffff, RZ, 0xc0, !PT ;  /* 0x0000ffff1a197812 */ /* 0x000fe400078ec0ff */
[----:B------:R-:W-:Y:S02]  /*14f4f0*/  LOP3.LUT R21, R21, 0xffff, RZ, 0xc0, !PT ;  /* 0x0000ffff15157812 */ /* 0x000fe400078ec0ff */
[--C-:B------:R-:W-:Y:S02]  /*14f500*/  PRMT R26, R22, 0x3340, R25.reuse ;  /* 0x00003340161a7816 */ /* 0x100fe40000000019 */
[----:B------:R-:W-:Y:S02]  /*14f510*/  SHF.R.U32.HI R22, RZ, 0x8, R22 ;  /* 0x00000008ff167819 */ /* 0x000fe40000011616 */
[----:B------:R-:W-:Y:S01]  /*14f520*/  SHF.R.U32.HI R25, RZ, 0x8, R25 ;  /* 0x00000008ff197819 */ /* 0x000fe20000011619 */
[----:B------:R-:W-:Y:S01]  /*14f530*/  VIADD R27, R27, UR6 ;  /* 0x000000061b1b7c36 */ /* 0x000fe20008000000 */
[----:B------:R-:W-:Y:S01]  /*14f540*/  PRMT R28, R21, 0x3340, R0 ;  /* 0x00003340151c7816 */ /* 0x000fe20000000000 */
[----:B------:R-:W0:Y:S01]  /*14f550*/  LDCU UR6, c[0x0][0x3b8] ;  /* 0x00007700ff0677ac */ /* 0x000e220008000800 */
[----:B------:R-:W-:-:S02]  /*14f560*/  LOP3.LUT R22, R22, 0xffff, RZ, 0xc0, !PT ;  /* 0x0000ffff16167812 */ /* 0x000fc400078ec0ff */
[----:B------:R-:W-:Y:S02]  /*14f570*/  LOP3.LUT R25, R25, 0xffff, RZ, 0xc0, !PT ;  /* 0x0000ffff19197812 */ /* 0x000fe400078ec0ff */
[----:B------:R-:W-:Y:S02]  /*14f580*/  SHF.R.U32.HI R21, RZ, 0x8, R21 ;  /* 0x00000008ff157819 */ /* 0x000fe40000011615 */
[----:B------:R-:W-:Y:S02]  /*14f590*/  PRMT R26, R26, 0x5410, R28 ;  /* 0x000054101a1a7816 */ /* 0x000fe4000000001c */
[----:B------:R-:W-:Y:S02]  /*14f5a0*/  PRMT R25, R22, 0x3340, R25 ;  /* 0x0000334016197816 */ /* 0x000fe40000000019 */
[----:B------:R-:W-:Y:S02]  /*14f5b0*/  SHF.R.U32.HI R20, RZ, 0x8, R20 ;  /* 0x00000008ff147819 */ /* 0x000fe40000011614 */
[----:B------:R-:W-:-:S02]  /*14f5c0*/  SHF.R.S32.HI R22, RZ, 0x1f, R27 ;  /* 0x0000001fff167819 */ /* 0x000fc4000001141b */
[----:B------:R-:W-:Y:S02]  /*14f5d0*/  IADD3 R28, P1, PT, R27, R6, RZ ;  /* 0x000000061b1c7210 */ /* 0x000fe40007f3e0ff */
[----:B------:R-:W-:Y:S01]  /*14f5e0*/  LOP3.LUT R21, R21, 0xffff, RZ, 0xc0, !PT ;  /* 0x0000ffff15157812 */ /* 0x000fe200078ec0ff */
[----:B------:R-:W-:Y:S01]  /*14f5f0*/  STL [R1+0x1c94], R26 ;  /* 0x001c941a01007387 */ /* 0x000fe20000100800 */
[----:B------:R-:W-:Y:S01]  /*14f600*/  LOP3.LUT R20, R20, 0xffff, RZ, 0xc0, !PT ;  /* 0x0000ffff14147812 */ /* 0x000fe200078ec0ff */
[----:B------:R-:W-:Y:S02]  /*14f610*/  IMAD.X R29, R22, 0x1, R9, P1 ;  /* 0x00000001161d7824 */ /* 0x000fe400008e0609 */
[----:B------:R1:W-:Y:S04]  /*14f620*/  STL [R1+0x4d8], R25 ;  /* 0x0004d81901007387 */ /* 0x0003e80000100800 */
[----:B------:R-:W-:Y:S01]  /*14f630*/  STL.64 [R1+0xc18], R28 ;  /* 0x000c181c01007387 */ /* 0x000fe20000100a00 */
[----:B-1----:R-:W-:-:S02]  /*14f640*/  PRMT R25, R21, 0x3340, R0 ;  /* 0x0000334015197816 */ /* 0x002fc40000000000 */
[----:B------:R-:W-:-:S03]  /*14f650*/  PRMT R21, R20, 0x3340, R0 ;  /* 0x0000334014157816 */ /* 0x000fc60000000000 */
[----:B------:R-:W-:Y:S04]  /*14f660*/  STL [R1+0x2a8], R25 ;  /* 0x0002a81901007387 */ /* 0x000fe80000100800 */
[----:B------:R1:W-:Y:S01]  /*14f670*/  STL [R1+0x2a4], R21 ;  /* 0x0002a41501007387 */ /* 0x0003e20000100800 */
[----:B---3--:R-:W-:Y:S02]  /*14f680*/  LOP3.LUT R20, R16, 0xffff, RZ, 0xc0, !PT ;  /* 0x0000ffff10147812 */ /* 0x008fe400078ec0ff */
[----:B----4-:R-:W-:Y:S02]  /*14f690*/  LOP3.LUT R16, R19, 0xffff, RZ, 0xc0, !PT ;  /* 0x0000ffff13107812 */ /* 0x010fe400078ec0ff */
[----:B------:R-:W3:Y:S04]  /*14f6a0*/  LDL.LU R19, [R1+0x610] ;  /* 0x0006100001137983 */ /* 0x000ee80000300800 */
[----:B-1----:R-:W4:Y:S04]  /*14f6b0*/  LDL.LU R21, [R1+0x16c] ;  /* 0x00016c0001157983 */ /* 0x002f280000300800 */
[----:B------:R-:W4:Y:S01]  /*14f6c0*/  LDL.LU R26, [R1+0x3f8] ;  /* 0x0003f800011a7983 */ /* 0x000f220000300800 */
[----:B--2---:R-:W-:-:S02]  /*14f6d0*/  LOP3.LUT R3, R3, 0xffff, RZ, 0xc0, !PT ;  /* 0x0000ffff03037812 */ /* 0x004fc400078ec0ff */
[----:B------:R-:W-:Y:S02]  /*14f6e0*/  PRMT R28, R20, 0x3340, R0 ;  /* 0x00003340141c7816 */ /* 0x000fe40000000000 */
[----:B------:R-:W-:Y:S02]  /*14f6f0*/  PRMT R25, R3, 0x3340, R16 ;  /* 0x0000334003197816 */ /* 0x000fe40000000010 */
[----:B------:R-:W-:Y:S02]  /*14f700*/  LOP3.LUT R17, R17, 0xffff, RZ, 0xc0, !PT ;  /* 0x0000ffff11117812 */ /* 0x000fe400078ec0ff */
[----:B------:R-:W-:Y:S02]  /*14f710*/  LOP3.LUT R8, R8, 0xffff, RZ, 0xc0, !PT ;  /* 0x0000ffff08087812 */ /* 0x000fe400078ec0ff */
[----:B------:R-:W-:Y:S02]  /*14f720*/  PRMT R29, R25, 0x5410, R28 ;  /* 0x00005410191d7816 */ /* 0x000fe4000000001c */
[----:B------:R-:W-:-:S02]  /*14f730*/  PRMT R28, R8, 0x3340, R0 ;  /* 0x00003340081c7816 */ /* 0x000fc40000000000 */
[----:B------:R-:W-:-:S04]  /*14f740*/  LOP3.LUT R23, R23, 0xffff, RZ, 0xc0, !PT ;  /* 0x0000ffff17177812 */ /* 0x000fc800078ec0ff */
[----:B------:R-:W-:-:S04]  /*14f750*/  PRMT R25, R17, 0x3340, R23 ;  /* 0x0000334011197816 */ /* 0x000fc80000000017 */
[----:B------:R-:W-:Y:S02]  /*14f760*/  PRMT R25, R25, 0x5410, R28 ;  /* 0x0000541019197816 */ /* 0x000fe4000000001c */
[----:B------:R-:W-:Y:S01]  /*14f770*/  IADD3 R28, P1, PT, R27, R10, RZ ;  /* 0x0000000a1b1c7210 */ /* 0x000fe20007f3e0ff */
[----:B------:R1:W-:Y:S01]  /*14f780*/  STL [R1+0x1c7c], R29 ;  /* 0x001c7c1d01007387 */ /* 0x0003e20000100800 */
[----:B------:R-:W-:Y:S02]  /*14f790*/  SHF.R.U32.HI R17, RZ, 0x8, R17 ;  /* 0x00000008ff117819 */ /* 0x000fe40000011611 */
[----:B------:R-:W-:Y:S01]  /*14f7a0*/  SHF.R.U32.HI R3, RZ, 0x8, R3 ;  /* 0x00000008ff037819 */ /* 0x000fe20000011603 */
[----:B------:R2:W-:Y:S01]  /*14f7b0*/  STL [R1+0x1c6c], R25 ;  /* 0x001c6c1901007387 */ /* 0x0005e20000100800 */
[----:B-1----:R-:W-:Y:S01]  /*14f7c0*/  IMAD.X R29, R22, 0x1, R11, P1 ;  /* 0x00000001161d7824 */ /* 0x002fe200008e060b */
[----:B--2---:R-:W-:-:S04]  /*14f7d0*/  LOP3.LUT R25, R17, 0xffff, RZ, 0xc0, !PT ;  /* 0x0000ffff11197812 */ /* 0x004fc800078ec0ff */
[----:B------:R1:W-:Y:S04]  /*14f7e0*/  STL.64 [R1+0xc08], R28 ;  /* 0x000c081c01007387 */ /* 0x0003e80000100a00 */
[----:B------:R-:W2:Y:S01]  /*14f7f0*/  LDL.LU R17, [R1+0x614] ;  /* 0x0006140001117983 */ /* 0x000ea20000300800 */
[----:B-1----:R-:W-:Y:S02]  /*14f800*/  SHF.R.U32.HI R28, RZ, 0x8, R23 ;  /* 0x00000008ff1c7819 */ /* 0x002fe40000011617 */
[----:B------:R-:W-:Y:S01]  /*14f810*/  LOP3.LUT R29, R3, 0xffff, RZ, 0xc0, !PT ;  /* 0x0000ffff031d7812 */ /* 0x000fe200078ec0ff */
[----:B------:R-:W2:Y:S04]  /*14f820*/  LDL.LU R23, [R1+0x170] ;  /* 0x0001700001177983 */ /* 0x000ea80000300800 */
[----:B------:R-:W2:Y:S01]  /*14f830*/  LDL.LU R3, [R1+0x3fc] ;  /* 0x0003fc0001037983 */ /* 0x000ea20000300800 */
[----:B------:R-:W-:-:S02]  /*14f840*/  SHF.R.U32.HI R16, RZ, 0x8, R16 ;  /* 0x00000008ff107819 */ /* 0x000fc40000011610 */
[----:B------:R-:W-:Y:S02]  /*14f850*/  LOP3.LUT R28, R28, 0xffff, RZ, 0xc0, !PT ;  /* 0x0000ffff1c1c7812 */ /* 0x000fe400078ec0ff */
[----:B------:R-:W-:Y:S02]  /*14f860*/  LOP3.LUT R16, R16, 0xffff, RZ, 0xc0, !PT ;  /* 0x0000ffff10107812 */ /* 0x000fe400078ec0ff */
[----:B------:R-:W-:Y:S02]  /*14f870*/  SHF.R.U32.HI R8, RZ, 0x8, R8 ;  /* 0x00000008ff087819 */ /* 0x000fe40000011608 */
[----:B------:R-:W-:Y:S02]  /*14f880*/  PRMT R29, R29, 0x3340, R16 ;  /* 0x000033401d1d7816 */ /* 0x000fe40000000010 */
[----:B------:R-:W-:Y:S01]  /*14f890*/  PRMT R25, R25, 0x3340, R28 ;  /* 0x0000334019197816 */ /* 0x000fe2000000001c */
[----:B------:R-:W2:Y:S01]  /*14f8a0*/  LDL.LU R16, [R1+0x5a50] ;  /* 0x005a500001107983 */ /* 0x000ea20000300800 */
[----:B------:R-:W-:-:S02]  /*14f8b0*/  IADD3 R28, P1, PT, R27, R14, RZ ;  /* 0x0000000e1b1c7210 */ /* 0x000fc40007f3e0ff */
[----:B------:R-:W-:Y:S01]  /*14f8c0*/  LOP3.LUT R8, R8, 0xffff, RZ, 0xc0, !PT ;  /* 0x0000ffff08087812 */ /* 0x000fe200078ec0ff */
[----:B------:R1:W-:Y:S04]  /*14f8d0*/  STL [R1+0x4d0], R29 ;  /* 0x0004d01d01007387 */ /* 0x0003e80000100800 */
[----:B------:R0:W-:Y:S01]  /*14f8e0*/  STL [R1+0x484], R25 ;  /* 0x0004841901007387 */ /* 0x0001e20000100800 */
[----:B-1----:R-:W-:Y:S01]  /*14f8f0*/  IMAD.X R29, R22, 0x1, R15, P1 ;  /* 0x00000001161d7824 */ /* 0x002fe200008e060f */
[----:B0-----:R-:W-:-:S04]  /*14f900*/  PRMT R25, R8, 0x3340, R0 ;  /* 0x0000334008197816 */ /* 0x001fc80000000000 */
[----:B------:R0:W-:Y:S04]  /*14f910*/  STL.64 [R1+0xc10], R28 ;  /* 0x000c101c01007387 */ /* 0x0001e80000100a00 */
[----:B------:R1:W-:Y:S01]  /*14f920*/  STL [R1+0x2a0], R25 ;  /* 0x0002a01901007387 */ /* 0x0003e20000100800 */
[----:B------:R-:W-:Y:S02]  /*14f930*/  SHF.R.U32.HI R20, RZ, 0x8, R20 ;  /* 0x00000008ff147819 */ /* 0x000fe40000011614 */
[----:B0-----:R-:W-:-:S05]  /*14f940*/  IADD3 R28, P1, PT, R27, R12, RZ ;  /* 0x0000000c1b1c7210 */ /* 0x001fca0007f3e0ff */
[----:B------:R-:W-:Y:S01]  /*14f950*/  IMAD.X R29, R22, 0x1, R13, P1 ;  /* 0x00000001161d7824 */ /* 0x000fe200008e060d */
[----:B---3--:R-:W-:Y:S02]  /*14f960*/  LOP3.LUT R19, R19, 0xffff, RZ, 0xc0, !PT ;  /* 0x0000ffff13137812 */ /* 0x008fe400078ec0ff */
[----:B----4-:R-:W-:Y:S02]  /*14f970*/  LOP3.LUT R8, R21, 0xffff, RZ, 0xc0, !PT ;  /* 0x0000ffff15087812 */ /* 0x010fe400078ec0ff */
[----:B------:R-:W-:Y:S02]  /*14f980*/  LOP3.LUT R21, R26, 0xffff, RZ, 0xc0, !PT ;  /* 0x0000ffff1a157812 */ /* 0x000fe400078ec0ff */
[----:B------:R-:W-:Y:S02]  /*14f990*/  PRMT R26, R8, 0x3340, R0 ;  /* 0x00003340081a7816 */ /* 0x000fe40000000000 */
[----:B-1----:R-:W-:Y:S02]  /*14f9a0*/  PRMT R25, R19, 0x3340, R21 ;  /* 0x0000334013197816 */ /* 0x002fe40000000015 */
[----:B------:R-:W-:-:S02]  /*14f9b0*/  SHF.R.U32.HI R19, RZ, 0x8, R19 ;  /* 0x00000008ff137819 */ /* 0x000fc40000011613 */
[----:B------:R-:W-:Y:S02]  /*14f9c0*/  PRMT R25, R25, 0x5410, R26 ;  /* 0x0000541019197816 */ /* 0x000fe4000000001a */
[----:B------:R-:W-:-:S03]  /*14f9d0*/  SHF.R.U32.HI R22, RZ, 0x8, R21 ;  /* 0x00000008ff167819 */ /* 0x000fc60000011615 */
[----:B------:R0:W-:Y:S04]  /*14f9e0*/  STL [R1+0x1c0c], R25 ;  /* 0x001c0c1901007387 */ /* 0x0001e80000100800 */
[----:B------:R-:W-:Y:S04]  /*14f9f0*/  STL.64 [R1+0xc00], R28 ;  /* 0x000c001c01007387 */ /* 0x000fe80000100a00 */
[----:B------:R-:W3:Y:S01]  /*14fa00*/  LDL.LU R21, [R1+0x5ac] ;  /* 0x0005ac0001157983 */ /* 0x000ee20000300800 */
[----:B0-----:R-:W-:Y:S02]  /*14fa10*/  LOP3.LUT R25, R20, 0xffff, RZ, 0xc0, !PT ;  /* 0x0000ffff14197812 */ /* 0x001fe400078ec0ff */
[----:B------:R-:W-:-:S02]  /*14fa20*/  LOP3.LUT R20, R19, 0xffff, RZ, 0xc0, !PT ;  /* 0x0000ffff13147812 */ /* 0x000fc400078ec0ff */
[----:B------:R-:W4:Y:S01]  /*14fa30*/  LDL.LU R19, [R1+0x3c4] ;  /* 0x0003c40001137983 */ /* 0x000f220000300800 */
[----:B------:R-:W-:Y:S02]  /*14fa40*/  LOP3.LUT R22, R22, 0xffff, RZ, 0xc0, !PT ;  /* 0x0000ffff16167812 */ /* 0x000fe400078ec0ff */
[----:B------:R-:W-:Y:S02]  /*14fa50*/  PRMT R25, R25, 0x3340, R0 ;  /* 0x0000334019197816 */ /* 0x000fe40000000000 */
[----:B------:R-:W-:-:S03]  /*14fa60*/  PRMT R20, R20, 0x3340, R22 ;  /* 0x0000334014147816 */ /* 0x000fc60000000016 */
[----:B------:R-:W-:Y:S04]  /*14fa70*/  STL [R1+0x29c], R25 ;  /* 0x00029c1901007387 */ /* 0x000fe80000100800 */
[----:B------:R0:W-:Y:S01]  /*14fa80*/  STL [R1+0x1224], R20 ;  /* 0x0012241401007387 */ /* 0x0001e20000100800 */
[----:B--2---:R-:W-:Y:S02]  /*14fa90*/  LOP3.LUT R17, R17, 0xffff, RZ, 0xc0, !PT ;  /* 0x0000ffff11117812 */ /* 0x004fe400078ec0ff */
[----:B0-----:R-:W-:Y:S02]  /*14faa0*/  LOP3.LUT R20, R23, 0xffff, RZ, 0xc0, !PT ;  /* 0x0000ffff17147812 */ /* 0x001fe400078ec0ff */
[----:B------:R-:W-:Y:S02]  /*14fab0*/  LOP3.LUT R3, R3, 0xffff, RZ, 0xc0, !PT ;  /* 0x0000ffff03037812 */ /* 0x000fe400078ec0ff */
[----:B------:R-:W-:-:S02]  /*14fac0*/  PRMT R23, R20, 0x3340, R0 ;  /* 0x0000334014177816 */ /* 0x000fc40000000000 */
[--C-:B------:R-:W-:Y:S02]  /*14fad0*/  PRMT R22, R17, 0x3340, R3.reuse ;  /* 0x0000334011167816 */ /* 0x100fe40000000003 */
[----:B------:R-:W-:Y:S02]  /*14fae0*/  SHF.R.U32.HI R3, RZ, 0x8, R3 ;  /* 0x00000008ff037819 */ /* 0x000fe40000011603 */
[----:B------:R-:W-:-:S05]  /*14faf0*/  PRMT R22, R22, 0x5410, R23 ;  /* 0x0000541016167816 */ /* 0x000fca0000000017 */
[----:B------:R0:W-:Y:S02]  /*14fb00*/  STL [R1+0x1bf0], R22 ;  /* 0x001bf01601007387 */ /* 0x0001e40000100800 */
[----:B0-----:R-:W-:Y:S02]  /*14fb10*/  LOP3.LUT R22, R3, 0xffff, RZ, 0xc0, !PT ;  /* 0x0000ffff03167812 */ /* 0x001fe400078ec0ff */
[----:B------:R-:W2:Y:S04]  /*14fb20*/  LDL.LU R3, [R1+0x5498] ;  /* 0x0054980001037983 */ /* 0x000ea80000300800 */
[----:B------:R-:W2:Y:S04]  /*14fb30*/  LDL.LU R26, [R1+0x398] ;  /* 0x00039800011a7983 */ /* 0x000ea80000300800 */
[----:B------:R-:W2:Y:S01]  /*14fb40*/  LDL.LU R23, [R1+0x51c] ;  /* 0x00051c0001177983 */ /* 0x000ea20000300800 */
[----:B------:R-:W-:Y:S01]  /*14fb50*/  SHF.R.U32.HI R17, RZ, 0x8, R17 ;  /* 0x00000008ff117819 */ /* 0x000fe20000011611 */
[----:B------:R-:W-:Y:S01]  /*14fb60*/  VIADD R27, R27, UR6 ;  /* 0x000000061b1b7c36 */ /* 0x000fe20008000000 */
[----:B------:R-:W-:Y:S01]  /*14fb70*/  SHF.R.U32.HI R20, RZ, 0x8, R20 ;  /* 0x00000008ff147819 */ /* 0x000fe20000011614 */
[----:B------:R-:W0:Y:S01]  /*14fb80*/  LDCU UR6, c[0x0][0x3b8] ;  /* 0x00007700ff0677ac */ /* 0x000e220008000800 */
[----:B------:R-:W-:-:S02]  /*14fb90*/  LOP3.LUT R17, R17, 0xffff, RZ, 0xc0, !PT ;  /* 0x0000ffff11117812 */ /* 0x000fc400078ec0ff */
[----:B------:R-:W-:Y:S02]  /*14fba0*/  SHF.R.U32.HI R8, RZ, 0x8, R8 ;  /* 0x00000008ff087819 */ /* 0x000fe40000011608 */
[----:B------:R-:W-:Y:S02]  /*14fbb0*/  PRMT R22, R17, 0x3340, R22 ;  /* 0x0000334011167816 */ /* 0x000fe40000000016 */
[----:B------:R-:W-:Y:S02]  /*14fbc0*/  SHF.R.S32.HI R17, RZ, 0x1f, R27 ;  /* 0x0000001fff117819 */ /* 0x000fe4000001141b */
[----:B------:R-:W-:Y:S02]  /*14fbd0*/  IADD3 R28, P1, PT, R27, R6, RZ ;  /* 0x000000061b1c7210 */ /* 0x000fe40007f3e0ff */
[----:B------:R-:W-:Y:S02]  /*14fbe0*/  LOP3.LUT R20, R20, 0xffff, RZ, 0xc0, !PT ;  /* 0x0000ffff14147812 */ /* 0x000fe400078ec0ff */
[----:B------:R-:W-:Y:S01]  /*14fbf0*/  LOP3.LUT R8, R8, 0xffff, RZ, 0xc0, !PT ;  /* 0x0000ffff08087812 */ /* 0x000fe200078ec0ff */
[----:B------:R-:W-:Y:S01]  /*14fc00*/  IMAD.X R29, R17, 0x1, R9, P1 ;  /* 0x00000001111d7824 */ /* 0x000fe200008e0609 */
[----:B------:R1:W-:Y:S01]  /*14fc10*/  STL [R1+0x480], R22 ;  /* 0x0004801601007387 */ /* 0x0003e20000100800 */
[----:B------:R-:W-:-:S03]  /*14fc20*/  PRMT R25, R20, 0x3340, R0 ;  /* 0x0000334014197816 */ /* 0x000fc60000000000 */
[----:B------:R-:W-:Y:S01]  /*14fc30*/  STL.64 [R1+0xbf0], R28 ;  /* 0x000bf01c01007387 */ /* 0x000fe20000100a00 */
[----:B-1----:R-:W-:-:S03]  /*14fc40*/  PRMT R22, R8, 0x3340, R0 ;  /* 0x0000334008167816 */ /* 0x002fc60000000000 */
[----:B------:R1:W-:Y:S01]  /*14fc50*/  STL [R1+0x298], R25 ;  /* 0x0002981901007387 */ /* 0x0003e20000100800 */
[----:B------:R-:W-:-:S03]  /*14fc60*/  LOP3.LUT R8, R4, 0xffff, RZ, 0xc0, !PT ;  /* 0x0000ffff04087812 */ /* 0x000fc600078ec0ff */
[----:B------:R0:W-:Y:S04]  /*14fc70*/  STL [R1+0x294], R22 ;  /* 0x0002941601007387 */ /* 0x0001e80000100800 */
[----:B------:R-:W2:Y:S01]  /*14fc80*/  LDL.LU R4, [R1+0x5b8] ;  /* 0x0005b80001047983 */ /* 0x000ea20000300800 */
[----:B---3--:R-:W-:Y:S02]  /*14fc90*/  LOP3.LUT R20, R21, 0xffff, RZ, 0xc0, !PT ;  /* 0x0000ffff15147812 */ /* 0x008fe400078ec0ff */
[----:B----4-:R-:W-:Y:S02]  /*14fca0*/  LOP3.LUT R21, R19, 0xffff, RZ, 0xc0, !PT ;  /* 0x0000ffff13157812 */ /* 0x010fe400078ec0ff */
[----:B------:R-:W3:Y:S01]  /*14fcb0*/  LDL.LU R19, [R1+0x3c8] ;  /* 0x0003c80001137983 */ /* 0x000ee20000300800 */
[----:B-1----:R-:W-:-:S02]  /*14fcc0*/  PRMT R25, R8, 0x3340, R0 ;  /* 0x0000334008197816 */ /* 0x002fc40000000000 */
[--C-:B0-----:R-:W-:Y:S02]  /*14fcd0*/  PRMT R22, R20, 0x3340, R21.reuse ;  /* 0x0000334014167816 */ /* 0x101fe40000000015 */
[----:B------:R-:W-:Y:S02]  /*14fce0*/  SHF.R.U32.HI R20, RZ, 0x8, R20 ;  /* 0x00000008ff147819 */ /* 0x000fe40000011614 */
[----:B------:R-:W-:Y:S02]  /*14fcf0*/  SHF.R.U32.HI R21, RZ, 0x8, R21 ;  /* 0x00000008ff157819 */ /* 0x000fe40000011615 */
[----:B------:R-:W-:Y:S02]  /*14fd00*/  SHF.R.U32.HI R8, RZ, 0x8, R8 ;  /* 0x00000008ff087819 */ /* 0x000fe40000011608 */
[----:B------:R-:W-:Y:S02]  /*14fd10*/  IADD3 R28, P1, PT, R27, R10, RZ ;  /* 0x0000000a1b1c7210 */ /* 0x000fe40007f3e0ff */
[----:B------:R-:W-:-:S02]  /*14fd20*/  LOP3.LUT R20, R20, 0xffff, RZ, 0xc0, !PT ;  /* 0x0000ffff14147812 */ /* 0x000fc400078ec0ff */
[----:B------:R-:W-:Y:S02]  /*14fd30*/  LOP3.LUT R21, R21, 0xffff, RZ, 0xc0, !PT ;  /* 0x0000ffff15157812 */ /* 0x000fe400078ec0ff */
[----:B------:R-:W-:Y:S01]  /*14fd40*/  LOP3.LUT R8, R8, 0xffff, RZ, 0xc0, !PT ;  /* 0x0000ffff08087812 */ /* 0x000fe200078ec0ff */
[----:B------:R-:W-:Y:S01]  /*14fd50*/  IMAD.X R29, R17, 0x1, R11, P1 ;  /* 0x00000001111d7824 */ /* 0x000fe200008e060b */
[----:B------:R-:W-:Y:S02]  /*14fd60*/  PRMT R22, R22, 0x5410, R25 ;  /* 0x0000541016167816 */ /* 0x000fe40000000019 */
[----:B------:R-:W-:Y:S02]  /*14fd70*/  PRMT R21, R20, 0x3340, R21 ;  /* 0x0000334014157816 */ /* 0x000fe40000000015 */
[----:B------:R-:W-:Y:S01]  /*14fd80*/  PRMT R20, R8, 0x3340, R0 ;  /* 0x0000334008147816 */ /* 0x000fe20000000000 */
[----:B------:R-:W-:Y:S04]  /*14fd90*/  STL [R1+0x1bd0], R22 ;  /* 0x001bd01601007387 */ /* 0x000fe80000100800 */
[----:B------:R-:W-:Y:S04]  /*14fda0*/  STL.64 [R1+0xbe0], R28 ;  /* 0x000be01c01007387 */ /* 0x000fe80000100a00 */
[----:B------:R-:W-:Y:S04]  /*14fdb0*/  STL [R1+0x1218], R21 ;  /* 0x0012181501007387 */ /* 0x000fe80000100800 */
[----:B------:R0:W-:Y:S01]  /*14fdc0*/  STL [R1+0x290], R20 ;  /* 0x0002901401007387 */ /* 0x0001e20000100800 */
[----:B--2---:R-:W-:-:S02]  /*14fdd0*/  LOP3.LUT R3, R3, 0xffff, RZ, 0xc0, !PT ;  /* 0x0000ffff03037812 */ /* 0x004fc400078ec0ff */
[----:B------:R-:W-:Y:S02]  /*14fde0*/  LOP3.LUT R8, R26, 0xffff, RZ, 0xc0, !PT ;  /* 0x0000ffff1a087812 */ /* 0x000fe400078ec0ff */
[----:B0-----:R-:W-:Y:S02]  /*14fdf0*/  LOP3.LUT R20, R23, 0xffff, RZ, 0xc0, !PT ;  /* 0x0000ffff17147812 */ /* 0x001fe400078ec0ff */
[----:B------:R-:W-:Y:S02]  /*14fe00*/  PRMT R22, R8, 0x3340, R0 ;  /* 0x0000334008167816 */ /* 0x000fe40000000000 */
[----:B------:R-:W-:-:S04]  /*14fe10*/  PRMT R21, R3, 0x3340, R20 ;  /* 0x0000334003157816 */ /* 0x000fc80000000014 */
[----:B------:R-:W-:Y:S02]  /*14fe20*/  PRMT R21, R21, 0x5410, R22 ;  /* 0x0000541015157816 */ /* 0x000fe40000000016 */
[----:B------:R-:W-:-:S05]  /*14fe30*/  IADD3 R22, P1, PT, R27, R14, RZ ;  /* 0x0000000e1b167210 */ /* 0x000fca0007f3e0ff */
[----:B------:R-:W-:Y:S01]  /*14fe40*/  IMAD.X R23, R17, 0x1, R15, P1 ;  /* 0x0000000111177824 */ /* 0x000fe200008e060f */
[----:B------:R-:W-:Y:S01]  /*14fe50*/  STL [R1+0x1bbc], R21 ;  /* 0x001bbc1501007387 */ /* 0x000fe20000100800 */
[----:B------:R-:W-:-:S03]  /*14fe60*/  SHF.R.U32.HI R3, RZ, 0x8, R3 ;  /* 0x00000008ff037819 */ /* 0x000fc60000011603 */
[----:B------:R0:W-:Y:S02]  /*14fe70*/  STL.64 [R1+0xbd0], R22 ;  /* 0x000bd01601007387 */ /* 0x0001e40000100a00 */
[----:B0-----:R-:W-:Y:S02]  /*14fe80*/  SHF.R.U32.HI R23, RZ, 0x8, R20 ;  /* 0x00000008ff177819 */ /* 0x001fe40000011614 */
[----:B------:R-:W-:Y:S02]  /*14fe90*/  LOP3.LUT R22, R3, 0xffff, RZ, 0xc0, !PT ;  /* 0x0000ffff03167812 */ /* 0x000fe400078ec0ff */
[----:B------:R-:W-:Y:S01]  /*14fea0*/  LOP3.LUT R23, R23, 0xffff, RZ, 0xc0, !PT ;  /* 0x0000ffff17177812 */ /* 0x000fe200078ec0ff */
[----:B------:R-:W2:Y:S01]  /*14feb0*/  LDL.LU R3, [R1+0x39c] ;  /* 0x00039c0001037983 */ /* 0x000ea20000300800 */
[----:B------:R-:W-:Y:S02]  /*14fec0*/  LOP3.LUT R4, R4, 0xffff, RZ, 0xc0, !PT ;  /* 0x0000ffff04047812 */ /* 0x000fe400078ec0ff */
[----:B------:R-:W-:Y:S01]  /*14fed0*/  PRMT R23, R22, 0x3340, R23 ;  /* 0x0000334016177816 */ /* 0x000fe20000000017 */
[----:B------:R-:W4:Y:S01]  /*14fee0*/  LDL.LU R20, [R1+0x549c] ;  /* 0x00549c0001147983 */ /* 0x000f220000300800 */
[----:B------:R-:W-:-:S03]  /*14fef0*/  LOP3.LUT R22, R5, 0xffff, RZ, 0xc0, !PT ;  /* 0x0000ffff05167812 */ /* 0x000fc600078ec0ff */
[----:B------:R-:W4:Y:S01]  /*14ff00*/  LDL.LU R21, [R1+0x52c] ;  /* 0x00052c0001157983 */ /* 0x000f220000300800 */
[----:B------:R-:W-:-:S03]  /*14ff10*/  IADD3 R28, P1, PT, R27, R12, RZ ;  /* 0x0000000c1b1c7210 */ /* 0x000fc60007f3e0ff */
[----:B------:R0:W-:Y:S02]  /*14ff20*/  STL [R1+0x1210], R23 ;  /* 0x0012101701007387 */ /* 0x0001e40000100800 */
[----:B------:R-:W-:Y:S01]  /*14ff30*/  IMAD.X R29, R17, 0x1, R13, P1 ;  /* 0x00000001111d7824 */ /* 0x000fe200008e060d */
[----:B0-----:R-:W-:Y:S02]  /*14ff40*/  PRMT R23, R22, 0x3340, R0 ;  /* 0x0000334016177816 */ /* 0x001fe40000000000 */
[----:B---3--:R-:W-:-:S04]  /*14ff50*/  LOP3.LUT R5, R19, 0xffff, RZ, 0xc0, !PT ;  /* 0x0000ffff13057812 */ /* 0x008fc800078ec0ff */
[--C-:B------:R-:W-:Y:S02]  /*14ff60*/  PRMT R19, R4, 0x3340, R5.reuse ;  /* 0x0000334004137816 */ /* 0x100fe40000000005 */
[----:B------:R-:W-:Y:S02]  /*14ff70*/  SHF.R.U32.HI R4, RZ, 0x8, R4 ;  /* 0x00000008ff047819 */ /* 0x000fe40000011604 */
[----:B------:R-:W-:Y:S02]  /*14ff80*/  SHF.R.U32.HI R5, RZ, 0x8, R5 ;  /* 0x00000008ff057819 */ /* 0x000fe40000011605 */
[----:B------:R-:W-:Y:S02]  /*14ff90*/  PRMT R19, R19, 0x5410, R23 ;  /* 0x0000541013137816 */ /* 0x000fe40000000017 */
[----:B------:R-:W-:Y:S02]  /*14ffa0*/  LOP3.LUT R4, R4, 0xffff, RZ, 0xc0, !PT ;  /* 0x0000ffff04047812 */ /* 0x000fe400078ec0ff */
[----:B------:R-:W-:Y:S01]  /*14ffb0*/  LOP3.LUT R5, R5, 0xffff, RZ, 0xc0, !PT ;  /* 0x0000ffff05057812 */ /* 0x000fe200078ec0ff */
[----:B------:R0:W-:Y:S03]  /*14ffc0*/  STL [R1+0x1b94], R19 ;  /* 0x001b941301007387 */ /* 0x0001e60000100800 */
[----:B------:R-:W-:Y:S01]  /*14ffd0*/  PRMT R4, R4, 0x3340, R5 ;  /* 0x0000334004047816 */ /* 0x000fe20000000005 */
[----:B------:R-:W-:Y:S04]  /*14ffe0*/  STL.64 [R1+0xbf8], R28 ;  /* 0x000bf81c01007387 */ /* 0x000fe80000100a00 */
[----:B0-----:R-:W3:Y:S04]  /*14fff0*/  LDL.LU R19, [R1+0x66c] ;  /* 0x00066c0001137983 */ /* 0x001ee80000300800 */
[----:B------:R-:W3:Y:S04]  /*150000*/  LDL.LU R17, [R1+0x198] ;  /* 0x0001980001117983 */ /* 0x000ee80000300800 */
[----:B------:R0:W-:Y:S04]  /*150010*/  STL [R1+0x49c], R4 ;  /* 0x00049c0401007387 */ /* 0x0001e80000100800 */
[----:B------:R-:W3:Y:S04]  /*150020*/  LDL.LU R26, [R1+0x408] ;  /* 0x00040800011a7983 */ /* 0x000ee80000300800 */
[----:B0-----:R-:W3:Y:S04]  /*150030*/  LDL.LU R4, [R1+0x7b0] ;  /* 0x0007b00001047983 */ /* 0x001ee80000300800 */
[----:B------:R-:W3:Y:S04]  /*150040*/  LDL.LU R5, [R1+0x234] ;  /* 0x0002340001057983 */ /* 0x000ee80000300800 */
[----:B------:R-:W3:Y:S01]  /*150050*/  LDL.LU R23, [R1+0x4d4] ;  /* 0x0004d40001177983 */ /* 0x000ee20000300800 */
[----:B------:R-:W-:-:S02]  /*150060*/  SHF.R.U32.HI R22, RZ, 0x8, R22 ;  /* 0x00000008ff167819 */ /* 0x000fc40000011616 */
[----:B------:R-:W-:Y:S02]  /*150070*/  SHF.R.U32.HI R8, RZ, 0x8, R8 ;  /* 0x00000008ff087819 */ /* 0x000fe40000011608 */
[----:B------:R-:W-:Y:S02]  /*150080*/  LOP3.LUT R22, R22, 0xffff, RZ, 0xc0, !PT ;  /* 0x0000ffff16167812 */ /* 0x000fe400078ec0ff */
[----:B------:R-:W-:Y:S02]  /*150090*/  LOP3.LUT R8, R8, 0xffff, RZ, 0xc0, !PT ;  /* 0x0000ffff08087812 */ /* 0x000fe400078ec0ff */
[--C-:B------:R-:W-:Y:S02]  /*1500a0*/  PRMT R25, R22, 0x3340, R0.reuse ;  /* 0x0000334016197816 */ /* 0x100fe40000000000 */
[----:B------:R-:W-:Y:S01]  /*1500b0*/  PRMT R22, R8, 0x3340, R0 ;  /* 0x0000334008167816 */ /* 0x000fe20000000000 */
[----:B------:R-:W-:Y:S01]  /*1500c0*/  VIADD R27, R27, UR6 ;  /* 0x000000061b1b7c36 */ /* 0x000fe20008000000 */
[----:B------:R-:W0:Y:S01]  /*1500d0*/  LDCU UR6, c[0x0][0x3b8] ;  /* 0x00007700ff0677ac */ /* 0x000e220008000800 */
[----:B------:R1:W-:Y:S04]  /*1500e0*/  STL [R1+0x28c], R25 ;  /* 0x00028c1901007387 */ /* 0x0003e80000100800 */
[----:B------:R0:W-:Y:S01]  /*1500f0*/  STL [R1+0x288], R22 ;  /* 0x0002881601007387 */ /* 0x0001e20000100800 */
[----:B------:R-:W-:-:S02]  /*150100*/  IADD3 R28, P1, PT, R27, R6, RZ ;  /* 0x000000061b1c7210 */ /* 0x000fc40007f3e0ff */
[----:B-1----:R-:W-:-:S05]  /*150110*/  SHF.R.S32.HI R25, RZ, 0x1f, R27 ;  /* 0x0000001fff197819 */ /* 0x002fca000001141b */
[----:B------:R-:W-:Y:S01]  /*150120*/  IMAD.X R29, R25, 0x1, R9, P1 ;  /* 0x00000001191d7824 */ /* 0x000fe200008e0609 */
[----:B--2---:R-:W-:Y:S02]  /*150130*/  LOP3.LUT R3, R3, 0xffff, RZ, 0xc0, !PT ;  /* 0x0000ffff03037812 */ /* 0x004fe400078ec0ff */
[----:B----4-:R-:W-:Y:S02]  /*150140*/  LOP3.LUT R8, R20, 0xffff, RZ, 0xc0, !PT ;  /* 0x0000ffff14087812 */ /* 0x010fe400078ec0ff */
[----:B------:R-:W-:Y:S02]  /*150150*/  LOP3.LUT R20, R21, 0xffff, RZ, 0xc0, !PT ;  /* 0x0000ffff15147812 */ /* 0x000fe400078ec0ff */
[----:B0-----:R-:W-:Y:S02]  /*150160*/  PRMT R22, R3, 0x3340, R0 ;  /* 0x0000334003167816 */ /* 0x001fe40000000000 */
[----:B------:R-:W-:Y:S02]  /*150170*/  PRMT R21, R8, 0x3340, R20 ;  /* 0x0000334008157816 */ /* 0x000fe40000000014 */
[----:B------:R-:W-:-:S02]  /*150180*/  SHF.R.U32.HI R8, RZ, 0x8, R8 ;  /* 0x00000008ff087819 */ /* 0x000fc40000011608 */
[----:B------:R-:W-:Y:S02]  /*150190*/  SHF.R.U32.HI R20, RZ, 0x8, R20 ;  /* 0x00000008ff147819 */ /* 0x000fe40000011614 */
[----:B------:R-:W-:Y:S02]  /*1501a0*/  SHF.R.U32.HI R3, RZ, 0x8, R3 ;  /* 0x00000008ff037819 */ /* 0x000fe40000011603 */
[----:B------:R-:W-:Y:S02]  /*1501b0*/  LOP3.LUT R8, R8, 0xffff, RZ, 0xc0, !PT ;  /* 0x0000ffff08087812 */ /* 0x000fe400078ec0ff */
[----:B------:R-:W-:Y:S02]  /*1501c0*/  LOP3.LUT R20, R20, 0xffff, RZ, 0xc0, !PT ;  /* 0x0000ffff14147812 */ /* 0x000fe400078ec0ff */
[----:B------:R-:W-:Y:S02]  /*1501d0*/  LOP3.LUT R3, R3, 0xffff, RZ, 0xc0, !PT ;  /* 0x0000ffff03037812 */ /* 0x000fe400078ec0ff */
[----:B------:R-:W-:-:S02]  /*1501e0*/  PRMT R21, R21, 0x5410, R22 ;  /* 0x0000541015157816 */ /* 0x000fc40000000016 */
[----:B------:R-:W-:Y:S02]  /*1501f0*/  PRMT R20, R8, 0x3340, R20 ;  /* 0x0000334008147816 */ /* 0x000fe40000000014 */
[----:B------:R-:W-:Y:S01]  /*150200*/  PRMT R8, R3, 0x3340, R0 ;  /* 0x0000334003087816 */ /* 0x000fe20000000000 */
[----:B------:R-:W-:Y:S04]  /*150210*/  STL [R1+0x1b68], R21 ;  /* 0x001b681501007387 */ /* 0x000fe80000100800 */
[----:B------:R0:W-:Y:S04]  /*150220*/  STL.64 [R1+0xbe8], R28 ;  /* 0x000be81c01007387 */ /* 0x0001e80000100a00 */
[----:B------:R-:W-:Y:S04]  /*150230*/  STL [R1+0x458], R20 ;  /* 0x0004581401007387 */ /* 0x000fe80000100800 */
[----:B------:R1:W-:Y:S01]  /*150240*/  STL [R1+0x284], R8 ;  /* 0x0002840801007387 */ /* 0x0003e20000100800 */
[----:B---3--:R-:W-:-:S02]  /*150250*/  LOP3.LUT R3, R19, 0xffff, RZ, 0xc0, !PT ;  /* 0x0000ffff13037812 */ /* 0x008fc400078ec0ff */
[----:B------:R-:W-:Y:S02]  /*150260*/  LOP3.LUT R19, R17, 0xffff, RZ, 0xc0, !PT ;  /* 0x0000ffff11137812 */ /* 0x000fe400078ec0ff */
[----:B------:R-:W2:Y:S04]  /*150270*/  LDL.LU R17, [R1+0x694] ;  /* 0x0006940001117983 */ /* 0x000ea80000300800 */
[----:B0-----:R-:W3:Y:S01]  /*150280*/  LDL.LU R29, [R1+0x40c] ;  /* 0x00040c00011d7983 */ /* 0x001ee20000300800 */
[----:B------:R-:W-:Y:S02]  /*150290*/  LOP3.LUT R22, R26, 0xffff, RZ, 0xc0, !PT ;  /* 0x0000ffff1a167812 */ /* 0x000fe400078ec0ff */
[----:B------:R-:W-:Y:S02]  /*1502a0*/  LOP3.LUT R21, R4, 0xffff, RZ, 0xc0, !PT ;  /* 0x0000ffff04157812 */ /* 0x000fe400078ec0ff */
[----:B------:R-:W-:-:S02]  /*1502b0*/  PRMT R4, R3, 0x3340, R22 ;  /* 0x0000334003047816 */ /* 0x000fc40000000016 */
[----:B-1----:R-:W-:Y:S02]  /*1502c0*/  LOP3.LUT R8, R5, 0xffff, RZ, 0xc0, !PT ;  /* 0x0000ffff05087812 */ /* 0x002fe400078ec0ff */
[--C-:B------:R-:W-:Y:S02]  /*1502d0*/  PRMT R5, R19, 0x3340, R0.reuse ;  /* 0x0000334013057816 */ /* 0x100fe40000000000 */
[----:B------:R-:W-:Y:S02]  /*1502e0*/  LOP3.LUT R20, R23, 0xffff, RZ, 0xc0, !PT ;  /* 0x0000ffff17147812 */ /* 0x000fe400078ec0ff */
[----:B------:R-:W-:Y:S02]  /*1502f0*/  PRMT R23, R4, 0x5410, R5 ;  /* 0x0000541004177816 */ /* 0x000fe40000000005 */
[----:B------:R-:W-:Y:S02]  /*150300*/  PRMT R5, R8, 0x3340, R0 ;  /* 0x0000334008057816 */ /* 0x000fe40000000000 */
[----:B------:R-:W-:Y:S01]  /*150310*/  PRMT R4, R21, 0x3340, R20 ;  /* 0x0000334015047816 */ /* 0x000fe20000000014 */
[----:B------:R0:W-:Y:S03]  /*150320*/  STL [R1+0x1b10], R23 ;  /* 0x001b101701007387 */ /* 0x0001e60000100800 */
[----:B0-----:R-:W-:-:S02]  /*150330*/  PRMT R23, R4, 0x5410, R5 ;  /* 0x0000541004177816 */ /* 0x001fc40000000005 */
[----:B------:R-:W-:-:S05]  /*150340*/  IADD3 R4, P1, PT, R27, R10, RZ ;  /* 0x0000000a1b047210 */ /* 0x000fca0007f3e0ff */
[----:B------:R-:W-:Y:S01]  /*150350*/  IMAD.X R5, R25, 0x1, R11, P1 ;  /* 0x0000000119057824 */ /* 0x000fe200008e060b */
[----:B------:R-:W-:Y:S04]  /*150360*/  STL [R1+0x1b5c], R23 ;  /* 0x001b5c1701007387 */ /* 0x000fe80000100800 */
[----:B------:R0:W-:Y:S04]  /*150370*/  STL.64 [R1+0xbc8], R4 ;  /* 0x000bc80401007387 */ /* 0x0001e80000100a00 */
[----:B0-----:R-:W4:Y:S01]  /*150380*/  LDL.LU.64 R4, [R1+0x5a48] ;  /* 0x005a480001047983 */ /* 0x001f220000300a00 */
[----:B------:R-:W-:-:S02]  /*150390*/  SHF.R.U32.HI R23, RZ, 0x8, R21 ;  /* 0x00000008ff177819 */ /* 0x000fc40000011615 */
[----:B------:R-:W-:Y:S01]  /*1503a0*/  SHF.R.U32.HI R26, RZ, 0x8, R20 ;  /* 0x00000008ff1a7819 */ /* 0x000fe20000011614 */
[----:B------:R-:W3:Y:S01]  /*1503b0*/  LDL.LU R21, [R1+0x608] ;  /* 0x0006080001157983 */ /* 0x000ee20000300800 */
[----:B------:R-:W-:-:S03]  /*1503c0*/  SHF.R.U32.HI R20, RZ, 0x8, R3 ;  /* 0x00000008ff147819 */ /* 0x000fc60000011603 */
[----:B------:R-:W3:Y:S01]  /*1503d0*/  LDL.LU R3, [R1+0x3d4] ;  /* 0x0003d40001037983 */ /* 0x000ee20000300800 */
[----:B------:R-:W-:Y:S02]  /*1503e0*/  SHF.R.U32.HI R22, RZ, 0x8, R22 ;  /* 0x00000008ff167819 */ /* 0x000fe40000011616 */
[----:B------:R-:W-:Y:S02]  /*1503f0*/  LOP3.LUT R20, R20, 0xffff, RZ, 0xc0, !PT ;  /* 0x0000ffff14147812 */ /* 0x000fe400078ec0ff */
[----:B------:R-:W-:Y:S02]  /*150400*/  LOP3.LUT R22, R22, 0xffff, RZ, 0xc0, !PT ;  /* 0x0000ffff16167812 */ /* 0x000fe400078ec0ff */
[----:B------:R-:W-:Y:S02]  /*150410*/  LOP3.LUT R23, R23, 0xffff, RZ, 0xc0, !PT ;  /* 0x0000ffff17177812 */ /* 0x000fe400078ec0ff */
[----:B------:R-:W-:Y:S02]  /*150420*/  LOP3.LUT R26, R26, 0xffff, RZ, 0xc0, !PT ;  /* 0x0000ffff1a1a7812 */ /* 0x000fe400078ec0ff */
[----:B------:R-:W-:-:S02]  /*150430*/  PRMT R20, R20, 0x3340, R22 ;  /* 0x0000334014147816 */ /* 0x000fc40000000016 */
[----:B------:R-:W-:Y:S02]  /*150440*/  IADD3 R22, P1, PT, R27, R14, RZ ;  /* 0x0000000e1b167210 */ /* 0x000fe40007f3e0ff */
[----:B------:R-:W-:Y:S02]  /*150450*/  PRMT R26, R23, 0x3340, R26 ;  /* 0x00003340171a7816 */ /* 0x000fe4000000001a */
[----:B------:R-:W-:Y:S01]  /*150460*/  SHF.R.U32.HI R19, RZ, 0x8, R19 ;  /* 0x00000008ff137819 */ /* 0x000fe20000011613 */
[----:B------:R-:W-:Y:S02]  /*150470*/  IMAD.X R23, R25, 0x1, R15, P1 ;  /* 0x0000000119177824 */ /* 0x000fe400008e060f */
[----:B------:R-:W-:Y:S01]  /*150480*/  STL [R1+0x1264], R26 ;  /* 0x0012641a01007387 */ /* 0x000fe20000100800 */
[----:B------:R-:W-:-:S03]  /*150490*/  LOP3.LUT R19, R19, 0xffff, RZ, 0xc0, !PT ;  /* 0x0000ffff13137812 */ /* 0x000fc600078ec0ff */
[----:B------:R-:W-:Y:S04]  /*1504a0*/  STL [R1+0x454], R20 ;  /* 0x0004541401007387 */ /* 0x000fe80000100800 */
[----:B------:R0:W-:Y:S02]  /*1504b0*/  STL.64 [R1+0xbd8], R22 ;  /* 0x000bd81601007387 */ /* 0x0001e40000100a00 */
[----:B0-----:R-:W-:-:S05]  /*1504c0*/  PRMT R22, R19, 0x3340, R0 ;  /* 0x0000334013167816 */ /* 0x001fca0000000000 */
[----:B------:R3:W-:Y:S01]  /*1504d0*/  STL [R1+0x280], R22 ;  /* 0x0002801601007387 */ /* 0x0007e20000100800 */
[----:B--2---:R-:W-:Y:S02]  /*1504e0*/  LOP3.LUT R20, R17, 0xffff, RZ, 0xc0, !PT ;  /* 0x0000ffff11147812 */ /* 0x004fe400078ec0ff */
[----:B----4-:R-:W-:Y:S02]  /*1504f0*/  LOP3.LUT R19, R5, 0xffff, RZ, 0xc0, !PT ;  /* 0x0000ffff05137812 */ /* 0x010fe400078ec0ff */
[----:B------:R-:W2:Y:S04]  /*150500*/  LDL.LU R5, [R1+0x5a44] ;  /* 0x005a440001057983 */ /* 0x000ea80000300800 */
[----:B------:R-:W4:Y:S04]  /*150510*/  LDL.LU R26, [R1+0x3a8] ;  /* 0x0003a800011a7983 */ /* 0x000f280000300800 */
[----:B------:R-:W2:Y:S04]  /*150520*/  LDL.LU R23, [R1+0x54a0] ;  /* 0x0054a00001177983 */ /* 0x000ea80000300800 */
[----:B------:R-:W2:Y:S01]  /*150530*/  LDL.LU R17, [R1+0x54c] ;  /* 0x00054c0001117983 */ /* 0x000ea20000300800 */
[----:B---3--:R-:W-:-:S02]  /*150540*/  LOP3.LUT R22, R29, 0xffff, RZ, 0xc0, !PT ;  /* 0x0000ffff1d167812 */ /* 0x008fc400078ec0ff */
        /* <DEDUP_REMOVED lines=8> */
[----:B------:R0:W-:Y:S01]  /*1505d0*/  STL [R1+0x1ae4], R29 ;  /* 0x001ae41d01007387 */ /* 0x0001e20000100800 */
[----:B------:R-:W-:Y:S02]  /*1505e0*/  LOP3.LUT R4, R4, 0xffff, RZ, 0xc0, !PT ;  /* 0x0000ffff04047812 */ /* 0x000fe400078ec0ff */
[----:B------:R-:W-:Y:S02]  /*1505f0*/  PRMT R22, R20, 0x3340, R22 ;  /* 0x0000334014167816 */ /* 0x000fe40000000016 */
[----:B------:R-:W-:Y:S02]  /*150600*/  LOP3.LUT R20, R21, 0xffff, RZ, 0xc0, !PT ;  /* 0x0000ffff15147812 */ /* 0x000fe400078ec0ff */
[----:B------:R-:W-:Y:S01]  /*150610*/  LOP3.LUT R21, R3, 0xffff, RZ, 0xc0, !PT ;  /* 0x0000ffff03157812 */ /* 0x000fe200078ec0ff */
[----:B0-----:R-:W-:-:S03]  /*150620*/  IMAD.X R29, R25, 0x1, R13, P1 ;  /* 0x00000001191d7824 */ /* 0x001fc600008e060d */
[----:B------:R-:W-:Y:S02]  /*150630*/  PRMT R3, R20, 0x3340, R21 ;  /* 0x0000334014037816 */ /* 0x000fe40000000015 */
[----:B------:R-:W-:Y:S04]  /*150640*/  STL.64 [R1+0xbc0], R28 ;  /* 0x000bc01c01007387 */ /* 0x000fe80000100a00 */
[----:B------:R0:W-:Y:S02]  /*150650*/  STL [R1+0x450], R22 ;  /* 0x0004501601007387 */ /* 0x0001e40000100800 */
[----:B0-----:R-:W-:-:S04]  /*150660*/  PRMT R22, R4, 0x3340, R0 ;  /* 0x0000334004167816 */ /* 0x001fc80000000000 */
[----:B------:R-:W-:Y:S02]  /*150670*/  PRMT R22, R3, 0x5410, R22 ;  /* 0x0000541003167816 */ /* 0x000fe40000000016 */
[----:B------:R-:W3:Y:S04]  /*150680*/  LDL.LU R3, [R1+0x61c] ;  /* 0x00061c0001037983 */ /* 0x000ee80000300800 */
[----:B------:R0:W-:Y:S02]  /*150690*/  STL [R1+0x1abc], R22 ;  /* 0x001abc1601007387 */ /* 0x0001e40000100800 */
[----:B0-----:R-:W-:Y:S02]  /*1506a0*/  SHF.R.U32.HI R22, RZ, 0x8, R19 ;  /* 0x00000008ff167819 */ /* 0x001fe40000011613 */
[----:B------:R-:W3:Y:S01]  /*1506b0*/  LDL.LU R19, [R1+0x3d8] ;  /* 0x0003d80001137983 */ /* 0x000ee20000300800 */
[----:B------:R-:W-:-:S02]  /*1506c0*/  SHF.R.U32.HI R20, RZ, 0x8, R20 ;  /* 0x00000008ff147819 */ /* 0x000fc40000011614 */
[----:B------:R-:W-:Y:S02]  /*1506d0*/  SHF.R.U32.HI R21, RZ, 0x8, R21 ;  /* 0x00000008ff157819 */ /* 0x000fe40000011615 */
[----:B------:R-:W-:Y:S02]  /*1506e0*/  LOP3.LUT R22, R22, 0xffff, RZ, 0xc0, !PT ;  /* 0x0000ffff16167812 */ /* 0x000fe400078ec0ff */
[----:B------:R-:W-:Y:S02]  /*1506f0*/  LOP3.LUT R20, R20, 0xffff, RZ, 0xc0, !PT ;  /* 0x0000ffff14147812 */ /* 0x000fe400078ec0ff */
[----:B------:R-:W-:Y:S02]  /*150700*/  LOP3.LUT R21, R21, 0xffff, RZ, 0xc0, !PT ;  /* 0x0000ffff15157812 */ /* 0x000fe400078ec0ff */
[----:B------:R-:W-:Y:S02]  /*150710*/  PRMT R25, R22, 0x3340, R0 ;  /* 0x0000334016197816 */ /* 0x000fe40000000000 */
[----:B------:R-:W-:Y:S01]  /*150720*/  PRMT R22, R20, 0x3340, R21 ;  /* 0x0000334014167816 */ /* 0x000fe20000000015 */
[----:B------:R-:W-:Y:S01]  /*150730*/  VIADD R27, R27, UR6 ;  /* 0x000000061b1b7c36 */ /* 0x000fe20008000000 */
[----:B------:R-:W-:Y:S01]  /*150740*/  SHF.R.U32.HI R4, RZ, 0x8, R4 ;  /* 0x00000008ff047819 */ /* 0x000fe20000011604 */
[----:B------:R0:W-:Y:S01]  /*150750*/  STL [R1+0x27c], R25 ;  /* 0x00027c1901007387 */ /* 0x0001e20000100800 */
[----:B------:R-:W1:Y:S03]  /*150760*/  LDCU UR6, c[0x0][0x3b8] ;  /* 0x00007700ff0677ac */ /* 0x000e660008000800 */
[----:B------:R1:W-:Y:S01]  /*150770*/  STL [R1+0x44c], R22 ;  /* 0x00044c1601007387 */ /* 0x0003e20000100800 */
[----:B0-----:R-:W-:-:S02]  /*150780*/  SHF.R.S32.HI R25, RZ, 0x1f, R27 ;  /* 0x0000001fff197819 */ /* 0x001fc4000001141b */
[----:B----4-:R-:W-:Y:S02]  /*150790*/  LOP3.LUT R20, R26, 0xffff, RZ, 0xc0, !PT ;  /* 0x0000ffff1a147812 */ /* 0x010fe400078ec0ff */
[----:B--2---:R-:W-:Y:S02]  /*1507a0*/  LOP3.LUT R21, R23, 0xffff, RZ, 0xc0, !PT ;  /* 0x0000ffff17157812 */ /* 0x004fe400078ec0ff */
[----:B------:R-:W-:Y:S02]  /*1507b0*/  LOP3.LUT R17, R17, 0xffff, RZ, 0xc0, !PT ;  /* 0x0000ffff11117812 */ /* 0x000fe400078ec0ff */
[----:B------:R-:W-:Y:S02]  /*1507c0*/  PRMT R23, R20, 0x3340, R0 ;  /* 0x0000334014177816 */ /* 0x000fe40000000000 */
[----:B-1----:R-:W-:-:S04]  /*1507d0*/  PRMT R22, R21, 0x3340, R17 ;  /* 0x0000334015167816 */ /* 0x002fc80000000011 */
[----:B------:R-:W-:Y:S02]  /*1507e0*/  PRMT R26, R22, 0x5410, R23 ;  /* 0x00005410161a7816 */ /* 0x000fe40000000017 */
[----:B------:R-:W-:-:S05]  /*1507f0*/  IADD3 R22, P1, PT, R27, R6, RZ ;  /* 0x000000061b167210 */ /* 0x000fca0007f3e0ff */
[----:B------:R-:W-:Y:S01]  /*150800*/  IMAD.X R23, R25, 0x1, R9, P1 ;  /* 0x0000000119177824 */ /* 0x000fe200008e0609 */
[----:B------:R0:W-:Y:S04]  /*150810*/  STL [R1+0x1ab4], R26 ;  /* 0x001ab41a01007387 */ /* 0x0001e80000100800 */
[----:B------:R1:W-:Y:S01]  /*150820*/  STL.64 [R1+0xbb8], R22 ;  /* 0x000bb81601007387 */ /* 0x0003e20000100a00 */
[----:B0-----:R-:W-:Y:S02]  /*150830*/  LOP3.LUT R26, R4, 0xffff, RZ, 0xc0, !PT ;  /* 0x0000ffff041a7812 */ /* 0x001fe400078ec0ff */
[----:B-1----:R-:W-:Y:S01]  /*150840*/  SHF.R.U32.HI R22, RZ, 0x8, R17 ;  /* 0x00000008ff167819 */ /* 0x002fe20000011611 */
[----:B------:R-:W2:Y:S04]  /*150850*/  LDL.LU R23, [R1+0x54a4] ;  /* 0x0054a40001177983 */ /* 0x000ea80000300800 */
[----:B------:R-:W4:Y:S04]  /*150860*/  LDL.LU R17, [R1+0x3ac] ;  /* 0x0003ac0001117983 */ /* 0x000f280000300800 */
[----:B------:R-:W4:Y:S01]  /*150870*/  LDL.LU R4, [R1+0x5a8] ;  /* 0x0005a80001047983 */ /* 0x000f220000300800 */
[----:B------:R-:W-:-:S02]  /*150880*/  SHF.R.U32.HI R21, RZ, 0x8, R21 ;  /* 0x00000008ff157819 */ /* 0x000fc40000011615 */
[----:B------:R-:W-:Y:S02]  /*150890*/  PRMT R26, R26, 0x3340, R0 ;  /* 0x000033401a1a7816 */ /* 0x000fe40000000000 */
[----:B------:R-:W-:Y:S02]  /*1508a0*/  LOP3.LUT R21, R21, 0xffff, RZ, 0xc0, !PT ;  /* 0x0000ffff15157812 */ /* 0x000fe400078ec0ff */
[----:B------:R-:W-:Y:S01]  /*1508b0*/  LOP3.LUT R22, R22, 0xffff, RZ, 0xc0, !PT ;  /* 0x0000ffff16167812 */ /* 0x000fe200078ec0ff */
[----:B------:R0:W-:Y:S03]  /*1508c0*/  STL [R1+0x278], R26 ;  /* 0x0002781a01007387 */ /* 0x0001e60000100800 */
[----:B------:R-:W-:Y:S02]  /*1508d0*/  PRMT R22, R21, 0x3340, R22 ;  /* 0x0000334015167816 */ /* 0x000fe40000000016 */
[----:B---3--:R-:W-:-:S02]  /*1508e0*/  LOP3.LUT R3, R3, 0xffff, RZ, 0xc0, !PT ;  /* 0x0000ffff03037812 */ /* 0x008fc400078ec0ff */
[----:B------:R-:W-:Y:S01]  /*1508f0*/  LOP3.LUT R21, R18, 0xffff, RZ, 0xc0, !PT ;  /* 0x0000ffff12157812 */ /* 0x000fe200078ec0ff */
[----:B------:R1:W-:Y:S01]  /*150900*/  STL [R1+0x45c], R22 ;  /* 0x00045c1601007387 */ /* 0x0003e20000100800 */
[----:B0-----:R-:W-:Y:S02]  /*150910*/  LOP3.LUT R26, R19, 0xffff, RZ, 0xc0, !PT ;  /* 0x0000ffff131a7812 */ /* 0x001fe400078ec0ff */
[----:B------:R-:W-:Y:S02]  /*150920*/  PRMT R19, R21, 0x3340, R0 ;  /* 0x0000334015137816 */ /* 0x000fe40000000000 */
[----:B------:R-:W-:-:S04]  /*150930*/  PRMT R18, R3, 0x3340, R26 ;  /* 0x0000334003127816 */ /* 0x000fc8000000001a */
[----:B-1----:R-:W-:Y:S02]  /*150940*/  PRMT R22, R18, 0x5410, R19 ;  /* 0x0000541012167816 */ /* 0x002fe40000000013 */
[----:B------:R-:W-:-:S03]  /*150950*/  IADD3 R18, P1, PT, R27, R10, RZ ;  /* 0x0000000a1b127210 */ /* 0x000fc60007f3e0ff */
[----:B------:R0:W-:Y:S02]  /*150960*/  STL [R1+0x1a90], R22 ;  /* 0x001a901601007387 */ /* 0x0001e40000100800 */
[----:B------:R-:W-:Y:S01]  /*150970*/  IMAD.X R19, R25, 0x1, R11, P1 ;  /* 0x0000000119137824 */ /* 0x000fe200008e060b */
[----:B------:R-:W-:Y:S02]  /*150980*/  SHF.R.U32.HI R26, RZ, 0x8, R26 ;  /* 0x00000008ff1a7819 */ /* 0x000fe4000001161a */
[----:B------:R-:W-:Y:S02]  /*150990*/  SHF.R.U32.HI R21, RZ, 0x8, R21 ;  /* 0x00000008ff157819 */ /* 0x000fe40000011615 */
[----:B0-----:R-:W-:Y:S02]  /*1509a0*/  SHF.R.U32.HI R22, RZ, 0x8, R3 ;  /* 0x00000008ff167819 */ /* 0x001fe40000011603 */
[----:B------:R-:W3:Y:S04]  /*1509b0*/  LDL.LU R3, [R1+0x7c0] ;  /* 0x0007c00001037983 */ /* 0x000ee80000300800 */
[----:B------:R0:W-:Y:S01]  /*1509c0*/  STL.64 [R1+0xbb0], R18 ;  /* 0x000bb01201007387 */ /* 0x0001e20000100a00 */
[----:B------:R-:W-:-:S02]  /*1509d0*/  LOP3.LUT R22, R22, 0xffff, RZ, 0xc0, !PT ;  /* 0x0000ffff16167812 */ /* 0x000fc400078ec0ff */
[----:B------:R-:W-:Y:S02]  /*1509e0*/  LOP3.LUT R26, R26, 0xffff, RZ, 0xc0, !PT ;  /* 0x0000ffff1a1a7812 */ /* 0x000fe400078ec0ff */
[----:B------:R-:W-:Y:S01]  /*1509f0*/  LOP3.LUT R21, R21, 0xffff, RZ, 0xc0, !PT ;  /* 0x0000ffff15157812 */ /* 0x000fe200078ec0ff */
[----:B0-----:R-:W3:Y:S04]  /*150a00*/  LDL.LU R18, [R1+0x250] ;  /* 0x0002500001127983 */ /* 0x001ee80000300800 */
[----:B------:R-:W3:Y:S01]  /*150a10*/  LDL.LU R19, [R1+0x518] ;  /* 0x0005180001137983 */ /* 0x000ee20000300800 */
[----:B------:R-:W-:Y:S02]  /*150a20*/  SHF.R.U32.HI R20, RZ, 0x8, R20 ;  /* 0x00000008ff147819 */ /* 0x000fe40000011614 */
[----:B------:R-:W-:-:S02]  /*150a30*/  PRMT R22, R22, 0x3340, R26 ;  /* 0x0000334016167816 */ /* 0x000fc4000000001a */
[--C-:B------:R-:W-:Y:S02]  /*150a40*/  PRMT R21, R21, 0x3340, R0.reuse ;  /* 0x0000334015157816 */ /* 0x100fe40000000000 */
[----:B------:R-:W-:Y:S02]  /*150a50*/  IADD3 R28, P1, PT, R27, R14, RZ ;  /* 0x0000000e1b1c7210 */ /* 0x000fe40007f3e0ff */
[----:B------:R-:W-:Y:S01]  /*150a60*/  LOP3.LUT R20, R20, 0xffff, RZ, 0xc0, !PT ;  /* 0x0000ffff14147812 */ /* 0x000fe200078ec0ff */
[----:B------:R-:W-:Y:S02]  /*150a70*/  STL [R1+0x448], R22 ;  /* 0x0004481601007387 */ /* 0x000fe40000100800 */
[----:B------:R-:W-:Y:S02]  /*150a80*/  IMAD.X R29, R25, 0x1, R15, P1 ;  /* 0x00000001191d7824 */ /* 0x000fe400008e060f */
[----:B------:R0:W-:Y:S04]  /*150a90*/  STL [R1+0x274], R21 ;  /* 0x0002741501007387 */ /* 0x0001e80000100800 */
[----:B------:R-:W-:Y:S01]  /*150aa0*/  STL.64 [R1+0xba8], R28 ;  /* 0x000ba81c01007387 */ /* 0x000fe20000100a00 */
[----:B0-----:R-:W-:-:S05]  /*150ab0*/  PRMT R21, R20, 0x3340, R0 ;  /* 0x0000334014157816 */ /* 0x001fca0000000000 */
[----:B------:R0:W-:Y:S01]  /*150ac0*/  STL [R1+0x270], R21 ;  /* 0x0002701501007387 */ /* 0x0001e20000100800 */
[----:B--2---:R-:W-:-:S03]  /*150ad0*/  LOP3.LUT R20, R23, 0xffff, RZ, 0xc0, !PT ;  /* 0x0000ffff17147812 */ /* 0x004fc600078ec0ff */
[----:B------:R-:W2:Y:S01]  /*150ae0*/  LDL.LU R23, [R1+0x24c] ;  /* 0x00024c0001177983 */ /* 0x000ea20000300800 */
[----:B----4-:R-:W-:-:S03]  /*150af0*/  LOP3.LUT R22, R17, 0xffff, RZ, 0xc0, !PT ;  /* 0x0000ffff11167812 */ /* 0x010fc600078ec0ff */
[----:B------:R-:W4:Y:S01]  /*150b00*/  LDL.LU R17, [R1+0x7c4] ;  /* 0x0007c40001117983 */ /* 0x000f220000300800 */
[----:B0-----:R-:W-:-:S03]  /*150b10*/  LOP3.LUT R21, R4, 0xffff, RZ, 0xc0, !PT ;  /* 0x0000ffff04157812 */ /* 0x001fc600078ec0ff */
[----:B------:R-:W4:Y:S01]  /*150b20*/  LDL.LU R4, [R1+0x524] ;  /* 0x0005240001047983 */ /* 0x000f220000300800 */
[----:B------:R-:W-:Y:S02]  /*150b30*/  PRMT R28, R22, 0x3340, R0 ;  /* 0x00003340161c7816 */ /* 0x000fe40000000000 */
        /* <DEDUP_REMOVED lines=10> */
[----:B------:R-:W-:Y:S04]  /*150be0*/  STL.64 [R1+0xba0], R28 ;  /* 0x000ba01c01007387 */ /* 0x000fe80000100a00 */
[----:B------:R0:W-:Y:S01]  /*150bf0*/  STL [R1+0x444], R21 ;  /* 0x0004441501007387 */ /* 0x0001e20000100800 */
[----:B---3--:R-:W-:-:S04]  /*150c00*/  LOP3.LUT R3, R3, 0xffff, RZ, 0xc0, !PT ;  /* 0x0000ffff03037812 */ /* 0x008fc800078ec0ff */
[----:B0-----:R-:W-:Y:S02]  /*150c10*/  SHF.R.U32.HI R21, RZ, 0x8, R3 ;  /* 0x00000008ff157819 */ /* 0x001fe40000011603 */
[----:B------:R-:W-:Y:S02]  /*150c20*/  LOP3.LUT R20, R18, 0xffff, RZ, 0xc0, !PT ;  /* 0x0000ffff12147812 */ /* 0x000fe400078ec0ff */
[----:B------:R-:W-:Y:S02]  /*150c30*/  LOP3.LUT R25, R19, 0xffff, RZ, 0xc0, !PT ;  /* 0x0000ffff13197812 */ /* 0x000fe400078ec0ff */
[----:B------:R-:W-:Y:S02]  /*150c40*/  PRMT R19, R20, 0x3340, R0 ;  /* 0x0000334014137816 */ /* 0x000fe40000000000 */
[--C-:B------:R-:W-:Y:S02]  /*150c50*/  PRMT R18, R3, 0x3340, R25.reuse ;  /* 0x0000334003127816 */ /* 0x100fe40000000019 */
[----:B------:R-:W-:-:S02]  /*150c60*/  SHF.R.U32.HI R25, RZ, 0x8, R25 ;  /* 0x00000008ff197819 */ /* 0x000fc40000011619 */
[----:B------:R-:W-:Y:S02]  /*150c70*/  SHF.R.U32.HI R20, RZ, 0x8, R20 ;  /* 0x00000008ff147819 */ /* 0x000fe40000011614 */
[----:B------:R-:W-:Y:S02]  /*150c80*/  PRMT R18, R18, 0x5410, R19 ;  /* 0x0000541012127816 */ /* 0x000fe40000000013 */
[----:B------:R-:W-:Y:S02]  /*150c90*/  LOP3.LUT R21, R21, 0xffff, RZ, 0xc0, !PT ;  /* 0x0000ffff15157812 */ /* 0x000fe400078ec0ff */
[----:B------:R-:W-:Y:S02]  /*150ca0*/  LOP3.LUT R25, R25, 0xffff, RZ, 0xc0, !PT ;  /* 0x0000ffff19197812 */ /* 0x000fe400078ec0ff */
[----:B------:R-:W-:Y:S01]  /*150cb0*/  LOP3.LUT R20, R20, 0xffff, RZ, 0xc0, !PT ;  /* 0x0000ffff14147812 */ /* 0x000fe200078ec0ff */
[----:B------:R0:W-:Y:S01]  /*150cc0*/  STL [R1+0x1a58], R18 ;  /* 0x001a581201007387 */ /* 0x0001e20000100800 */
[----:B------:R-:W-:-:S02]  /*150cd0*/  PRMT R26, R21, 0x3340, R25 ;  /* 0x00003340151a7816 */ /* 0x000fc40000000019 */
[----:B------:R-:W-:Y:S01]  /*150ce0*/  PRMT R21, R20, 0x3340, R0 ;  /* 0x0000334014157816 */ /* 0x000fe20000000000 */
[----:B0-----:R-:W3:Y:S04]  /*150cf0*/  LDL.LU R18, [R1+0x6d8] ;  /* 0x0006d80001127983 */ /* 0x001ee80000300800 */
[----:B------:R-:W3:Y:S04]  /*150d00*/  LDL.LU R3, [R1+0x1b8] ;  /* 0x0001b80001037983 */ /* 0x000ee80000300800 */
[----:B------:R-:W3:Y:S04]  /*150d10*/  LDL.LU R19, [R1+0x4c4] ;  /* 0x0004c40001137983 */ /* 0x000ee80000300800 */
[----:B------:R-:W-:Y:S04]  /*150d20*/  STL [R1+0x41c], R26 ;  /* 0x00041c1a01007387 */ /* 0x000fe80000100800 */
[----:B------:R0:W-:Y:S01]  /*150d30*/  STL [R1+0x26c], R21 ;  /* 0x00026c1501007387 */ /* 0x0001e20000100800 */
[----:B--2---:R-:W-:-:S02]  /*150d40*/  LOP3.LUT R25, R23, 0xffff, RZ, 0xc0, !PT ;  /* 0x0000ffff17197812 */ /* 0x004fc400078ec0ff */
[----:B----4-:R-:W-:Y:S02]  /*150d50*/  LOP3.LUT R20, R17, 0xffff, RZ, 0xc0, !PT ;  /* 0x0000ffff11147812 */ /* 0x010fe400078ec0ff */
[----:B0-----:R-:W-:Y:S02]  /*150d60*/  LOP3.LUT R21, R4, 0xffff, RZ, 0xc0, !PT ;  /* 0x0000ffff04157812 */ /* 0x001fe400078ec0ff */
[----:B------:R-:W-:Y:S02]  /*150d70*/  PRMT R17, R25, 0x3340, R0 ;  /* 0x0000334019117816 */ /* 0x000fe40000000000 */
[----:B------:R-:W-:Y:S01]  /*150d80*/  PRMT R4, R20, 0x3340, R21 ;  /* 0x0000334014047816 */ /* 0x000fe20000000015 */
[----:B------:R0:W-:Y:S03]  /*150d90*/  STL.64 [R1+0x59b0], R24 ;  /* 0x0059b01801007387 */ /* 0x0001e60000100a00 */
[----:B------:R-:W-:-:S02]  /*150da0*/  PRMT R23, R4, 0x5410, R17 ;  /* 0x0000541004177816 */ /* 0x000fc40000000011 */
[----:B------:R-:W2:Y:S04]  /*150db0*/  LDL.LU R4, [R1+0x640] ;  /* 0x0006400001047983 */ /* 0x000ea80000300800 */
[----:B------:R-:W4:Y:S01]  /*150dc0*/  LDL.LU R17, [R1+0x3e4] ;  /* 0x0003e40001117983 */ /* 0x000f220000300800 */
[----:B------:R-:W-:Y:S01]  /*150dd0*/  VIADD R27, R27, UR6 ;  /* 0x000000061b1b7c36 */ /* 0x000fe20008000000 */
[----:B------:R-:W-:Y:S01]  /*150de0*/  SHF.R.U32.HI R22, RZ, 0x8, R22 ;  /* 0x00000008ff167819 */ /* 0x000fe20000011616 */
[----:B------:R-:W1:Y:S01]  /*150df0*/  LDCU UR6, c[0x0][0x3b8] ;  /* 0x00007700ff0677ac */ /* 0x000e620008000800 */
[----:B------:R-:W-:Y:S02]  /*150e00*/  SHF.R.U32.HI R20, RZ, 0x8, R20 ;  /* 0x00000008ff147819 */ /* 0x000fe40000011614 */
[----:B------:R-:W-:-:S02]  /*150e10*/  SHF.R.U32.HI R21, RZ, 0x8, R21 ;  /* 0x00000008ff157819 */ /* 0x000fc40000011615 */
[----:B------:R-:W-:Y:S02]  /*150e20*/  SHF.R.S32.HI R26, RZ, 0x1f, R27 ;  /* 0x0000001fff1a7819 */ /* 0x000fe4000001141b */
[----:B0-----:R-:W-:Y:S02]  /*150e30*/  IADD3 R24, P1, PT, R27, R6, RZ ;  /* 0x000000061b187210 */ /* 0x001fe40007f3e0ff */
[----:B------:R-:W-:Y:S02]  /*150e40*/  LOP3.LUT R22, R22, 0xffff, RZ, 0xc0, !PT ;  /* 0x0000ffff16167812 */ /* 0x000fe400078ec0ff */
[----:B------:R-:W-:Y:S02]  /*150e50*/  LOP3.LUT R20, R20, 0xffff, RZ, 0xc0, !PT ;  /* 0x0000ffff14147812 */ /* 0x000fe400078ec0ff */
[----:B------:R-:W-:Y:S01]  /*150e60*/  LOP3.LUT R21, R21, 0xffff, RZ, 0xc0, !PT ;  /* 0x0000ffff15157812 */ /* 0x000fe200078ec0ff */
[----:B------:R-:W-:Y:S01]  /*150e70*/  IMAD.X R25, R26, 0x1, R9, P1 ;  /* 0x000000011a197824 */ /* 0x000fe200008e0609 */
[----:B------:R-:W-:-:S02]  /*150e80*/  PRMT R22, R22, 0x3340, R0 ;  /* 0x0000334016167816 */ /* 0x000fc40000000000 */
[----:B------:R-:W-:Y:S01]  /*150e90*/  PRMT R20, R20, 0x3340, R21 ;  /* 0x0000334014147816 */ /* 0x000fe20000000015 */
[----:B------:R-:W-:Y:S04]  /*150ea0*/  STL [R1+0x1a24], R23 ;  /* 0x001a241701007387 */ /* 0x000fe80000100800 */
[----:B------:R0:W-:Y:S04]  /*150eb0*/  STL.64 [R1+0xb98], R24 ;  /* 0x000b981801007387 */ /* 0x0001e80000100a00 */
[----:B------:R-:W-:Y:S04]  /*150ec0*/  STL [R1+0x268], R22 ;  /* 0x0002681601007387 */ /* 0x000fe80000100800 */
[----:B------:R1:W-:Y:S01]  /*150ed0*/  STL [R1+0x122c], R20 ;  /* 0x00122c1401007387 */ /* 0x0003e20000100800 */
[----:B0-----:R-:W-:-:S05]  /*150ee0*/  IADD3 R24, P1, PT, R27, R10, RZ ;  /* 0x0000000a1b187210 */ /* 0x001fca0007f3e0ff */
[----:B------:R-:W-:Y:S01]  /*150ef0*/  IMAD.X R25, R26, 0x1, R11, P1 ;  /* 0x000000011a197824 */ /* 0x000fe200008e060b */
[----:B---3--:R-:W-:Y:S02]  /*150f00*/  LOP3.LUT R18, R18, 0xffff, RZ, 0xc0, !PT ;  /* 0x0000ffff12127812 */ /* 0x008fe400078ec0ff */
[----:B------:R-:W-:Y:S02]  /*150f10*/  LOP3.LUT R3, R3, 0xffff, RZ, 0xc0, !PT ;  /* 0x0000ffff03037812 */ /* 0x000fe400078ec0ff */
[----:B------:R-:W-:Y:S02]  /*150f20*/  LOP3.LUT R19, R19, 0xffff, RZ, 0xc0, !PT ;  /* 0x0000ffff13137812 */ /* 0x000fe400078ec0ff */
[----:B------:R-:W-:Y:S02]  /*150f30*/  PRMT R21, R3, 0x3340, R0 ;  /* 0x0000334003157816 */ /* 0x000fe40000000000 */
[----:B-1----:R-:W-:Y:S02]  /*150f40*/  PRMT R20, R18, 0x3340, R19 ;  /* 0x0000334012147816 */ /* 0x002fe40000000013 */
[----:B------:R-:W-:-:S02]  /*150f50*/  SHF.R.U32.HI R18, RZ, 0x8, R18 ;  /* 0x00000008ff127819 */ /* 0x000fc40000011612 */
[----:B------:R-:W-:Y:S02]  /*150f60*/  SHF.R.U32.HI R19, RZ, 0x8, R19 ;  /* 0x00000008ff137819 */ /* 0x000fe40000011613 */
[----:B------:R-:W-:Y:S02]  /*150f70*/  SHF.R.U32.HI R3, RZ, 0x8, R3 ;  /* 0x00000008ff037819 */ /* 0x000fe40000011603 */
[----:B------:R-:W-:Y:S02]  /*150f80*/  LOP3.LUT R18, R18, 0xffff, RZ, 0xc0, !PT ;  /* 0x0000ffff12127812 */ /* 0x000fe400078ec0ff */
[----:B------:R-:W-:Y:S02]  /*150f90*/  LOP3.LUT R19, R19, 0xffff, RZ, 0xc0, !PT ;  /* 0x0000ffff13137812 */ /* 0x000fe400078ec0ff */
[----:B------:R-:W-:Y:S02]  /*150fa0*/  PRMT R20, R20, 0x5410, R21 ;  /* 0x0000541014147816 */ /* 0x000fe40000000015 */
[----:B------:R-:W-:Y:S01]  /*150fb0*/  LOP3.LUT R3, R3, 0xffff, RZ, 0xc0, !PT ;  /* 0x0000ffff03037812 */ /* 0x000fe200078ec0ff */
[----:B------:R-:W3:Y:S01]  /*150fc0*/  LDL.LU R21, [R1+0x6fc] ;  /* 0x0006fc0001157983 */ /* 0x000ee20000300800 */
[----:B------:R-:W-:-:S02]  /*150fd0*/  PRMT R18, R18, 0x3340, R19 ;  /* 0x0000334012127816 */ /* 0x000fc40000000013 */
[----:B------:R-:W-:Y:S01]  /*150fe0*/  PRMT R3, R3, 0x3340, R0 ;  /* 0x0000334003037816 */ /* 0x000fe20000000000 */
[----:B------:R-:W3:Y:S04]  /*150ff0*/  LDL.LU R23, [R1+0x4dc] ;  /* 0x0004dc0001177983 */ /* 0x000ee80000300800 */
[----:B------:R0:W-:Y:S04]  /*151000*/  STL [R1+0x19ac], R20 ;  /* 0x0019ac1401007387 */ /* 0x0001e80000100800 */
[----:B------:R-:W-:Y:S04]  /*151010*/  STL.64 [R1+0xb90], R24 ;  /* 0x000b901801007387 */ /* 0x000fe80000100a00 */
[----:B------:R-:W-:Y:S01]  /*151020*/  STL [R1+0x418], R18 ;  /* 0x0004181201007387 */ /* 0x000fe20000100800 */
[----:B0-----:R-:W-:-:S03]  /*151030*/  LOP3.LUT R20, R2, 0xffff, RZ, 0xc0, !PT ;  /* 0x0000ffff02147812 */ /* 0x001fc600078ec0ff */
[----:B------:R0:W-:Y:S02]  /*151040*/  STL [R1+0x264], R3 ;  /* 0x0002640301007387 */ /* 0x0001e40000100800 */
[----:B0-----:R-:W-:Y:S02]  /*151050*/  PRMT R3, R20, 0x3340, R0 ;  /* 0x0000334014037816 */ /* 0x001fe40000000000 */
[----:B--2---:R-:W-:Y:S02]  /*151060*/  LOP3.LUT R4, R4, 0xffff, RZ, 0xc0, !PT ;  /* 0x0000ffff04047812 */ /* 0x004fe400078ec0ff */
[----:B----4-:R-:W-:-:S04]  /*151070*/  LOP3.LUT R17, R17, 0xffff, RZ, 0xc0, !PT ;  /* 0x0000ffff11117812 */ /* 0x010fc800078ec0ff */
[----:B------:R-:W-:-:S04]  /*151080*/  PRMT R2, R4, 0x3340, R17 ;  /* 0x0000334004027816 */ /* 0x000fc80000000011 */
[----:B------:R-:W-:Y:S02]  /*151090*/  PRMT R18, R2, 0x5410, R3 ;  /* 0x0000541002127816 */ /* 0x000fe40000000003 */
[----:B------:R-:W-:-:S05]  /*1510a0*/  IADD3 R2, P1, PT, R27, R14, RZ ;  /* 0x0000000e1b027210 */ /* 0x000fca0007f3e0ff */
[----:B------:R-:W-:Y:S01]  /*1510b0*/  IMAD.X R3, R26, 0x1, R15, P1 ;  /* 0x000000011a037824 */ /* 0x000fe200008e060f */
[----:B------:R-:W-:Y:S04]  /*1510c0*/  STL [R1+0x16e8], R18 ;  /* 0x0016e81201007387 */ /* 0x000fe80000100800 */
[----:B------:R0:W-:Y:S04]  /*1510d0*/  STL.64 [R1+0xb88], R2 ;  /* 0x000b880201007387 */ /* 0x0001e80000100a00 */
[----:B0-----:R-:W2:Y:S04]  /*1510e0*/  LDL.LU R2, [R1+0x54a8] ;  /* 0x0054a80001027983 */ /* 0x001ea80000300800 */
[----:B------:R-:W4:Y:S04]  /*1510f0*/  LDL.LU R3, [R1+0x3b4] ;  /* 0x0003b40001037983 */ /* 0x000f280000300800 */
[----:B------:R-:W4:Y:S04]  /*151100*/  LDL.LU R18, [R1+0x5e8] ;  /* 0x0005e80001127983 */ /* 0x000f280000300800 */
[----:B------:R-:W4:Y:S01]  /*151110*/  LDL.LU R19, [R1+0x3b0] ;  /* 0x0003b00001137983 */ /* 0x000f220000300800 */
[----:B------:R-:W-:-:S02]  /*151120*/  SHF.R.U32.HI R4, RZ, 0x8, R4 ;  /* 0x00000008ff047819 */ /* 0x000fc40000011604 */
[----:B------:R-:W-:Y:S02]  /*151130*/  SHF.R.U32.HI R24, RZ, 0x8, R17 ;  /* 0x00000008ff187819 */ /* 0x000fe40000011611 */
[----:B------:R-:W-:Y:S01]  /*151140*/  LOP3.LUT R22, R4, 0xffff, RZ, 0xc0, !PT ;  /* 0x0000ffff04167812 */ /* 0x000fe200078ec0ff */
[----:B------:R-:W4:Y:S04]  /*151150*/  LDL.LU R17, [R1+0x54ac] ;  /* 0x0054ac0001117983 */ /* 0x000f280000300800 */
[----:B------:R-:W4:Y:S01]  /*151160*/  LDL.LU R4, [R1+0x5ec] ;  /* 0x0005ec0001047983 */ /* 0x000f220000300800 */
[----:B------:R-:W-:-:S04]  /*151170*/  LOP3.LUT R24, R24, 0xffff, RZ, 0xc0, !PT ;  /* 0x0000ffff18187812 */ /* 0x000fc800078ec0ff */
[----:B------:R-:W-:-:S05]  /*151180*/  PRMT R24, R22, 0x3340, R24 ;  /* 0x0000334016187816 */ /* 0x000fca0000000018 */
[----:B------:R0:W-:Y:S01]  /*151190*/  STL [R1+0x414], R24 ;  /* 0x0004141801007387 */ /* 0x0001e20000100800 */
[----:B------:R-:W-:-:S04]  /*1511a0*/  SHF.R.U32.HI R20, RZ, 0x8, R20 ;  /* 0x00000008ff147819 */ /* 0x000fc80000011614 */
[----:B------:R-:W-:-:S04]  /*1511b0*/  LOP3.LUT R20, R20, 0xffff, RZ, 0xc0, !PT ;  /* 0x0000ffff14147812 */ /* 0x000fc800078ec0ff */
[--C-:B------:R-:W-:Y:S02]  /*1511c0*/  PRMT R20, R20, 0x3340, R0.reuse ;  /* 0x0000334014147816 */ /* 0x100fe40000000000 */
[----:B---3--:R-:W-:Y:S02]  /*1511d0*/  LOP3.LUT R22, R21, 0xffff, RZ, 0xc0, !PT ;  /* 0x0000ffff15167812 */ /* 0x008fe400078ec0ff */
[----:B------:R-:W-:Y:S02]  /*1511e0*/  LOP3.LUT R21, R5, 0xffff, RZ, 0xc0, !PT ;  /* 0x0000ffff05157812 */ /* 0x000fe400078ec0ff */
[----:B------:R-:W-:Y:S01]  /*1511f0*/  LOP3.LUT R23, R23, 0xffff, RZ, 0xc0, !PT ;  /* 0x0000ffff17177812 */ /* 0x000fe200078ec0ff */
[----:B------:R-:W3:Y:S01]  /*151200*/  LDL.LU R5, [R1+0x5a40] ;  /* 0x005a400001057983 */ /* 0x000ee20000300800 */
[----:B------:R-:W-:Y:S02]  /*151210*/  PRMT R25, R21, 0x3340, R0 ;  /* 0x0000334015197816 */ /* 0x000fe40000000000 */
[----:B0-----:R-:W-:-:S02]  /*151220*/  PRMT R24, R22, 0x3340, R23 ;  /* 0x0000334016187816 */ /* 0x001fc40000000017 */
[----:B------:R-:W-:Y:S02]  /*151230*/  SHF.R.U32.HI R22, RZ, 0x8, R22 ;  /* 0x00000008ff167819 */ /* 0x000fe40000011616 */
[----:B------:R-:W-:Y:S02]  /*151240*/  SHF.R.U32.HI R23, RZ, 0x8, R23 ;  /* 0x00000008ff177819 */ /* 0x000fe40000011617 */
[----:B------:R-:W-:Y:S02]  /*151250*/  PRMT R28, R24, 0x5410, R25 ;  /* 0x00005410181c7816 */ /* 0x000fe40000000019 */
[----:B------:R-:W-:Y:S02]  /*151260*/  SHF.R.U32.HI R21, RZ, 0x8, R21 ;  /* 0x00000008ff157819 */ /* 0x000fe40000011615 */
[----:B------:R-:W-:Y:S02]  /*151270*/  IADD3 R24, P1, PT, R27, R12, RZ ;  /* 0x0000000c1b187210 */ /* 0x000fe40007f3e0ff */
[----:B------:R-:W-:-:S02]  /*151280*/  LOP3.LUT R22, R22, 0xffff, RZ, 0xc0, !PT ;  /* 0x0000ffff16167812 */ /* 0x000fc400078ec0ff */
[----:B------:R-:W-:Y:S02]  /*151290*/  LOP3.LUT R23, R23, 0xffff, RZ, 0xc0, !PT ;  /* 0x0000ffff17177812 */ /* 0x000fe400078ec0ff */
[----:B------:R-:W-:Y:S01]  /*1512a0*/  LOP3.LUT R21, R21, 0xffff, RZ, 0xc0, !PT ;  /* 0x0000ffff15157812 */ /* 0x000fe200078ec0ff */
[----:B------:R-:W-:Y:S01]  /*1512b0*/  IMAD.X R25, R26, 0x1, R13, P1 ;  /* 0x000000011a197824 */ /* 0x000fe200008e060d */
[----:B------:R-:W-:Y:S02]  /*1512c0*/  PRMT R22, R22, 0x3340, R23 ;  /* 0x0000334016167816 */ /* 0x000fe40000000017 */
[----:B------:R-:W-:Y:S01]  /*1512d0*/  PRMT R21, R21, 0x3340, R0 ;  /* 0x0000334015157816 */ /* 0x000fe20000000000 */
[----:B------:R0:W-:Y:S04]  /*1512e0*/  STL [R1+0x16cc], R28 ;  /* 0x0016cc1c01007387 */ /* 0x0001e80000100800 */
[----:B------:R-:W-:Y:S04]  /*1512f0*/  STL.64 [R1+0xb80], R24 ;  /* 0x000b801801007387 */ /* 0x000fe80000100a00 */
[----:B------:R2:W-:Y:S04]  /*151300*/  STL [R1+0x410], R22 ;  /* 0x0004101601007387 */ /* 0x0005e80000100800 */
[----:B------:R4:W-:Y:S04]  /*151310*/  STL [R1+0x260], R21 ;  /* 0x0002601501007387 */ /* 0x0009e80000100800 */
[----:B------:R1:W-:Y:S01]  /*151320*/  STL [R1+0x25c], R20 ;  /* 0x00025c1401007387 */ /* 0x0003e20000100800 */
[----:B------:R-:W-:Y:S01]  /*151330*/  VIADD R27, R27, UR6 ;  /* 0x000000061b1b7c36 */ /* 0x000fe20008000000 */
[----:B------:R-:W1:Y:S04]  /*151340*/  LDCU UR6, c[0x0][0x3b8] ;  /* 0x00007700ff0677ac */ /* 0x000e680008000800 */
[----:B0-----:R-:W-:-:S02]  /*151350*/  SHF.R.S32.HI R28, RZ, 0x1f, R27 ;  /* 0x0000001fff1c7819 */ /* 0x001fc4000001141b */
[----:B--2---:R-:W-:Y:S02]  /*151360*/  LOP3.LUT R22, R2, 0xffff, RZ, 0xc0, !PT ;  /* 0x0000ffff02167812 */ /* 0x004fe400078ec0ff */
[----:B----4-:R-:W-:Y:S02]  /*151370*/  LOP3.LUT R21, R3, 0xffff, RZ, 0xc0, !PT ;  /* 0x0000ffff03157812 */ /* 0x010fe400078ec0ff */
[----:B------:R-:W-:Y:S02]  /*151380*/  LOP3.LUT R24, R18, 0xffff, RZ, 0xc0, !PT ;  /* 0x0000ffff12187812 */ /* 0x000fe400078ec0ff */
[----:B------:R-:W-:Y:S02]  /*151390*/  PRMT R3, R21, 0x3340, R0 ;  /* 0x0000334015037816 */ /* 0x000fe40000000000 */
[----:B------:R-:W-:-:S04]  /*1513a0*/  PRMT R2, R22, 0x3340, R24 ;  /* 0x0000334016027816 */ /* 0x000fc80000000018 */
[----:B------:R-:W-:Y:S02]  /*1513b0*/  PRMT R2, R2, 0x5410, R3 ;  /* 0x0000541002027816 */ /* 0x000fe40000000003 */
[----:B-1----:R-:W-:-:S03]  /*1513c0*/  LOP3.LUT R20, R19, 0xffff, RZ, 0xc0, !PT ;  /* 0x0000ffff13147812 */ /* 0x002fc600078ec0ff */
[----:B------:R0:W-:Y:S04]  /*1513d0*/  STL [R1+0x1688], R2 ;  /* 0x0016880201007387 */ /* 0x0001e80000100800 */
[----:B------:R-:W2:Y:S04]  /*1513e0*/  LDL.LU R23, [R1+0x7d0] ;  /* 0x0007d00001177983 */ /* 0x000ea80000300800 */
[----:B------:R-:W4:Y:S04]  /*1513f0*/  LDL.LU R18, [R1+0x38c] ;  /* 0x00038c0001127983 */ /* 0x000f280000300800 */
[----:B------:R-:W3:Y:S01]  /*151400*/  LDL.LU R19, [R1+0x558] ;  /* 0x0005580001137983 */ /* 0x000ee20000300800 */
[----:B------:R-:W-:-:S02]  /*151410*/  LOP3.LUT R17, R17, 0xffff, RZ, 0xc0, !PT ;  /* 0x0000ffff11117812 */ /* 0x000fc400078ec0ff */
[----:B------:R-:W-:Y:S02]  /*151420*/  LOP3.LUT R4, R4, 0xffff, RZ, 0xc0, !PT ;  /* 0x0000ffff04047812 */ /* 0x000fe400078ec0ff */
[----:B------:R-:W-:Y:S02]  /*151430*/  PRMT R3, R20, 0x3340, R0 ;  /* 0x0000334014037816 */ /* 0x000fe40000000000 */
[----:B0-----:R-:W-:-:S04]  /*151440*/  PRMT R2, R17, 0x3340, R4 ;  /* 0x0000334011027816 */ /* 0x001fc80000000004 */
[----:B------:R-:W-:Y:S02]  /*151450*/  PRMT R25, R2, 0x5410, R3 ;  /* 0x0000541002197816 */ /* 0x000fe40000000003 */
[----:B------:R-:W-:Y:S02]  /*151460*/  IADD3 R2, P1, PT, R27, R6, RZ ;  /* 0x000000061b027210 */ /* 0x000fe40007f3e0ff */
[----:B------:R-:W-:-:S03]  /*151470*/  SHF.R.U32.HI R17, RZ, 0x8, R17 ;  /* 0x00000008ff117819 */ /* 0x000fc60000011611 */
[----:B------:R-:W-:Y:S01]  /*151480*/  IMAD.X R3, R28, 0x1, R9, P1 ;  /* 0x000000011c037824 */ /* 0x000fe200008e0609 */
[----:B------:R-:W-:Y:S01]  /*151490*/  SHF.R.U32.HI R4, RZ, 0x8, R4 ;  /* 0x00000008ff047819 */ /* 0x000fe20000011604 */
[----:B------:R0:W-:Y:S04]  /*1514a0*/  STL [R1+0x1680], R25 ;  /* 0x0016801901007387 */ /* 0x0001e80000100800 */
[----:B------:R1:W-:Y:S01]  /*1514b0*/  STL.64 [R1+0xb68], R2 ;  /* 0x000b680201007387 */ /* 0x0003e20000100a00 */
[----:B------:R-:W-:Y:S02]  /*1514c0*/  LOP3.LUT R26, R4, 0xffff, RZ, 0xc0, !PT ;  /* 0x0000ffff041a7812 */ /* 0x000fe400078ec0ff */
[----:B0-----:R-:W-:Y:S01]  /*1514d0*/  LOP3.LUT R25, R17, 0xffff, RZ, 0xc0, !PT ;  /* 0x0000ffff11197812 */ /* 0x001fe200078ec0ff */
[----:B-1----:R-:W3:Y:S04]  /*1514e0*/  LDL.LU.64 R2, [R1+0x5a38] ;  /* 0x005a380001027983 */ /* 0x002ee80000300a00 */
[----:B------:R-:W3:Y:S04]  /*1514f0*/  LDL.LU R17, [R1+0x7d4] ;  /* 0x0007d40001117983 */ /* 0x000ee80000300800 */
[----:B------:R-:W3:Y:S04]  /*151500*/  LDL.LU R29, [R1+0x390] ;  /* 0x00039000011d7983 */ /* 0x000ee80000300800 */
[----:B------:R-:W3:Y:S01]  /*151510*/  LDL.LU R4, [R1+0x598] ;  /* 0x0005980001047983 */ /* 0x000ee20000300800 */
[----:B------:R-:W-:-:S02]  /*151520*/  SHF.R.U32.HI R22, RZ, 0x8, R22 ;  /* 0x00000008ff167819 */ /* 0x000fc40000011616 */
[----:B------:R-:W-:Y:S02]  /*151530*/  SHF.R.U32.HI R24, RZ, 0x8, R24 ;  /* 0x00000008ff187819 */ /* 0x000fe40000011618 */
[----:B------:R-:W-:Y:S02]  /*151540*/  LOP3.LUT R22, R22, 0xffff, RZ, 0xc0, !PT ;  /* 0x0000ffff16167812 */ /* 0x000fe400078ec0ff */
[----:B------:R-:W-:-:S04]  /*151550*/  LOP3.LUT R24, R24, 0xffff, RZ, 0xc0, !PT ;  /* 0x0000ffff18187812 */ /* 0x000fc800078ec0ff */
[----:B------:R-:W-:Y:S02]  /*151560*/  PRMT R22, R22, 0x3340, R24 ;  /* 0x0000334016167816 */ /* 0x000fe40000000018 */
[----:B------:R-:W-:Y:S02]  /*151570*/  IADD3 R24, P1, PT, R27, R10, RZ ;  /* 0x0000000a1b187210 */ /* 0x000fe40007f3e0ff */
[----:B------:R-:W-:Y:S02]  /*151580*/  PRMT R26, R25, 0x3340, R26 ;  /* 0x00003340191a7816 */ /* 0x000fe4000000001a */
[----:B------:R-:W-:Y:S01]  /*151590*/  SHF.R.U32.HI R21, RZ, 0x8, R21 ;  /* 0x00000008ff157819 */ /* 0x000fe20000011615 */
[----:B------:R-:W-:Y:S01]  /*1515a0*/  IMAD.X R25, R28, 0x1, R11, P1 ;  /* 0x000000011c197824 */ /* 0x000fe200008e060b */
[----:B------:R-:W-:Y:S01]  /*1515b0*/  SHF.R.U32.HI R20, RZ, 0x8, R20 ;  /* 0x00000008ff147819 */ /* 0x000fe20000011614 */
[----:B------:R-:W-:Y:S01]  /*1515c0*/  STL [R1+0x40c], R26 ;  /* 0x00040c1a01007387 */ /* 0x000fe20000100800 */
[----:B------:R-:W-:-:S03]  /*1515d0*/  LOP3.LUT R21, R21, 0xffff, RZ, 0xc0, !PT ;  /* 0x0000ffff15157812 */ /* 0x000fc600078ec0ff */
[----:B------:R-:W-:Y:S01]  /*1515e0*/  STL [R1+0x408], R22 ;  /* 0x0004081601007387 */ /* 0x000fe20000100800 */
[----:B------:R-:W-:-:S03]  /*1515f0*/  LOP3.LUT R20, R20, 0xffff, RZ, 0xc0, !PT ;  /* 0x0000ffff14147812 */ /* 0x000fc600078ec0ff */
[----:B------:R0:W-:Y:S02]  /*151600*/  STL.64 [R1+0xb70], R24 ;  /* 0x000b701801007387 */ /* 0x0001e40000100a00 */
[--C-:B0-----:R-:W-:Y:S02]  /*151610*/  PRMT R24, R21, 0x3340, R0.reuse ;  /* 0x0000334015187816 */ /* 0x101fe40000000000 */
[----:B------:R-:W-:-:S03]  /*151620*/  PRMT R21, R20, 0x3340, R0 ;  /* 0x0000334014157816 */ /* 0x000fc60000000000 */
[----:B------:R-:W-:Y:S04]  /*151630*/  STL [R1+0x258], R24 ;  /* 0x0002581801007387 */ /* 0x000fe80000100800 */
[----:B------:R0:W-:Y:S04]  /*151640*/  STL [R1+0x254], R21 ;  /* 0x0002541501007387 */ /* 0x0001e80000100800 */
[----:B0-----:R-:W3:Y:S04]  /*151650*/  LDL.LU R21, [R1+0x1e4] ;  /* 0x0001e40001157983 */ /* 0x001ee80000300800 */
[----:B------:R-:W3:Y:S01]  /*151660*/  LDL.LU R26, [R1+0x728] ;  /* 0x00072800011a7983 */ /* 0x000ee20000300800 */
[----:B--2---:R-:W-:-:S02]  /*151670*/  LOP3.LUT R22, R23, 0xffff, RZ, 0xc0, !PT ;  /* 0x0000ffff17167812 */ /* 0x004fc400078ec0ff */
[----:B----4-:R-:W-:Y:S02]  /*151680*/  LOP3.LUT R20, R18, 0xffff, RZ, 0xc0, !PT ;  /* 0x0000ffff12147812 */ /* 0x010fe400078ec0ff */
[----:B---3--:R-:W-:Y:S02]  /*151690*/  LOP3.LUT R24, R19, 0xffff, RZ, 0xc0, !PT ;  /* 0x0000ffff13187812 */ /* 0x008fe400078ec0ff */
[----:B------:R-:W-:Y:S02]  /*1516a0*/  PRMT R19, R20, 0x3340, R0 ;  /* 0x0000334014137816 */ /* 0x000fe40000000000 */
[----:B------:R-:W-:-:S04]  /*1516b0*/  PRMT R18, R22, 0x3340, R24 ;  /* 0x0000334016127816 */ /* 0x000fc80000000018 */
[----:B------:R-:W-:-:S05]  /*1516c0*/  PRMT R18, R18, 0x5410, R19 ;  /* 0x0000541012127816 */ /* 0x000fca0000000013 */
[----:B------:R0:W-:Y:S04]  /*1516d0*/  STL [R1+0x162c], R18 ;  /* 0x00162c1201007387 */ /* 0x0001e80000100800 */
[----:B------:R-:W2:Y:S01]  /*1516e0*/  LDL.LU R23, [R1+0x514] ;  /* 0x0005140001177983 */ /* 0x000ea20000300800 */
[----:B------:R-:W-:Y:S02]  /*1516f0*/  SHF.R.U32.HI R22, RZ, 0x8, R22 ;  /* 0x00000008ff167819 */ /* 0x000fe40000011616 */
[----:B------:R-:W-:Y:S02]  /*151700*/  SHF.R.U32.HI R24, RZ, 0x8, R24 ;  /* 0x00000008ff187819 */ /* 0x000fe40000011618 */
[----:B0-----:R-:W-:Y:S02]  /*151710*/  IADD3 R18, P1, PT, R27, R14, RZ ;  /* 0x0000000e1b127210 */ /* 0x001fe40007f3e0ff */
[----:B------:R-:W-:-:S02]  /*151720*/  LOP3.LUT R22, R22, 0xffff, RZ, 0xc0, !PT ;  /* 0x0000ffff16167812 */ /* 0x000fc400078ec0ff */
[----:B------:R-:W-:Y:S01]  /*151730*/  LOP3.LUT R24, R24, 0xffff, RZ, 0xc0, !PT ;  /* 0x0000ffff18187812 */ /* 0x000fe200078ec0ff */
[----:B------:R-:W-:-:S03]  /*151740*/  IMAD.X R19, R28, 0x1, R15, P1 ;  /* 0x000000011c137824 */ /* 0x000fc600008e060f */
[----:B------:R-:W-:Y:S02]  /*151750*/  PRMT R24, R22, 0x3340, R24 ;  /* 0x0000334016187816 */ /* 0x000fe40000000018 */
[----:B------:R0:W-:Y:S01]  /*151760*/  STL.64 [R1+0xb60], R18 ;  /* 0x000b601201007387 */ /* 0x0001e20000100a00 */
[----:B------:R-:W-:Y:S02]  /*151770*/  LOP3.LUT R17, R17, 0xffff, RZ, 0xc0, !PT ;  /* 0x0000ffff11117812 */ /* 0x000fe400078ec0ff */
[----:B------:R-:W-:Y:S01]  /*151780*/  LOP3.LUT R22, R29, 0xffff, RZ, 0xc0, !PT ;  /* 0x0000ffff1d167812 */ /* 0x000fe200078ec0ff */
[----:B0-----:R-:W3:Y:S01]  /*151790*/  LDL.LU.64 R18, [R1+0x5a30] ;  /* 0x005a300001127983 */ /* 0x001ee20000300a00 */
[----:B------:R-:W-:-:S03]  /*1517a0*/  LOP3.LUT R4, R4, 0xffff, RZ, 0xc0, !PT ;  /* 0x0000ffff04047812 */ /* 0x000fc600078ec0ff */
[----:B------:R0:W-:Y:S01]  /*1517b0*/  STL [R1+0x11b0], R24 ;  /* 0x0011b01801007387 */ /* 0x0001e20000100800 */
[----:B------:R-:W-:Y:S02]  /*1517c0*/  PRMT R25, R22, 0x3340, R0 ;  /* 0x0000334016197816 */ /* 0x000fe40000000000 */
        /* <DEDUP_REMOVED lines=11> */
[----:B------:R-:W3:Y:S01]  /*151880*/  LDL.LU R4, [R1+0x520] ;  /* 0x0005200001047983 */ /* 0x000ee20000300800 */
[----:B------:R-:W-:Y:S02]  /*151890*/  SHF.R.U32.HI R22, RZ, 0x8, R22 ;  /* 0x00000008ff167819 */ /* 0x000fe40000011616 */
[----:B------:R-:W-:Y:S02]  /*1518a0*/  SHF.R.U32.HI R20, RZ, 0x8, R20 ;  /* 0x00000008ff147819 */ /* 0x000fe40000011614 */
[----:B------:R-:W-:Y:S02]  /*1518b0*/  PRMT R24, R24, 0x3340, R25 ;  /* 0x0000334018187816 */ /* 0x000fe40000000019 */
[----:B------:R-:W-:Y:S02]  /*1518c0*/  LOP3.LUT R22, R22, 0xffff, RZ, 0xc0, !PT ;  /* 0x0000ffff16167812 */ /* 0x000fe400078ec0ff */
[----:B------:R-:W-:Y:S01]  /*1518d0*/  LOP3.LUT R20, R20, 0xffff, RZ, 0xc0, !PT ;  /* 0x0000ffff14147812 */ /* 0x000fe200078ec0ff */
[----:B------:R0:W-:Y:S01]  /*1518e0*/  STL [R1+0x404], R24 ;  /* 0x0004041801007387 */ /* 0x0001e20000100800 */
[----:B------:R-:W-:-:S05]  /*1518f0*/  PRMT R22, R22, 0x3340, R0 ;  /* 0x0000334016167816 */ /* 0x000fca0000000000 */
[----:B------:R1:W-:Y:S01]  /*151900*/  STL [R1+0x250], R22 ;  /* 0x0002501601007387 */ /* 0x0003e20000100800 */
[----:B0-----:R-:W-:Y:S02]  /*151910*/  PRMT R24, R20, 0x3340, R0 ;  /* 0x0000334014187816 */ /* 0x001fe40000000000 */
[----:B------:R-:W-:-:S03]  /*151920*/  LOP3.LUT R20, R21, 0xffff, RZ, 0xc0, !PT ;  /* 0x0000ffff15147812 */ /* 0x000fc600078ec0ff */
[----:B------:R2:W-:Y:S01]  /*151930*/  STL [R1+0x24c], R24 ;  /* 0x00024c1801007387 */ /* 0x0005e20000100800 */
[----:B-1----:R-:W-:Y:S01]  /*151940*/  LOP3.LUT R22, R26, 0xffff, RZ, 0xc0, !PT ;  /* 0x0000ffff1a167812 */ /* 0x002fe200078ec0ff */
[----:B------:R-:W-:Y:S01]  /*151950*/  VIADD R27, R27, UR6 ;  /* 0x000000061b1b7c36 */ /* 0x000fe20008000000 */
[----:B------:R-:W0:Y:S04]  /*151960*/  LDCU UR6, c[0x0][0x3b8] ;  /* 0x00007700ff0677ac */ /* 0x000e280008000800 */
[----:B------:R-:W-:Y:S02]  /*151970*/  IADD3 R28, P1, PT, R27, R6, RZ ;  /* 0x000000061b1c7210 */ /* 0x000fe40007f3e0ff */
[----:B--2---:R-:W-:Y:S02]  /*151980*/  LOP3.LUT R24, R23, 0xffff, RZ, 0xc0, !PT ;  /* 0x0000ffff17187812 */ /* 0x004fe400078ec0ff */
[----:B------:R-:W-:-:S02]  /*151990*/  PRMT R23, R20, 0x3340, R0 ;  /* 0x0000334014177816 */ /* 0x000fc40000000000 */
[----:B------:R-:W-:-:S04]  /*1519a0*/  PRMT R21, R22, 0x3340, R24 ;  /* 0x0000334016157816 */ /* 0x000fc80000000018 */
[----:B------:R-:W-:Y:S02]  /*1519b0*/  PRMT R23, R21, 0x5410, R23 ;  /* 0x0000541015177816 */ /* 0x000fe40000000017 */
[----:B------:R-:W2:Y:S04]  /*1519c0*/  LDL.LU R21, [R1+0x6c8] ;  /* 0x0006c80001157983 */ /* 0x000ea80000300800 */
[----:B------:R-:W2:Y:S01]  /*1519d0*/  LDL.LU R26, [R1+0x4c0] ;  /* 0x0004c000011a7983 */ /* 0x000ea20000300800 */
[----:B------:R-:W-:Y:S02]  /*1519e0*/  SHF.R.U32.HI R22, RZ, 0x8, R22 ;  /* 0x00000008ff167819 */ /* 0x000fe40000011616 */
[----:B------:R-:W-:Y:S01]  /*1519f0*/  SHF.R.U32.HI R24, RZ, 0x8, R24 ;  /* 0x00000008ff187819 */ /* 0x000fe20000011618 */
[----:B------:R1:W-:Y:S01]  /*151a00*/  STL [R1+0x1504], R23 ;  /* 0x0015041701007387 */ /* 0x0003e20000100800 */
[----:B------:R-:W-:-:S02]  /*151a10*/  SHF.R.U32.HI R20, RZ, 0x8, R20 ;  /* 0x00000008ff147819 */ /* 0x000fc40000011614 */
[----:B------:R-:W-:Y:S02]  /*151a20*/  LOP3.LUT R22, R22, 0xffff, RZ, 0xc0, !PT ;  /* 0x0000ffff16167812 */ /* 0x000fe400078ec0ff */
[----:B------:R-:W-:Y:S02]  /*151a30*/  LOP3.LUT R24, R24, 0xffff, RZ, 0xc0, !PT ;  /* 0x0000ffff18187812 */ /* 0x000fe400078ec0ff */
[----:B-1----:R-:W-:Y:S02]  /*151a40*/  SHF.R.S32.HI R23, RZ, 0x1f, R27 ;  /* 0x0000001fff177819 */ /* 0x002fe4000001141b */
[----:B------:R-:W-:Y:S02]  /*151a50*/  LOP3.LUT R20, R20, 0xffff, RZ, 0xc0, !PT ;  /* 0x0000ffff14147812 */ /* 0x000fe400078ec0ff */
[----:B------:R-:W-:Y:S01]  /*151a60*/  PRMT R24, R22, 0x3340, R24 ;  /* 0x0000334016187816 */ /* 0x000fe20000000018 */
[----:B------:R-:W-:Y:S01]  /*151a70*/  IMAD.X R29, R23, 0x1, R9, P1 ;  /* 0x00000001171d7824 */ /* 0x000fe200008e0609 */
[----:B------:R-:W-:-:S02]  /*151a80*/  PRMT R22, R20, 0x3340, R0 ;  /* 0x0000334014167816 */ /* 0x000fc40000000000 */
[----:B------:R-:W-:Y:S02]  /*151a90*/  LOP3.LUT R20, R5, 0xffff, RZ, 0xc0, !PT ;  /* 0x0000ffff05147812 */ /* 0x000fe400078ec0ff */
[----:B------:R-:W-:Y:S04]  /*151aa0*/  STL.64 [R1+0xb38], R28 ;  /* 0x000b381c01007387 */ /* 0x000fe80000100a00 */
[----:B------:R-:W-:Y:S04]  /*151ab0*/  STL [R1+0x11a4], R24 ;  /* 0x0011a41801007387 */ /* 0x000fe80000100800 */
[----:B------:R1:W-:Y:S04]  /*151ac0*/  STL [R1+0x248], R22 ;  /* 0x0002481601007387 */ /* 0x0003e80000100800 */
[----:B------:R-:W2:Y:S01]  /*151ad0*/  LDL.LU R5, [R1+0x5a28] ;  /* 0x005a280001057983 */ /* 0x000ea20000300800 */
[----:B-1----:R-:W-:-:S02]  /*151ae0*/  PRMT R22, R20, 0x3340, R0 ;  /* 0x0000334014167816 */ /* 0x002fc40000000000 */
[----:B----4-:R-:W-:Y:S02]  /*151af0*/  LOP3.LUT R17, R17, 0xffff, RZ, 0xc0, !PT ;  /* 0x0000ffff11117812 */ /* 0x010fe400078ec0ff */
[----:B---3--:R-:W-:-:S04]  /*151b00*/  LOP3.LUT R24, R4, 0xffff, RZ, 0xc0, !PT ;  /* 0x0000ffff04187812 */ /* 0x008fc800078ec0ff */
[----:B------:R-:W-:-:S04]  /*151b10*/  PRMT R4, R17, 0x3340, R24 ;  /* 0x0000334011047816 */ /* 0x000fc80000000018 */
[----:B------:R-:W-:Y:S02]  /*151b20*/  PRMT R4, R4, 0x5410, R22 ;  /* 0x0000541004047816 */ /* 0x000fe40000000016 */
[----:B------:R-:W-:-:S03]  /*151b30*/  SHF.R.U32.HI R22, RZ, 0x8, R17 ;  /* 0x00000008ff167819 */ /* 0x000fc60000011611 */
[----:B------:R1:W-:Y:S04]  /*151b40*/  STL [R1+0x14fc], R4 ;  /* 0x0014fc0401007387 */ /* 0x0003e80000100800 */
[----:B-1----:R-:W3:Y:S04]  /*151b50*/  LDL.LU R4, [R1+0x6e8] ;  /* 0x0006e80001047983 */ /* 0x002ee80000300800 */
[----:B------:R-:W4:Y:S01]  /*151b60*/  LDL.LU R17, [R1+0x4cc] ;  /* 0x0004cc0001117983 */ /* 0x000f220000300800 */
[----:B------:R-:W-:Y:S02]  /*151b70*/  SHF.R.U32.HI R24, RZ, 0x8, R24 ;  /* 0x00000008ff187819 */ /* 0x000fe40000011618 */
[----:B------:R-:W-:-:S02]  /*151b80*/  IADD3 R28, P1, PT, R27, R10, RZ ;  /* 0x0000000a1b1c7210 */ /* 0x000fc40007f3e0ff */
[----:B------:R-:W-:Y:S02]  /*151b90*/  SHF.R.U32.HI R20, RZ, 0x8, R20 ;  /* 0x00000008ff147819 */ /* 0x000fe40000011614 */
[----:B------:R-:W-:Y:S02]  /*151ba0*/  LOP3.LUT R22, R22, 0xffff, RZ, 0xc0, !PT ;  /* 0x0000ffff16167812 */ /* 0x000fe400078ec0ff */
[----:B------:R-:W-:Y:S01]  /*151bb0*/  LOP3.LUT R24, R24, 0xffff, RZ, 0xc0, !PT ;  /* 0x0000ffff18187812 */ /* 0x000fe200078ec0ff */
[----:B------:R-:W-:Y:S01]  /*151bc0*/  IMAD.X R29, R23, 0x1, R11, P1 ;  /* 0x00000001171d7824 */ /* 0x000fe200008e060b */
[----:B------:R-:W-:Y:S02]  /*151bd0*/  LOP3.LUT R20, R20, 0xffff, RZ, 0xc0, !PT ;  /* 0x0000ffff14147812 */ /* 0x000fe400078ec0ff */
[----:B------:R-:W-:Y:S02]  /*151be0*/  PRMT R22, R22, 0x3340, R24 ;  /* 0x0000334016167816 */ /* 0x000fe40000000018 */
[----:B------:R-:W-:Y:S01]  /*151bf0*/  STL.64 [R1+0xb20], R28 ;  /* 0x000b201c01007387 */ /* 0x000fe20000100a00 */
[----:B------:R-:W-:-:S03]  /*151c00*/  PRMT R20, R20, 0x3340, R0 ;  /* 0x0000334014147816 */ /* 0x000fc60000000000 */
[----:B------:R1:W-:Y:S04]  /*151c10*/  STL [R1+0x11a0], R22 ;  /* 0x0011a01601007387 */ /* 0x0003e80000100800 */
[----:B------:R0:W-:Y:S01]  /*151c20*/  STL [R1+0x244], R20 ;  /* 0x0002441401007387 */ /* 0x0001e20000100800 */
[----:B-1----:R-:W-:-:S03]  /*151c30*/  LOP3.LUT R22, R3, 0xffff, RZ, 0xc0, !PT ;  /* 0x0000ffff03167812 */ /* 0x002fc600078ec0ff */
[----:B------:R-:W4:Y:S01]  /*151c40*/  LDL.LU R3, [R1+0x5a24] ;  /* 0x005a240001037983 */ /* 0x000f220000300800 */
[----:B--2---:R-:W-:Y:S02]  /*151c50*/  LOP3.LUT R24, R21, 0xffff, RZ, 0xc0, !PT ;  /* 0x0000ffff15187812 */ /* 0x004fe400078ec0ff */
[----:B------:R-:W-:Y:S02]  /*151c60*/  LOP3.LUT R25, R26, 0xffff, RZ, 0xc0, !PT ;  /* 0x0000ffff1a197812 */ /* 0x000fe400078ec0ff */
[----:B------:R-:W-:Y:S02]  /*151c70*/  PRMT R21, R22, 0x3340, R0 ;  /* 0x0000334016157816 */ /* 0x000fe40000000000 */
[----:B0-----:R-:W-:-:S04]  /*151c80*/  PRMT R20, R24, 0x3340, R25 ;  /* 0x0000334018147816 */ /* 0x001fc80000000019 */
[----:B------:R-:W-:Y:S02]  /*151c90*/  PRMT R26, R20, 0x5410, R21 ;  /* 0x00005410141a7816 */ /* 0x000fe40000000015 */
[----:B------:R-:W-:-:S05]  /*151ca0*/  IADD3 R20, P1, PT, R27, R14, RZ ;  /* 0x0000000e1b147210 */ /* 0x000fca0007f3e0ff */
[----:B------:R-:W-:Y:S01]  /*151cb0*/  IMAD.X R21, R23, 0x1, R15, P1 ;  /* 0x0000000117157824 */ /* 0x000fe200008e060f */
[----:B------:R-:W-:Y:S04]  /*151cc0*/  STL [R1+0x14b8], R26 ;  /* 0x0014b81a01007387 */ /* 0x000fe80000100800 */
[----:B------:R0:W-:Y:S01]  /*151cd0*/  STL.64 [R1+0xb50], R20 ;  /* 0x000b501401007387 */ /* 0x0001e20000100a00 */
[----:B------:R-:W-:Y:S02]  /*151ce0*/  SHF.R.U32.HI R24, RZ, 0x8, R24 ;  /* 0x00000008ff187819 */ /* 0x000fe40000011618 */
[----:B------:R-:W-:Y:S01]  /*151cf0*/  SHF.R.U32.HI R25, RZ, 0x8, R25 ;  /* 0x00000008ff197819 */ /* 0x000fe20000011619 */
[----:B0-----:R-:W2:Y:S04]  /*151d00*/  LDL.LU R21, [R1+0x3bc] ;  /* 0x0003bc0001157983 */ /* 0x001ea80000300800 */
[----:B------:R-:W2:Y:S04]  /*151d10*/  LDL.LU R20, [R1+0x54b4] ;  /* 0x0054b40001147983 */ /* 0x000ea80000300800 */
[----:B------:R-:W2:Y:S01]  /*151d20*/  LDL.LU R26, [R1+0x660] ;  /* 0x00066000011a7983 */ /* 0x000ea20000300800 */
[----:B------:R-:W-:-:S02]  /*151d30*/  LOP3.LUT R24, R24, 0xffff, RZ, 0xc0, !PT ;  /* 0x0000ffff18187812 */ /* 0x000fc400078ec0ff */
[----:B------:R-:W-:Y:S02]  /*151d40*/  LOP3.LUT R25, R25, 0xffff, RZ, 0xc0, !PT ;  /* 0x0000ffff19197812 */ /* 0x000fe400078ec0ff */
[----:B------:R-:W-:Y:S02]  /*151d50*/  SHF.R.U32.HI R22, RZ, 0x8, R22 ;  /* 0x00000008ff167819 */ /* 0x000fe40000011616 */
[----:B------:R-:W-:Y:S02]  /*151d60*/  PRMT R28, R24, 0x3340, R25 ;  /* 0x00003340181c7816 */ /* 0x000fe40000000019 */
[----:B------:R-:W-:Y:S02]  /*151d70*/  IADD3 R24, P1, PT, R27, R12, RZ ;  /* 0x0000000c1b187210 */ /* 0x000fe40007f3e0ff */
[----:B------:R-:W-:-:S03]  /*151d80*/  LOP3.LUT R22, R22, 0xffff, RZ, 0xc0, !PT ;  /* 0x0000ffff16167812 */ /* 0x000fc600078ec0ff */
[----:B------:R-:W-:Y:S01]  /*151d90*/  IMAD.X R25, R23, 0x1, R13, P1 ;  /* 0x0000000117197824 */ /* 0x000fe200008e060d */
[----:B------:R-:W-:Y:S01]  /*151da0*/  PRMT R23, R22, 0x3340, R0 ;  /* 0x0000334016177816 */ /* 0x000fe20000000000 */
[----:B------:R-:W-:Y:S01]  /*151db0*/  STL [R1+0x3cc], R28 ;  /* 0x0003cc1c01007387 */ /* 0x000fe20000100800 */
[----:B------:R-:W-:-:S03]  /*151dc0*/  LOP3.LUT R22, R7, 0xffff, RZ, 0xc0, !PT ;  /* 0x0000ffff07167812 */ /* 0x000fc600078ec0ff */
[----:B------:R0:W-:Y:S04]  /*151dd0*/  STL.64 [R1+0xb78], R24 ;  /* 0x000b781801007387 */ /* 0x0001e80000100a00 */
[----:B------:R4:W-:Y:S04]  /*151de0*/  STL [R1+0x240], R23 ;  /* 0x0002401701007387 */ /* 0x0009e80000100800 */
[----:B------:R-:W2:Y:S01]  /*151df0*/  LDL.LU R7, [R1+0x5a20] ;  /* 0x005a200001077983 */ /* 0x000ea20000300800 */
[----:B0-----:R-:W-:Y:S02]  /*151e00*/  PRMT R24, R22, 0x3340, R0 ;  /* 0x0000334016187816 */ /* 0x001fe40000000000 */
[----:B---3--:R-:W-:-:S02]  /*151e10*/  LOP3.LUT R4, R4, 0xffff, RZ, 0xc0, !PT ;  /* 0x0000ffff04047812 */ /* 0x008fc400078ec0ff */
[----:B----4-:R-:W-:-:S04]  /*151e20*/  LOP3.LUT R23, R17, 0xffff, RZ, 0xc0, !PT ;  /* 0x0000ffff11177812 */ /* 0x010fc800078ec0ff */
[----:B------:R-:W-:-:S04]  /*151e30*/  PRMT R17, R4, 0x3340, R23 ;  /* 0x0000334004117816 */ /* 0x000fc80000000017 */
[----:B------:R-:W-:Y:S02]  /*151e40*/  PRMT R17, R17, 0x5410, R24 ;  /* 0x0000541011117816 */ /* 0x000fe40000000018 */
[----:B------:R-:W-:-:S03]  /*151e50*/  SHF.R.U32.HI R24, RZ, 0x8, R4 ;  /* 0x00000008ff187819 */ /* 0x000fc60000011604 */
[----:B------:R0:W-:Y:S04]  /*151e60*/  STL [R1+0x14a8], R17 ;  /* 0x0014a81101007387 */ /* 0x0001e80000100800 */
[----:B0-----:R-:W3:Y:S04]  /*151e70*/  LDL.LU R17, [R1+0x54b8] ;  /* 0x0054b80001117983 */ /* 0x001ee80000300800 */
[----:B------:R-:W4:Y:S01]  /*151e80*/  LDL.LU R4, [R1+0x3c0] ;  /* 0x0003c00001047983 */ /* 0x000f220000300800 */
[----:B------:R-:W-:Y:S02]  /*151e90*/  SHF.R.U32.HI R25, RZ, 0x8, R23 ;  /* 0x00000008ff197819 */ /* 0x000fe40000011617 */
[----:B------:R-:W-:Y:S01]  /*151ea0*/  SHF.R.U32.HI R22, RZ, 0x8, R22 ;  /* 0x00000008ff167819 */ /* 0x000fe20000011616 */
[----:B------:R-:W4:Y:S01]  /*151eb0*/  LDL.LU R23, [R1+0x690] ;  /* 0x0006900001177983 */ /* 0x000f220000300800 */
[----:B------:R-:W-:-:S02]  /*151ec0*/  LOP3.LUT R24, R24, 0xffff, RZ, 0xc0, !PT ;  /* 0x0000ffff18187812 */ /* 0x000fc400078ec0ff */
[----:B------:R-:W-:Y:S02]  /*151ed0*/  LOP3.LUT R25, R25, 0xffff, RZ, 0xc0, !PT ;  /* 0x0000ffff19197812 */ /* 0x000fe400078ec0ff */
[----:B------:R-:W-:Y:S02]  /*151ee0*/  LOP3.LUT R22, R22, 0xffff, RZ, 0xc0, !PT ;  /* 0x0000ffff16167812 */ /* 0x000fe400078ec0ff */
[----:B------:R-:W-:Y:S02]  /*151ef0*/  PRMT R25, R24, 0x3340, R25 ;  /* 0x0000334018197816 */ /* 0x000fe40000000019 */
[----:B------:R-:W-:Y:S01]  /*151f00*/  PRMT R24, R22, 0x3340, R0 ;  /* 0x0000334016187816 */ /* 0x000fe20000000000 */
[----:B------:R-:W-:Y:S01]  /*151f10*/  VIADD R27, R27, UR6 ;  /* 0x000000061b1b7c36 */ /* 0x000fe20008000000 */
[----:B------:R-:W-:Y:S01]  /*151f20*/  LOP3.LUT R5, R5, 0xffff, RZ, 0xc0, !PT ;  /* 0x0000ffff05057812 */ /* 0x000fe200078ec0ff */
[----:B------:R-:W-:Y:S01]  /*151f30*/  STL [R1+0x1170], R25 ;  /* 0x0011701901007387 */ /* 0x000fe20000100800 */
[----:B------:R-:W0:Y:S03]  /*151f40*/  LDCU UR6, c[0x0][0x3b8] ;  /* 0x00007700ff0677ac */ /* 0x000e260008000800 */
[----:B------:R1:W-:Y:S01]  /*151f50*/  STL [R1+0x23c], R24 ;  /* 0x00023c1801007387 */ /* 0x0003e20000100800 */
[----:B------:R-:W-:-:S02]  /*151f60*/  IADD3 R28, P1, PT, R27, R6, RZ ;  /* 0x000000061b1c7210 */ /* 0x000fc40007f3e0ff */
[----:B--2---:R-:W-:Y:S02]  /*151f70*/  LOP3.LUT R21, R21, 0xffff, RZ, 0xc0, !PT ;  /* 0x0000ffff15157812 */ /* 0x004fe400078ec0ff */
[----:B------:R-:W-:Y:S02]  /*151f80*/  LOP3.LUT R22, R20, 0xffff, RZ, 0xc0, !PT ;  /* 0x0000ffff14167812 */ /* 0x000fe400078ec0ff */
[----:B-1----:R-:W-:Y:S02]  /*151f90*/  LOP3.LUT R24, R26, 0xffff, RZ, 0xc0, !PT ;  /* 0x0000ffff1a187812 */ /* 0x002fe400078ec0ff */
[----:B------:R-:W-:Y:S02]  /*151fa0*/  PRMT R25, R21, 0x3340, R0 ;  /* 0x0000334015197816 */ /* 0x000fe40000000000 */
[----:B------:R-:W-:Y:S02]  /*151fb0*/  PRMT R20, R22, 0x3340, R24 ;  /* 0x0000334016147816 */ /* 0x000fe40000000018 */
[----:B------:R-:W-:-:S02]  /*151fc0*/  SHF.R.S32.HI R26, RZ, 0x1f, R27 ;  /* 0x0000001fff1a7819 */ /* 0x000fc4000001141b */
[----:B------:R-:W-:-:S03]  /*151fd0*/  PRMT R20, R20, 0x5410, R25 ;  /* 0x0000541014147816 */ /* 0x000fc60000000019 */
[----:B------:R-:W-:Y:S02]  /*151fe0*/  IMAD.X R29, R26, 0x1, R9, P1 ;  /* 0x000000011a1d7824 */ /* 0x000fe400008e0609 */
[----:B------:R1:W-:Y:S04]  /*151ff0*/  STL [R1+0x146c], R20 ;  /* 0x00146c1401007387 */ /* 0x0003e80000100800 */
[----:B-1----:R-:W2:Y:S04]  /*152000*/  LDL.LU R20, [R1+0x7fc] ;  /* 0x0007fc0001147983 */ /* 0x002ea80000300800 */
[----:B------:R1:W-:Y:S04]  /*152010*/  STL.64 [R1+0xb48], R28 ;  /* 0x000b481c01007387 */ /* 0x0003e80000100a00 */
[----:B-1----:R-:W2:Y:S04]  /*152020*/  LDL.LU R29, [R1+0x394] ;  /* 0x00039400011d7983 */ /* 0x002ea80000300800 */
[----:B------:R-:W2:Y:S01]  /*152030*/  LDL.LU R28, [R1+0x5f0] ;  /* 0x0005f000011c7983 */ /* 0x000ea20000300800 */
        /* <DEDUP_REMOVED lines=8> */
[----:B------:R-:W-:Y:S04]  /*1520c0*/  STL [R1+0x115c], R24 ;  /* 0x00115c1801007387 */ /* 0x000fe80000100800 */
[----:B------:R1:W-:Y:S01]  /*1520d0*/  STL [R1+0x238], R21 ;  /* 0x0002381501007387 */ /* 0x0003e20000100800 */
[----:B---3--:R-:W-:Y:S02]  /*1520e0*/  LOP3.LUT R22, R17, 0xffff, RZ, 0xc0, !PT ;  /* 0x0000ffff11167812 */ /* 0x008fe400078ec0ff */
[----:B----4-:R-:W-:Y:S02]  /*1520f0*/  LOP3.LUT R17, R4, 0xffff, RZ, 0xc0, !PT ;  /* 0x0000ffff04117812 */ /* 0x010fe400078ec0ff */
[----:B------:R-:W3:Y:S01]  /*152100*/  LDL.LU R4, [R1+0x76c] ;  /* 0x00076c0001047983 */ /* 0x000ee20000300800 */
[----:B------:R-:W-:-:S02]  /*152110*/  LOP3.LUT R23, R23, 0xffff, RZ, 0xc0, !PT ;  /* 0x0000ffff17177812 */ /* 0x000fc400078ec0ff */
[----:B------:R-:W-:Y:S01]  /*152120*/  PRMT R25, R17, 0x3340, R0 ;  /* 0x0000334011197816 */ /* 0x000fe20000000000 */
[----:B-1----:R-:W4:Y:S01]  /*152130*/  LDL.LU R21, [R1+0x548] ;  /* 0x0005480001157983 */ /* 0x002f220000300800 */
[----:B------:R-:W-:-:S04]  /*152140*/  PRMT R24, R22, 0x3340, R23 ;  /* 0x0000334016187816 */ /* 0x000fc80000000017 */
[----:B------:R-:W-:Y:S02]  /*152150*/  PRMT R25, R24, 0x5410, R25 ;  /* 0x0000541018197816 */ /* 0x000fe40000000019 */
[----:B------:R-:W-:Y:S02]  /*152160*/  IADD3 R24, P1, PT, R27, R10, RZ ;  /* 0x0000000a1b187210 */ /* 0x000fe40007f3e0ff */
[----:B------:R-:W-:Y:S01]  /*152170*/  SHF.R.U32.HI R22, RZ, 0x8, R22 ;  /* 0x00000008ff167819 */ /* 0x000fe20000011616 */
[----:B------:R1:W-:Y:S01]  /*152180*/  STL [R1+0x1444], R25 ;  /* 0x0014441901007387 */ /* 0x0003e20000100800 */
[----:B------:R-:W-:Y:S02]  /*152190*/  SHF.R.U32.HI R23, RZ, 0x8, R23 ;  /* 0x00000008ff177819 */ /* 0x000fe40000011617 */
[----:B------:R-:W-:Y:S02]  /*1521a0*/  SHF.R.U32.HI R17, RZ, 0x8, R17 ;  /* 0x00000008ff117819 */ /* 0x000fe40000011611 */
[----:B------:R-:W-:-:S02]  /*1521b0*/  LOP3.LUT R22, R22, 0xffff, RZ, 0xc0, !PT ;  /* 0x0000ffff16167812 */ /* 0x000fc400078ec0ff */
[----:B------:R-:W-:Y:S01]  /*1521c0*/  LOP3.LUT R23, R23, 0xffff, RZ, 0xc0, !PT ;  /* 0x0000ffff17177812 */ /* 0x000fe200078ec0ff */
[----:B-1----:R-:W-:Y:S01]  /*1521d0*/  IMAD.X R25, R26, 0x1, R11, P1 ;  /* 0x000000011a197824 */ /* 0x002fe200008e060b */
[----:B------:R-:W-:-:S04]  /*1521e0*/  LOP3.LUT R17, R17, 0xffff, RZ, 0xc0, !PT ;  /* 0x0000ffff11117812 */ /* 0x000fc800078ec0ff */
[----:B------:R1:W-:Y:S02]  /*1521f0*/  STL.64 [R1+0xb40], R24 ;  /* 0x000b401801007387 */ /* 0x0003e40000100a00 */
[----:B-1----:R-:W-:Y:S02]  /*152200*/  PRMT R24, R22, 0x3340, R23 ;  /* 0x0000334016187816 */ /* 0x002fe40000000017 */
[----:B------:R-:W-:Y:S01]  /*152210*/  PRMT R22, R17, 0x3340, R0 ;  /* 0x0000334011167816 */ /* 0x000fe20000000000 */
[----:B------:R-:W4:Y:S04]  /*152220*/  LDL.LU R23, [R1+0x79c] ;  /* 0x00079c0001177983 */ /* 0x000f280000300800 */
[----:B------:R-:W-:Y:S04]  /*152230*/  STL [R1+0x113c], R24 ;  /* 0x00113c1801007387 */ /* 0x000fe80000100800 */
[----:B------:R-:W4:Y:S04]  /*152240*/  LDL.LU R17, [R1+0x56c] ;  /* 0x00056c0001117983 */ /* 0x000f280000300800 */
[----:B------:R1:W-:Y:S01]  /*152250*/  STL [R1+0x234], R22 ;  /* 0x0002341601007387 */ /* 0x0003e20000100800 */
[----:B--2---:R-:W-:-:S02]  /*152260*/  LOP3.LUT R20, R20, 0xffff, RZ, 0xc0, !PT ;  /* 0x0000ffff14147812 */ /* 0x004fc400078ec0ff */
[----:B------:R-:W-:Y:S02]  /*152270*/  LOP3.LUT R29, R29, 0xffff, RZ, 0xc0, !PT ;  /* 0x0000ffff1d1d7812 */ /* 0x000fe400078ec0ff */
[----:B-1----:R-:W-:Y:S02]  /*152280*/  LOP3.LUT R22, R28, 0xffff, RZ, 0xc0, !PT ;  /* 0x0000ffff1c167812 */ /* 0x002fe400078ec0ff */
[----:B------:R-:W-:Y:S02]  /*152290*/  PRMT R25, R29, 0x3340, R0 ;  /* 0x000033401d197816 */ /* 0x000fe40000000000 */
[----:B------:R-:W-:-:S04]  /*1522a0*/  PRMT R24, R20, 0x3340, R22 ;  /* 0x0000334014187816 */ /* 0x000fc80000000016 */
[----:B------:R-:W-:Y:S02]  /*1522b0*/  PRMT R28, R24, 0x5410, R25 ;  /* 0x00005410181c7816 */ /* 0x000fe40000000019 */
[----:B------:R-:W-:Y:S02]  /*1522c0*/  IADD3 R24, P1, PT, R27, R14, RZ ;  /* 0x0000000e1b187210 */ /* 0x000fe40007f3e0ff */
[----:B------:R-:W-:Y:S02]  /*1522d0*/  SHF.R.U32.HI R20, RZ, 0x8, R20 ;  /* 0x00000008ff147819 */ /* 0x000fe40000011614 */
[----:B------:R-:W-:Y:S01]  /*1522e0*/  SHF.R.U32.HI R22, RZ, 0x8, R22 ;  /* 0x00000008ff167819 */ /* 0x000fe20000011616 */
[----:B------:R-:W-:Y:S01]  /*1522f0*/  IMAD.X R25, R26, 0x1, R15, P1 ;  /* 0x000000011a197824 */ /* 0x000fe200008e060f */
[----:B------:R-:W-:Y:S02]  /*152300*/  LOP3.LUT R20, R20, 0xffff, RZ, 0xc0, !PT ;  /* 0x0000ffff14147812 */ /* 0x000fe400078ec0ff */
[----:B------:R-:W-:Y:S01]  /*152310*/  LOP3.LUT R22, R22, 0xffff, RZ, 0xc0, !PT ;  /* 0x0000ffff16167812 */ /* 0x000fe200078ec0ff */
[----:B------:R-:W-:Y:S04]  /*152320*/  STL [R1+0x142c], R28 ;  /* 0x00142c1c01007387 */ /* 0x000fe80000100800 */
[----:B------:R1:W-:Y:S02]  /*152330*/  STL.64 [R1+0xb30], R24 ;  /* 0x000b301801007387 */ /* 0x0003e40000100a00 */
[----:B-1----:R-:W-:-:S02]  /*152340*/  PRMT R24, R20, 0x3340, R22 ;  /* 0x0000334014187816 */ /* 0x002fc40000000016 */
[----:B------:R-:W-:Y:S02]  /*152350*/  LOP3.LUT R22, R3, 0xffff, RZ, 0xc0, !PT ;  /* 0x0000ffff03167812 */ /* 0x000fe400078ec0ff */
[----:B---3--:R-:W-:Y:S01]  /*152360*/  LOP3.LUT R20, R4, 0xffff, RZ, 0xc0, !PT ;  /* 0x0000ffff04147812 */ /* 0x008fe200078ec0ff */
[----:B------:R1:W-:Y:S04]  /*152370*/  STL [R1+0x11cc], R24 ;  /* 0x0011cc1801007387 */ /* 0x0003e80000100800 */
[----:B------:R-:W2:Y:S04]  /*152380*/  LDL.LU R3, [R1+0x71c] ;  /* 0x00071c0001037983 */ /* 0x000ea80000300800 */
[----:B------:R-:W3:Y:S01]  /*152390*/  LDL.LU R4, [R1+0x4f0] ;  /* 0x0004f00001047983 */ /* 0x000ee20000300800 */
[----:B----4-:R-:W-:-:S02]  /*1523a0*/  LOP3.LUT R21, R21, 0xffff, RZ, 0xc0, !PT ;  /* 0x0000ffff15157812 */ /* 0x010fc400078ec0ff */
[----:B------:R-:W-:Y:S02]  /*1523b0*/  PRMT R25, R22, 0x3340, R0 ;  /* 0x0000334016197816 */ /* 0x000fe40000000000 */
[--C-:B-1----:R-:W-:Y:S02]  /*1523c0*/  PRMT R24, R20, 0x3340, R21.reuse ;  /* 0x0000334014187816 */ /* 0x102fe40000000015 */
        /* <DEDUP_REMOVED lines=11> */
[----:B------:R-:W-:-:S02]  /*152480*/  LOP3.LUT R20, R23, 0xffff, RZ, 0xc0, !PT ;  /* 0x0000ffff17147812 */ /* 0x000fc400078ec0ff */
[----:B------:R-:W-:Y:S02]  /*152490*/  PRMT R23, R5, 0x3340, R0 ;  /* 0x0000334005177816 */ /* 0x000fe40000000000 */
[----:B-1----:R-:W-:-:S04]  /*1524a0*/  LOP3.LUT R21, R17, 0xffff, RZ, 0xc0, !PT ;  /* 0x0000ffff11157812 */ /* 0x002fc800078ec0ff */
[----:B------:R-:W-:-:S04]  /*1524b0*/  PRMT R17, R20, 0x3340, R21 ;  /* 0x0000334014117816 */ /* 0x000fc80000000015 */
[----:B------:R-:W-:Y:S02]  /*1524c0*/  PRMT R23, R17, 0x5410, R23 ;  /* 0x0000541011177816 */ /* 0x000fe40000000017 */
[----:B------:R-:W4:Y:S01]  /*1524d0*/  LDL.LU R17, [R1+0x738] ;  /* 0x0007380001117983 */ /* 0x000f220000300800 */
[----:B------:R-:W-:-:S03]  /*1524e0*/  SHF.R.U32.HI R22, RZ, 0x8, R22 ;  /* 0x00000008ff167819 */ /* 0x000fc60000011616 */
[----:B------:R1:W-:Y:S01]  /*1524f0*/  STL [R1+0x1390], R23 ;  /* 0x0013901701007387 */ /* 0x0003e20000100800 */
[----:B------:R-:W-:Y:S02]  /*152500*/  SHF.R.U32.HI R20, RZ, 0x8, R20 ;  /* 0x00000008ff147819 */ /* 0x000fe40000011614 */
[----:B------:R-:W-:Y:S01]  /*152510*/  SHF.R.U32.HI R21, RZ, 0x8, R21 ;  /* 0x00000008ff157819 */ /* 0x000fe20000011615 */
[----:B-1----:R-:W4:Y:S01]  /*152520*/  LDL.LU R23, [R1+0x510] ;  /* 0x0005100001177983 */ /* 0x002f220000300800 */
[----:B------:R-:W-:Y:S02]  /*152530*/  LOP3.LUT R22, R22, 0xffff, RZ, 0xc0, !PT ;  /* 0x0000ffff16167812 */ /* 0x000fe400078ec0ff */
[----:B------:R-:W-:Y:S02]  /*152540*/  LOP3.LUT R20, R20, 0xffff, RZ, 0xc0, !PT ;  /* 0x0000ffff14147812 */ /* 0x000fe400078ec0ff */
[----:B------:R-:W-:Y:S02]  /*152550*/  LOP3.LUT R21, R21, 0xffff, RZ, 0xc0, !PT ;  /* 0x0000ffff15157812 */ /* 0x000fe400078ec0ff */
[----:B------:R-:W-:-:S02]  /*152560*/  PRMT R22, R22, 0x3340, R0 ;  /* 0x0000334016167816 */ /* 0x000fc40000000000 */
[----:B------:R-:W-:Y:S02]  /*152570*/  PRMT R20, R20, 0x3340, R21 ;  /* 0x0000334014147816 */ /* 0x000fe40000000015 */
[----:B------:R-:W-:Y:S01]  /*152580*/  LOP3.LUT R2, R2, 0xffff, RZ, 0xc0, !PT ;  /* 0x0000ffff02027812 */ /* 0x000fe200078ec0ff */
[----:B------:R-:W-:Y:S01]  /*152590*/  STL [R1+0x230], R22 ;  /* 0x0002301601007387 */ /* 0x000fe20000100800 */
[----:B0-----:R-:W-:Y:S01]  /*1525a0*/  VIADD R27, R27, UR6 ;  /* 0x000000061b1b7c36 */ /* 0x001fe20008000000 */
[----:B------:R-:W-:Y:S01]  /*1525b0*/  SHF.R.U32.HI R5, RZ, 0x8, R5 ;  /* 0x00000008ff057819 */ /* 0x000fe20000011605 */
[----:B------:R-:W0:Y:S01]  /*1525c0*/  LDCU UR6, c[0x0][0x3b8] ;  /* 0x00007700ff0677ac */ /* 0x000e220008000800 */
[----:B------:R1:W-:Y:S01]  /*1525d0*/  STL [R1+0x1118], R20 ;  /* 0x0011181401007387 */ /* 0x0003e20000100800 */
[----:B------:R-:W-:Y:S02]  /*1525e0*/  PRMT R21, R2, 0x3340, R0 ;  /* 0x0000334002157816 */ /* 0x000fe40000000000 */
[----:B------:R-:W-:-:S02]  /*1525f0*/  SHF.R.S32.HI R25, RZ, 0x1f, R27 ;  /* 0x0000001fff197819 */ /* 0x000fc4000001141b */
[----:B--2---:R-:W-:Y:S02]  /*152600*/  LOP3.LUT R3, R3, 0xffff, RZ, 0xc0, !PT ;  /* 0x0000ffff03037812 */ /* 0x004fe400078ec0ff */
[----:B---3--:R-:W-:-:S04]  /*152610*/  LOP3.LUT R4, R4, 0xffff, RZ, 0xc0, !PT ;  /* 0x0000ffff04047812 */ /* 0x008fc800078ec0ff */
[----:B-1----:R-:W-:-:S04]  /*152620*/  PRMT R20, R3, 0x3340, R4 ;  /* 0x0000334003147816 */ /* 0x002fc80000000004 */
[----:B------:R-:W-:Y:S02]  /*152630*/  PRMT R22, R20, 0x5410, R21 ;  /* 0x0000541014167816 */ /* 0x000fe40000000015 */
[----:B------:R-:W-:Y:S02]  /*152640*/  IADD3 R20, P1, PT, R27, R6, RZ ;  /* 0x000000061b147210 */ /* 0x000fe40007f3e0ff */
[----:B------:R-:W-:-:S03]  /*152650*/  SHF.R.U32.HI R3, RZ, 0x8, R3 ;  /* 0x00000008ff037819 */ /* 0x000fc60000011603 */
[----:B------:R-:W-:Y:S01]  /*152660*/  IMAD.X R21, R25, 0x1, R9, P1 ;  /* 0x0000000119157824 */ /* 0x000fe200008e0609 */
[----:B------:R-:W-:Y:S01]  /*152670*/  SHF.R.U32.HI R4, RZ, 0x8, R4 ;  /* 0x00000008ff047819 */ /* 0x000fe20000011604 */
[----:B------:R1:W-:Y:S04]  /*152680*/  STL [R1+0x1368], R22 ;  /* 0x0013681601007387 */ /* 0x0003e80000100800 */
[----:B------:R2:W-:Y:S01]  /*152690*/  STL.64 [R1+0xb18], R20 ;  /* 0x000b181401007387 */ /* 0x0005e20000100a00 */
[----:B-1----:R-:W-:Y:S02]  /*1526a0*/  LOP3.LUT R22, R5, 0xffff, RZ, 0xc0, !PT ;  /* 0x0000ffff05167812 */ /* 0x002fe400078ec0ff */
[----:B--2---:R-:W-:Y:S02]  /*1526b0*/  LOP3.LUT R20, R3, 0xffff, RZ, 0xc0, !PT ;  /* 0x0000ffff03147812 */ /* 0x004fe400078ec0ff */
[----:B------:R-:W2:Y:S01]  /*1526c0*/  LDL.LU R3, [R1+0x54b0] ;  /* 0x0054b00001037983 */ /* 0x000ea20000300800 */
[----:B------:R-:W-:-:S03]  /*1526d0*/  LOP3.LUT R21, R4, 0xffff, RZ, 0xc0, !PT ;  /* 0x0000ffff04157812 */ /* 0x000fc600078ec0ff */
[----:B------:R-:W3:Y:S04]  /*1526e0*/  LDL.LU R4, [R1+0x4b8] ;  /* 0x0004b80001047983 */ /* 0x000ee80000300800 */
[----:B------:R-:W3:Y:S01]  /*1526f0*/  LDL.LU R5, [R1+0x6c4] ;  /* 0x0006c40001057983 */ /* 0x000ee20000300800 */
[----:B------:R-:W-:Y:S02]  /*152700*/  PRMT R22, R22, 0x3340, R0 ;  /* 0x0000334016167816 */ /* 0x000fe40000000000 */
[----:B------:R-:W-:-:S03]  /*152710*/  PRMT R20, R20, 0x3340, R21 ;  /* 0x0000334014147816 */ /* 0x000fc60000000015 */
[----:B------:R1:W-:Y:S01]  /*152720*/  STL [R1+0x22c], R22 ;  /* 0x00022c1601007387 */ /* 0x0003e20000100800 */
[----:B------:R-:W-:Y:S02]  /*152730*/  LOP3.LUT R16, R16, 0xffff, RZ, 0xc0, !PT ;  /* 0x0000ffff10107812 */ /* 0x000fe400078ec0ff */
[----:B----4-:R-:W-:Y:S01]  /*152740*/  LOP3.LUT R17, R17, 0xffff, RZ, 0xc0, !PT ;  /* 0x0000ffff11117812 */ /* 0x010fe200078ec0ff */
[----:B------:R4:W-:Y:S01]  /*152750*/  STL [R1+0x1108], R20 ;  /* 0x0011081401007387 */ /* 0x0009e20000100800 */
[----:B-1----:R-:W-:Y:S02]  /*152760*/  PRMT R22, R16, 0x3340, R0 ;  /* 0x0000334010167816 */ /* 0x002fe40000000000 */
[----:B----4-:R-:W-:-:S04]  /*152770*/  LOP3.LUT R20, R23, 0xffff, RZ, 0xc0, !PT ;  /* 0x0000ffff17147812 */ /* 0x010fc800078ec0ff */
        /* <DEDUP_REMOVED lines=11> */
[----:B-1----:R-:W4:Y:S01]  /*152830*/  LDL.LU R21, [R1+0x54cc] ;  /* 0x0054cc0001157983 */ /* 0x002f220000300800 */
[----:B------:R-:W-:-:S03]  /*152840*/  SHF.R.U32.HI R2, RZ, 0x8, R2 ;  /* 0x00000008ff027819 */ /* 0x000fc60000011602 */
[----:B------:R1:W-:Y:S01]  /*152850*/  STL.64 [R1+0xb10], R22 ;  /* 0x000b101601007387 */ /* 0x0003e20000100a00 */
[----:B------:R-:W-:Y:S02]  /*152860*/  LOP3.LUT R2, R2, 0xffff, RZ, 0xc0, !PT ;  /* 0x0000ffff02027812 */ /* 0x000fe400078ec0ff */
[----:B-1----:R-:W-:Y:S01]  /*152870*/  PRMT R22, R17, 0x3340, R20 ;  /* 0x0000334011167816 */ /* 0x002fe20000000014 */
[----:B------:R-:W4:Y:S01]  /*152880*/  LDL.LU R23, [R1+0x4bc] ;  /* 0x0004bc0001177983 */ /* 0x000f220000300800 */
[--C-:B------:R-:W-:Y:S02]  /*152890*/  PRMT R20, R16, 0x3340, R0.reuse ;  /* 0x0000334010147816 */ /* 0x100fe40000000000 */
[----:B------:R-:W-:Y:S01]  /*1528a0*/  IADD3 R16, P1, PT, R27, R14, RZ ;  /* 0x0000000e1b107210 */ /* 0x000fe20007f3e0ff */
[----:B------:R-:W4:Y:S04]  /*1528b0*/  LDL.LU R26, [R1+0x6e0] ;  /* 0x0006e000011a7983 */ /* 0x000f280000300800 */
[----:B------:R-:W-:Y:S01]  /*1528c0*/  IMAD.X R17, R25, 0x1, R15, P1 ;  /* 0x0000000119117824 */ /* 0x000fe200008e060f */
[----:B------:R1:W-:Y:S04]  /*1528d0*/  STL [R1+0x10d0], R22 ;  /* 0x0010d01601007387 */ /* 0x0003e80000100800 */
[----:B------:R-:W-:Y:S04]  /*1528e0*/  STL [R1+0x228], R20 ;  /* 0x0002281401007387 */ /* 0x000fe80000100800 */
[----:B------:R0:W-:Y:S01]  /*1528f0*/  STL.64 [R1+0xb08], R16 ;  /* 0x000b081001007387 */ /* 0x0001e20000100a00 */
[----:B-1----:R-:W-:-:S03]  /*152900*/  PRMT R22, R2, 0x3340, R0 ;  /* 0x0000334002167816 */ /* 0x002fc60000000000 */
[----:B0-----:R-:W4:Y:S04]  /*152910*/  LDL.LU.64 R16, [R1+0x5a18] ;  /* 0x005a180001107983 */ /* 0x001f280000300a00 */
[----:B------:R-:W4:Y:S04]  /*152920*/  LDL.LU R2, [R1+0x83c] ;  /* 0x00083c0001027983 */ /* 0x000f280000300800 */
[----:B------:R3:W-:Y:S01]  /*152930*/  STL [R1+0x224], R22 ;  /* 0x0002241601007387 */ /* 0x0007e20000100800 */
[----:B--2---:R-:W-:-:S03]  /*152940*/  LOP3.LUT R20, R3, 0xffff, RZ, 0xc0, !PT ;  /* 0x0000ffff03147812 */ /* 0x004fc600078ec0ff */
[----:B------:R-:W2:Y:S01]  /*152950*/  LDL.LU R3, [R1+0x63c] ;  /* 0x00063c0001037983 */ /* 0x000ea20000300800 */
[----:B---3--:R-:W-:Y:S02]  /*152960*/  LOP3.LUT R22, R4, 0xffff, RZ, 0xc0, !PT ;  /* 0x0000ffff04167812 */ /* 0x008fe400078ec0ff */
        /* <DEDUP_REMOVED lines=11> */
[----:B------:R-:W-:Y:S02]  /*152a20*/  LOP3.LUT R20, R20, 0xffff, RZ, 0xc0, !PT ;  /* 0x0000ffff14147812 */ /* 0x000fe400078ec0ff */
[----:B------:R-:W-:-:S04]  /*152a30*/  LOP3.LUT R24, R24, 0xffff, RZ, 0xc0, !PT ;  /* 0x0000ffff18187812 */ /* 0x000fc800078ec0ff */
[----:B------:R-:W-:Y:S02]  /*152a40*/  PRMT R24, R20, 0x3340, R24 ;  /* 0x0000334014187816 */ /* 0x000fe40000000018 */
[----:B------:R-:W-:Y:S02]  /*152a50*/  SHF.R.U32.HI R22, RZ, 0x8, R22 ;  /* 0x00000008ff167819 */ /* 0x000fe40000011616 */
[----:B----4-:R-:W-:Y:S01]  /*152a60*/  LOP3.LUT R20, R21, 0xffff, RZ, 0xc0, !PT ;  /* 0x0000ffff15147812 */ /* 0x010fe200078ec0ff */
[----:B------:R0:W-:Y:S01]  /*152a70*/  STL [R1+0x95c], R24 ;  /* 0x00095c1801007387 */ /* 0x0001e20000100800 */
[----:B------:R-:W-:-:S04]  /*152a80*/  LOP3.LUT R22, R22, 0xffff, RZ, 0xc0, !PT ;  /* 0x0000ffff16167812 */ /* 0x000fc800078ec0ff */
[--C-:B------:R-:W-:Y:S02]  /*152a90*/  PRMT R22, R22, 0x3340, R0.reuse ;  /* 0x0000334016167816 */ /* 0x100fe40000000000 */
[----:B------:R-:W-:Y:S02]  /*152aa0*/  LOP3.LUT R23, R23, 0xffff, RZ, 0xc0, !PT ;  /* 0x0000ffff17177812 */ /* 0x000fe400078ec0ff */
[----:B------:R-:W-:Y:S02]  /*152ab0*/  LOP3.LUT R21, R26, 0xffff, RZ, 0xc0, !PT ;  /* 0x0000ffff1a157812 */ /* 0x000fe400078ec0ff */
[----:B------:R-:W-:Y:S01]  /*152ac0*/  PRMT R25, R23, 0x3340, R0 ;  /* 0x0000334017197816 */ /* 0x000fe20000000000 */
[----:B------:R-:W4:Y:S01]  /*152ad0*/  LDL.LU R26, [R1+0x854] ;  /* 0x00085400011a7983 */ /* 0x000f220000300800 */
[----:B0-----:R-:W-:Y:S02]  /*152ae0*/  PRMT R24, R20, 0x3340, R21 ;  /* 0x0000334014187816 */ /* 0x001fe40000000015 */
[----:B------:R-:W-:-:S02]  /*152af0*/  SHF.R.U32.HI R20, RZ, 0x8, R20 ;  /* 0x00000008ff147819 */ /* 0x000fc40000011614 */
[----:B------:R-:W-:Y:S02]  /*152b00*/  SHF.R.U32.HI R21, RZ, 0x8, R21 ;  /* 0x00000008ff157819 */ /* 0x000fe40000011615 */
[----:B------:R-:W-:Y:S02]  /*152b10*/  LOP3.LUT R20, R20, 0xffff, RZ, 0xc0, !PT ;  /* 0x0000ffff14147812 */ /* 0x000fe400078ec0ff */
[----:B------:R-:W-:Y:S02]  /*152b20*/  LOP3.LUT R21, R21, 0xffff, RZ, 0xc0, !PT ;  /* 0x0000ffff15157812 */ /* 0x000fe400078ec0ff */
[----:B------:R-:W-:Y:S02]  /*152b30*/  PRMT R24, R24, 0x5410, R25 ;  /* 0x0000541018187816 */ /* 0x000fe40000000019 */
[----:B------:R-:W-:-:S03]  /*152b40*/  PRMT R21, R20, 0x3340, R21 ;  /* 0x0000334014157816 */ /* 0x000fc60000000015 */
[----:B------:R-:W-:Y:S04]  /*152b50*/  STL [R1+0x12f8], R24 ;  /* 0x0012f81801007387 */ /* 0x000fe80000100800 */
[----:B------:R0:W-:Y:S01]  /*152b60*/  STL [R1+0x220], R22 ;  /* 0x0002201601007387 */ /* 0x0001e20000100800 */
[----:B------:R-:W-:Y:S01]  /*152b70*/  VIADD R27, R27, UR6 ;  /* 0x000000061b1b7c36 */ /* 0x000fe20008000000 */
[----:B------:R-:W-:Y:S01]  /*152b80*/  SHF.R.U32.HI R23, RZ, 0x8, R23 ;  /* 0x00000008ff177819 */ /* 0x000fe20000011617 */
[----:B------:R-:W1:Y:S03]  /*152b90*/  LDCU UR6, c[0x0][0x3b8] ;  /* 0x00007700ff0677ac */ /* 0x000e660008000800 */
[----:B0-----:R-:W-:-:S02]  /*152ba0*/  SHF.R.S32.HI R22, RZ, 0x1f, R27 ;  /* 0x0000001fff167819 */ /* 0x001fc4000001141b */
[----:B--2---:R-:W-:Y:S02]  /*152bb0*/  LOP3.LUT R24, R3, 0xffff, RZ, 0xc0, !PT ;  /* 0x0000ffff03187812 */ /* 0x004fe400078ec0ff */
[----:B---3--:R-:W-:Y:S02]  /*152bc0*/  LOP3.LUT R20, R5, 0xffff, RZ, 0xc0, !PT ;  /* 0x0000ffff05147812 */ /* 0x008fe400078ec0ff */
[----:B------:R-:W2:Y:S04]  /*152bd0*/  LDL.LU R5, [R1+0x5a08] ;  /* 0x005a080001057983 */ /* 0x000ea80000300800 */
[----:B------:R0:W-:Y:S01]  /*152be0*/  STL [R1+0x848], R21 ;  /* 0x0008481501007387 */ /* 0x0001e20000100800 */
[----:B------:R-:W-:Y:S02]  /*152bf0*/  PRMT R3, R20, 0x3340, R0 ;  /* 0x0000334014037816 */ /* 0x000fe40000000000 */
[----:B0-----:R-:W-:-:S04]  /*152c00*/  LOP3.LUT R21, R2, 0xffff, RZ, 0xc0, !PT ;  /* 0x0000ffff02157812 */ /* 0x001fc800078ec0ff */
        /* <DEDUP_REMOVED lines=17> */
[----:B---3--:R-:W-:-:S03]  /*152d20*/  LOP3.LUT R28, R3, 0xffff, RZ, 0xc0, !PT ;  /* 0x0000ffff031c7812 */ /* 0x008fc600078ec0ff */
[----:B------:R-:W3:Y:S01]  /*152d30*/  LDL.LU R3, [R1+0x59f8] ;  /* 0x0059f80001037983 */ /* 0x000ee20000300800 */
[----:B0-----:R-:W-:-:S03]  /*152d40*/  LOP3.LUT R21, R2, 0xffff, RZ, 0xc0, !PT ;  /* 0x0000ffff02157812 */ /* 0x001fc600078ec0ff */
[----:B------:R-:W2:Y:S01]  /*152d50*/  LDL.LU R2, [R1+0x59f4] ;  /* 0x0059f40001027983 */ /* 0x000ea20000300800 */
[----:B----4-:R-:W-:Y:S02]  /*152d60*/  LOP3.LUT R20, R26, 0xffff, RZ, 0xc0, !PT ;  /* 0x0000ffff1a147812 */ /* 0x010fe400078ec0ff */
[----:B------:R-:W-:Y:S02]  /*152d70*/  PRMT R25, R28, 0x3340, R0 ;  /* 0x000033401c197816 */ /* 0x000fe40000000000 */
[----:B------:R-:W-:Y:S02]  /*152d80*/  PRMT R24, R20, 0x3340, R21 ;  /* 0x0000334014187816 */ /* 0x000fe40000000015 */
        /* <DEDUP_REMOVED lines=8> */
[----:B------:R-:W-:Y:S01]  /*152e10*/  PRMT R23, R23, 0x3340, R0 ;  /* 0x0000334017177816 */ /* 0x000fe20000000000 */
[----:B------:R-:W-:Y:S01]  /*152e20*/  STL.64 [R1+0x59c0], R28 ;  /* 0x0059c01c01007387 */ /* 0x000fe20000100a00 */
[----:B------:R-:W-:-:S03]  /*152e30*/  PRMT R21, R20, 0x3340, R21 ;  /* 0x0000334014157816 */ /* 0x000fc60000000015 */
[----:B------:R-:W-:Y:S01]  /*152e40*/  STL [R1+0x12e0], R26 ;  /* 0x0012e01a01007387 */ /* 0x000fe20000100800 */
[----:B------:R-:W-:-:S03]  /*152e50*/  LOP3.LUT R20, R4, 0xffff, RZ, 0xc0, !PT ;  /* 0x0000ffff04147812 */ /* 0x000fc600078ec0ff */
[----:B------:R0:W-:Y:S04]  /*152e60*/  STL.64 [R1+0xaf0], R24 ;  /* 0x000af01801007387 */ /* 0x0001e80000100a00 */
[----:B------:R-:W-:Y:S04]  /*152e70*/  STL [R1+0x218], R23 ;  /* 0x0002181701007387 */ /* 0x000fe80000100800 */
[----:B------:R3:W-:Y:S04]  /*152e80*/  STL [R1+0x11a8], R21 ;  /* 0x0011a81501007387 */ /* 0x0007e80000100800 */
[----:B------:R-:W4:Y:S01]  /*152e90*/  LDL.LU R4, [R1+0x59f0] ;  /* 0x0059f00001047983 */ /* 0x000f220000300800 */
[----:B0-----:R-:W-:-:S02]  /*152ea0*/  PRMT R24, R20, 0x3340, R0 ;  /* 0x0000334014187816 */ /* 0x001fc40000000000 */
[----:B---3--:R-:W-:Y:S02]  /*152eb0*/  LOP3.LUT R21, R3, 0xffff, RZ, 0xc0, !PT ;  /* 0x0000ffff03157812 */ /* 0x008fe400078ec0ff */
[----:B------:R-:W3:Y:S01]  /*152ec0*/  LDL.LU R3, [R1+0x59ec] ;  /* 0x0059ec0001037983 */ /* 0x000ee20000300800 */
[----:B--2---:R-:W-:-:S04]  /*152ed0*/  LOP3.LUT R2, R2, 0xffff, RZ, 0xc0, !PT ;  /* 0x0000ffff02027812 */ /* 0x004fc800078ec0ff */
[----:B------:R-:W-:-:S04]  /*152ee0*/  PRMT R23, R2, 0x3340, R21 ;  /* 0x0000334002177816 */ /* 0x000fc80000000015 */
[----:B------:R-:W-:Y:S02]  /*152ef0*/  PRMT R23, R23, 0x5410, R24 ;  /* 0x0000541017177816 */ /* 0x000fe40000000018 */
[----:B------:R-:W-:Y:S02]  /*152f00*/  IADD3 R24, P1, PT, R27, R14, RZ ;  /* 0x0000000e1b187210 */ /* 0x000fe40007f3e0ff */
[----:B------:R-:W-:Y:S01]  /*152f10*/  SHF.R.U32.HI R2, RZ, 0x8, R2 ;  /* 0x00000008ff027819 */ /* 0x000fe20000011602 */
[----:B------:R0:W-:Y:S02]  /*152f20*/  STL [R1+0x12a8], R23 ;  /* 0x0012a81701007387 */ /* 0x0001e40000100800 */
[----:B------:R-:W-:Y:S01]  /*152f30*/  IMAD.X R25, R22, 0x1, R15, P1 ;  /* 0x0000000116197824 */ /* 0x000fe200008e060f */
[----:B------:R-:W-:Y:S02]  /*152f40*/  LOP3.LUT R2, R2, 0xffff, RZ, 0xc0, !PT ;  /* 0x0000ffff02027812 */ /* 0x000fe400078ec0ff */
[----:B0-----:R-:W-:-:S02]  /*152f50*/  SHF.R.U32.HI R23, RZ, 0x8, R21 ;  /* 0x00000008ff177819 */ /* 0x001fc40000011615 */
[----:B------:R-:W2:Y:S02]  /*152f60*/  LDL.LU R21, [R1+0x544] ;  /* 0x0005440001157983 */ /* 0x000ea40000300800 */
[----:B------:R-:W-:Y:S02]  /*152f70*/  LOP3.LUT R23, R23, 0xffff, RZ, 0xc0, !PT ;  /* 0x0000ffff17177812 */ /* 0x000fe400078ec0ff */
[----:B------:R-:W-:Y:S02]  /*152f80*/  STL.64 [R1+0xae8], R24 ;  /* 0x000ae81801007387 */ /* 0x000fe40000100a00 */
[----:B------:R-:W-:Y:S02]  /*152f90*/  PRMT R2, R2, 0x3340, R23 ;  /* 0x0000334002027816 */ /* 0x000fe40000000017 */
[----:B------:R-:W2:Y:S04]  /*152fa0*/  LDL.LU R26, [R1+0x54c4] ;  /* 0x0054c400011a7983 */ /* 0x000ea80000300800 */
[----:B------:R-:W2:Y:S04]  /*152fb0*/  LDL.LU R23, [R1+0x70c] ;  /* 0x00070c0001177983 */ /* 0x000ea80000300800 */
[----:B------:R0:W-:Y:S02]  /*152fc0*/  STL [R1+0x57f8], R2 ;  /* 0x0057f80201007387 */ /* 0x0001e40000100800 */
[----:B0-----:R-:W-:-:S02]  /*152fd0*/  LOP3.LUT R2, R7, 0xffff, RZ, 0xc0, !PT ;  /* 0x0000ffff07027812 */ /* 0x001fc400078ec0ff */
[----:B------:R-:W2:Y:S01]  /*152fe0*/  LDL.LU R7, [R1+0x59e8] ;  /* 0x0059e80001077983 */ /* 0x000ea20000300800 */
[----:B----4-:R-:W-:Y:S02]  /*152ff0*/  LOP3.LUT R4, R4, 0xffff, RZ, 0xc0, !PT ;  /* 0x0000ffff04047812 */ /* 0x010fe400078ec0ff */
[----:B------:R-:W-:Y:S02]  /*153000*/  PRMT R25, R2, 0x3340, R0 ;  /* 0x0000334002197816 */ /* 0x000fe40000000000 */
[----:B---3--:R-:W-:-:S04]  /*153010*/  LOP3.LUT R3, R3, 0xffff, RZ, 0xc0, !PT ;  /* 0x0000ffff03037812 */ /* 0x008fc800078ec0ff */
[--C-:B------:R-:W-:Y:S02]  /*153020*/  PRMT R24, R3, 0x3340, R4.reuse ;  /* 0x0000334003187816 */ /* 0x100fe40000000004 */
[----:B------:R-:W-:Y:S02]  /*153030*/  SHF.R.U32.HI R3, RZ, 0x8, R3 ;  /* 0x00000008ff037819 */ /* 0x000fe40000011603 */
[----:B------:R-:W-:Y:S02]  /*153040*/  SHF.R.U32.HI R4, RZ, 0x8, R4 ;  /* 0x00000008ff047819 */ /* 0x000fe40000011604 */
[----:B------:R-:W-:Y:S02]  /*153050*/  PRMT R28, R24, 0x5410, R25 ;  /* 0x00005410181c7816 */ /* 0x000fe40000000019 */
[----:B------:R-:W-:Y:S02]  /*153060*/  LOP3.LUT R3, R3, 0xffff, RZ, 0xc0, !PT ;  /* 0x0000ffff03037812 */ /* 0x000fe400078ec0ff */
[----:B------:R-:W-:-:S02]  /*153070*/  LOP3.LUT R4, R4, 0xffff, RZ, 0xc0, !PT ;  /* 0x0000ffff04047812 */ /* 0x000fc400078ec0ff */
[----:B------:R-:W-:Y:S02]  /*153080*/  IADD3 R24, P1, PT, R27, R12, RZ ;  /* 0x0000000c1b187210 */ /* 0x000fe40007f3e0ff */
[----:B------:R-:W-:Y:S02]  /*153090*/  PRMT R4, R3, 0x3340, R4 ;  /* 0x0000334003047816 */ /* 0x000fe40000000004 */
[----:B------:R-:W-:Y:S01]  /*1530a0*/  SHF.R.U32.HI R3, RZ, 0x8, R2 ;  /* 0x00000008ff037819 */ /* 0x000fe20000011602 */
[----:B------:R-:W-:Y:S01]  /*1530b0*/  IMAD.X R25, R22, 0x1, R13, P1 ;  /* 0x0000000116197824 */ /* 0x000fe200008e060d */
[----:B------:R-:W-:Y:S01]  /*1530c0*/  SHF.R.U32.HI R2, RZ, 0x8, R20 ;  /* 0x00000008ff027819 */ /* 0x000fe20000011614 */
[----:B------:R-:W-:Y:S01]  /*1530d0*/  STL [R1+0x129c], R28 ;  /* 0x00129c1c01007387 */ /* 0x000fe20000100800 */
[----:B------:R-:W-:Y:S02]  /*1530e0*/  LOP3.LUT R3, R3, 0xffff, RZ, 0xc0, !PT ;  /* 0x0000ffff03037812 */ /* 0x000fe400078ec0ff */
[----:B------:R-:W-:Y:S01]  /*1530f0*/  LOP3.LUT R2, R2, 0xffff, RZ, 0xc0, !PT ;  /* 0x0000ffff02027812 */ /* 0x000fe200078ec0ff */
[----:B------:R-:W-:Y:S04]  /*153100*/  STL.64 [R1+0xae0], R24 ;  /* 0x000ae01801007387 */ /* 0x000fe80000100a00 */
[----:B------:R0:W-:Y:S01]  /*153110*/  STL [R1+0x57fc], R4 ;  /* 0x0057fc0401007387 */ /* 0x0001e20000100800 */
[----:B--2---:R-:W-:-:S02]  /*153120*/  LOP3.LUT R20, R21, 0xffff, RZ, 0xc0, !PT ;  /* 0x0000ffff15147812 */ /* 0x004fc400078ec0ff */
[--C-:B0-----:R-:W-:Y:S02]  /*153130*/  PRMT R4, R3, 0x3340, R0.reuse ;  /* 0x0000334003047816 */ /* 0x101fe40000000000 */
[----:B------:R-:W-:Y:S02]  /*153140*/  PRMT R3, R2, 0x3340, R0 ;  /* 0x0000334002037816 */ /* 0x000fe40000000000 */
[----:B------:R-:W-:-:S03]  /*153150*/  LOP3.LUT R2, R19, 0xffff, RZ, 0xc0, !PT ;  /* 0x0000ffff13027812 */ /* 0x000fc600078ec0ff */
[----:B------:R0:W-:Y:S04]  /*153160*/  STL [R1+0x5800], R3 ;  /* 0x0058000301007387 */ /* 0x0001e80000100800 */
[----:B------:R2:W-:Y:S01]  /*153170*/  STL [R1+0x20c], R4 ;  /* 0x00020c0401007387 */ /* 0x0005e20000100800 */
[----:B------:R-:W-:-:S03]  /*153180*/  LOP3.LUT R7, R7, 0xffff, RZ, 0xc0, !PT ;  /* 0x0000ffff07077812 */ /* 0x000fc600078ec0ff */
[----:B------:R-:W3:Y:S01]  /*153190*/  LDL.LU R19, [R1+0x59e4] ;  /* 0x0059e40001137983 */ /* 0x000ee20000300800 */
[----:B0-----:R-:W-:Y:S02]  /*1531a0*/  PRMT R3, R7, 0x3340, R20 ;  /* 0x0000334007037816 */ /* 0x001fe40000000014 */
[----:B--2---:R-:W-:-:S04]  /*1531b0*/  PRMT R4, R2, 0x3340, R0 ;  /* 0x0000334002047816 */ /* 0x004fc80000000000 */
[----:B------:R-:W-:Y:S02]  /*1531c0*/  PRMT R4, R3, 0x5410, R4 ;  /* 0x0000541003047816 */ /* 0x000fe40000000004 */
[----:B------:R-:W-:Y:S02]  /*1531d0*/  LOP3.LUT R3, R5, 0xffff, RZ, 0xc0, !PT ;  /* 0x0000ffff05037812 */ /* 0x000fe400078ec0ff */
[----:B------:R-:W2:Y:S04]  /*1531e0*/  LDL.LU R5, [R1+0x59e0] ;  /* 0x0059e00001057983 */ /* 0x000ea80000300800 */
[----:B------:R0:W-:Y:S04]  /*1531f0*/  STL [R1+0x1288], R4 ;  /* 0x0012880401007387 */ /* 0x0001e80000100800 */
[----:B------:R-:W4:Y:S01]  /*153200*/  LDL.LU R25, [R1+0x54c8] ;  /* 0x0054c80001197983 */ /* 0x000f220000300800 */
[----:B------:R-:W-:-:S03]  /*153210*/  LOP3.LUT R21, R23, 0xffff, RZ, 0xc0, !PT ;  /* 0x0000ffff17157812 */ /* 0x000fc600078ec0ff */
[----:B------:R-:W3:Y:S01]  /*153220*/  LDL.LU R22, [R1+0x4f8] ;  /* 0x0004f80001167983 */ /* 0x000ee20000300800 */
[----:B0-----:R-:W-:Y:S01]  /*153230*/  LOP3.LUT R4, R26, 0xffff, RZ, 0xc0, !PT ;  /* 0x0000ffff1a047812 */ /* 0x001fe200078ec0ff */
[----:B-1----:R-:W-:Y:S01]  /*153240*/  VIADD R27, R27, UR6 ;  /* 0x000000061b1b7c36 */ /* 0x002fe20008000000 */
[----:B------:R-:W-:Y:S01]  /*153250*/  PRMT R24, R3, 0x3340, R0 ;  /* 0x0000334003187816 */ /* 0x000fe20000000000 */
[----:B------:R-:W0:Y:S01]  /*153260*/  LDCU UR6, c[0x0][0x3b8] ;  /* 0x00007700ff0677ac */ /* 0x000e220008000800 */
[----:B------:R-:W-:Y:S02]  /*153270*/  PRMT R23, R4, 0x3340, R21 ;  /* 0x0000334004177816 */ /* 0x000fe40000000015 */
[----:B------:R-:W-:Y:S02]  /*153280*/  IADD3 R28, P1, PT, R27, R6, RZ ;  /* 0x000000061b1c7210 */ /* 0x000fe40007f3e0ff */
[----:B------:R-:W-:Y:S02]  /*153290*/  PRMT R24, R23, 0x5410, R24 ;  /* 0x0000541017187816 */ /* 0x000fe40000000018 */
[----:B------:R-:W-:-:S02]  /*1532a0*/  SHF.R.S32.HI R23, RZ, 0x1f, R27 ;  /* 0x0000001fff177819 */ /* 0x000fc4000001141b */
[----:B------:R-:W-:Y:S02]  /*1532b0*/  SHF.R.U32.HI R20, RZ, 0x8, R20 ;  /* 0x00000008ff147819 */ /* 0x000fe40000011614 */
[----:B------:R-:W-:Y:S01]  /*1532c0*/  SHF.R.U32.HI R7, RZ, 0x8, R7 ;  /* 0x00000008ff077819 */ /* 0x000fe20000011607 */
[----:B------:R-:W-:Y:S01]  /*1532d0*/  IMAD.X R29, R23, 0x1, R9, P1 ;  /* 0x00000001171d7824 */ /* 0x000fe200008e0609 */
[----:B------:R-:W-:Y:S02]  /*1532e0*/  LOP3.LUT R20, R20, 0xffff, RZ, 0xc0, !PT ;  /* 0x0000ffff14147812 */ /* 0x000fe400078ec0ff */
[----:B------:R-:W-:Y:S02]  /*1532f0*/  SHF.R.U32.HI R21, RZ, 0x8, R21 ;  /* 0x00000008ff157819 */ /* 0x000fe40000011615 */
[----:B------:R-:W-:Y:S01]  /*153300*/  LOP3.LUT R7, R7, 0xffff, RZ, 0xc0, !PT ;  /* 0x0000ffff07077812 */ /* 0x000fe200078ec0ff */
[----:B------:R1:W-:Y:S03]  /*153310*/  STL [R1+0x127c], R24 ;  /* 0x00127c1801007387 */ /* 0x0003e60000100800 */
[----:B------:R-:W-:Y:S01]  /*153320*/  PRMT R7, R7, 0x3340, R20 ;  /* 0x0000334007077816 */ /* 0x000fe20000000014 */
[----:B------:R0:W-:Y:S04]  /*153330*/  STL.64 [R1+0xad0], R28 ;  /* 0x000ad01c01007387 */ /* 0x0001e80000100a00 */
[----:B------:R-:W3:Y:S01]  /*153340*/  LDL.LU R20, [R1+0x864] ;  /* 0x0008640001147983 */ /* 0x000ee20000300800 */
[----:B-1----:R-:W-:-:S03]  /*153350*/  LOP3.LUT R24, R21, 0xffff, RZ, 0xc0, !PT ;  /* 0x0000ffff15187812 */ /* 0x002fc600078ec0ff */
[----:B------:R-:W3:Y:S04]  /*153360*/  LDL.LU R21, [R1+0x4a8] ;  /* 0x0004a80001157983 */ /* 0x000ee80000300800 */
[----:B------:R-:W3:Y:S01]  /*153370*/  LDL.LU R26, [R1+0x6b4] ;  /* 0x0006b400011a7983 */ /* 0x000ee20000300800 */
[----:B------:R-:W-:Y:S02]  /*153380*/  SHF.R.U32.HI R4, RZ, 0x8, R4 ;  /* 0x00000008ff047819 */ /* 0x000fe40000011604 */
[----:B------:R-:W-:Y:S02]  /*153390*/  SHF.R.U32.HI R3, RZ, 0x8, R3 ;  /* 0x00000008ff037819 */ /* 0x000fe40000011603 */
[----:B------:R-:W-:Y:S02]  /*1533a0*/  SHF.R.U32.HI R2, RZ, 0x8, R2 ;  /* 0x00000008ff027819 */ /* 0x000fe40000011602 */
[----:B------:R-:W-:-:S02]  /*1533b0*/  LOP3.LUT R4, R4, 0xffff, RZ, 0xc0, !PT ;  /* 0x0000ffff04047812 */ /* 0x000fc400078ec0ff */
[----:B0-----:R-:W-:Y:S01]  /*1533c0*/  IADD3 R28, P1, PT, R27, R10, RZ ;  /* 0x0000000a1b1c7210 */ /* 0x001fe20007f3e0ff */
[----:B------:R0:W-:Y:S01]  /*1533d0*/  STL [R1+0x57f0], R7 ;  /* 0x0057f00701007387 */ /* 0x0001e20000100800 */
[----:B------:R-:W-:Y:S02]  /*1533e0*/  LOP3.LUT R3, R3, 0xffff, RZ, 0xc0, !PT ;  /* 0x0000ffff03037812 */ /* 0x000fe400078ec0ff */
[----:B------:R-:W-:Y:S01]  /*1533f0*/  LOP3.LUT R2, R2, 0xffff, RZ, 0xc0, !PT ;  /* 0x0000ffff02027812 */ /* 0x000fe200078ec0ff */
[----:B------:R-:W-:Y:S01]  /*153400*/  IMAD.X R29, R23, 0x1, R11, P1 ;  /* 0x00000001171d7824 */ /* 0x000fe200008e060b */
[----:B0-----:R-:W-:Y:S02]  /*153410*/  PRMT R7, R4, 0x3340, R24 ;  /* 0x0000334004077816 */ /* 0x001fe40000000018 */
[--C-:B------:R-:W-:Y:S02]  /*153420*/  PRMT R4, R3, 0x3340, R0.reuse ;  /* 0x0000334003047816 */ /* 0x100fe40000000000 */
[----:B------:R-:W-:Y:S01]  /*153430*/  PRMT R3, R2, 0x3340, R0 ;  /* 0x0000334002037816 */ /* 0x000fe20000000000 */
[----:B------:R-:W-:Y:S04]  /*153440*/  STL [R1+0x5804], R7 ;  /* 0x0058040701007387 */ /* 0x000fe80000100800 */
[----:B------:R-:W-:Y:S04]  /*153450*/  STL.64 [R1+0xad8], R28 ;  /* 0x000ad81c01007387 */ /* 0x000fe80000100a00 */
[----:B------:R-:W-:Y:S04]  /*153460*/  STL [R1+0x1f4], R4 ;  /* 0x0001f40401007387 */ /* 0x000fe80000100800 */
[----:B------:R2:W-:Y:S02]  /*153470*/  STL [R1+0x1ec], R3 ;  /* 0x0001ec0301007387 */ /* 0x0005e40000100800 */
[----:B--2---:R-:W-:-:S02]  /*153480*/  LOP3.LUT R3, R5, 0xffff, RZ, 0xc0, !PT ;  /* 0x0000ffff05037812 */ /* 0x004fc400078ec0ff */
[----:B----4-:R-:W-:Y:S02]  /*153490*/  LOP3.LUT R2, R25, 0xffff, RZ, 0xc0, !PT ;  /* 0x0000ffff19027812 */ /* 0x010fe400078ec0ff */
[----:B---3--:R-:W-:Y:S02]  /*1534a0*/  LOP3.LUT R7, R22, 0xffff, RZ, 0xc0, !PT ;  /* 0x0000ffff16077812 */ /* 0x008fe400078ec0ff */
[----:B------:R-:W-:Y:S02]  /*1534b0*/  PRMT R4, R2, 0x3340, R3 ;  /* 0x0000334002047816 */ /* 0x000fe40000000003 */
[----:B------:R-:W-:-:S04]  /*1534c0*/  PRMT R5, R7, 0x3340, R0 ;  /* 0x0000334007057816 */ /* 0x000fc80000000000 */
[----:B------:R-:W-:Y:S02]  /*1534d0*/  PRMT R22, R4, 0x5410, R5 ;  /* 0x0000541004167816 */ /* 0x000fe40000000005 */
[----:B------:R-:W-:Y:S02]  /*1534e0*/  IADD3 R4, P1, PT, R27, R14, RZ ;  /* 0x0000000e1b047210 */ /* 0x000fe40007f3e0ff */
[----:B------:R-:W-:Y:S01]  /*1534f0*/  SHF.R.U32.HI R2, RZ, 0x8, R2 ;  /* 0x00000008ff027819 */ /* 0x000fe20000011602 */
[----:B------:R0:W-:Y:S01]  /*153500*/  STL [R1+0x126c], R22 ;  /* 0x00126c1601007387 */ /* 0x0001e20000100800 */
[----:B------:R-:W-:Y:S01]  /*153510*/  SHF.R.U32.HI R3, RZ, 0x8, R3 ;  /* 0x00000008ff037819 */ /* 0x000fe20000011603 */
[----:B------:R-:W-:Y:S02]  /*153520*/  IMAD.X R5, R23, 0x1, R15, P1 ;  /* 0x0000000117057824 */ /* 0x000fe400008e060f */
[----:B------:R-:W2:Y:S01]  /*153530*/  LDL.LU R28, [R1+0x86c] ;  /* 0x00086c00011c7983 */ /* 0x000ea20000300800 */
[----:B------:R-:W-:-:S02]  /*153540*/  LOP3.LUT R2, R2, 0xffff, RZ, 0xc0, !PT ;  /* 0x0000ffff02027812 */ /* 0x000fc400078ec0ff */
[----:B------:R-:W-:Y:S01]  /*153550*/  LOP3.LUT R3, R3, 0xffff, RZ, 0xc0, !PT ;  /* 0x0000ffff03037812 */ /* 0x000fe200078ec0ff */
[----:B------:R-:W3:Y:S04]  /*153560*/  LDL.LU R29, [R1+0x4b4] ;  /* 0x0004b400011d7983 */ /* 0x000ee80000300800 */
[----:B------:R1:W-:Y:S04]  /*153570*/  STL.64 [R1+0xac8], R4 ;  /* 0x000ac80401007387 */ /* 0x0003e80000100a00 */
[----:B0-----:R-:W4:Y:S01]  /*153580*/  LDL.LU R22, [R1+0x6d4] ;  /* 0x0006d40001167983 */ /* 0x001f220000300800 */
[----:B-1----:R-:W-:-:S02]  /*153590*/  PRMT R5, R2, 0x3340, R3 ;  /* 0x0000334002057816 */ /* 0x002fc40000000003 */
[----:B------:R-:W-:Y:S02]  /*1535a0*/  LOP3.LUT R3, R20, 0xffff, RZ, 0xc0, !PT ;  /* 0x0000ffff14037812 */ /* 0x000fe400078ec0ff */
[----:B------:R-:W-:Y:S02]  /*1535b0*/  LOP3.LUT R2, R21, 0xffff, RZ, 0xc0, !PT ;  /* 0x0000ffff15027812 */ /* 0x000fe400078ec0ff */
[----:B------:R-:W-:Y:S01]  /*1535c0*/  LOP3.LUT R4, R26, 0xffff, RZ, 0xc0, !PT ;  /* 0x0000ffff1a047812 */ /* 0x000fe200078ec0ff */
[----:B------:R0:W-:Y:S01]  /*1535d0*/  STL [R1+0x57ec], R5 ;  /* 0x0057ec0501007387 */ /* 0x0001e20000100800 */
[----:B------:R-:W-:Y:S02]  /*1535e0*/  PRMT R20, R2, 0x3340, R0 ;  /* 0x0000334002147816 */ /* 0x000fe40000000000 */
[----:B0-----:R-:W-:-:S04]  /*1535f0*/  PRMT R5, R3, 0x3340, R4 ;  /* 0x0000334003057816 */ /* 0x001fc80000000004 */
        /* <DEDUP_REMOVED lines=8> */
[----:B------:R-:W-:-:S03]  /*153680*/  SHF.R.U32.HI R5, RZ, 0x8, R7 ;  /* 0x00000008ff057819 */ /* 0x000fc60000011607 */
[----:B------:R-:W4:Y:S01]  /*153690*/  LDL.LU R24, [R1+0x84c] ;  /* 0x00084c0001187983 */ /* 0x000f220000300800 */
[----:B------:R-:W-:-:S03]  /*1536a0*/  LOP3.LUT R5, R5, 0xffff, RZ, 0xc0, !PT ;  /* 0x0000ffff05057812 */ /* 0x000fc600078ec0ff */
[----:B------:R-:W4:Y:S01]  /*1536b0*/  LDL.LU R23, [R1+0x384] ;  /* 0x0003840001177983 */ /* 0x000f220000300800 */
[----:B------:R-:W-:-:S05]  /*1536c0*/  PRMT R5, R5, 0x3340, R0 ;  /* 0x0000334005057816 */ /* 0x000fca0000000000 */
[----:B------:R-:W-:Y:S04]  /*1536d0*/  STL [R1+0x1d0], R5 ;  /* 0x0001d00501007387 */ /* 0x000fe80000100800 */
[----:B------:R-:W4:Y:S01]  /*1536e0*/  LDL.LU R25, [R1+0x650] ;  /* 0x0006500001197983 */ /* 0x000f220000300800 */
[----:B------:R-:W-:Y:S02]  /*1536f0*/  SHF.R.U32.HI R3, RZ, 0x8, R3 ;  /* 0x00000008ff037819 */ /* 0x000fe40000011603 */
[----:B------:R-:W-:Y:S02]  /*153700*/  SHF.R.U32.HI R4, RZ, 0x8, R4 ;  /* 0x00000008ff047819 */ /* 0x000fe40000011604 */
[----:B------:R-:W-:Y:S02]  /*153710*/  LOP3.LUT R3, R3, 0xffff, RZ, 0xc0, !PT ;  /* 0x0000ffff03037812 */ /* 0x000fe400078ec0ff */
[----:B------:R-:W-:-:S04]  /*153720*/  LOP3.LUT R4, R4, 0xffff, RZ, 0xc0, !PT ;  /* 0x0000ffff04047812 */ /* 0x000fc800078ec0ff */
        /* <DEDUP_REMOVED lines=17> */
[----:B------:R1:W-:Y:S01]  /*153840*/  STL [R1+0x125c], R7 ;  /* 0x00125c0701007387 */ /* 0x0003e20000100800 */
[----:B------:R-:W-:-:S02]  /*153850*/  SHF.R.U32.HI R3, RZ, 0x8, R3 ;  /* 0x00000008ff037819 */ /* 0x000fc40000011603 */
[----:B------:R-:W-:Y:S02]  /*153860*/  PRMT R22, R4, 0x3340, R5 ;  /* 0x0000334004167816 */ /* 0x000fe40000000005 */
[----:B------:R-:W-:Y:S02]  /*153870*/  IADD3 R4, P1, PT, R27, R6, RZ ;  /* 0x000000061b047210 */ /* 0x000fe40007f3e0ff */
[----:B------:R-:W-:Y:S02]  /*153880*/  LOP3.LUT R3, R3, 0xffff, RZ, 0xc0, !PT ;  /* 0x0000ffff03037812 */ /* 0x000fe400078ec0ff */
[----:B-1----:R-:W-:Y:S02]  /*153890*/  SHF.R.S32.HI R7, RZ, 0x1f, R27 ;  /* 0x0000001fff077819 */ /* 0x002fe4000001141b */
[----:B------:R-:W-:-:S03]  /*1538a0*/  PRMT R3, R3, 0x3340, R0 ;  /* 0x0000334003037816 */ /* 0x000fc60000000000 */
[----:B------:R-:W-:Y:S01]  /*1538b0*/  IMAD.X R5, R7, 0x1, R9, P1 ;  /* 0x0000000107057824 */ /* 0x000fe200008e0609 */
[----:B------:R-:W-:Y:S04]  /*1538c0*/  STL [R1+0x3b0], R22 ;  /* 0x0003b01601007387 */ /* 0x000fe80000100800 */
[----:B------:R1:W-:Y:S04]  /*1538d0*/  STL.64 [R1+0xab8], R4 ;  /* 0x000ab80401007387 */ /* 0x0003e80000100a00 */
[----:B------:R2:W-:Y:S04]  /*1538e0*/  STL [R1+0x1bc], R3 ;  /* 0x0001bc0301007387 */ /* 0x0005e80000100800 */
[----:B------:R3:W-:Y:S01]  /*1538f0*/  STL [R1+0x1b4], R2 ;  /* 0x0001b40201007387 */ /* 0x0007e20000100800 */
[----:B-1----:R-:W-:-:S03]  /*153900*/  LOP3.LUT R5, R20, 0xffff, RZ, 0xc0, !PT ;  /* 0x0000ffff14057812 */ /* 0x002fc600078ec0ff */
[----:B------:R-:W4:Y:S01]  /*153910*/  LDL.LU R20, [R1+0x7e8] ;  /* 0x0007e80001147983 */ /* 0x000f220000300800 */
[----:B------:R-:W-:-:S03]  /*153920*/  LOP3.LUT R22, R26, 0xffff, RZ, 0xc0, !PT ;  /* 0x0000ffff1a167812 */ /* 0x000fc600078ec0ff */
[----:B------:R-:W4:Y:S01]  /*153930*/  LDL.LU R26, [R1+0x5d4] ;  /* 0x0005d400011a7983 */ /* 0x000f220000300800 */
[----:B------:R-:W-:Y:S02]  /*153940*/  LOP3.LUT R21, R21, 0xffff, RZ, 0xc0, !PT ;  /* 0x0000ffff15157812 */ /* 0x000fe400078ec0ff */
[----:B--2---:R-:W-:Y:S02]  /*153950*/  LOP3.LUT R3, R24, 0xffff, RZ, 0xc0, !PT ;  /* 0x0000ffff18037812 */ /* 0x004fe400078ec0ff */
[----:B------:R-:W-:Y:S02]  /*153960*/  PRMT R24, R5, 0x3340, R0 ;  /* 0x0000334005187816 */ /* 0x000fe40000000000 */
[----:B---3--:R-:W-:Y:S02]  /*153970*/  LOP3.LUT R2, R23, 0xffff, RZ, 0xc0, !PT ;  /* 0x0000ffff17027812 */ /* 0x008fe400078ec0ff */
[----:B------:R-:W-:Y:S02]  /*153980*/  PRMT R23, R21, 0x3340, R22 ;  /* 0x0000334015177816 */ /* 0x000fe40000000016 */
[----:B------:R-:W-:-:S02]  /*153990*/  LOP3.LUT R4, R25, 0xffff, RZ, 0xc0, !PT ;  /* 0x0000ffff19047812 */ /* 0x000fc400078ec0ff */
[----:B------:R-:W-:Y:S02]  /*1539a0*/  PRMT R25, R23, 0x5410, R24 ;  /* 0x0000541017197816 */ /* 0x000fe40000000018 */
[----:B------:R-:W-:Y:S02]  /*1539b0*/  PRMT R24, R2, 0x3340, R0 ;  /* 0x0000334002187816 */ /* 0x000fe40000000000 */
[----:B------:R-:W-:-:S04]  /*1539c0*/  PRMT R23, R3, 0x3340, R4 ;  /* 0x0000334003177816 */ /* 0x000fc80000000004 */
[----:B------:R-:W-:Y:S02]  /*1539d0*/  PRMT R23, R23, 0x5410, R24 ;  /* 0x0000541017177816 */ /* 0x000fe40000000018 */
[----:B------:R-:W-:Y:S01]  /*1539e0*/  IADD3 R24, P1, PT, R27, R10, RZ ;  /* 0x0000000a1b187210 */ /* 0x000fe20007f3e0ff */
[----:B------:R1:W-:Y:S01]  /*1539f0*/  STL [R1+0x1238], R25 ;  /* 0x0012381901007387 */ /* 0x0003e20000100800 */
[----:B------:R-:W-:-:S03]  /*153a00*/  SHF.R.U32.HI R21, RZ, 0x8, R21 ;  /* 0x00000008ff157819 */ /* 0x000fc60000011615 */
[----:B------:R2:W-:Y:S01]  /*153a10*/  STL [R1+0x1234], R23 ;  /* 0x0012341701007387 */ /* 0x0005e20000100800 */
[----:B-1----:R-:W-:Y:S01]  /*153a20*/  IMAD.X R25, R7, 0x1, R11, P1 ;  /* 0x0000000107197824 */ /* 0x002fe200008e060b */
[----:B--2---:R-:W-:-:S04]  /*153a30*/  SHF.R.U32.HI R23, RZ, 0x8, R22 ;  /* 0x00000008ff177819 */ /* 0x004fc80000011616 */
[----:B------:R1:W-:Y:S01]  /*153a40*/  STL.64 [R1+0xaa8], R24 ;  /* 0x000aa81801007387 */ /* 0x0003e20000100a00 */
[----:B------:R-:W-:-:S03]  /*153a50*/  LOP3.LUT R22, R21, 0xffff, RZ, 0xc0, !PT ;  /* 0x0000ffff15167812 */ /* 0x000fc600078ec0ff */
[----:B------:R-:W2:Y:S01]  /*153a60*/  LDL.LU R21, [R1+0x820] ;  /* 0x0008200001157983 */ /* 0x000ea20000300800 */
[----:B-1----:R-:W-:-:S03]  /*153a70*/  LOP3.LUT R24, R23, 0xffff, RZ, 0xc0, !PT ;  /* 0x0000ffff17187812 */ /* 0x002fc600078ec0ff */
[----:B------:R-:W3:Y:S01]  /*153a80*/  LDL.LU R23, [R1+0x5f4] ;  /* 0x0005f40001177983 */ /* 0x000ee20000300800 */
[----:B------:R-:W-:Y:S02]  /*153a90*/  SHF.R.U32.HI R3, RZ, 0x8, R3 ;  /* 0x00000008ff037819 */ /* 0x000fe40000011603 */
[----:B------:R-:W-:Y:S02]  /*153aa0*/  SHF.R.U32.HI R4, RZ, 0x8, R4 ;  /* 0x00000008ff047819 */ /* 0x000fe40000011604 */
[----:B------:R-:W-:Y:S02]  /*153ab0*/  SHF.R.U32.HI R2, RZ, 0x8, R2 ;  /* 0x00000008ff027819 */ /* 0x000fe40000011602 */
[----:B------:R-:W-:Y:S02]  /*153ac0*/  PRMT R22, R22, 0x3340, R24 ;  /* 0x0000334016167816 */ /* 0x000fe40000000018 */
[----:B------:R-:W-:Y:S02]  /*153ad0*/  LOP3.LUT R3, R3, 0xffff, RZ, 0xc0, !PT ;  /* 0x0000ffff03037812 */ /* 0x000fe400078ec0ff */
[----:B------:R-:W-:-:S02]  /*153ae0*/  LOP3.LUT R4, R4, 0xffff, RZ, 0xc0, !PT ;  /* 0x0000ffff04047812 */ /* 0x000fc400078ec0ff */
[----:B------:R-:W-:Y:S02]  /*153af0*/  IADD3 R24, P1, PT, R27, R14, RZ ;  /* 0x0000000e1b187210 */ /* 0x000fe40007f3e0ff */
[----:B------:R-:W-:Y:S02]  /*153b00*/  LOP3.LUT R2, R2, 0xffff, RZ, 0xc0, !PT ;  /* 0x0000ffff02027812 */ /* 0x000fe400078ec0ff */
[----:B------:R-:W-:Y:S01]  /*153b10*/  PRMT R3, R3, 0x3340, R4 ;  /* 0x0000334003037816 */ /* 0x000fe20000000004 */
[----:B------:R-:W-:Y:S01]  /*153b20*/  IMAD.X R25, R7, 0x1, R15, P1 ;  /* 0x0000000107197824 */ /* 0x000fe200008e060f */
[----:B------:R-:W-:Y:S01]  /*153b30*/  PRMT R4, R2, 0x3340, R0 ;  /* 0x0000334002047816 */ /* 0x000fe20000000000 */
[----:B------:R1:W-:Y:S01]  /*153b40*/  STL [R1+0x3ac], R22 ;  /* 0x0003ac1601007387 */ /* 0x0003e20000100800 */
[----:B------:R-:W-:-:S03]  /*153b50*/  LOP3.LUT R2, R17, 0xffff, RZ, 0xc0, !PT ;  /* 0x0000ffff11027812 */ /* 0x000fc600078ec0ff */
[----:B------:R-:W-:Y:S04]  /*153b60*/  STL [R1+0x3a8], R3 ;  /* 0x0003a80301007387 */ /* 0x000fe80000100800 */
[----:B------:R0:W-:Y:S04]  /*153b70*/  STL.64 [R1+0xab0], R24 ;  /* 0x000ab01801007387 */ /* 0x0001e80000100a00 */
[----:B------:R4:W-:Y:S01]  /*153b80*/  STL [R1+0x1ac], R4 ;  /* 0x0001ac0401007387 */ /* 0x0009e20000100800 */
[----:B-1----:R-:W-:-:S03]  /*153b90*/  PRMT R22, R2, 0x3340, R0 ;  /* 0x0000334002167816 */ /* 0x002fc60000000000 */
[----:B------:R-:W3:Y:S01]  /*153ba0*/  LDL.LU R17, [R1+0x59dc] ;  /* 0x0059dc0001117983 */ /* 0x000ee20000300800 */
[----:B0-----:R-:W-:-:S05]  /*153bb0*/  IADD3 R24, P1, PT, R27, R12, RZ ;  /* 0x0000000c1b187210 */ /* 0x001fca0007f3e0ff */
[----:B------:R-:W-:Y:S01]  /*153bc0*/  IMAD.X R25, R7, 0x1, R13, P1 ;  /* 0x0000000107197824 */ /* 0x000fe200008e060d */
[----:B------:R-:W-:-:S04]  /*153bd0*/  SHF.R.U32.HI R5, RZ, 0x8, R5 ;  /* 0x00000008ff057819 */ /* 0x000fc80000011605 */
[----:B------:R-:W-:-:S04]  /*153be0*/  LOP3.LUT R5, R5, 0xffff, RZ, 0xc0, !PT ;  /* 0x0000ffff05057812 */ /* 0x000fc800078ec0ff */
[----:B------:R-:W-:Y:S02]  /*153bf0*/  PRMT R5, R5, 0x3340, R0 ;  /* 0x0000334005057816 */ /* 0x000fe40000000000 */
[----:B----4-:R-:W-:Y:S02]  /*153c00*/  LOP3.LUT R3, R20, 0xffff, RZ, 0xc0, !PT ;  /* 0x0000ffff14037812 */ /* 0x010fe400078ec0ff */
[----:B------:R-:W-:-:S04]  /*153c10*/  LOP3.LUT R4, R26, 0xffff, RZ, 0xc0, !PT ;  /* 0x0000ffff1a047812 */ /* 0x000fc800078ec0ff */
[----:B------:R-:W-:-:S04]  /*153c20*/  PRMT R20, R3, 0x3340, R4 ;  /* 0x0000334003147816 */ /* 0x000fc80000000004 */
[----:B------:R-:W-:-:S05]  /*153c30*/  PRMT R20, R20, 0x5410, R22 ;  /* 0x0000541014147816 */ /* 0x000fca0000000016 */
[----:B------:R0:W-:Y:S04]  /*153c40*/  STL [R1+0x1230], R20 ;  /* 0x0012301401007387 */ /* 0x0001e80000100800 */
[----:B------:R-:W-:Y:S04]  /*153c50*/  STL.64 [R1+0xaa0], R24 ;  /* 0x000aa01801007387 */ /* 0x000fe80000100a00 */
[----:B------:R-:W4:Y:S04]  /*153c60*/  LDL.LU R22, [R1+0x54e0] ;  /* 0x0054e00001167983 */ /* 0x000f280000300800 */
[----:B0-----:R-:W4:Y:S04]  /*153c70*/  LDL.LU R20, [R1+0x540] ;  /* 0x0005400001147983 */ /* 0x001f280000300800 */
[----:B------:R-:W4:Y:S01]  /*153c80*/  LDL.LU R26, [R1+0x7a8] ;  /* 0x0007a800011a7983 */ /* 0x000f220000300800 */
[----:B------:R-:W-:-:S02]  /*153c90*/  SHF.R.U32.HI R3, RZ, 0x8, R3 ;  /* 0x00000008ff037819 */ /* 0x000fc40000011603 */
[----:B------:R-:W-:Y:S02]  /*153ca0*/  SHF.R.U32.HI R4, RZ, 0x8, R4 ;  /* 0x00000008ff047819 */ /* 0x000fe40000011604 */
[----:B------:R-:W-:Y:S02]  /*153cb0*/  LOP3.LUT R3, R3, 0xffff, RZ, 0xc0, !PT ;  /* 0x0000ffff03037812 */ /* 0x000fe400078ec0ff */
[----:B------:R-:W-:Y:S01]  /*153cc0*/  LOP3.LUT R4, R4, 0xffff, RZ, 0xc0, !PT ;  /* 0x0000ffff04047812 */ /* 0x000fe200078ec0ff */
[----:B------:R-:W-:Y:S03]  /*153cd0*/  STL [R1+0x1a8], R5 ;  /* 0x0001a80501007387 */ /* 0x000fe60000100800 */
[----:B------:R-:W-:-:S05]  /*153ce0*/  PRMT R4, R3, 0x3340, R4 ;  /* 0x0000334003047816 */ /* 0x000fca0000000004 */
[----:B------:R0:W-:Y:S01]  /*153cf0*/  STL [R1+0x3a4], R4 ;  /* 0x0003a40401007387 */ /* 0x0001e20000100800 */
[----:B--2---:R-:W-:Y:S02]  /*153d00*/  LOP3.LUT R3, R21, 0xffff, RZ, 0xc0, !PT ;  /* 0x0000ffff15037812 */ /* 0x004fe400078ec0ff */
[----:B0-----:R-:W-:Y:S02]  /*153d10*/  LOP3.LUT R4, R16, 0xffff, RZ, 0xc0, !PT ;  /* 0x0000ffff10047812 */ /* 0x001fe400078ec0ff */
[----:B------:R-:W2:Y:S01]  /*153d20*/  LDL.LU R16, [R1+0x59d8] ;  /* 0x0059d80001107983 */ /* 0x000ea20000300800 */
[----:B---3--:R-:W-:Y:S02]  /*153d30*/  LOP3.LUT R5, R23, 0xffff, RZ, 0xc0, !PT ;  /* 0x0000ffff17057812 */ /* 0x008fe400078ec0ff */
[----:B------:R-:W-:Y:S02]  /*153d40*/  PRMT R21, R4, 0x3340, R0 ;  /* 0x0000334004157816 */ /* 0x000fe40000000000 */
[----:B------:R-:W-:-:S02]  /*153d50*/  PRMT R7, R3, 0x3340, R5 ;  /* 0x0000334003077816 */ /* 0x000fc40000000005 */
[----:B------:R-:W-:Y:S02]  /*153d60*/  SHF.R.U32.HI R3, RZ, 0x8, R3 ;  /* 0x00000008ff037819 */ /* 0x000fe40000011603 */
[----:B------:R-:W-:Y:S02]  /*153d70*/  SHF.R.U32.HI R5, RZ, 0x8, R5 ;  /* 0x00000008ff057819 */ /* 0x000fe40000011605 */
[----:B------:R-:W-:Y:S02]  /*153d80*/  LOP3.LUT R3, R3, 0xffff, RZ, 0xc0, !PT ;  /* 0x0000ffff03037812 */ /* 0x000fe400078ec0ff */
[----:B------:R-:W-:Y:S02]  /*153d90*/  LOP3.LUT R5, R5, 0xffff, RZ, 0xc0, !PT ;  /* 0x0000ffff05057812 */ /* 0x000fe400078ec0ff */
[----:B------:R-:W-:Y:S02]  /*153da0*/  PRMT R7, R7, 0x5410, R21 ;  /* 0x0000541007077816 */ /* 0x000fe40000000015 */
[----:B------:R-:W-:-:S03]  /*153db0*/  PRMT R3, R3, 0x3340, R5 ;  /* 0x0000334003037816 */ /* 0x000fc60000000005 */
[----:B------:R-:W-:Y:S04]  /*153dc0*/  STL [R1+0x1228], R7 ;  /* 0x0012280701007387 */ /* 0x000fe80000100800 */
[----:B------:R-:W3:Y:S04]  /*153dd0*/  LDL.LU R29, [R1+0x54e4] ;  /* 0x0054e400011d7983 */ /* 0x000ee80000300800 */
[----:B------:R-:W2:Y:S04]  /*153de0*/  LDL.LU R21, [R1+0x57c] ;  /* 0x00057c0001157983 */ /* 0x000ea80000300800 */
[----:B------:R0:W-:Y:S04]  /*153df0*/  STL [R1+0x398], R3 ;  /* 0x0003980301007387 */ /* 0x0001e80000100800 */
[----:B------:R-:W2:Y:S01]  /*153e00*/  LDL.LU R23, [R1+0x7d8] ;  /* 0x0007d80001177983 */ /* 0x000ea20000300800 */
[----:B------:R-:W-:Y:S01]  /*153e10*/  VIADD R27, R27, UR6 ;  /* 0x000000061b1b7c36 */ /* 0x000fe20008000000 */
[----:B------:R-:W-:Y:S01]  /*153e20*/  SHF.R.U32.HI R4, RZ, 0x8, R4 ;  /* 0x00000008ff047819 */ /* 0x000fe20000011604 */
[----:B------:R-:W1:Y:S01]  /*153e30*/  LDCU UR6, c[0x0][0x3b8] ;  /* 0x00007700ff0677ac */ /* 0x000e620008000800 */
[----:B------:R-:W-:-:S02]  /*153e40*/  SHF.R.U32.HI R2, RZ, 0x8, R2 ;  /* 0x00000008ff027819 */ /* 0x000fc40000011602 */
[----:B0-----:R-:W-:Y:S02]  /*153e50*/  SHF.R.S32.HI R3, RZ, 0x1f, R27 ;  /* 0x0000001fff037819 */ /* 0x001fe4000001141b */
[----:B------:R-:W-:Y:S02]  /*153e60*/  IADD3 R24, P1, PT, R27, R6, RZ ;  /* 0x000000061b187210 */ /* 0x000fe40007f3e0ff */
[----:B------:R-:W-:Y:S02]  /*153e70*/  LOP3.LUT R4, R4, 0xffff, RZ, 0xc0, !PT ;  /* 0x0000ffff04047812 */ /* 0x000fe400078ec0ff */
[----:B------:R-:W-:Y:S01]  /*153e80*/  LOP3.LUT R2, R2, 0xffff, RZ, 0xc0, !PT ;  /* 0x0000ffff02027812 */ /* 0x000fe200078ec0ff */
[----:B------:R-:W-:Y:S01]  /*153e90*/  IMAD.X R25, R3, 0x1, R9, P1 ;  /* 0x0000000103197824 */ /* 0x000fe200008e0609 */
[--C-:B------:R-:W-:Y:S02]  /*153ea0*/  PRMT R7, R4, 0x3340, R0.reuse ;  /* 0x0000334004077816 */ /* 0x100fe40000000000 */
[----:B------:R-:W-:-:S02]  /*153eb0*/  PRMT R5, R2, 0x3340, R0 ;  /* 0x0000334002057816 */ /* 0x000fc40000000000 */
[----:B------:R0:W-:Y:S04]  /*153ec0*/  STL.64 [R1+0xa98], R24 ;  /* 0x000a981801007387 */ /* 0x0001e80000100a00 */
[----:B------:R-:W-:Y:S04]  /*153ed0*/  STL [R1+0x1a4], R7 ;  /* 0x0001a40701007387 */ /* 0x000fe80000100800 */
[----:B------:R1:W-:Y:S01]  /*153ee0*/  STL [R1+0x1a0], R5 ;  /* 0x0001a00501007387 */ /* 0x0003e20000100800 */
[----:B0-----:R-:W-:-:S05]  /*153ef0*/  IADD3 R24, P1, PT, R27, R10, RZ ;  /* 0x0000000a1b187210 */ /* 0x001fca0007f3e0ff */
[----:B------:R-:W-:Y:S01]  /*153f00*/  IMAD.X R25, R3, 0x1, R11, P1 ;  /* 0x0000000103197824 */ /* 0x000fe200008e060b */
[----:B------:R-:W-:Y:S02]  /*153f10*/  IADD3 R28, P1, PT, R27, R14, RZ ;  /* 0x0000000e1b1c7210 */ /* 0x000fe40007f3e0ff */
[----:B----4-:R-:W-:Y:S02]  /*153f20*/  LOP3.LUT R4, R22, 0xffff, RZ, 0xc0, !PT ;  /* 0x0000ffff16047812 */ /* 0x010fe400078ec0ff */
[----:B------:R-:W-:Y:S02]  /*153f30*/  LOP3.LUT R2, R20, 0xffff, RZ, 0xc0, !PT ;  /* 0x0000ffff14027812 */ /* 0x000fe400078ec0ff */
[----:B-1----:R-:W-:Y:S02]  /*153f40*/  LOP3.LUT R5, R26, 0xffff, RZ, 0xc0, !PT ;  /* 0x0000ffff1a057812 */ /* 0x002fe400078ec0ff */
[----:B------:R-:W-:Y:S02]  /*153f50*/  PRMT R20, R2, 0x3340, R0 ;  /* 0x0000334002147816 */ /* 0x000fe40000000000 */
[----:B------:R-:W-:-:S04]  /*153f60*/  PRMT R7, R4, 0x3340, R5 ;  /* 0x0000334004077816 */ /* 0x000fc80000000005 */
[----:B------:R-:W-:-:S05]  /*153f70*/  PRMT R7, R7, 0x5410, R20 ;  /* 0x0000541007077816 */ /* 0x000fca0000000014 */
[----:B------:R-:W-:Y:S04]  /*153f80*/  STL [R1+0x1220], R7 ;  /* 0x0012200701007387 */ /* 0x000fe80000100800 */
[----:B------:R0:W-:Y:S04]  /*153f90*/  STL.64 [R1+0xa90], R24 ;  /* 0x000a901801007387 */ /* 0x0001e80000100a00 */
[----:B0-----:R-:W4:Y:S04]  /*153fa0*/  LDL.LU R24, [R1+0x868] ;  /* 0x0008680001187983 */ /* 0x001f280000300800 */
[----:B------:R-:W4:Y:S04]  /*153fb0*/  LDL.LU R25, [R1+0x6b0] ;  /* 0x0006b00001197983 */ /* 0x000f280000300800 */
[----:B------:R-:W4:Y:S04]  /*153fc0*/  LDL.LU R22, [R1+0x880] ;  /* 0x0008800001167983 */ /* 0x000f280000300800 */
        /* <DEDUP_REMOVED lines=10> */
[----:B------:R-:W-:Y:S01]  /*154070*/  STL [R1+0x38c], R7 ;  /* 0x00038c0701007387 */ /* 0x000fe20000100800 */
[----:B---3--:R-:W-:Y:S02]  /*154080*/  LOP3.LUT R4, R29, 0xffff, RZ, 0xc0, !PT ;  /* 0x0000ffff1d047812 */ /* 0x008fe400078ec0ff */
[----:B--2---:R-:W-:Y:S01]  /*154090*/  LOP3.LUT R2, R21, 0xffff, RZ, 0xc0, !PT ;  /* 0x0000ffff15027812 */ /* 0x004fe200078ec0ff */
[----:B------:R0:W-:Y:S03]  /*1540a0*/  STL [R1+0x19c], R5 ;  /* 0x00019c0501007387 */ /* 0x0001e60000100800 */
[----:B------:R-:W-:Y:S02]  /*1540b0*/  PRMT R21, R2, 0x3340, R0 ;  /* 0x0000334002157816 */ /* 0x000fe40000000000 */
[----:B0-----:R-:W-:-:S04]  /*1540c0*/  LOP3.LUT R5, R23, 0xffff, RZ, 0xc0, !PT ;  /* 0x0000ffff17057812 */ /* 0x001fc800078ec0ff */
[----:B------:R-:W-:Y:S01]  /*1540d0*/  PRMT R7, R4, 0x3340, R5 ;  /* 0x0000334004077816 */ /* 0x000fe20000000005 */
[----:B------:R-:W-:-:S03]  /*1540e0*/  IMAD.X R29, R3, 0x1, R15, P1 ;  /* 0x00000001031d7824 */ /* 0x000fc600008e060f */
[----:B------:R-:W-:-:S05]  /*1540f0*/  PRMT R7, R7, 0x5410, R21 ;  /* 0x0000541007077816 */ /* 0x000fca0000000015 */
[----:B------:R-:W-:Y:S04]  /*154100*/  STL [R1+0x121c], R7 ;  /* 0x00121c0701007387 */ /* 0x000fe80000100800 */
[----:B------:R-:W-:Y:S04]  /*154110*/  STL.64 [R1+0xa70], R28 ;  /* 0x000a701c01007387 */ /* 0x000fe80000100a00 */
[----:B------:R-:W2:Y:S04]  /*154120*/  LDL.LU R21, [R1+0x870] ;  /* 0x0008700001157983 */ /* 0x000ea80000300800 */
[----:B------:R-:W3:Y:S01]  /*154130*/  LDL.LU R23, [R1+0x6c0] ;  /* 0x0006c00001177983 */ /* 0x000ee20000300800 */
[----:B------:R-:W-:-:S02]  /*154140*/  SHF.R.U32.HI R4, RZ, 0x8, R4 ;  /* 0x00000008ff047819 */ /* 0x000fc40000011604 */
[----:B------:R-:W-:Y:S02]  /*154150*/  SHF.R.U32.HI R5, RZ, 0x8, R5 ;  /* 0x00000008ff057819 */ /* 0x000fe40000011605 */
[----:B------:R-:W-:Y:S02]  /*154160*/  LOP3.LUT R4, R4, 0xffff, RZ, 0xc0, !PT ;  /* 0x0000ffff04047812 */ /* 0x000fe400078ec0ff */
[----:B------:R-:W-:-:S04]  /*154170*/  LOP3.LUT R5, R5, 0xffff, RZ, 0xc0, !PT ;  /* 0x0000ffff05057812 */ /* 0x000fc800078ec0ff */
[----:B------:R-:W-:Y:S02]  /*154180*/  PRMT R4, R4, 0x3340, R5 ;  /* 0x0000334004047816 */ /* 0x000fe40000000005 */
[----:B------:R-:W-:-:S03]  /*154190*/  SHF.R.U32.HI R2, RZ, 0x8, R2 ;  /* 0x00000008ff027819 */ /* 0x000fc60000011602 */
[----:B------:R0:W-:Y:S01]  /*1541a0*/  STL [R1+0x388], R4 ;  /* 0x0003880401007387 */ /* 0x0001e20000100800 */
[----:B------:R-:W-:Y:S02]  /*1541b0*/  LOP3.LUT R2, R2, 0xffff, RZ, 0xc0, !PT ;  /* 0x0000ffff02027812 */ /* 0x000fe400078ec0ff */
[----:B0-----:R-:W-:-:S05]  /*1541c0*/  IADD3 R4, P1, PT, R27, R12, RZ ;  /* 0x0000000c1b047210 */ /* 0x001fca0007f3e0ff */
[----:B------:R-:W-:Y:S01]  /*1541d0*/  IMAD.X R5, R3, 0x1, R13, P1 ;  /* 0x0000000103057824 */ /* 0x000fe200008e060d */
[----:B------:R-:W-:Y:S02]  /*1541e0*/  PRMT R3, R2, 0x3340, R0 ;  /* 0x0000334002037816 */ /* 0x000fe40000000000 */
[----:B------:R-:W-:Y:S02]  /*1541f0*/  LOP3.LUT R16, R16, 0xffff, RZ, 0xc0, !PT ;  /* 0x0000ffff10107812 */ /* 0x000fe400078ec0ff */
[----:B------:R-:W-:Y:S04]  /*154200*/  STL.64 [R1+0xa88], R4 ;  /* 0x000a880401007387 */ /* 0x000fe80000100a00 */
[----:B------:R0:W-:Y:S01]  /*154210*/  STL [R1+0x198], R3 ;  /* 0x0001980301007387 */ /* 0x0001e20000100800 */
[----:B------:R-:W-:Y:S01]  /*154220*/  VIADD R27, R27, UR6 ;  /* 0x000000061b1b7c36 */ /* 0x000fe20008000000 */
[----:B------:R-:W1:Y:S01]  /*154230*/  LDCU UR6, c[0x0][0x3b8] ;  /* 0x00007700ff0677ac */ /* 0x000e620008000800 */
[----:B----4-:R-:W-:-:S02]  /*154240*/  LOP3.LUT R2, R24, 0xffff, RZ, 0xc0, !PT ;  /* 0x0000ffff18027812 */ /* 0x010fc400078ec0ff */
[----:B0-----:R-:W-:Y:S02]  /*154250*/  LOP3.LUT R3, R25, 0xffff, RZ, 0xc0, !PT ;  /* 0x0000ffff19037812 */ /* 0x001fe400078ec0ff */
[----:B------:R-:W-:Y:S02]  /*154260*/  LOP3.LUT R4, R22, 0xffff, RZ, 0xc0, !PT ;  /* 0x0000ffff16047812 */ /* 0x000fe400078ec0ff */
[----:B------:R-:W-:Y:S02]  /*154270*/  PRMT R22, R16, 0x3340, R0 ;  /* 0x0000334010167816 */ /* 0x000fe40000000000 */
[----:B------:R-:W-:Y:S02]  /*154280*/  LOP3.LUT R5, R20, 0xffff, RZ, 0xc0, !PT ;  /* 0x0000ffff14057812 */ /* 0x000fe400078ec0ff */
[----:B------:R-:W-:Y:S02]  /*154290*/  PRMT R20, R2, 0x3340, R3 ;  /* 0x0000334002147816 */ /* 0x000fe40000000003 */
[----:B------:R-:W-:-:S02]  /*1542a0*/  LOP3.LUT R7, R26, 0xffff, RZ, 0xc0, !PT ;  /* 0x0000ffff1a077812 */ /* 0x000fc400078ec0ff */
[----:B------:R-:W-:Y:S02]  /*1542b0*/  PRMT R24, R20, 0x5410, R22 ;  /* 0x0000541014187816 */ /* 0x000fe40000000016 */
[--C-:B------:R-:W-:Y:S02]  /*1542c0*/  PRMT R20, R4, 0x3340, R7.reuse ;  /* 0x0000334004147816 */ /* 0x100fe40000000007 */
[----:B------:R-:W-:Y:S02]  /*1542d0*/  SHF.R.U32.HI R4, RZ, 0x8, R4 ;  /* 0x00000008ff047819 */ /* 0x000fe40000011604 */
[----:B------:R-:W-:Y:S02]  /*1542e0*/  SHF.R.U32.HI R7, RZ, 0x8, R7 ;  /* 0x00000008ff077819 */ /* 0x000fe40000011607 */
[----:B------:R-:W-:Y:S02]  /*1542f0*/  PRMT R22, R5, 0x3340, R0 ;  /* 0x0000334005167816 */ /* 0x000fe40000000000 */
[----:B------:R-:W-:-:S02]  /*154300*/  SHF.R.U32.HI R2, RZ, 0x8, R2 ;  /* 0x00000008ff027819 */ /* 0x000fc40000011602 */
[----:B------:R-:W-:Y:S02]  /*154310*/  SHF.R.U32.HI R3, RZ, 0x8, R3 ;  /* 0x00000008ff037819 */ /* 0x000fe40000011603 */
[----:B------:R-:W-:Y:S02]  /*154320*/  LOP3.LUT R4, R4, 0xffff, RZ, 0xc0, !PT ;  /* 0x0000ffff04047812 */ /* 0x000fe400078ec0ff */
[----:B------:R-:W-:Y:S02]  /*154330*/  LOP3.LUT R7, R7, 0xffff, RZ, 0xc0, !PT ;  /* 0x0000ffff07077812 */ /* 0x000fe400078ec0ff */
[----:B------:R-:W-:Y:S02]  /*154340*/  PRMT R20, R20, 0x5410, R22 ;  /* 0x0000541014147816 */ /* 0x000fe40000000016 */
[----:B------:R-:W-:Y:S02]  /*154350*/  LOP3.LUT R2, R2, 0xffff, RZ, 0xc0, !PT ;  /* 0x0000ffff02027812 */ /* 0x000fe400078ec0ff */
[----:B------:R-:W-:-:S02]  /*154360*/  LOP3.LUT R3, R3, 0xffff, RZ, 0xc0, !PT ;  /* 0x0000ffff03037812 */ /* 0x000fc400078ec0ff */
[----:B------:R-:W-:Y:S01]  /*154370*/  PRMT R4, R4, 0x3340, R7 ;  /* 0x0000334004047816 */ /* 0x000fe20000000007 */
[----:B------:R-:W-:Y:S01]  /*154380*/  STL [R1+0x11fc], R24 ;  /* 0x0011fc1801007387 */ /* 0x000fe20000100800 */
[----:B------:R-:W-:-:S03]  /*154390*/  PRMT R3, R2, 0x3340, R3 ;  /* 0x0000334002037816 */ /* 0x000fc60000000003 */
[----:B------:R-:W4:Y:S01]  /*1543a0*/  LDL.LU R26, [R1+0x840] ;  /* 0x00084000011a7983 */ /* 0x000f220000300800 */
[----:B------:R-:W-:-:S03]  /*1543b0*/  LOP3.LUT R2, R17, 0xffff, RZ, 0xc0, !PT ;  /* 0x0000ffff11027812 */ /* 0x000fc600078ec0ff */
[----:B------:R0:W-:Y:S04]  /*1543c0*/  STL [R1+0x1214], R20 ;  /* 0x0012141401007387 */ /* 0x0001e80000100800 */
[----:B------:R-:W-:Y:S04]  /*1543d0*/  STL [R1+0x7e8], R4 ;  /* 0x0007e80401007387 */ /* 0x000fe80000100800 */
[----:B------:R-:W4:Y:S04]  /*1543e0*/  LDL.LU R17, [R1+0x59d4] ;  /* 0x0059d40001117983 */ /* 0x000f280000300800 */
[----:B------:R2:W-:Y:S01]  /*1543f0*/  STL [R1+0x384], R3 ;  /* 0x0003840301007387 */ /* 0x0005e20000100800 */
[----:B0-----:R-:W-:-:S02]  /*154400*/  PRMT R20, R2, 0x3340, R0 ;  /* 0x0000334002147816 */ /* 0x001fc40000000000 */
[----:B--2---:R-:W-:Y:S02]  /*154410*/  LOP3.LUT R3, R21, 0xffff, RZ, 0xc0, !PT ;  /* 0x0000ffff15037812 */ /* 0x004fe400078ec0ff */
[----:B---3--:R-:W-:-:S04]  /*154420*/  LOP3.LUT R4, R23, 0xffff, RZ, 0xc0, !PT ;  /* 0x0000ffff17047812 */ /* 0x008fc800078ec0ff */
[----:B------:R-:W-:-:S04]  /*154430*/  PRMT R7, R3, 0x3340, R4 ;  /* 0x0000334003077816 */ /* 0x000fc80000000004 */
[----:B------:R-:W-:Y:S02]  /*154440*/  PRMT R22, R7, 0x5410, R20 ;  /* 0x0000541007167816 */ /* 0x000fe40000000014 */
[----:B------:R-:W-:Y:S02]  /*154450*/  SHF.R.S32.HI R7, RZ, 0x1f, R27 ;  /* 0x0000001fff077819 */ /* 0x000fe4000001141b */
[----:B------:R-:W-:Y:S01]  /*154460*/  IADD3 R20, P1, PT, R27, R6, RZ ;  /* 0x000000061b147210 */ /* 0x000fe20007f3e0ff */
[----:B------:R-:W-:Y:S04]  /*154470*/  STL [R1+0x11f8], R22 ;  /* 0x0011f81601007387 */ /* 0x000fe80000100800 */
[----:B------:R-:W-:-:S05]  /*154480*/  IMAD.X R21, R7, 0x1, R9, P1 ;  /* 0x0000000107157824 */ /* 0x000fca00008e0609 */
[----:B------:R0:W-:Y:S04]  /*154490*/  STL.64 [R1+0xa50], R20 ;  /* 0x000a501401007387 */ /* 0x0001e80000100a00 */
[----:B------:R-:W2:Y:S01]  /*1544a0*/  LDL.LU R23, [R1+0x858] ;  /* 0x0008580001177983 */ /* 0x000ea20000300800 */
[----:B------:R-:W-:Y:S02]  /*1544b0*/  SHF.R.U32.HI R16, RZ, 0x8, R16 ;  /* 0x00000008ff107819 */ /* 0x000fe40000011610 */
[----:B------:R-:W-:Y:S02]  /*1544c0*/  SHF.R.U32.HI R3, RZ, 0x8, R3 ;  /* 0x00000008ff037819 */ /* 0x000fe40000011603 */
[----:B------:R-:W-:Y:S02]  /*1544d0*/  SHF.R.U32.HI R4, RZ, 0x8, R4 ;  /* 0x00000008ff047819 */ /* 0x000fe40000011604 */
[----:B------:R-:W-:-:S02]  /*1544e0*/  LOP3.LUT R16, R16, 0xffff, RZ, 0xc0, !PT ;  /* 0x0000ffff10107812 */ /* 0x000fc400078ec0ff */
[----:B------:R-:W-:Y:S02]  /*1544f0*/  LOP3.LUT R3, R3, 0xffff, RZ, 0xc0, !PT ;  /* 0x0000ffff03037812 */ /* 0x000fe400078ec0ff */
[----:B------:R-:W-:Y:S02]  /*154500*/  LOP3.LUT R4, R4, 0xffff, RZ, 0xc0, !PT ;  /* 0x0000ffff04047812 */ /* 0x000fe400078ec0ff */
[----:B0-----:R-:W-:Y:S02]  /*154510*/  PRMT R20, R16, 0x3340, R0 ;  /* 0x0000334010147816 */ /* 0x001fe40000000000 */
[----:B------:R-:W-:Y:S02]  /*154520*/  PRMT R16, R3, 0x3340, R4 ;  /* 0x0000334003107816 */ /* 0x000fe40000000004 */
[----:B------:R-:W-:-:S03]  /*154530*/  LOP3.LUT R3, R19, 0xffff, RZ, 0xc0, !PT ;  /* 0x0000ffff13037812 */ /* 0x000fc600078ec0ff */
[----:B------:R-:W-:Y:S04]  /*154540*/  STL [R1+0x57a0], R16 ;  /* 0x0057a01001007387 */ /* 0x000fe80000100800 */
[----:B------:R0:W-:Y:S04]  /*154550*/  STL [R1+0xd4], R20 ;  /* 0x0000d41401007387 */ /* 0x0001e80000100800 */
[----:B------:R-:W3:Y:S01]  /*154560*/  LDL.LU R19, [R1+0x59d0] ;  /* 0x0059d00001137983 */ /* 0x000ee20000300800 */
[----:B0-----:R-:W-:Y:S02]  /*154570*/  PRMT R20, R3, 0x3340, R0 ;  /* 0x0000334003147816 */ /* 0x001fe40000000000 */
[----:B------:R-:W-:-:S04]  /*154580*/  SHF.R.U32.HI R3, RZ, 0x8, R3 ;  /* 0x00000008ff037819 */ /* 0x000fc80000011603 */
[----:B------:R-:W-:Y:S02]  /*154590*/  LOP3.LUT R3, R3, 0xffff, RZ, 0xc0, !PT ;  /* 0x0000ffff03037812 */ /* 0x000fe400078ec0ff */
[----:B------:R-:W-:Y:S02]  /*1545a0*/  SHF.R.U32.HI R2, RZ, 0x8, R2 ;  /* 0x00000008ff027819 */ /* 0x000fe40000011602 */
[----:B------:R-:W-:Y:S02]  /*1545b0*/  PRMT R3, R3, 0x3340, R0 ;  /* 0x0000334003037816 */ /* 0x000fe40000000000 */
[----:B------:R-:W-:Y:S02]  /*1545c0*/  LOP3.LUT R2, R2, 0xffff, RZ, 0xc0, !PT ;  /* 0x0000ffff02027812 */ /* 0x000fe400078ec0ff */
[----:B----4-:R-:W-:Y:S02]  /*1545d0*/  LOP3.LUT R4, R26, 0xffff, RZ, 0xc0, !PT ;  /* 0x0000ffff1a047812 */ /* 0x010fe400078ec0ff */
[----:B------:R-:W-:-:S04]  /*1545e0*/  LOP3.LUT R16, R17, 0xffff, RZ, 0xc0, !PT ;  /* 0x0000ffff11107812 */ /* 0x000fc800078ec0ff */
[----:B------:R-:W-:-:S04]  /*1545f0*/  PRMT R17, R4, 0x3340, R16 ;  /* 0x0000334004117816 */ /* 0x000fc80000000010 */
[----:B------:R-:W-:Y:S02]  /*154600*/  PRMT R17, R17, 0x5410, R20 ;  /* 0x0000541011117816 */ /* 0x000fe40000000014 */
[----:B------:R-:W-:-:S05]  /*154610*/  IADD3 R20, P1, PT, R27, R10, RZ ;  /* 0x0000000a1b147210 */ /* 0x000fca0007f3e0ff */
[----:B------:R-:W-:Y:S01]  /*154620*/  IMAD.X R21, R7, 0x1, R11, P1 ;  /* 0x0000000107157824 */ /* 0x000fe200008e060b */
[----:B------:R-:W-:Y:S04]  /*154630*/  STL [R1+0x11f4], R17 ;  /* 0x0011f41101007387 */ /* 0x000fe80000100800 */
[----:B------:R0:W-:Y:S04]  /*154640*/  STL.64 [R1+0xa38], R20 ;  /* 0x000a381401007387 */ /* 0x0001e80000100a00 */
[----:B------:R-:W4:Y:S04]  /*154650*/  LDL.LU R22, [R1+0x5500] ;  /* 0x0055000001167983 */ /* 0x000f280000300800 */
[----:B0-----:R-:W4:Y:S04]  /*154660*/  LDL.LU R20, [R1+0x5d0] ;  /* 0x0005d00001147983 */ /* 0x001f280000300800 */
[----:B------:R-:W4:Y:S01]  /*154670*/  LDL.LU R21, [R1+0x818] ;  /* 0x0008180001157983 */ /* 0x000f220000300800 */
[----:B------:R-:W-:-:S02]  /*154680*/  SHF.R.U32.HI R4, RZ, 0x8, R4 ;  /* 0x00000008ff047819 */ /* 0x000fc40000011604 */
[----:B------:R-:W-:Y:S02]  /*154690*/  SHF.R.U32.HI R16, RZ, 0x8, R16 ;  /* 0x00000008ff107819 */ /* 0x000fe40000011610 */
[----:B------:R-:W-:Y:S02]  /*1546a0*/  LOP3.LUT R4, R4, 0xffff, RZ, 0xc0, !PT ;  /* 0x0000ffff04047812 */ /* 0x000fe400078ec0ff */
[----:B------:R-:W-:-:S04]  /*1546b0*/  LOP3.LUT R16, R16, 0xffff, RZ, 0xc0, !PT ;  /* 0x0000ffff10107812 */ /* 0x000fc800078ec0ff */
[----:B------:R-:W-:Y:S02]  /*1546c0*/  PRMT R4, R4, 0x3340, R16 ;  /* 0x0000334004047816 */ /* 0x000fe40000000010 */
[----:B------:R-:W-:-:S05]  /*1546d0*/  IADD3 R16, P1, PT, R27, R14, RZ ;  /* 0x0000000e1b107210 */ /* 0x000fca0007f3e0ff */
[----:B------:R-:W-:Y:S01]  /*1546e0*/  IMAD.X R17, R7, 0x1, R15, P1 ;  /* 0x0000000107117824 */ /* 0x000fe200008e060f */
[----:B------:R0:W-:Y:S04]  /*1546f0*/  STL [R1+0x37c], R4 ;  /* 0x00037c0401007387 */ /* 0x0001e80000100800 */
[----:B------:R-:W-:Y:S04]  /*154700*/  STL [R1+0xbc], R3 ;  /* 0x0000bc0301007387 */ /* 0x000fe80000100800 */
[----:B------:R1:W-:Y:S01]  /*154710*/  STL.64 [R1+0xa30], R16 ;  /* 0x000a301001007387 */ /* 0x0003e20000100a00 */
[----:B0-----:R-:W-:-:S02]  /*154720*/  LOP3.LUT R4, R18, 0xffff, RZ, 0xc0, !PT ;  /* 0x0000ffff12047812 */ /* 0x001fc400078ec0ff */
[----:B-1----:R-:W-:Y:S02]  /*154730*/  PRMT R17, R2, 0x3340, R0 ;  /* 0x0000334002117816 */ /* 0x002fe40000000000 */
[----:B--2---:R-:W-:-:S03]  /*154740*/  LOP3.LUT R2, R23, 0xffff, RZ, 0xc0, !PT ;  /* 0x0000ffff17027812 */ /* 0x004fc600078ec0ff */
[----:B------:R0:W-:Y:S04]  /*154750*/  STL [R1+0x57a4], R17 ;  /* 0x0057a41101007387 */ /* 0x0001e80000100800 */
[----:B------:R-:W2:Y:S04]  /*154760*/  LDL.LU R18, [R1+0x59cc] ;  /* 0x0059cc0001127983 */ /* 0x000ea80000300800 */
[----:B------:R-:W2:Y:S04]  /*154770*/  LDL.LU R25, [R1+0x5dc] ;  /* 0x0005dc0001197983 */ /* 0x000ea80000300800 */
[----:B------:R-:W2:Y:S04]  /*154780*/  LDL.LU R26, [R1+0x5504] ;  /* 0x00550400011a7983 */ /* 0x000ea80000300800 */
[----:B------:R-:W2:Y:S01]  /*154790*/  LDL.LU R23, [R1+0x82c] ;  /* 0x00082c0001177983 */ /* 0x000ea20000300800 */
[----:B---3--:R-:W-:-:S02]  /*1547a0*/  LOP3.LUT R3, R19, 0xffff, RZ, 0xc0, !PT ;  /* 0x0000ffff13037812 */ /* 0x008fc400078ec0ff */
[----:B0-----:R-:W-:Y:S02]  /*1547b0*/  PRMT R17, R4, 0x3340, R0 ;  /* 0x0000334004117816 */ /* 0x001fe40000000000 */
        /* <DEDUP_REMOVED lines=8> */
[----:B------:R0:W-:Y:S04]  /*154840*/  STL [R1+0x11f0], R19 ;  /* 0x0011f01301007387 */ /* 0x0001e80000100800 */
[----:B------:R1:W-:Y:S01]  /*154850*/  STL.64 [R1+0x8d0], R16 ;  /* 0x0008d01001007387 */ /* 0x0003e20000100a00 */
[----:B0-----:R-:W-:-:S05]  /*154860*/  PRMT R19, R2, 0x3340, R3 ;  /* 0x0000334002137816 */ /* 0x001fca0000000003 */
[----:B------:R-:W-:Y:S01]  /*154870*/  STL [R1+0x57a8], R19 ;  /* 0x0057a81301007387 */ /* 0x000fe20000100800 */
[----:B------:R-:W-:-:S04]  /*154880*/  SHF.R.U32.HI R4, RZ, 0x8, R4 ;  /* 0x00000008ff047819 */ /* 0x000fc80000011604 */
[----:B------:R-:W-:Y:S01]  /*154890*/  LOP3.LUT R4, R4, 0xffff, RZ, 0xc0, !PT ;  /* 0x0000ffff04047812 */ /* 0x000fe200078ec0ff */
[----:B------:R-:W-:Y:S01]  /*1548a0*/  VIADD R27, R27, UR6 ;  /* 0x000000061b1b7c36 */ /* 0x000fe20008000000 */
[----:B------:R-:W0:Y:S04]  /*1548b0*/  LDCU UR6, c[0x0][0x3b8] ;  /* 0x00007700ff0677ac */ /* 0x000e280008000800 */
[----:B------:R-:W-:Y:S02]  /*1548c0*/  IADD3 R24, P1, PT, R27, R6, RZ ;  /* 0x000000061b187210 */ /* 0x000fe40007f3e0ff */
[----:B----4-:R-:W-:Y:S02]  /*1548d0*/  LOP3.LUT R2, R22, 0xffff, RZ, 0xc0, !PT ;  /* 0x0000ffff16027812 */ /* 0x010fe400078ec0ff */
[----:B-1----:R-:W-:-:S02]  /*1548e0*/  LOP3.LUT R16, R20, 0xffff, RZ, 0xc0, !PT ;  /* 0x0000ffff14107812 */ /* 0x002fc400078ec0ff */
[----:B------:R-:W-:Y:S02]  /*1548f0*/  LOP3.LUT R3, R21, 0xffff, RZ, 0xc0, !PT ;  /* 0x0000ffff15037812 */ /* 0x000fe400078ec0ff */
[----:B------:R-:W-:Y:S02]  /*154900*/  PRMT R17, R16, 0x3340, R0 ;  /* 0x0000334010117816 */ /* 0x000fe40000000000 */
[----:B------:R-:W-:-:S04]  /*154910*/  PRMT R7, R2, 0x3340, R3 ;  /* 0x0000334002077816 */ /* 0x000fc80000000003 */
[----:B------:R-:W-:-:S05]  /*154920*/  PRMT R7, R7, 0x5410, R17 ;  /* 0x0000541007077816 */ /* 0x000fca0000000011 */
[----:B------:R1:W-:Y:S04]  /*154930*/  STL [R1+0x11dc], R7 ;  /* 0x0011dc0701007387 */ /* 0x0003e80000100800 */
[----:B------:R-:W3:Y:S04]  /*154940*/  LDL.LU R22, [R1+0x894] ;  /* 0x0008940001167983 */ /* 0x000ee80000300800 */
[----:B------:R-:W4:Y:S04]  /*154950*/  LDL.LU R20, [R1+0x538] ;  /* 0x0005380001147983 */ /* 0x000f280000300800 */
[----:B------:R-:W4:Y:S01]  /*154960*/  LDL.LU R21, [R1+0x798] ;  /* 0x0007980001157983 */ /* 0x000f220000300800 */
[----:B------:R-:W-:-:S02]  /*154970*/  SHF.R.U32.HI R2, RZ, 0x8, R2 ;  /* 0x00000008ff027819 */ /* 0x000fc40000011602 */
[----:B------:R-:W-:Y:S02]  /*154980*/  SHF.R.U32.HI R3, RZ, 0x8, R3 ;  /* 0x00000008ff037819 */ /* 0x000fe40000011603 */
[----:B------:R-:W-:Y:S02]  /*154990*/  LOP3.LUT R2, R2, 0xffff, RZ, 0xc0, !PT ;  /* 0x0000ffff02027812 */ /* 0x000fe400078ec0ff */
[----:B------:R-:W-:Y:S02]  /*1549a0*/  LOP3.LUT R3, R3, 0xffff, RZ, 0xc0, !PT ;  /* 0x0000ffff03037812 */ /* 0x000fe400078ec0ff */
[----:B-1----:R-:W-:Y:S02]  /*1549b0*/  PRMT R7, R4, 0x3340, R0 ;  /* 0x0000334004077816 */ /* 0x002fe40000000000 */
[----:B------:R-:W-:-:S03]  /*1549c0*/  PRMT R4, R2, 0x3340, R3 ;  /* 0x0000334002047816 */ /* 0x000fc60000000003 */
[----:B------:R1:W-:Y:S04]  /*1549d0*/  STL [R1+0x204], R7 ;  /* 0x0002040701007387 */ /* 0x0003e80000100800 */
[----:B------:R0:W-:Y:S01]  /*1549e0*/  STL [R1+0x5a4], R4 ;  /* 0x0005a40401007387 */ /* 0x0001e20000100800 */
[----:B--2---:R-:W-:Y:S02]  /*1549f0*/  LOP3.LUT R2, R25, 0xffff, RZ, 0xc0, !PT ;  /* 0x0000ffff19027812 */ /* 0x004fe400078ec0ff */
[----:B------:R-:W-:Y:S02]  /*154a00*/  LOP3.LUT R3, R26, 0xffff, RZ, 0xc0, !PT ;  /* 0x0000ffff1a037812 */ /* 0x000fe400078ec0ff */
[----:B-1----:R-:W-:Y:S02]  /*154a10*/  LOP3.LUT R7, R23, 0xffff, RZ, 0xc0, !PT ;  /* 0x0000ffff17077812 */ /* 0x002fe400078ec0ff */
[----:B------:R-:W-:-:S02]  /*154a20*/  PRMT R17, R2, 0x3340, R0 ;  /* 0x0000334002117816 */ /* 0x000fc40000000000 */
[----:B0-----:R-:W-:-:S04]  /*154a30*/  PRMT R4, R3, 0x3340, R7 ;  /* 0x0000334003047816 */ /* 0x001fc80000000007 */
[----:B------:R-:W-:Y:S02]  /*154a40*/  PRMT R17, R4, 0x5410, R17 ;  /* 0x0000541004117816 */ /* 0x000fe40000000011 */
[----:B------:R-:W-:-:S05]  /*154a50*/  SHF.R.S32.HI R4, RZ, 0x1f, R27 ;  /* 0x0000001fff047819 */ /* 0x000fca000001141b */
[----:B------:R-:W-:Y:S01]  /*154a60*/  IMAD.X R25, R4, 0x1, R9, P1 ;  /* 0x0000000104197824 */ /* 0x000fe200008e0609 */
[----:B------:R-:W-:Y:S04]  /*154a70*/  STL [R1+0x11d8], R17 ;  /* 0x0011d81101007387 */ /* 0x000fe80000100800 */
[----:B------:R0:W-:Y:S04]  /*154a80*/  STL.64 [R1+0x898], R24 ;  /* 0x0008981801007387 */ /* 0x0001e80000100a00 */
[----:B------:R-:W2:Y:S04]  /*154a90*/  LDL.LU R26, [R1+0x8a8] ;  /* 0x0008a800011a7983 */ /* 0x000ea80000300800 */
[----:B------:R-:W2:Y:S01]  /*154aa0*/  LDL.LU R23, [R1+0x55c] ;  /* 0x00055c0001177983 */ /* 0x000ea20000300800 */
[----:B------:R-:W-:-:S02]  /*154ab0*/  SHF.R.U32.HI R3, RZ, 0x8, R3 ;  /* 0x00000008ff037819 */ /* 0x000fc40000011603 */
[----:B------:R-:W-:Y:S01]  /*154ac0*/  SHF.R.U32.HI R7, RZ, 0x8, R7 ;  /* 0x00000008ff077819 */ /* 0x000fe20000011607 */
[----:B0-----:R-:W2:Y:S01]  /*154ad0*/  LDL.LU R24, [R1+0x7bc] ;  /* 0x0007bc0001187983 */ /* 0x001ea20000300800 */
        /* <DEDUP_REMOVED lines=8> */
[----:B------:R-:W-:-:S04]  /*154b60*/  SHF.R.U32.HI R16, RZ, 0x8, R16 ;  /* 0x00000008ff107819 */ /* 0x000fc80000011610 */
[----:B------:R-:W-:Y:S02]  /*154b70*/  LOP3.LUT R16, R16, 0xffff, RZ, 0xc0, !PT ;  /* 0x0000ffff10107812 */ /* 0x000fe400078ec0ff */
[----:B---3--:R-:W-:Y:S02]  /*154b80*/  LOP3.LUT R3, R22, 0xffff, RZ, 0xc0, !PT ;  /* 0x0000ffff16037812 */ /* 0x008fe400078ec0ff */
[----:B----4-:R-:W-:Y:S02]  /*154b90*/  LOP3.LUT R2, R20, 0xffff, RZ, 0xc0, !PT ;  /* 0x0000ffff14027812 */ /* 0x010fe400078ec0ff */
[----:B0-----:R-:W-:Y:S02]  /*154ba0*/  LOP3.LUT R7, R21, 0xffff, RZ, 0xc0, !PT ;  /* 0x0000ffff15077812 */ /* 0x001fe400078ec0ff */
[----:B------:R-:W-:Y:S02]  /*154bb0*/  PRMT R19, R2, 0x3340, R0 ;  /* 0x0000334002137816 */ /* 0x000fe40000000000 */
[----:B------:R-:W-:-:S02]  /*154bc0*/  PRMT R17, R3, 0x3340, R7 ;  /* 0x0000334003117816 */ /* 0x000fc40000000007 */
[----:B------:R-:W-:Y:S02]  /*154bd0*/  IADD3 R20, P1, PT, R27, R10, RZ ;  /* 0x0000000a1b147210 */ /* 0x000fe40007f3e0ff */
[----:B------:R-:W-:-:S03]  /*154be0*/  PRMT R17, R17, 0x5410, R19 ;  /* 0x0000541011117816 */ /* 0x000fc60000000013 */
[----:B------:R-:W-:Y:S02]  /*154bf0*/  IMAD.X R21, R4, 0x1, R11, P1 ;  /* 0x0000000104157824 */ /* 0x000fe400008e060b */
[----:B------:R-:W-:Y:S04]  /*154c00*/  STL [R1+0x11d4], R17 ;  /* 0x0011d41101007387 */ /* 0x000fe80000100800 */
[----:B------:R-:W3:Y:S04]  /*154c10*/  LDL.LU R25, [R1+0x884] ;  /* 0x0008840001197983 */ /* 0x000ee80000300800 */
[----:B------:R-:W4:Y:S04]  /*154c20*/  LDL.LU R22, [R1+0x4f4] ;  /* 0x0004f40001167983 */ /* 0x000f280000300800 */
[----:B------:R0:W-:Y:S01]  /*154c30*/  STL.64 [R1+0x8a0], R20 ;  /* 0x0008a01401007387 */ /* 0x0001e20000100a00 */
[----:B------:R-:W-:-:S03]  /*154c40*/  SHF.R.U32.HI R3, RZ, 0x8, R3 ;  /* 0x00000008ff037819 */ /* 0x000fc60000011603 */
[----:B0-----:R-:W4:Y:S01]  /*154c50*/  LDL.LU R20, [R1+0x72c] ;  /* 0x00072c0001147983 */ /* 0x001f220000300800 */
[----:B------:R-:W-:Y:S02]  /*154c60*/  SHF.R.U32.HI R7, RZ, 0x8, R7 ;  /* 0x00000008ff077819 */ /* 0x000fe40000011607 */
[----:B------:R-:W-:Y:S02]  /*154c70*/  LOP3.LUT R3, R3, 0xffff, RZ, 0xc0, !PT ;  /* 0x0000ffff03037812 */ /* 0x000fe400078ec0ff */
[----:B------:R-:W-:Y:S02]  /*154c80*/  LOP3.LUT R7, R7, 0xffff, RZ, 0xc0, !PT ;  /* 0x0000ffff07077812 */ /* 0x000fe400078ec0ff */
[----:B------:R-:W-:Y:S02]  /*154c90*/  SHF.R.U32.HI R2, RZ, 0x8, R2 ;  /* 0x00000008ff027819 */ /* 0x000fe40000011602 */
[----:B------:R-:W-:Y:S02]  /*154ca0*/  PRMT R19, R16, 0x3340, R0 ;  /* 0x0000334010137816 */ /* 0x000fe40000000000 */
[----:B------:R-:W-:-:S02]  /*154cb0*/  PRMT R3, R3, 0x3340, R7 ;  /* 0x0000334003037816 */ /* 0x000fc40000000007 */
[----:B------:R-:W-:Y:S02]  /*154cc0*/  IADD3 R16, P1, PT, R27, R14, RZ ;  /* 0x0000000e1b107210 */ /* 0x000fe40007f3e0ff */
[----:B------:R-:W-:Y:S01]  /*154cd0*/  LOP3.LUT R2, R2, 0xffff, RZ, 0xc0, !PT ;  /* 0x0000ffff02027812 */ /* 0x000fe200078ec0ff */
[----:B------:R-:W-:Y:S02]  /*154ce0*/  STL [R1+0x1f8], R19 ;  /* 0x0001f81301007387 */ /* 0x000fe40000100800 */
[----:B------:R-:W-:Y:S02]  /*154cf0*/  IMAD.X R17, R4, 0x1, R15, P1 ;  /* 0x0000000104117824 */ /* 0x000fe400008e060f */
[----:B------:R0:W-:Y:S04]  /*154d00*/  STL [R1+0x580], R3 ;  /* 0x0005800301007387 */ /* 0x0001e80000100800 */
[----:B------:R1:W-:Y:S01]  /*154d10*/  STL.64 [R1+0x8b0], R16 ;  /* 0x0008b01001007387 */ /* 0x0003e20000100a00 */
[----:B0-----:R-:W-:-:S02]  /*154d20*/  PRMT R3, R2, 0x3340, R0 ;  /* 0x0000334002037816 */ /* 0x001fc40000000000 */
[----:B--2---:R-:W-:-:S03]  /*154d30*/  LOP3.LUT R2, R26, 0xffff, RZ, 0xc0, !PT ;  /* 0x0000ffff1a027812 */ /* 0x004fc600078ec0ff */
[----:B------:R0:W-:Y:S01]  /*154d40*/  STL [R1+0x1fc], R3 ;  /* 0x0001fc0301007387 */ /* 0x0001e20000100800 */
[----:B-1----:R-:W-:-:S03]  /*154d50*/  LOP3.LUT R16, R23, 0xffff, RZ, 0xc0, !PT ;  /* 0x0000ffff17107812 */ /* 0x002fc600078ec0ff */
[----:B------:R-:W2:Y:S04]  /*154d60*/  LDL.LU R21, [R1+0x4fc] ;  /* 0x0004fc0001157983 */ /* 0x000ea80000300800 */
[----:B------:R-:W2:Y:S04]  /*154d70*/  LDL.LU R26, [R1+0x890] ;  /* 0x00089000011a7983 */ /* 0x000ea80000300800 */
[----:B------:R-:W2:Y:S01]  /*154d80*/  LDL.LU R23, [R1+0x778] ;  /* 0x0007780001177983 */ /* 0x000ea20000300800 */
[----:B0-----:R-:W-:-:S04]  /*154d90*/  LOP3.LUT R3, R24, 0xffff, RZ, 0xc0, !PT ;  /* 0x0000ffff18037812 */ /* 0x001fc800078ec0ff */
        /* <DEDUP_REMOVED lines=13> */
[----:B---3--:R-:W-:Y:S02]  /*154e70*/  LOP3.LUT R3, R25, 0xffff, RZ, 0xc0, !PT ;  /* 0x0000ffff19037812 */ /* 0x008fe400078ec0ff */
[----:B----4-:R-:W-:-:S02]  /*154e80*/  LOP3.LUT R2, R22, 0xffff, RZ, 0xc0, !PT ;  /* 0x0000ffff16027812 */ /* 0x010fc400078ec0ff */
[----:B------:R-:W3:Y:S02]  /*154e90*/  LDL.LU R22, [R1+0x874] ;  /* 0x0008740001167983 */ /* 0x000ee40000300800 */
[----:B------:R-:W-:Y:S02]  /*154ea0*/  PRMT R17, R2, 0x3340, R0 ;  /* 0x0000334002117816 */ /* 0x000fe40000000000 */
[----:B0-----:R-:W-:-:S04]  /*154eb0*/  LOP3.LUT R4, R20, 0xffff, RZ, 0xc0, !PT ;  /* 0x0000ffff14047812 */ /* 0x001fc800078ec0ff */
[----:B------:R-:W-:-:S04]  /*154ec0*/  PRMT R7, R3, 0x3340, R4 ;  /* 0x0000334003077816 */ /* 0x000fc80000000004 */
[----:B------:R-:W-:-:S05]  /*154ed0*/  PRMT R7, R7, 0x5410, R17 ;  /* 0x0000541007077816 */ /* 0x000fca0000000011 */
[----:B------:R-:W-:Y:S04]  /*154ee0*/  STL [R1+0x11c8], R7 ;  /* 0x0011c80701007387 */ /* 0x000fe80000100800 */
[----:B------:R-:W4:Y:S01]  /*154ef0*/  LDL.LU R20, [R1+0x6cc] ;  /* 0x0006cc0001147983 */ /* 0x000f220000300800 */
[----:B------:R-:W-:Y:S02]  /*154f00*/  SHF.R.U32.HI R3, RZ, 0x8, R3 ;  /* 0x00000008ff037819 */ /* 0x000fe40000011603 */
[----:B------:R-:W-:Y:S02]  /*154f10*/  SHF.R.U32.HI R4, RZ, 0x8, R4 ;  /* 0x00000008ff047819 */ /* 0x000fe40000011604 */
[----:B------:R-:W-:Y:S02]  /*154f20*/  SHF.R.U32.HI R2, RZ, 0x8, R2 ;  /* 0x00000008ff027819 */ /* 0x000fe40000011602 */
[----:B------:R-:W-:-:S02]  /*154f30*/  LOP3.LUT R3, R3, 0xffff, RZ, 0xc0, !PT ;  /* 0x0000ffff03037812 */ /* 0x000fc400078ec0ff */
[----:B------:R-:W-:Y:S02]  /*154f40*/  LOP3.LUT R4, R4, 0xffff, RZ, 0xc0, !PT ;  /* 0x0000ffff04047812 */ /* 0x000fe400078ec0ff */
[----:B------:R-:W-:Y:S02]  /*154f50*/  LOP3.LUT R2, R2, 0xffff, RZ, 0xc0, !PT ;  /* 0x0000ffff02027812 */ /* 0x000fe400078ec0ff */
[----:B------:R-:W-:Y:S02]  /*154f60*/  PRMT R4, R3, 0x3340, R4 ;  /* 0x0000334003047816 */ /* 0x000fe40000000004 */
[----:B------:R-:W-:-:S03]  /*154f70*/  PRMT R3, R2, 0x3340, R0 ;  /* 0x0000334002037816 */ /* 0x000fc60000000000 */
[----:B------:R0:W-:Y:S01]  /*154f80*/  STL [R1+0x55c], R4 ;  /* 0x00055c0401007387 */ /* 0x0001e20000100800 */
[----:B--2---:R-:W-:-:S03]  /*154f90*/  LOP3.LUT R2, R21, 0xffff, RZ, 0xc0, !PT ;  /* 0x0000ffff15027812 */ /* 0x004fc600078ec0ff */
[----:B------:R1:W-:Y:S01]  /*154fa0*/  STL [R1+0x1f0], R3 ;  /* 0x0001f00301007387 */ /* 0x0003e20000100800 */
[----:B0-----:R-:W-:-:S03]  /*154fb0*/  LOP3.LUT R4, R26, 0xffff, RZ, 0xc0, !PT ;  /* 0x0000ffff1a047812 */ /* 0x001fc600078ec0ff */
[----:B------:R-:W2:Y:S01]  /*154fc0*/  LDL.LU R21, [R1+0x5524] ;  /* 0x0055240001157983 */ /* 0x000ea20000300800 */
[----:B------:R-:W-:Y:S02]  /*154fd0*/  LOP3.LUT R7, R23, 0xffff, RZ, 0xc0, !PT ;  /* 0x0000ffff17077812 */ /* 0x000fe400078ec0ff */
[----:B------:R-:W-:Y:S01]  /*154fe0*/  PRMT R17, R2, 0x3340, R0 ;  /* 0x0000334002117816 */ /* 0x000fe20000000000 */
[----:B------:R-:W2:Y:S01]  /*154ff0*/  LDL.LU R26, [R1+0x628] ;  /* 0x00062800011a7983 */ /* 0x000ea20000300800 */
[----:B-1----:R-:W-:-:S04]  /*155000*/  PRMT R3, R4, 0x3340, R7 ;  /* 0x0000334004037816 */ /* 0x002fc80000000007 */
[----:B------:R-:W-:-:S05]  /*155010*/  PRMT R3, R3, 0x5410, R17 ;  /* 0x0000541003037816 */ /* 0x000fca0000000011 */
[----:B------:R0:W-:Y:S04]  /*155020*/  STL [R1+0x11c4], R3 ;  /* 0x0011c40301007387 */ /* 0x0001e80000100800 */
[----:B------:R-:W2:Y:S01]  /*155030*/  LDL.LU R23, [R1+0x850] ;  /* 0x0008500001177983 */ /* 0x000ea20000300800 */
[----:B------:R-:W-:Y:S01]  /*155040*/  VIADD R27, R27, UR6 ;  /* 0x000000061b1b7c36 */ /* 0x000fe20008000000 */
[----:B------:R-:W-:Y:S01]  /*155050*/  SHF.R.U32.HI R4, RZ, 0x8, R4 ;  /* 0x00000008ff047819 */ /* 0x000fe20000011604 */
[----:B------:R-:W1:Y:S01]  /*155060*/  LDCU UR6, c[0x0][0x3b8] ;  /* 0x00007700ff0677ac */ /* 0x000e620008000800 */
[----:B------:R-:W-:Y:S02]  /*155070*/  SHF.R.U32.HI R7, RZ, 0x8, R7 ;  /* 0x00000008ff077819 */ /* 0x000fe40000011607 */
[----:B------:R-:W-:-:S02]  /*155080*/  SHF.R.U32.HI R2, RZ, 0x8, R2 ;  /* 0x00000008ff027819 */ /* 0x000fc40000011602 */
[----:B0-----:R-:W-:Y:S02]  /*155090*/  SHF.R.S32.HI R3, RZ, 0x1f, R27 ;  /* 0x0000001fff037819 */ /* 0x001fe4000001141b */
[----:B------:R-:W-:Y:S02]  /*1550a0*/  IADD3 R24, P1, PT, R27, R6, RZ ;  /* 0x000000061b187210 */ /* 0x000fe40007f3e0ff */
[----:B------:R-:W-:Y:S02]  /*1550b0*/  LOP3.LUT R4, R4, 0xffff, RZ, 0xc0, !PT ;  /* 0x0000ffff04047812 */ /* 0x000fe400078ec0ff */
[----:B------:R-:W-:Y:S02]  /*1550c0*/  LOP3.LUT R7, R7, 0xffff, RZ, 0xc0, !PT ;  /* 0x0000ffff07077812 */ /* 0x000fe400078ec0ff */
[----:B------:R-:W-:Y:S01]  /*1550d0*/  LOP3.LUT R2, R2, 0xffff, RZ, 0xc0, !PT ;  /* 0x0000ffff02027812 */ /* 0x000fe200078ec0ff */
[----:B------:R-:W-:Y:S01]  /*1550e0*/  IMAD.X R25, R3, 0x1, R9, P1 ;  /* 0x0000000103197824 */ /* 0x000fe200008e0609 */
[----:B------:R-:W-:-:S02]  /*1550f0*/  PRMT R17, R4, 0x3340, R7 ;  /* 0x0000334004117816 */ /* 0x000fc40000000007 */
[----:B------:R-:W-:Y:S02]  /*155100*/  PRMT R7, R2, 0x3340, R0 ;  /* 0x0000334002077816 */ /* 0x000fe40000000000 */
[----:B------:R0:W-:Y:S01]  /*155110*/  STL.64 [R1+0x8a8], R24 ;  /* 0x0008a81801007387 */ /* 0x0001e20000100a00 */
[----:B------:R-:W-:-:S03]  /*155120*/  LOP3.LUT R2, R18, 0xffff, RZ, 0xc0, !PT ;  /* 0x0000ffff12027812 */ /* 0x000fc600078ec0ff */
[----:B------:R-:W-:Y:S04]  /*155130*/  STL [R1+0x558], R17 ;  /* 0x0005581101007387 */ /* 0x000fe80000100800 */
[----:B------:R4:W-:Y:S01]  /*155140*/  STL [R1+0x1e8], R7 ;  /* 0x0001e80701007387 */ /* 0x0009e20000100800 */
[----:B------:R-:W-:Y:S02]  /*155150*/  PRMT R19, R2, 0x3340, R0 ;  /* 0x0000334002137816 */ /* 0x000fe40000000000 */
[----:B0-----:R-:W-:Y:S01]  /*155160*/  IADD3 R24, P1, PT, R27, R10, RZ ;  /* 0x0000000a1b187210 */ /* 0x001fe20007f3e0ff */
[----:B------:R-:W2:Y:S04]  /*155170*/  LDL.LU R18, [R1+0x59c8] ;  /* 0x0059c80001127983 */ /* 0x000ea80000300800 */
[----:B------:R-:W-:Y:S01]  /*155180*/  IMAD.X R25, R3, 0x1, R11, P1 ;  /* 0x0000000103197824 */ /* 0x000fe200008e060b */
[----:B------:R-:W-:-:S04]  /*155190*/  SHF.R.U32.HI R2, RZ, 0x8, R2 ;  /* 0x00000008ff027819 */ /* 0x000fc80000011602 */
[----:B------:R-:W-:Y:S02]  /*1551a0*/  LOP3.LUT R2, R2, 0xffff, RZ, 0xc0, !PT ;  /* 0x0000ffff02027812 */ /* 0x000fe400078ec0ff */
[----:B---3--:R-:W-:Y:S02]  /*1551b0*/  LOP3.LUT R4, R22, 0xffff, RZ, 0xc0, !PT ;  /* 0x0000ffff16047812 */ /* 0x008fe400078ec0ff */
[----:B----4-:R-:W-:-:S04]  /*1551c0*/  LOP3.LUT R7, R20, 0xffff, RZ, 0xc0, !PT ;  /* 0x0000ffff14077812 */ /* 0x010fc800078ec0ff */
[----:B------:R-:W-:-:S04]  /*1551d0*/  PRMT R17, R4, 0x3340, R7 ;  /* 0x0000334004117816 */ /* 0x000fc80000000007 */
[----:B------:R-:W-:Y:S02]  /*1551e0*/  PRMT R17, R17, 0x5410, R19 ;  /* 0x0000541011117816 */ /* 0x000fe40000000013 */
[----:B------:R-:W-:-:S03]  /*1551f0*/  SHF.R.U32.HI R4, RZ, 0x8, R4 ;  /* 0x00000008ff047819 */ /* 0x000fc60000011604 */
[----:B------:R-:W-:Y:S04]  /*155200*/  STL [R1+0x11c0], R17 ;  /* 0x0011c01101007387 */ /* 0x000fe80000100800 */
[----:B------:R0:W-:Y:S01]  /*155210*/  STL.64 [R1+0x8c0], R24 ;  /* 0x0008c01801007387 */ /* 0x0001e20000100a00 */
[----:B------:R-:W-:Y:S02]  /*155220*/  SHF.R.U32.HI R7, RZ, 0x8, R7 ;  /* 0x00000008ff077819 */ /* 0x000fe40000011607 */
[----:B------:R-:W-:Y:S02]  /*155230*/  LOP3.LUT R4, R4, 0xffff, RZ, 0xc0, !PT ;  /* 0x0000ffff04047812 */ /* 0x000fe400078ec0ff */
[----:B------:R-:W-:Y:S01]  /*155240*/  LOP3.LUT R7, R7, 0xffff, RZ, 0xc0, !PT ;  /* 0x0000ffff07077812 */ /* 0x000fe200078ec0ff */
[----:B0-----:R-:W3:Y:S04]  /*155250*/  LDL.LU R25, [R1+0x5528] ;  /* 0x0055280001197983 */ /* 0x001ee80000300800 */
[----:B------:R-:W4:Y:S04]  /*155260*/  LDL.LU R22, [R1+0x648] ;  /* 0x0006480001167983 */ /* 0x000f280000300800 */
[----:B------:R-:W4:Y:S01]  /*155270*/  LDL.LU R20, [R1+0x85c] ;  /* 0x00085c0001147983 */ /* 0x000f220000300800 */
[----:B------:R-:W-:-:S02]  /*155280*/  PRMT R17, R4, 0x3340, R7 ;  /* 0x0000334004117816 */ /* 0x000fc40000000007 */
[----:B------:R-:W-:Y:S02]  /*155290*/  PRMT R7, R2, 0x3340, R0 ;  /* 0x0000334002077816 */ /* 0x000fe40000000000 */
[----:B--2---:R-:W-:Y:S01]  /*1552a0*/  LOP3.LUT R4, R21, 0xffff, RZ, 0xc0, !PT ;  /* 0x0000ffff15047812 */ /* 0x004fe200078ec0ff */
[----:B------:R-:W-:Y:S04]  /*1552b0*/  STL [R1+0x554], R17 ;  /* 0x0005541101007387 */ /* 0x000fe80000100800 */
[----:B------:R0:W-:Y:S01]  /*1552c0*/  STL [R1+0x1e4], R7 ;  /* 0x0001e40701007387 */ /* 0x0001e20000100800 */
[----:B------:R-:W-:-:S04]  /*1552d0*/  LOP3.LUT R2, R26, 0xffff, RZ, 0xc0, !PT ;  /* 0x0000ffff1a027812 */ /* 0x000fc800078ec0ff */
[----:B------:R-:W-:Y:S02]  /*1552e0*/  PRMT R19, R2, 0x3340, R0 ;  /* 0x0000334002137816 */ /* 0x000fe40000000000 */
[----:B0-----:R-:W-:-:S04]  /*1552f0*/  LOP3.LUT R7, R23, 0xffff, RZ, 0xc0, !PT ;  /* 0x0000ffff17077812 */ /* 0x001fc800078ec0ff */
[----:B------:R-:W-:-:S04]  /*155300*/  PRMT R17, R4, 0x3340, R7 ;  /* 0x0000334004117816 */ /* 0x000fc80000000007 */
[----:B------:R-:W-:-:S05]  /*155310*/  PRMT R17, R17, 0x5410, R19 ;  /* 0x0000541011117816 */ /* 0x000fca0000000013 */
[----:B------:R-:W-:Y:S04]  /*155320*/  STL [R1+0x11bc], R17 ;  /* 0x0011bc1101007387 */ /* 0x000fe80000100800 */
[----:B------:R-:W2:Y:S04]  /*155330*/  LDL.LU R21, [R1+0x5c0] ;  /* 0x0005c00001157983 */ /* 0x000ea80000300800 */
[----:B------:R-:W2:Y:S04]  /*155340*/  LDL.LU R26, [R1+0x8dc] ;  /* 0x0008dc00011a7983 */ /* 0x000ea80000300800 */
[----:B------:R-:W2:Y:S01]  /*155350*/  LDL.LU R23, [R1+0x81c] ;  /* 0x00081c0001177983 */ /* 0x000ea20000300800 */
[----:B------:R-:W-:-:S02]  /*155360*/  IADD3 R28, P1, PT, R27, R14, RZ ;  /* 0x0000000e1b1c7210 */ /* 0x000fc40007f3e0ff */
[----:B------:R-:W-:Y:S02]  /*155370*/  SHF.R.U32.HI R4, RZ, 0x8, R4 ;  /* 0x00000008ff047819 */ /* 0x000fe40000011604 */
[----:B------:R-:W-:Y:S01]  /*155380*/  SHF.R.U32.HI R7, RZ, 0x8, R7 ;  /* 0x00000008ff077819 */ /* 0x000fe20000011607 */
[----:B------:R-:W-:Y:S01]  /*155390*/  IMAD.X R29, R3, 0x1, R15, P1 ;  /* 0x00000001031d7824 */ /* 0x000fe200008e060f */
[----:B------:R-:W-:Y:S02]  /*1553a0*/  LOP3.LUT R4, R4, 0xffff, RZ, 0xc0, !PT ;  /* 0x0000ffff04047812 */ /* 0x000fe400078ec0ff */
[----:B------:R-:W-:Y:S02]  /*1553b0*/  LOP3.LUT R7, R7, 0xffff, RZ, 0xc0, !PT ;  /* 0x0000ffff07077812 */ /* 0x000fe400078ec0ff */
[----:B------:R-:W-:Y:S01]  /*1553c0*/  SHF.R.U32.HI R2, RZ, 0x8, R2 ;  /* 0x00000008ff027819 */ /* 0x000fe20000011602 */
[----:B------:R0:W-:Y:S01]  /*1553d0*/  STL.64 [R1+0xa48], R28 ;  /* 0x000a481c01007387 */ /* 0x0001e20000100a00 */
[----:B------:R-:W-:-:S02]  /*1553e0*/  PRMT R4, R4, 0x3340, R7 ;  /* 0x0000334004047816 */ /* 0x000fc40000000007 */
[----:B------:R-:W-:-:S03]  /*1553f0*/  LOP3.LUT R2, R2, 0xffff, RZ, 0xc0, !PT ;  /* 0x0000ffff02027812 */ /* 0x000fc600078ec0ff */
[----:B------:R1:W-:Y:S01]  /*155400*/  STL [R1+0x574], R4 ;  /* 0x0005740401007387 */ /* 0x0003e20000100800 */
[----:B0-----:R-:W-:Y:S02]  /*155410*/  IADD3 R28, P1, PT, R27, R12, RZ ;  /* 0x0000000c1b1c7210 */ /* 0x001fe40007f3e0ff */
[----:B-1----:R-:W-:-:S03]  /*155420*/  PRMT R4, R2, 0x3340, R0 ;  /* 0x0000334002047816 */ /* 0x002fc60000000000 */
[----:B------:R-:W-:-:S05]  /*155430*/  IMAD.X R29, R3, 0x1, R13, P1 ;  /* 0x00000001031d7824 */ /* 0x000fca00008e060d */
[----:B------:R-:W-:Y:S04]  /*155440*/  STL.64 [R1+0xa40], R28 ;  /* 0x000a401c01007387 */ /* 0x000fe80000100a00 */
[----:B------:R0:W-:Y:S01]  /*155450*/  STL [R1+0x1e0], R4 ;  /* 0x0001e00401007387 */ /* 0x0001e20000100800 */
[----:B---3--:R-:W-:Y:S02]  /*155460*/  LOP3.LUT R3, R25, 0xffff, RZ, 0xc0, !PT ;  /* 0x0000ffff19037812 */ /* 0x008fe400078ec0ff */
[----:B----4-:R-:W-:Y:S02]  /*155470*/  LOP3.LUT R2, R22, 0xffff, RZ, 0xc0, !PT ;  /* 0x0000ffff16027812 */ /* 0x010fe400078ec0ff */
[----:B0-----:R-:W-:Y:S02]  /*155480*/  LOP3.LUT R4, R20, 0xffff, RZ, 0xc0, !PT ;  /* 0x0000ffff14047812 */ /* 0x001fe400078ec0ff */
[----:B------:R-:W-:-:S02]  /*155490*/  PRMT R17, R2, 0x3340, R0 ;  /* 0x0000334002117816 */ /* 0x000fc40000000000 */
[----:B------:R-:W-:-:S04]  /*1554a0*/  PRMT R7, R3, 0x3340, R4 ;  /* 0x0000334003077816 */ /* 0x000fc80000000004 */
[----:B------:R-:W-:Y:S02]  /*1554b0*/  PRMT R7, R7, 0x5410, R17 ;  /* 0x0000541007077816 */ /* 0x000fe40000000011 */
[----:B------:R-:W-:-:S03]  /*1554c0*/  SHF.R.U32.HI R3, RZ, 0x8, R3 ;  /* 0x00000008ff037819 */ /* 0x000fc60000011603 */
        /* <DEDUP_REMOVED lines=12> */
[----:B--2---:R-:W-:Y:S02]  /*155590*/  LOP3.LUT R2, R21, 0xffff, RZ, 0xc0, !PT ;  /* 0x0000ffff15027812 */ /* 0x004fe400078ec0ff */
[----:B0-----:R-:W-:Y:S01]  /*1555a0*/  LOP3.LUT R7, R23, 0xffff, RZ, 0xc0, !PT ;  /* 0x0000ffff17077812 */ /* 0x001fe200078ec0ff */
[----:B------:R0:W-:Y:S01]  /*1555b0*/  STL [R1+0x1dc], R4 ;  /* 0x0001dc0401007387 */ /* 0x0001e20000100800 */
[----:B-1----:R-:W-:Y:S02]  /*1555c0*/  LOP3.LUT R3, R26, 0xffff, RZ, 0xc0, !PT ;  /* 0x0000ffff1a037812 */ /* 0x002fe400078ec0ff */
[----:B------:R-:W-:Y:S01]  /*1555d0*/  PRMT R17, R2, 0x3340, R0 ;  /* 0x0000334002117816 */ /* 0x000fe20000000000 */
[----:B------:R-:W2:Y:S04]  /*1555e0*/  LDL.LU R21, [R1+0x8b8] ;  /* 0x0008b80001157983 */ /* 0x000ea80000300800 */
[----:B------:R-:W2:Y:S01]  /*1555f0*/  LDL.LU R26, [R1+0x53c] ;  /* 0x00053c00011a7983 */ /* 0x000ea20000300800 */
[----:B0-----:R-:W-:-:S04]  /*155600*/  PRMT R4, R3, 0x3340, R7 ;  /* 0x0000334003047816 */ /* 0x001fc80000000007 */
[----:B------:R-:W-:-:S05]  /*155610*/  PRMT R4, R4, 0x5410, R17 ;  /* 0x0000541004047816 */ /* 0x000fca0000000011 */
[----:B------:R0:W-:Y:S04]  /*155620*/  STL [R1+0x11b4], R4 ;  /* 0x0011b40401007387 */ /* 0x0001e80000100800 */
[----:B------:R-:W2:Y:S01]  /*155630*/  LDL.LU R23, [R1+0x7b8] ;  /* 0x0007b80001177983 */ /* 0x000ea20000300800 */
[----:B------:R-:W-:Y:S01]  /*155640*/  VIADD R27, R27, UR6 ;  /* 0x000000061b1b7c36 */ /* 0x000fe20008000000 */
[----:B------:R-:W-:Y:S02]  /*155650*/  SHF.R.U32.HI R3, RZ, 0x8, R3 ;  /* 0x00000008ff037819 */ /* 0x000fe40000011603 */
[----:B------:R-:W-:Y:S02]  /*155660*/  SHF.R.U32.HI R7, RZ, 0x8, R7 ;  /* 0x00000008ff077819 */ /* 0x000fe40000011607 */
[----:B------:R-:W-:Y:S01]  /*155670*/  SHF.R.U32.HI R2, RZ, 0x8, R2 ;  /* 0x00000008ff027819 */ /* 0x000fe20000011602 */
[----:B------:R-:W1:Y:S01]  /*155680*/  LDCU UR6, c[0x0][0x3b8] ;  /* 0x00007700ff0677ac */ /* 0x000e620008000800 */
[----:B------:R-:W-:-:S02]  /*155690*/  IADD3 R28, P1, PT, R27, R6, RZ ;  /* 0x000000061b1c7210 */ /* 0x000fc40007f3e0ff */
[----:B------:R-:W-:Y:S02]  /*1556a0*/  LOP3.LUT R3, R3, 0xffff, RZ, 0xc0, !PT ;  /* 0x0000ffff03037812 */ /* 0x000fe400078ec0ff */
[----:B0-----:R-:W-:Y:S02]  /*1556b0*/  SHF.R.S32.HI R4, RZ, 0x1f, R27 ;  /* 0x0000001fff047819 */ /* 0x001fe4000001141b */
[----:B------:R-:W-:Y:S02]  /*1556c0*/  LOP3.LUT R7, R7, 0xffff, RZ, 0xc0, !PT ;  /* 0x0000ffff07077812 */ /* 0x000fe400078ec0ff */
[----:B------:R-:W-:Y:S01]  /*1556d0*/  LOP3.LUT R2, R2, 0xffff, RZ, 0xc0, !PT ;  /* 0x0000ffff02027812 */ /* 0x000fe200078ec0ff */
[----:B------:R-:W-:Y:S01]  /*1556e0*/  IMAD.X R29, R4, 0x1, R9, P1 ;  /* 0x00000001041d7824 */ /* 0x000fe200008e0609 */
[----:B------:R-:W-:Y:S02]  /*1556f0*/  PRMT R17, R3, 0x3340, R7 ;  /* 0x0000334003117816 */ /* 0x000fe40000000007 */
[----:B------:R-:W-:-:S02]  /*155700*/  PRMT R3, R2, 0x3340, R0 ;  /* 0x0000334002037816 */ /* 0x000fc40000000000 */
[----:B------:R-:W-:Y:S04]  /*155710*/  STL.64 [R1+0x8d8], R28 ;  /* 0x0008d81c01007387 */ /* 0x000fe80000100a00 */
[----:B------:R-:W-:Y:S04]  /*155720*/  STL [R1+0x54c], R17 ;  /* 0x00054c1101007387 */ /* 0x000fe80000100800 */
[----:B------:R0:W-:Y:S01]  /*155730*/  STL [R1+0x1d8], R3 ;  /* 0x0001d80301007387 */ /* 0x0001e20000100800 */
[----:B------:R-:W-:Y:S02]  /*155740*/  IADD3 R24, P1, PT, R27, R10, RZ ;  /* 0x0000000a1b187210 */ /* 0x000fe40007f3e0ff */
[----:B---3--:R-:W-:-:S02]  /*155750*/  LOP3.LUT R7, R25, 0xffff, RZ, 0xc0, !PT ;  /* 0x0000ffff19077812 */ /* 0x008fc400078ec0ff */
[----:B----4-:R-:W-:Y:S02]  /*155760*/  LOP3.LUT R2, R22, 0xffff, RZ, 0xc0, !PT ;  /* 0x0000ffff16027812 */ /* 0x010fe400078ec0ff */
[----:B0-----:R-:W-:Y:S02]  /*155770*/  LOP3.LUT R3, R20, 0xffff, RZ, 0xc0, !PT ;  /* 0x0000ffff14037812 */ /* 0x001fe400078ec0ff */
[----:B------:R-:W-:Y:S02]  /*155780*/  PRMT R19, R2, 0x3340, R0 ;  /* 0x0000334002137816 */ /* 0x000fe40000000000 */
[----:B------:R-:W-:-:S04]  /*155790*/  PRMT R17, R7, 0x3340, R3 ;  /* 0x0000334007117816 */ /* 0x000fc80000000003 */
[----:B------:R-:W-:Y:S02]  /*1557a0*/  PRMT R17, R17, 0x5410, R19 ;  /* 0x0000541011117816 */ /* 0x000fe40000000013 */
[----:B------:R-:W-:Y:S01]  /*1557b0*/  SHF.R.U32.HI R7, RZ, 0x8, R7 ;  /* 0x00000008ff077819 */ /* 0x000fe20000011607 */
[----:B------:R-:W-:Y:S02]  /*1557c0*/  IMAD.X R25, R4, 0x1, R11, P1 ;  /* 0x0000000104197824 */ /* 0x000fe400008e060b */
[----:B------:R0:W-:Y:S01]  /*1557d0*/  STL [R1+0x11ac], R17 ;  /* 0x0011ac1101007387 */ /* 0x0001e20000100800 */
[----:B------:R-:W-:-:S03]  /*1557e0*/  LOP3.LUT R7, R7, 0xffff, RZ, 0xc0, !PT ;  /* 0x0000ffff07077812 */ /* 0x000fc600078ec0ff */
[----:B------:R3:W-:Y:S01]  /*1557f0*/  STL.64 [R1+0xa68], R24 ;  /* 0x000a681801007387 */ /* 0x0007e20000100a00 */
[----:B0-----:R-:W-:Y:S02]  /*155800*/  SHF.R.U32.HI R17, RZ, 0x8, R3 ;  /* 0x00000008ff117819 */ /* 0x001fe40000011603 */
[----:B------:R-:W-:Y:S02]  /*155810*/  SHF.R.U32.HI R3, RZ, 0x8, R2 ;  /* 0x00000008ff037819 */ /* 0x000fe40000011602 */
[----:B------:R-:W4:Y:S01]  /*155820*/  LDL.LU R2, [R1+0x8bc] ;  /* 0x0008bc0001027983 */ /* 0x000f220000300800 */
[----:B------:R-:W-:Y:S02]  /*155830*/  LOP3.LUT R17, R17, 0xffff, RZ, 0xc0, !PT ;  /* 0x0000ffff11117812 */ /* 0x000fe400078ec0ff */
[----:B------:R-:W-:Y:S01]  /*155840*/  LOP3.LUT R3, R3, 0xffff, RZ, 0xc0, !PT ;  /* 0x0000ffff03037812 */ /* 0x000fe200078ec0ff */
[----:B---3--:R-:W3:Y:S04]  /*155850*/  LDL.LU R24, [R1+0x578] ;  /* 0x0005780001187983 */ /* 0x008ee80000300800 */
[----:B------:R-:W3:Y:S01]  /*155860*/  LDL.LU R25, [R1+0x7dc] ;  /* 0x0007dc0001197983 */ /* 0x000ee20000300800 */
[----:B------:R-:W-:-:S02]  /*155870*/  PRMT R19, R7, 0x3340, R17 ;  /* 0x0000334007137816 */ /* 0x000fc40000000011 */
[--C-:B------:R-:W-:Y:S02]  /*155880*/  PRMT R17, R3, 0x3340, R0.reuse ;  /* 0x0000334003117816 */ /* 0x100fe40000000000 */
[----:B--2---:R-:W-:Y:S02]  /*155890*/  LOP3.LUT R7, R21, 0xffff, RZ, 0xc0, !PT ;  /* 0x0000ffff15077812 */ /* 0x004fe400078ec0ff */
[----:B------:R-:W-:Y:S01]  /*1558a0*/  LOP3.LUT R3, R26, 0xffff, RZ, 0xc0, !PT ;  /* 0x0000ffff1a037812 */ /* 0x000fe200078ec0ff */
[----:B------:R-:W-:Y:S04]  /*1558b0*/  STL [R1+0x548], R19 ;  /* 0x0005481301007387 */ /* 0x000fe80000100800 */
[----:B------:R0:W-:Y:S01]  /*1558c0*/  STL [R1+0x1d4], R17 ;  /* 0x0001d41101007387 */ /* 0x0001e20000100800 */
[----:B------:R-:W-:-:S03]  /*1558d0*/  PRMT R20, R3, 0x3340, R0 ;  /* 0x0000334003147816 */ /* 0x000fc60000000000 */
[----:B------:R-:W2:Y:S01]  /*1558e0*/  LDL.LU R22, [R1+0x888] ;  /* 0x0008880001167983 */ /* 0x000ea20000300800 */
[----:B0-----:R-:W-:-:S04]  /*1558f0*/  LOP3.LUT R17, R23, 0xffff, RZ, 0xc0, !PT ;  /* 0x0000ffff17117812 */ /* 0x001fc800078ec0ff */
[----:B------:R-:W-:-:S04]  /*155900*/  PRMT R19, R7, 0x3340, R17 ;  /* 0x0000334007137816 */ /* 0x000fc80000000011 */
[----:B------:R-:W-:Y:S02]  /*155910*/  PRMT R19, R19, 0x5410, R20 ;  /* 0x0000541013137816 */ /* 0x000fe40000000014 */
[----:B------:R-:W2:Y:S04]  /*155920*/  LDL.LU R20, [R1+0x4e8] ;  /* 0x0004e80001147983 */ /* 0x000ea80000300800 */
[----:B------:R-:W-:Y:S04]  /*155930*/  STL [R1+0x1194], R19 ;  /* 0x0011941301007387 */ /* 0x000fe80000100800 */
[----:B------:R-:W2:Y:S01]  /*155940*/  LDL.LU R21, [R1+0x748] ;  /* 0x0007480001157983 */ /* 0x000ea20000300800 */
        /* <DEDUP_REMOVED lines=9> */
[----:B------:R-:W-:Y:S01]  /*1559e0*/  PRMT R7, R7, 0x3340, R17 ;  /* 0x0000334007077816 */ /* 0x000fe20000000011 */
[----:B------:R-:W2:Y:S04]  /*1559f0*/  LDL.LU R23, [R1+0x88c] ;  /* 0x00088c0001177983 */ /* 0x000ea80000300800 */
[----:B------:R-:W2:Y:S01]  /*155a00*/  LDL.LU R26, [R1+0x758] ;  /* 0x00075800011a7983 */ /* 0x000ea20000300800 */
[----:B0-----:R-:W-:-:S03]  /*155a10*/  IADD3 R28, P1, PT, R27, R12, RZ ;  /* 0x0000000c1b1c7210 */ /* 0x001fc60007f3e0ff */
[----:B------:R-:W-:Y:S02]  /*155a20*/  STL [R1+0x570], R7 ;  /* 0x0005700701007387 */ /* 0x000fe40000100800 */
[----:B------:R-:W-:Y:S01]  /*155a30*/  IMAD.X R29, R4, 0x1, R13, P1 ;  /* 0x00000001041d7824 */ /* 0x000fe200008e060d */
[----:B------:R-:W-:-:S04]  /*155a40*/  PRMT R4, R3, 0x3340, R0 ;  /* 0x0000334003047816 */ /* 0x000fc80000000000 */
[----:B------:R0:W-:Y:S04]  /*155a50*/  STL.64 [R1+0xa80], R28 ;  /* 0x000a801c01007387 */ /* 0x0001e80000100a00 */
[----:B0-----:R-:W2:Y:S04]  /*155a60*/  LDL.LU.64 R28, [R1+0x59c0] ;  /* 0x0059c000011c7983 */ /* 0x001ea80000300a00 */
[----:B------:R0:W-:Y:S01]  /*155a70*/  STL [R1+0x1cc], R4 ;  /* 0x0001cc0401007387 */ /* 0x0001e20000100800 */
[----:B----4-:R-:W-:Y:S02]  /*155a80*/  LOP3.LUT R3, R2, 0xffff, RZ, 0xc0, !PT ;  /* 0x0000ffff02037812 */ /* 0x010fe400078ec0ff */
[----:B---3--:R-:W-:-:S02]  /*155a90*/  LOP3.LUT R2, R24, 0xffff, RZ, 0xc0, !PT ;  /* 0x0000ffff18027812 */ /* 0x008fc400078ec0ff */
[----:B0-----:R-:W-:Y:S02]  /*155aa0*/  LOP3.LUT R4, R25, 0xffff, RZ, 0xc0, !PT ;  /* 0x0000ffff19047812 */ /* 0x001fe400078ec0ff */
[----:B------:R-:W-:Y:S02]  /*155ab0*/  PRMT R17, R2, 0x3340, R0 ;  /* 0x0000334002117816 */ /* 0x000fe40000000000 */
[--C-:B------:R-:W-:Y:S02]  /*155ac0*/  PRMT R7, R3, 0x3340, R4.reuse ;  /* 0x0000334003077816 */ /* 0x100fe40000000004 */
[----:B------:R-:W-:Y:S02]  /*155ad0*/  SHF.R.U32.HI R3, RZ, 0x8, R3 ;  /* 0x00000008ff037819 */ /* 0x000fe40000011603 */
[----:B------:R-:W-:Y:S02]  /*155ae0*/  SHF.R.U32.HI R4, RZ, 0x8, R4 ;  /* 0x00000008ff047819 */ /* 0x000fe40000011604 */
[----:B------:R-:W-:-:S02]  /*155af0*/  SHF.R.U32.HI R2, RZ, 0x8, R2 ;  /* 0x00000008ff027819 */ /* 0x000fc40000011602 */
[----:B------:R-:W-:Y:S02]  /*155b00*/  LOP3.LUT R3, R3, 0xffff, RZ, 0xc0, !PT ;  /* 0x0000ffff03037812 */ /* 0x000fe400078ec0ff */
[----:B------:R-:W-:Y:S02]  /*155b10*/  LOP3.LUT R4, R4, 0xffff, RZ, 0xc0, !PT ;  /* 0x0000ffff04047812 */ /* 0x000fe400078ec0ff */
[----:B------:R-:W-:Y:S02]  /*155b20*/  LOP3.LUT R2, R2, 0xffff, RZ, 0xc0, !PT ;  /* 0x0000ffff02027812 */ /* 0x000fe400078ec0ff */
[----:B------:R-:W-:Y:S02]  /*155b30*/  PRMT R7, R7, 0x5410, R17 ;  /* 0x0000541007077816 */ /* 0x000fe40000000011 */
[----:B------:R-:W-:Y:S02]  /*155b40*/  PRMT R3, R3, 0x3340, R4 ;  /* 0x0000334003037816 */ /* 0x000fe40000000004 */
[----:B------:R-:W-:Y:S01]  /*155b50*/  PRMT R2, R2, 0x3340, R0 ;  /* 0x0000334002027816 */ /* 0x000fe20000000000 */
[----:B------:R-:W-:Y:S04]  /*155b60*/  STL [R1+0x1190], R7 ;  /* 0x0011900701007387 */ /* 0x000fe80000100800 */
[----:B------:R-:W-:Y:S04]  /*155b70*/  STL [R1+0x544], R3 ;  /* 0x0005440301007387 */ /* 0x000fe80000100800 */
[----:B------:R0:W-:Y:S01]  /*155b80*/  STL [R1+0x1c8], R2 ;  /* 0x0001c80201007387 */ /* 0x0001e20000100800 */
[----:B--2---:R-:W-:-:S02]  /*155b90*/  LOP3.LUT R19, R22, 0xffff, RZ, 0xc0, !PT ;  /* 0x0000ffff16137812 */ /* 0x004fc400078ec0ff */
[----:B0-----:R-:W-:Y:S02]  /*155ba0*/  LOP3.LUT R2, R20, 0xffff, RZ, 0xc0, !PT ;  /* 0x0000ffff14027812 */ /* 0x001fe400078ec0ff */
[----:B------:R-:W-:Y:S02]  /*155bb0*/  LOP3.LUT R21, R21, 0xffff, RZ, 0xc0, !PT ;  /* 0x0000ffff15157812 */ /* 0x000fe400078ec0ff */
[----:B------:R-:W-:Y:S02]  /*155bc0*/  PRMT R4, R2, 0x3340, R0 ;  /* 0x0000334002047816 */ /* 0x000fe40000000000 */
[----:B------:R-:W-:-:S04]  /*155bd0*/  PRMT R3, R19, 0x3340, R21 ;  /* 0x0000334013037816 */ /* 0x000fc80000000015 */
[----:B------:R-:W-:Y:S02]  /*155be0*/  PRMT R4, R3, 0x5410, R4 ;  /* 0x0000541003047816 */ /* 0x000fe40000000004 */
[----:B------:R-:W-:Y:S02]  /*155bf0*/  LOP3.LUT R3, R18, 0xffff, RZ, 0xc0, !PT ;  /* 0x0000ffff12037812 */ /* 0x000fe400078ec0ff */
[----:B------:R-:W2:Y:S04]  /*155c00*/  LDL.LU R18, [R1+0x59bc] ;  /* 0x0059bc0001127983 */ /* 0x000ea80000300800 */
[----:B------:R0:W-:Y:S04]  /*155c10*/  STL [R1+0x117c], R4 ;  /* 0x00117c0401007387 */ /* 0x0001e80000100800 */
[----:B------:R-:W3:Y:S01]  /*155c20*/  LDL.LU R20, [R1+0x5558] ;  /* 0x0055580001147983 */ /* 0x000ee20000300800 */
[----:B------:R-:W-:-:S02]  /*155c30*/  LOP3.LUT R17, R26, 0xffff, RZ, 0xc0, !PT ;  /* 0x0000ffff1a117812 */ /* 0x000fc400078ec0ff */
[----:B------:R-:W-:Y:S01]  /*155c40*/  PRMT R22, R3, 0x3340, R0 ;  /* 0x0000334003167816 */ /* 0x000fe20000000000 */
[----:B-1----:R-:W-:Y:S01]  /*155c50*/  VIADD R27, R27, UR6 ;  /* 0x000000061b1b7c36 */ /* 0x002fe20008000000 */
[----:B0-----:R-:W-:Y:S02]  /*155c60*/  LOP3.LUT R4, R23, 0xffff, RZ, 0xc0, !PT ;  /* 0x0000ffff17047812 */ /* 0x001fe400078ec0ff */
[----:B------:R-:W-:Y:S01]  /*155c70*/  SHF.R.U32.HI R19, RZ, 0x8, R19 ;  /* 0x00000008ff137819 */ /* 0x000fe20000011613 */
[----:B------:R-:W4:Y:S01]  /*155c80*/  LDL.LU R23, [R1+0x878] ;  /* 0x0008780001177983 */ /* 0x000f220000300800 */
[----:B------:R-:W-:Y:S02]  /*155c90*/  SHF.R.U32.HI R21, RZ, 0x8, R21 ;  /* 0x00000008ff157819 */ /* 0x000fe40000011615 */
[----:B------:R-:W-:Y:S02]  /*155ca0*/  PRMT R7, R4, 0x3340, R17 ;  /* 0x0000334004077816 */ /* 0x000fe40000000011 */
[----:B------:R-:W-:-:S02]  /*155cb0*/  IADD3 R24, P1, PT, R27, R6, RZ ;  /* 0x000000061b187210 */ /* 0x000fc40007f3e0ff */
[----:B------:R-:W-:Y:S02]  /*155cc0*/  SHF.R.U32.HI R3, RZ, 0x8, R3 ;  /* 0x00000008ff037819 */ /* 0x000fe40000011603 */
[----:B------:R-:W-:Y:S02]  /*155cd0*/  SHF.R.U32.HI R2, RZ, 0x8, R2 ;  /* 0x00000008ff027819 */ /* 0x000fe40000011602 */
[----:B------:R-:W-:Y:S02]  /*155ce0*/  PRMT R22, R7, 0x5410, R22 ;  /* 0x0000541007167816 */ /* 0x000fe40000000016 */
[----:B------:R-:W-:Y:S02]  /*155cf0*/  SHF.R.S32.HI R7, RZ, 0x1f, R27 ;  /* 0x0000001fff077819 */ /* 0x000fe4000001141b */
[----:B------:R-:W-:Y:S02]  /*155d00*/  SHF.R.U32.HI R4, RZ, 0x8, R4 ;  /* 0x00000008ff047819 */ /* 0x000fe40000011604 */
[----:B------:R-:W-:Y:S01]  /*155d10*/  SHF.R.U32.HI R17, RZ, 0x8, R17 ;  /* 0x00000008ff117819 */ /* 0x000fe20000011611 */
[----:B------:R-:W0:Y:S01]  /*155d20*/  LDCU UR6, c[0x0][0x3b8] ;  /* 0x00007700ff0677ac */ /* 0x000e220008000800 */
[----:B------:R-:W-:Y:S01]  /*155d30*/  IMAD.X R25, R7, 0x1, R9, P1 ;  /* 0x0000000107197824 */ /* 0x000fe200008e0609 */
[----:B------:R-:W-:-:S02]  /*155d40*/  LOP3.LUT R19, R19, 0xffff, RZ, 0xc0, !PT ;  /* 0x0000ffff13137812 */ /* 0x000fc400078ec0ff */
[----:B------:R-:W-:Y:S01]  /*155d50*/  LOP3.LUT R21, R21, 0xffff, RZ, 0xc0, !PT ;  /* 0x0000ffff15157812 */ /* 0x000fe200078ec0ff */
[----:B------:R-:W-:Y:S01]  /*155d60*/  STL [R1+0x1174], R22 ;  /* 0x0011741601007387 */ /* 0x000fe20000100800 */
[----:B------:R-:W-:Y:S02]  /*155d70*/  LOP3.LUT R4, R4, 0xffff, RZ, 0xc0, !PT ;  /* 0x0000ffff04047812 */ /* 0x000fe400078ec0ff */
[----:B------:R-:W-:Y:S01]  /*155d80*/  LOP3.LUT R17, R17, 0xffff, RZ, 0xc0, !PT ;  /* 0x0000ffff11117812 */ /* 0x000fe200078ec0ff */
[----:B------:R1:W-:Y:S01]  /*155d90*/  STL.64 [R1+0xa58], R24 ;  /* 0x000a581801007387 */ /* 0x0003e20000100a00 */
[----:B------:R-:W-:Y:S02]  /*155da0*/  PRMT R19, R19, 0x3340, R21 ;  /* 0x0000334013137816 */ /* 0x000fe40000000015 */
[----:B------:R-:W-:Y:S02]  /*155db0*/  LOP3.LUT R3, R3, 0xffff, RZ, 0xc0, !PT ;  /* 0x0000ffff03037812 */ /* 0x000fe400078ec0ff */
[----:B------:R-:W-:-:S02]  /*155dc0*/  PRMT R4, R4, 0x3340, R17 ;  /* 0x0000334004047816 */ /* 0x000fc40000000011 */
[----:B------:R-:W-:Y:S01]  /*155dd0*/  LOP3.LUT R2, R2, 0xffff, RZ, 0xc0, !PT ;  /* 0x0000ffff02027812 */ /* 0x000fe200078ec0ff */
[----:B------:R-:W-:Y:S01]  /*155de0*/  STL [R1+0x540], R19 ;  /* 0x0005401301007387 */ /* 0x000fe20000100800 */
[----:B-1----:R-:W-:Y:S02]  /*155df0*/  IADD3 R24, P1, PT, R27, R10, RZ ;  /* 0x0000000a1b187210 */ /* 0x002fe40007f3e0ff */
[--C-:B------:R-:W-:Y:S01]  /*155e00*/  PRMT R3, R3, 0x3340, R0.reuse ;  /* 0x0000334003037816 */ /* 0x100fe20000000000 */
[----:B------:R-:W-:Y:S01]  /*155e10*/  STL [R1+0x4f8], R4 ;  /* 0x0004f80401007387 */ /* 0x000fe20000100800 */
[----:B------:R-:W-:-:S03]  /*155e20*/  PRMT R2, R2, 0x3340, R0 ;  /* 0x0000334002027816 */ /* 0x000fc60000000000 */
[----:B------:R-:W4:Y:S01]  /*155e30*/  LDL.LU R21, [R1+0x5568] ;  /* 0x0055680001157983 */ /* 0x000f220000300800 */
[----:B------:R-:W-:-:S03]  /*155e40*/  IMAD.X R25, R7, 0x1, R11, P1 ;  /* 0x0000000107197824 */ /* 0x000fc600008e060b */
[----:B------:R-:W4:Y:S04]  /*155e50*/  LDL.LU R26, [R1+0x6f4] ;  /* 0x0006f400011a7983 */ /* 0x000f280000300800 */
[----:B------:R-:W-:Y:S04]  /*155e60*/  STL.64 [R1+0xa78], R24 ;  /* 0x000a781801007387 */ /* 0x000fe80000100a00 */
[----:B------:R2:W-:Y:S04]  /*155e70*/  STL [R1+0x1c4], R3 ;  /* 0x0001c40301007387 */ /* 0x0005e80000100800 */
[----:B------:R4:W-:Y:S01]  /*155e80*/  STL [R1+0x1c0], R2 ;  /* 0x0001c00201007387 */ /* 0x0009e20000100800 */
[----:B--2---:R-:W-:-:S03]  /*155e90*/  LOP3.LUT R3, R18, 0xffff, RZ, 0xc0, !PT ;  /* 0x0000ffff12037812 */ /* 0x004fc600078ec0ff */
[----:B------:R-:W2:Y:S01]  /*155ea0*/  LDL.LU R18, [R1+0x59b8] ;  /* 0x0059b80001127983 */ /* 0x000ea20000300800 */
[----:B---3--:R-:W-:Y:S02]  /*155eb0*/  LOP3.LUT R4, R20, 0xffff, RZ, 0xc0, !PT ;  /* 0x0000ffff14047812 */ /* 0x008fe400078ec0ff */
[----:B------:R-:W-:Y:S02]  /*155ec0*/  PRMT R19, R3, 0x3340, R0 ;  /* 0x0000334003137816 */ /* 0x000fe40000000000 */
[----:B------:R-:W-:Y:S02]  /*155ed0*/  IADD3 R22, P1, PT, R27, R14, RZ ;  /* 0x0000000e1b167210 */ /* 0x000fe40007f3e0ff */
[----:B----4-:R-:W-:-:S04]  /*155ee0*/  LOP3.LUT R2, R23, 0xffff, RZ, 0xc0, !PT ;  /* 0x0000ffff17027812 */ /* 0x010fc800078ec0ff */
[----:B------:R-:W-:Y:S01]  /*155ef0*/  PRMT R17, R4, 0x3340, R2 ;  /* 0x0000334004117816 */ /* 0x000fe20000000002 */
[----:B------:R-:W-:Y:S01]  /*155f00*/  IMAD.X R23, R7, 0x1, R15, P1 ;  /* 0x0000000107177824 */ /* 0x000fe200008e060f */
[----:B------:R-:W-:Y:S02]  /*155f10*/  SHF.R.U32.HI R4, RZ, 0x8, R4 ;  /* 0x00000008ff047819 */ /* 0x000fe40000011604 */
[----:B------:R-:W-:Y:S02]  /*155f20*/  PRMT R17, R17, 0x5410, R19 ;  /* 0x0000541011117816 */ /* 0x000fe40000000013 */
[----:B------:R-:W-:Y:S02]  /*155f30*/  SHF.R.U32.HI R2, RZ, 0x8, R2 ;  /* 0x00000008ff027819 */ /* 0x000fe40000011602 */
[----:B------:R-:W-:Y:S01]  /*155f40*/  SHF.R.U32.HI R3, RZ, 0x8, R3 ;  /* 0x00000008ff037819 */ /* 0x000fe20000011603 */
[----:B------:R1:W-:Y:S01]  /*155f50*/  STL [R1+0x1158], R17 ;  /* 0x0011581101007387 */ /* 0x0003e20000100800 */
[----:B------:R-:W-:-:S03]  /*155f60*/  LOP3.LUT R19, R2, 0xffff, RZ, 0xc0, !PT ;  /* 0x0000ffff02137812 */ /* 0x000fc600078ec0ff */
[----:B------:R3:W-:Y:S04]  /*155f70*/  STL.64 [R1+0x8b8], R22 ;  /* 0x0008b81601007387 */ /* 0x0007e80000100a00 */
[----:B------:R-:W4:Y:S01]  /*155f80*/  LDL.LU R2, [R1+0x552c] ;  /* 0x00552c0001027983 */ /* 0x000f220000300800 */
[----:B------:R-:W-:Y:S02]  /*155f90*/  LOP3.LUT R3, R3, 0xffff, RZ, 0xc0, !PT ;  /* 0x0000ffff03037812 */ /* 0x000fe400078ec0ff */
[----:B-1----:R-:W-:Y:S02]  /*155fa0*/  LOP3.LUT R17, R4, 0xffff, RZ, 0xc0, !PT ;  /* 0x0000ffff04117812 */ /* 0x002fe400078ec0ff */
[----:B------:R-:W4:Y:S04]  /*155fb0*/  LDL.LU R4, [R1+0x5bc] ;  /* 0x0005bc0001047983 */ /* 0x000f280000300800 */
[----:B------:R-:W4:Y:S01]  /*155fc0*/  LDL.LU R24, [R1+0x814] ;  /* 0x0008140001187983 */ /* 0x000f220000300800 */
[----:B---3--:R-:W-:-:S02]  /*155fd0*/  IADD3 R22, P1, PT, R27, R12, RZ ;  /* 0x0000000c1b167210 */ /* 0x008fc40007f3e0ff */
[----:B------:R-:W-:-:S03]  /*155fe0*/  PRMT R17, R17, 0x3340, R19 ;  /* 0x0000334011117816 */ /* 0x000fc60000000013 */
[----:B------:R-:W-:Y:S02]  /*155ff0*/  IMAD.X R23, R7, 0x1, R13, P1 ;  /* 0x0000000107177824 */ /* 0x000fe400008e060d */
[----:B------:R1:W-:Y:S04]  /*156000*/  STL [R1+0x56c], R17 ;  /* 0x00056c1101007387 */ /* 0x0003e80000100800 */
[----:B------:R-:W3:Y:S04]  /*156010*/  LDL.LU R25, [R1+0x680] ;  /* 0x0006800001197983 */ /* 0x000ee80000300800 */
[----:B------:R0:W-:Y:S01]  /*156020*/  STL.64 [R1+0x890], R22 ;  /* 0x0008901601007387 */ /* 0x0001e20000100a00 */
[----:B-1----:R-:W-:-:S02]  /*156030*/  PRMT R17, R3, 0x3340, R0 ;  /* 0x0000334003117816 */ /* 0x002fc40000000000 */
[----:B------:R-:W-:Y:S02]  /*156040*/  LOP3.LUT R7, R21, 0xffff, RZ, 0xc0, !PT ;  /* 0x0000ffff15077812 */ /* 0x000fe400078ec0ff */
[----:B------:R-:W-:Y:S01]  /*156050*/  LOP3.LUT R3, R26, 0xffff, RZ, 0xc0, !PT ;  /* 0x0000ffff1a037812 */ /* 0x000fe200078ec0ff */
[----:B0-----:R-:W3:Y:S04]  /*156060*/  LDL.LU R22, [R1+0x5578] ;  /* 0x0055780001167983 */ /* 0x001ee80000300800 */
[----:B------:R-:W3:Y:S04]  /*156070*/  LDL.LU R23, [R1+0x860] ;  /* 0x0008600001177983 */ /* 0x000ee80000300800 */
[----:B------:R2:W-:Y:S01]  /*156080*/  STL [R1+0x1b8], R17 ;  /* 0x0001b81101007387 */ /* 0x0005e20000100800 */
[----:B------:R-:W-:-:S02]  /*156090*/  PRMT R19, R3, 0x3340, R0 ;  /* 0x0000334003137816 */ /* 0x000fc40000000000 */
[----:B------:R-:W-:-:S04]  /*1560a0*/  SHF.R.U32.HI R3, RZ, 0x8, R3 ;  /* 0x00000008ff037819 */ /* 0x000fc80000011603 */
[----:B------:R-:W-:-:S04]  /*1560b0*/  LOP3.LUT R3, R3, 0xffff, RZ, 0xc0, !PT ;  /* 0x0000ffff03037812 */ /* 0x000fc800078ec0ff */
[----:B------:R-:W-:Y:S02]  /*1560c0*/  PRMT R3, R3, 0x3340, R0 ;  /* 0x0000334003037816 */ /* 0x000fe40000000000 */
[----:B--2---:R-:W-:-:S04]  /*1560d0*/  LOP3.LUT R17, R18, 0xffff, RZ, 0xc0, !PT ;  /* 0x0000ffff12117812 */ /* 0x004fc800078ec0ff */
[----:B------:R-:W-:Y:S02]  /*1560e0*/  PRMT R18, R7, 0x3340, R17 ;  /* 0x0000334007127816 */ /* 0x000fe40000000011 */
[----:B------:R-:W-:Y:S02]  /*1560f0*/  SHF.R.U32.HI R7, RZ, 0x8, R7 ;  /* 0x00000008ff077819 */ /* 0x000fe40000011607 */
[----:B------:R-:W-:Y:S02]  /*156100*/  SHF.R.U32.HI R17, RZ, 0x8, R17 ;  /* 0x00000008ff117819 */ /* 0x000fe40000011611 */
[----:B------:R-:W-:Y:S02]  /*156110*/  PRMT R18, R18, 0x5410, R19 ;  /* 0x0000541012127816 */ /* 0x000fe40000000013 */
[----:B------:R-:W-:Y:S02]  /*156120*/  LOP3.LUT R7, R7, 0xffff, RZ, 0xc0, !PT ;  /* 0x0000ffff07077812 */ /* 0x000fe400078ec0ff */
[----:B------:R-:W-:Y:S01]  /*156130*/  LOP3.LUT R17, R17, 0xffff, RZ, 0xc0, !PT ;  /* 0x0000ffff11117812 */ /* 0x000fe200078ec0ff */
[----:B------:R0:W-:Y:S03]  /*156140*/  STL [R1+0x1150], R18 ;  /* 0x0011501201007387 */ /* 0x0001e60000100800 */
[----:B0-----:R-:W-:-:S05]  /*156150*/  PRMT R18, R7, 0x3340, R17 ;  /* 0x0000334007127816 */ /* 0x001fca0000000011 */
[----:B------:R-:W-:Y:S04]  /*156160*/  STL [R1+0x57ac], R18 ;  /* 0x0057ac1201007387 */ /* 0x000fe80000100800 */
[----:B------:R-:W2:Y:S04]  /*156170*/  LDL.LU R20, [R1+0x5540] ;  /* 0x0055400001147983 */ /* 0x000ea80000300800 */
[----:B------:R-:W2:Y:S04]  /*156180*/  LDL.LU R21, [R1+0x5d8] ;  /* 0x0005d80001157983 */ /* 0x000ea80000300800 */
[----:B------:R0:W-:Y:S04]  /*156190*/  STL [R1+0x1b0], R3 ;  /* 0x0001b00301007387 */ /* 0x0001e80000100800 */
[----:B------:R-:W2:Y:S01]  /*1561a0*/  LDL.LU R26, [R1+0x838] ;  /* 0x00083800011a7983 */ /* 0x000ea20000300800 */
[----:B----4-:R-:W-:-:S02]  /*1561b0*/  LOP3.LUT R2, R2, 0xffff, RZ, 0xc0, !PT ;  /* 0x0000ffff02027812 */ /* 0x010fc400078ec0ff */
[----:B0-----:R-:W-:Y:S02]  /*1561c0*/  LOP3.LUT R3, R4, 0xffff, RZ, 0xc0, !PT ;  /* 0x0000ffff04037812 */ /* 0x001fe400078ec0ff */
[----:B------:R-:W-:Y:S02]  /*1561d0*/  LOP3.LUT R4, R24, 0xffff, RZ, 0xc0, !PT ;  /* 0x0000ffff18047812 */ /* 0x000fe400078ec0ff */
[----:B------:R-:W-:Y:S02]  /*1561e0*/  PRMT R17, R3, 0x3340, R0 ;  /* 0x0000334003117816 */ /* 0x000fe40000000000 */
[----:B------:R-:W-:-:S04]  /*1561f0*/  PRMT R7, R2, 0x3340, R4 ;  /* 0x0000334002077816 */ /* 0x000fc80000000004 */
[----:B------:R-:W-:Y:S01]  /*156200*/  PRMT R18, R7, 0x5410, R17 ;  /* 0x0000541007127816 */ /* 0x000fe20000000011 */
[----:B------:R-:W-:Y:S01]  /*156210*/  VIADD R27, R27, UR6 ;  /* 0x000000061b1b7c36 */ /* 0x000fe20008000000 */
[----:B---3--:R-:W-:Y:S02]  /*156220*/  LOP3.LUT R17, R25, 0xffff, RZ, 0xc0, !PT ;  /* 0x0000ffff19117812 */ /* 0x008fe400078ec0ff */
[----:B------:R-:W-:Y:S02]  /*156230*/  SHF.R.U32.HI R2, RZ, 0x8, R2 ;  /* 0x00000008ff027819 */ /* 0x000fe40000011602 */
[----:B------:R-:W-:Y:S01]  /*156240*/  SHF.R.U32.HI R4, RZ, 0x8, R4 ;  /* 0x00000008ff047819 */ /* 0x000fe20000011604 */
[----:B------:R0:W-:Y:S01]  /*156250*/  STL [R1+0x110c], R18 ;  /* 0x00110c1201007387 */ /* 0x0001e20000100800 */
[----:B------:R-:W1:Y:S01]  /*156260*/  LDCU UR6, c[0x0][0x3b8] ;  /* 0x00007700ff0677ac */ /* 0x000e620008000800 */
[----:B------:R-:W-:Y:S02]  /*156270*/  LOP3.LUT R7, R22, 0xffff, RZ, 0xc0, !PT ;  /* 0x0000ffff16077812 */ /* 0x000fe400078ec0ff */
[----:B0-----:R-:W-:-:S02]  /*156280*/  LOP3.LUT R18, R23, 0xffff, RZ, 0xc0, !PT ;  /* 0x0000ffff17127812 */ /* 0x001fc400078ec0ff */
[----:B------:R-:W-:Y:S02]  /*156290*/  PRMT R22, R17, 0x3340, R0 ;  /* 0x0000334011167816 */ /* 0x000fe40000000000 */
[--C-:B------:R-:W-:Y:S02]  /*1562a0*/  PRMT R19, R7, 0x3340, R18.reuse ;  /* 0x0000334007137816 */ /* 0x100fe40000000012 */
[----:B------:R-:W-:Y:S02]  /*1562b0*/  SHF.R.U32.HI R7, RZ, 0x8, R7 ;  /* 0x00000008ff077819 */ /* 0x000fe40000011607 */
[----:B------:R-:W-:Y:S02]  /*1562c0*/  SHF.R.U32.HI R18, RZ, 0x8, R18 ;  /* 0x00000008ff127819 */ /* 0x000fe40000011612 */
[----:B------:R-:W-:Y:S02]  /*1562d0*/  SHF.R.S32.HI R23, RZ, 0x1f, R27 ;  /* 0x0000001fff177819 */ /* 0x000fe4000001141b */
[----:B------:R-:W-:-:S02]  /*1562e0*/  IADD3 R24, P1, PT, R27, R6, RZ ;  /* 0x000000061b187210 */ /* 0x000fc40007f3e0ff */
[----:B------:R-:W-:Y:S02]  /*1562f0*/  LOP3.LUT R7, R7, 0xffff, RZ, 0xc0, !PT ;  /* 0x0000ffff07077812 */ /* 0x000fe400078ec0ff */
[----:B------:R-:W-:Y:S02]  /*156300*/  LOP3.LUT R18, R18, 0xffff, RZ, 0xc0, !PT ;  /* 0x0000ffff12127812 */ /* 0x000fe400078ec0ff */
[----:B------:R-:W-:Y:S02]  /*156310*/  LOP3.LUT R2, R2, 0xffff, RZ, 0xc0, !PT ;  /* 0x0000ffff02027812 */ /* 0x000fe400078ec0ff */
[----:B------:R-:W-:Y:S02]  /*156320*/  LOP3.LUT R4, R4, 0xffff, RZ, 0xc0, !PT ;  /* 0x0000ffff04047812 */ /* 0x000fe400078ec0ff */
[----:B------:R-:W-:Y:S01]  /*156330*/  PRMT R19, R19, 0x5410, R22 ;  /* 0x0000541013137816 */ /* 0x000fe20000000016 */
[----:B------:R-:W-:Y:S01]  /*156340*/  IMAD.X R25, R23, 0x1, R9, P1 ;  /* 0x0000000117197824 */ /* 0x000fe200008e0609 */
[----:B------:R-:W-:-:S02]  /*156350*/  PRMT R7, R7, 0x3340, R18 ;  /* 0x0000334007077816 */ /* 0x000fc40000000012 */
[----:B------:R-:W-:Y:S01]  /*156360*/  PRMT R2, R2, 0x3340, R4 ;  /* 0x0000334002027816 */ /* 0x000fe20000000004 */
[----:B------:R0:W-:Y:S04]  /*156370*/  STL [R1+0x1134], R19 ;  /* 0x0011341301007387 */ /* 0x0001e80000100800 */
[----:B------:R-:W-:Y:S04]  /*156380*/  STL.64 [R1+0x888], R24 ;  /* 0x0008881801007387 */ /* 0x000fe80000100a00 */
[----:B------:R-:W-:Y:S04]  /*156390*/  STL [R1+0x6f4], R7 ;  /* 0x0006f40701007387 */ /* 0x000fe80000100800 */
[----:B------:R3:W-:Y:S01]  /*1563a0*/  STL [R1+0x520], R2 ;  /* 0x0005200201007387 */ /* 0x0007e20000100800 */
[----:B--2---:R-:W-:-:S02]  /*1563b0*/  LOP3.LUT R4, R20, 0xffff, RZ, 0xc0, !PT ;  /* 0x0000ffff14047812 */ /* 0x004fc400078ec0ff */
[----:B0-----:R-:W-:Y:S02]  /*1563c0*/  LOP3.LUT R19, R21, 0xffff, RZ, 0xc0, !PT ;  /* 0x0000ffff15137812 */ /* 0x001fe400078ec0ff */
[----:B---3--:R-:W-:Y:S01]  /*1563d0*/  LOP3.LUT R2, R26, 0xffff, RZ, 0xc0, !PT ;  /* 0x0000ffff1a027812 */ /* 0x008fe200078ec0ff */
[----:B-1----:R-:W-:Y:S01]  /*1563e0*/  VIADD R20, R27, UR6 ;  /* 0x000000061b147c36 */ /* 0x002fe20008000000 */
[----:B------:R-:W-:Y:S02]  /*1563f0*/  PRMT R18, R19, 0x3340, R0 ;  /* 0x0000334013127816 */ /* 0x000fe40000000000 */
[----:B------:R-:W-:Y:S02]  /*156400*/  SHF.R.U32.HI R5, RZ, 0x8, R5 ;  /* 0x00000008ff057819 */ /* 0x000fe40000011605 */
[----:B------:R-:W-:Y:S01]  /*156410*/  PRMT R7, R4, 0x3340, R2 ;  /* 0x0000334004077816 */ /* 0x000fe20000000002 */
[----:B------:R-:W0:Y:S01]  /*156420*/  LDCU UR6, c[0x0][0x398] ;  /* 0x00007300ff0677ac */ /* 0x000e220008000800 */
[----:B------:R-:W-:-:S02]  /*156430*/  SHF.R.S32.HI R26, RZ, 0x1f, R20 ;  /* 0x0000001fff1a7819 */ /* 0x000fc40000011414 */
[----:B------:R-:W-:Y:S02]  /*156440*/  IADD3 R6, P1, PT, R20, R6, RZ ;  /* 0x0000000614067210 */ /* 0x000fe40007f3e0ff */
[----:B------:R-:W-:-:S05]  /*156450*/  PRMT R7, R7, 0x5410, R18 ;  /* 0x0000541007077816 */ /* 0x000fca0000000012 */
[----:B------:R1:W-:Y:S04]  /*156460*/  STL [R1+0x10fc], R7 ;  /* 0x0010fc0701007387 */ /* 0x0003e80000100800 */
[----:B------:R-:W2:Y:S01]  /*156470*/  LDL.LU R18, [R1+0x60] ;  /* 0x0000600001127983 */ /* 0x000ea20000300800 */
[----:B-1----:R-:W-:Y:S01]  /*156480*/  IMAD.X R7, R26, 0x1, R9, P1 ;  /* 0x000000011a077824 */ /* 0x002fe200008e0609 */
[----:B------:R-:W-:-:S04]  /*156490*/  SHF.R.U32.HI R9, RZ, 0x8, R4 ;  /* 0x00000008ff097819 */ /* 0x000fc80000011604 */
[----:B------:R1:W-:Y:S01]  /*1564a0*/  STL.64 [R1+0x880], R6 ;  /* 0x0008800601007387 */ /* 0x0003e20000100a00 */
[----:B------:R-:W-:Y:S02]  /*1564b0*/  LOP3.LUT R9, R9, 0xffff, RZ, 0xc0, !PT ;  /* 0x0000ffff09097812 */ /* 0x000fe400078ec0ff */
[----:B------:R-:W-:Y:S02]  /*1564c0*/  IADD3 R24, P1, PT, R27, R10, RZ ;  /* 0x0000000a1b187210 */ /* 0x000fe40007f3e0ff */
[----:B-1----:R-:W-:Y:S01]  /*1564d0*/  SHF.R.U32.HI R6, RZ, 0x8, R2 ;  /* 0x00000008ff067819 */ /* 0x002fe20000011602 */
[----:B------:R-:W2:Y:S04]  /*1564e0*/  LDL.LU R7, [R1+0x90] ;  /* 0x0000900001077983 */ /* 0x000ea80000300800 */
[----:B------:R-:W3:Y:S01]  /*1564f0*/  LDL.LU R4, [R1+0x94] ;  /* 0x0000940001047983 */ /* 0x000ee20000300800 */
[----:B------:R-:W-:Y:S01]  /*156500*/  IMAD.X R25, R23, 0x1, R11, P1 ;  /* 0x0000000117197824 */ /* 0x000fe200008e060b */
[----:B------:R-:W-:-:S02]  /*156510*/  LOP3.LUT R6, R6, 0xffff, RZ, 0xc0, !PT ;  /* 0x0000ffff06067812 */ /* 0x000fc400078ec0ff */
[----:B------:R-:W4:Y:S02]  /*156520*/  LDL.LU R2, [R1+0x624] ;  /* 0x0006240001027983 */ /* 0x000f240000300800 */
[----:B------:R-:W-:Y:S02]  /*156530*/  PRMT R21, R9, 0x3340, R6 ;  /* 0x0000334009157816 */ /* 0x000fe40000000006 */
[----:B------:R-:W2:Y:S04]  /*156540*/  LDL.LU R9, [R1+0x54] ;  /* 0x0000540001097983 */ /* 0x000ea80000300800 */
[----:B------:R-:W2:Y:S04]  /*156550*/  LDL.LU R6, [R1+0x4c] ;  /* 0x00004c0001067983 */ /* 0x000ea80000300800 */
[----:B------:R-:W-:Y:S04]  /*156560*/  STL [R1+0x4b4], R21 ;  /* 0x0004b41501007387 */ /* 0x000fe80000100800 */
[----:B------:R1:W-:Y:S04]  /*156570*/  STL.64 [R1+0x878], R24 ;  /* 0x0008781801007387 */ /* 0x0003e80000100a00 */
[----:B------:R0:W-:Y:S01]  /*156580*/  STL [R1+0x57b0], R11 ;  /* 0x0057b00b01007387 */ /* 0x0001e20000100800 */
[----:B-1----:R-:W-:-:S05]  /*156590*/  IADD3 R24, P1, PT, R20, R10, RZ ;  /* 0x0000000a14187210 */ /* 0x002fca0007f3e0ff */
[----:B------:R-:W-:Y:S02]  /*1565a0*/  IMAD.X R25, R26, 0x1, R11, P1 ;  /* 0x000000011a197824 */ /* 0x000fe400008e060b */
[----:B0-----:R-:W2:Y:S04]  /*1565b0*/  LDL.LU R11, [R1+0x620] ;  /* 0x00062000010b7983 */ /* 0x001ea80000300800 */
[----:B------:R0:W-:Y:S02]  /*1565c0*/  STL.64 [R1+0x870], R24 ;  /* 0x0008701801007387 */ /* 0x0001e40000100a00 */
[----:B0-----:R-:W-:-:S05]  /*1565d0*/  IADD3 R24, P1, PT, R27, R14, RZ ;  /* 0x0000000e1b187210 */ /* 0x001fca0007f3e0ff */
[----:B------:R-:W-:-:S05]  /*1565e0*/  IMAD.X R25, R23, 0x1, R15, P1 ;  /* 0x0000000117197824 */ /* 0x000fca00008e060f */
[----:B------:R0:W-:Y:S01]  /*1565f0*/  STL.64 [R1+0x868], R24 ;  /* 0x0008681801007387 */ /* 0x0001e20000100a00 */
[----:B------:R-:W-:-:S03]  /*156600*/  IMAD.MOV.U32 R21, RZ, RZ, R26 ;  /* 0x000000ffff157224 */ /* 0x000fc600078e001a */
[----:B------:R1:W-:Y:S01]  /*156610*/  STL [R1+0x57b4], R14 ;  /* 0x0057b40e01007387 */ /* 0x0003e20000100800 */
[----:B0-----:R-:W-:-:S03]  /*156620*/  IADD3 R24, P1, PT, R20, R14, RZ ;  /* 0x0000000e14187210 */ /* 0x001fc60007f3e0ff */
[----:B-1----:R-:W2:Y:S02]  /*156630*/  LDL.LU R14, [R1+0x50] ;  /* 0x00005000010e7983 */ /* 0x002ea40000300800 */
[----:B------:R-:W-:Y:S01]  /*156640*/  IMAD.X R25, R26, 0x1, R15, P1 ;  /* 0x000000011a197824 */ /* 0x000fe200008e060f */
[----:B------:R-:W-:-:S04]  /*156650*/  IADD3 R20, P1, PT, R20, R12, RZ ;  /* 0x0000000c14147210 */ /* 0x000fc80007f3e0ff */
[----:B------:R0:W-:Y:S01]  /*156660*/  STL.64 [R1+0x860], R24 ;  /* 0x0008601801007387 */ /* 0x0001e20000100a00 */
[----:B------:R-:W-:-:S03]  /*156670*/  IMAD.X R21, R21, 0x1, R13, P1 ;  /* 0x0000000115157824 */ /* 0x000fc600008e060d */
[----:B0-----:R-:W2:Y:S04]  /*156680*/  LDL.LU.64 R24, [R1+0x59b0] ;  /* 0x0059b00001187983 */ /* 0x001ea80000300a00 */
[----:B------:R-:W2:Y:S04]  /*156690*/  LDL.LU R22, [R1+0x551c] ;  /* 0x00551c0001167983 */ /* 0x000ea80000300800 */
[----:B------:R0:W-:Y:S04]  /*1566a0*/  STL [R1+0x57b8], R15 ;  /* 0x0057b80f01007387 */ /* 0x0001e80000100800 */
[----:B0-----:R-:W2:Y:S04]  /*1566b0*/  LDL.LU R15, [R1+0x38] ;  /* 0x00003800010f7983 */ /* 0x001ea80000300800 */
[----:B------:R-:W2:Y:S04]  /*1566c0*/  LDL.LU R26, [R1+0x7f0] ;  /* 0x0007f000011a7983 */ /* 0x000ea80000300800 */
[----:B------:R0:W-:Y:S04]  /*1566d0*/  STL.64 [R1+0x858], R20 ;  /* 0x0008581401007387 */ /* 0x0001e80000100a00 */
[----:B------:R-:W-:Y:S01]  /*1566e0*/  STL [R1+0x57bc], R12 ;  /* 0x0057bc0c01007387 */ /* 0x000fe20000100800 */
[----:B0-----:R-:W-:-:S05]  /*1566f0*/  IADD3 R20, P1, PT, R27, R12, RZ ;  /* 0x0000000c1b147210 */ /* 0x001fca0007f3e0ff */
[----:B------:R-:W-:Y:S02]  /*156700*/  IMAD.X R21, R23, 0x1, R13, P1 ;  /* 0x0000000117157824 */ /* 0x000fe400008e060d */
[----:B------:R-:W3:Y:S04]  /*156710*/  LDL.LU R23, [R1+0x59a8] ;  /* 0x0059a80001177983 */ /* 0x000ee80000300800 */
[----:B------:R0:W-:Y:S04]  /*156720*/  STL.64 [R1+0x850], R20 ;  /* 0x0008501401007387 */ /* 0x0001e80000100a00 */
[----:B0-----:R-:W2:Y:S04]  /*156730*/  LDL.LU.64 R20, [R1+0x59a0] ;  /* 0x0059a00001147983 */ /* 0x001ea80000300a00 */
[----:B------:R0:W-:Y:S01]  /*156740*/  STL [R1+0x57c0], R13 ;  /* 0x0057c00d01007387 */ /* 0x0001e20000100800 */
[----:B--2---:R-:W-:-:S03]  /*156750*/  PRMT R15, R20, 0x3340, R15 ;  /* 0x00003340140f7816 */ /* 0x004fc6000000000f */
[----:B------:R-:W2:Y:S01]  /*156760*/  LDL.LU R20, [R1+0x599c] ;  /* 0x00599c0001147983 */ /* 0x000ea20000300800 */
[----:B------:R-:W-:-:S03]  /*156770*/  PRMT R27, R21, 0x3340, R0 ;  /* 0x00003340151b7816 */ /* 0x000fc60000000000 */
[----:B------:R-:W2:Y:S01]  /*156780*/  LDL.LU R21, [R1+0x5998] ;  /* 0x0059980001157983 */ /* 0x000ea20000300800 */
[----:B------:R-:W-:Y:S02]  /*156790*/  PRMT R14, R9, 0x3340, R14 ;  /* 0x00003340090e7816 */ /* 0x000fe4000000000e */
[--C-:B------:R-:W-:Y:S02]  /*1567a0*/  PRMT R9, R6, 0x3340, R0.reuse ;  /* 0x0000334006097816 */ /* 0x100fe40000000000 */
[----:B------:R-:W-:Y:S02]  /*1567b0*/  PRMT R6, R24, 0x3340, R0 ;  /* 0x0000334018067816 */ /* 0x000fe40000000000 */
[----:B------:R-:W2:Y:S01]  /*1567c0*/  LDL.LU R24, [R1+0x5994] ;  /* 0x0059940001187983 */ /* 0x000ea20000300800 */
[----:B0-----:R-:W-:Y:S02]  /*1567d0*/  PRMT R13, R7, 0x3340, R18 ;  /* 0x00003340070d7816 */ /* 0x001fe40000000012 */
[----:B---3--:R-:W-:-:S02]  /*1567e0*/  PRMT R4, R23, 0x3340, R4 ;  /* 0x0000334017047816 */ /* 0x008fc40000000004 */
[----:B------:R-:W3:Y:S01]  /*1567f0*/  LDL.LU R23, [R1+0x5990] ;  /* 0x0059900001177983 */ /* 0x000ee20000300800 */
[----:B----4-:R-:W-:Y:S02]  /*156800*/  LOP3.LUT R12, R2, 0xffff, RZ, 0xc0, !PT ;  /* 0x0000ffff020c7812 */ /* 0x010fe400078ec0ff */
[----:B------:R-:W-:Y:S02]  /*156810*/  PRMT R15, R15, 0x5410, R27 ;  /* 0x000054100f0f7816 */ /* 0x000fe4000000001b */
[----:B------:R-:W-:Y:S02]  /*156820*/  PRMT R10, R12, 0x3340, R10 ;  /* 0x000033400c0a7816 */ /* 0x000fe4000000000a */
[----:B------:R-:W-:Y:S02]  /*156830*/  PRMT R9, R14, 0x5410, R9 ;  /* 0x000054100e097816 */ /* 0x000fe40000000009 */
[----:B--2---:R-:W-:Y:S02]  /*156840*/  PRMT R7, R20, 0x3340, R0 ;  /* 0x0000334014077816 */ /* 0x004fe40000000000 */
[----:B------:R-:W2:Y:S04]  /*156850*/  LDL.LU R20, [R1+0x598c] ;  /* 0x00598c0001147983 */ /* 0x000ea80000300800 */
[----:B------:R-:W4:Y:S01]  /*156860*/  LDL.LU R2, [R1+0x5520] ;  /* 0x0055200001027983 */ /* 0x000f220000300800 */
[----:B------:R-:W-:-:S03]  /*156870*/  PRMT R10, R21, 0x5410, R10 ;  /* 0x00005410150a7816 */ /* 0x000fc6000000000a */
[----:B------:R-:W4:Y:S04]  /*156880*/  LDL.LU R21, [R1+0x5988] ;  /* 0x0059880001157983 */ /* 0x000f280000300800 */
[----:B------:R-:W-:Y:S04]  /*156890*/  STL [R1+0x131c], R15 ;  /* 0x00131c0f01007387 */ /* 0x000fe80000100800 */
[----:B------:R-:W4:Y:S01]  /*1568a0*/  LDL.LU R18, [R1+0x7f4] ;  /* 0x0007f40001127983 */ /* 0x000f220000300800 */
[----:B------:R-:W-:-:S03]  /*1568b0*/  LOP3.LUT R11, R11, 0xffff, RZ, 0xc0, !PT ;  /* 0x0000ffff0b0b7812 */ /* 0x000fc600078ec0ff */
[----:B------:R0:W-:Y:S04]  /*1568c0*/  STL [R1+0x132c], R10 ;  /* 0x00132c0a01007387 */ /* 0x0001e80000100800 */
[----:B------:R1:W-:Y:S01]  /*1568d0*/  STL [R1+0x1358], R9 ;  /* 0x0013580901007387 */ /* 0x0003e20000100800 */
[----:B0-----:R-:W-:Y:S02]  /*1568e0*/  PRMT R10, R13, 0x5410, R6 ;  /* 0x000054100d0a7816 */ /* 0x001fe40000000006 */
[----:B------:R-:W-:Y:S02]  /*1568f0*/  PRMT R6, R11, 0x3340, R0 ;  /* 0x000033400b067816 */ /* 0x000fe40000000000 */
[----:B-1----:R-:W-:Y:S01]  /*156900*/  SHF.R.U32.HI R9, RZ, 0x8, R19 ;  /* 0x00000008ff097819 */ /* 0x002fe20000011613 */
[----:B------:R0:W-:Y:S01]  /*156910*/  STL [R1+0x138c], R10 ;  /* 0x00138c0a01007387 */ /* 0x0001e20000100800 */
[----:B------:R-:W-:-:S02]  /*156920*/  PRMT R7, R4, 0x5410, R7 ;  /* 0x0000541004077816 */ /* 0x000fc40000000007 */
[----:B0-----:R-:W-:Y:S02]  /*156930*/  PRMT R10, R24, 0x5410, R6 ;  /* 0x00005410180a7816 */ /* 0x001fe40000000006 */
[----:B------:R-:W-:Y:S01]  /*156940*/  LOP3.LUT R6, R9, 0xffff, RZ, 0xc0, !PT ;  /* 0x0000ffff09067812 */ /* 0x000fe200078ec0ff */
[----:B------:R-:W4:Y:S03]  /*156950*/  LDL.LU R24, [R1+0x5984] ;  /* 0x0059840001187983 */ /* 0x000f260000300800 */
[----:B------:R-:W-:Y:S01]  /*156960*/  PRMT R4, R6, 0x3340, R0 ;  /* 0x0000334006047816 */ /* 0x000fe20000000000 */
[----:B------:R0:W-:Y:S04]  /*156970*/  STL [R1+0x13bc], R10 ;  /* 0x0013bc0a01007387 */ /* 0x0001e80000100800 */
[----:B------:R3:W-:Y:S01]  /*156980*/  STL [R1+0x13d8], R7 ;  /* 0x0013d80701007387 */ /* 0x0007e20000100800 */
[----:B------:R-:W-:-:S03]  /*156990*/  LOP3.LUT R27, R22, 0xffff, RZ, 0xc0, !PT ;  /* 0x0000ffff161b7812 */ /* 0x000fc600078ec0ff */
[----:B------:R1:W-:Y:S01]  /*1569a0*/  STL [R1+0x194], R4 ;  /* 0x0001940401007387 */ /* 0x0003e20000100800 */
[----:B0-----:R-:W-:-:S04]  /*1569b0*/  LOP3.LUT R10, R26, 0xffff, RZ, 0xc0, !PT ;  /* 0x0000ffff1a0a7812 */ /* 0x001fc800078ec0ff */
[----:B------:R-:W-:Y:S02]  /*1569c0*/  PRMT R9, R27, 0x3340, R10 ;  /* 0x000033401b097816 */ /* 0x000fe4000000000a */
[----:B------:R-:W-:Y:S02]  /*1569d0*/  SHF.R.U32.HI R27, RZ, 0x8, R27 ;  /* 0x00000008ff1b7819 */ /* 0x000fe4000001161b */
[----:B---3--:R-:W-:Y:S02]  /*1569e0*/  LOP3.LUT R7, R23, 0xffff, RZ, 0xc0, !PT ;  /* 0x0000ffff17077812 */ /* 0x008fe400078ec0ff */
[----:B--2---:R-:W-:Y:S02]  /*1569f0*/  LOP3.LUT R13, R20, 0xffff, RZ, 0xc0, !PT ;  /* 0x0000ffff140d7812 */ /* 0x004fe400078ec0ff */
[----:B------:R-:W2:Y:S04]  /*156a00*/  LDL.LU R20, [R1+0x5980] ;  /* 0x0059800001147983 */ /* 0x000ea80000300800 */
[----:B------:R-:W3:Y:S04]  /*156a10*/  LDL.LU R22, [R1+0x5598] ;  /* 0x0055980001167983 */ /* 0x000ee80000300800 */
[----:B------:R-:W2:Y:S04]  /*156a20*/  LDL.LU R26, [R1+0x788] ;  /* 0x00078800011a7983 */ /* 0x000ea80000300800 */
[----:B------:R-:W2:Y:S01]  /*156a30*/  LDL.LU R19, [R1+0x54f8] ;  /* 0x0054f80001137983 */ /* 0x000ea20000300800 */
[----:B------:R-:W-:-:S04]  /*156a40*/  PRMT R6, R13, 0x3340, R0 ;  /* 0x000033400d067816 */ /* 0x000fc80000000000 */
[----:B-1----:R-:W-:Y:S02]  /*156a50*/  PRMT R4, R9, 0x5410, R6 ;  /* 0x0000541009047816 */ /* 0x002fe40000000006 */
[----:B------:R-:W-:Y:S02]  /*156a60*/  SHF.R.U32.HI R6, RZ, 0x8, R3 ;  /* 0x00000008ff067819 */ /* 0x000fe40000011603 */
[----:B------:R-:W-:Y:S02]  /*156a70*/  SHF.R.U32.HI R9, RZ, 0x8, R10 ;  /* 0x00000008ff097819 */ /* 0x000fe4000001160a */
[----:B------:R-:W-:Y:S02]  /*156a80*/  LOP3.LUT R10, R27, 0xffff, RZ, 0xc0, !PT ;  /* 0x0000ffff1b0a7812 */ /* 0x000fe400078ec0ff */
[----:B------:R-:W-:Y:S02]  /*156a90*/  LOP3.LUT R6, R6, 0xffff, RZ, 0xc0, !PT ;  /* 0x0000ffff06067812 */ /* 0x000fe400078ec0ff */
[----:B------:R-:W-:Y:S01]  /*156aa0*/  LOP3.LUT R9, R9, 0xffff, RZ, 0xc0, !PT ;  /* 0x0000ffff09097812 */ /* 0x000fe200078ec0ff */
[----:B------:R0:W-:Y:S03]  /*156ab0*/  STL [R1+0x84c], R4 ;  /* 0x00084c0401007387 */ /* 0x0001e60000100800 */
[----:B------:R-:W-:-:S02]  /*156ac0*/  PRMT R3, R10, 0x3340, R9 ;  /* 0x000033400a037816 */ /* 0x000fc40000000009 */
[----:B0-----:R-:W-:Y:S02]  /*156ad0*/  PRMT R4, R6, 0x3340, R0 ;  /* 0x0000334006047816 */ /* 0x001fe40000000000 */
[----:B----4-:R-:W-:-:S03]  /*156ae0*/  LOP3.LUT R27, R2, 0xffff, RZ, 0xc0, !PT ;  /* 0x0000ffff021b7812 */ /* 0x010fc600078ec0ff */
[----:B------:R-:W-:Y:S04]  /*156af0*/  STL [R1+0x190], R4 ;  /* 0x0001900401007387 */ /* 0x000fe80000100800 */
[----:B------:R0:W-:Y:S04]  /*156b00*/  STL [R1+0x3d8], R3 ;  /* 0x0003d80301007387 */ /* 0x0001e80000100800 */
[----:B------:R-:W4:Y:S04]  /*156b10*/  LDL.LU R23, [R1+0x597c] ;  /* 0x00597c0001177983 */ /* 0x000f280000300800 */
[----:B------:R-:W4:Y:S04]  /*156b20*/  LDL.LU R2, [R1+0x55a4] ;  /* 0x0055a40001027983 */ /* 0x000f280000300800 */
[----:B0-----:R-:W4:Y:S04]  /*156b30*/  LDL.LU R3, [R1+0x78c] ;  /* 0x00078c0001037983 */ /* 0x001f280000300800 */
[----:B------:R-:W4:Y:S01]  /*156b40*/  LDL.LU R4, [R1+0x54fc] ;  /* 0x0054fc0001047983 */ /* 0x000f220000300800 */
[----:B------:R-:W-:-:S02]  /*156b50*/  LOP3.LUT R10, R18, 0xffff, RZ, 0xc0, !PT ;  /* 0x0000ffff120a7812 */ /* 0x000fc400078ec0ff */
[----:B------:R-:W-:Y:S02]  /*156b60*/  PRMT R6, R7, 0x3340, R0 ;  /* 0x0000334007067816 */ /* 0x000fe40000000000 */
[----:B------:R-:W-:-:S04]  /*156b70*/  PRMT R9, R27, 0x3340, R10 ;  /* 0x000033401b097816 */ /* 0x000fc8000000000a */
[----:B------:R-:W-:Y:S02]  /*156b80*/  PRMT R9, R9, 0x5410, R6 ;  /* 0x0000541009097816 */ /* 0x000fe40000000006 */
[----:B------:R-:W-:Y:S02]  /*156b90*/  SHF.R.U32.HI R6, RZ, 0x8, R13 ;  /* 0x00000008ff067819 */ /* 0x000fe4000001160d */
[----:B------:R-:W-:Y:S01]  /*156ba0*/  SHF.R.U32.HI R27, RZ, 0x8, R27 ;  /* 0x00000008ff1b7819 */ /* 0x000fe2000001161b */
[----:B------:R0:W-:Y:S01]  /*156bb0*/  STL [R1+0x844], R9 ;  /* 0x0008440901007387 */ /* 0x0001e20000100800 */
[----:B------:R-:W-:Y:S02]  /*156bc0*/  LOP3.LUT R6, R6, 0xffff, RZ, 0xc0, !PT ;  /* 0x0000ffff06067812 */ /* 0x000fe400078ec0ff */
[----:B0-----:R-:W-:Y:S02]  /*156bd0*/  SHF.R.U32.HI R9, RZ, 0x8, R10 ;  /* 0x00000008ff097819 */ /* 0x001fe4000001160a */
[----:B------:R-:W-:-:S02]  /*156be0*/  LOP3.LUT R10, R27, 0xffff, RZ, 0xc0, !PT ;  /* 0x0000ffff1b0a7812 */ /* 0x000fc400078ec0ff */
[----:B------:R-:W-:Y:S02]  /*156bf0*/  PRMT R13, R6, 0x3340, R0 ;  /* 0x00003340060d7816 */ /* 0x000fe40000000000 */
[----:B------:R-:W-:-:S04]  /*156c00*/  LOP3.LUT R9, R9, 0xffff, RZ, 0xc0, !PT ;  /* 0x0000ffff09097812 */ /* 0x000fc800078ec0ff */
[----:B------:R-:W-:Y:S01]  /*156c10*/  PRMT R6, R10, 0x3340, R9 ;  /* 0x000033400a067816 */ /* 0x000fe20000000009 */
[----:B------:R2:W-:Y:S01]  /*156c20*/  STL [R1+0x18c], R13 ;  /* 0x00018c0d01007387 */ /* 0x0005e20000100800 */
[----:B---3--:R-:W-:Y:S02]  /*156c30*/  LOP3.LUT R27, R22, 0xffff, RZ, 0xc0, !PT ;  /* 0x0000ffff161b7812 */ /* 0x008fe400078ec0ff */
[----:B--2---:R-:W-:Y:S01]  /*156c40*/  LOP3.LUT R13, R26, 0xffff, RZ, 0xc0, !PT ;  /* 0x0000ffff1a0d7812 */ /* 0x004fe200078ec0ff */
[----:B------:R-:W2:Y:S04]  /*156c50*/  LDL.LU R22, [R1+0x55b0] ;  /* 0x0055b00001167983 */ /* 0x000ea80000300800 */
[----:B------:R0:W-:Y:S04]  /*156c60*/  STL [R1+0x3d4], R6 ;  /* 0x0003d40601007387 */ /* 0x0001e80000100800 */
[----:B------:R-:W3:Y:S01]  /*156c70*/  LDL.LU R26, [R1+0x54d4] ;  /* 0x0054d400011a7983 */ /* 0x000ee20000300800 */
[----:B------:R-:W-:-:S04]  /*156c80*/  LOP3.LUT R10, R19, 0xffff, RZ, 0xc0, !PT ;  /* 0x0000ffff130a7812 */ /* 0x000fc800078ec0ff */
[----:B------:R-:W-:Y:S02]  /*156c90*/  PRMT R9, R27, 0x3340, R10 ;  /* 0x000033401b097816 */ /* 0x000fe4000000000a */
[----:B0-----:R-:W-:-:S04]  /*156ca0*/  PRMT R6, R13, 0x3340, R0 ;  /* 0x000033400d067816 */ /* 0x001fc80000000000 */
[----:B------:R-:W-:Y:S02]  /*156cb0*/  PRMT R9, R9, 0x5410, R6 ;  /* 0x0000541009097816 */ /* 0x000fe40000000006 */
[----:B------:R-:W-:Y:S02]  /*156cc0*/  SHF.R.U32.HI R6, RZ, 0x8, R7 ;  /* 0x00000008ff067819 */ /* 0x000fe40000011607 */
[----:B------:R-:W-:Y:S01]  /*156cd0*/  SHF.R.U32.HI R27, RZ, 0x8, R27 ;  /* 0x00000008ff1b7819 */ /* 0x000fe2000001161b */
[----:B------:R0:W-:Y:S01]  /*156ce0*/  STL [R1+0x840], R9 ;  /* 0x0008400901007387 */ /* 0x0001e20000100800 */
[----:B------:R-:W-:Y:S02]  /*156cf0*/  LOP3.LUT R6, R6, 0xffff, RZ, 0xc0, !PT ;  /* 0x0000ffff06067812 */ /* 0x000fe400078ec0ff */
[----:B0-----:R-:W-:Y:S02]  /*156d00*/  SHF.R.U32.HI R9, RZ, 0x8, R10 ;  /* 0x00000008ff097819 */ /* 0x001fe4000001160a */
[----:B------:R-:W-:-:S02]  /*156d10*/  LOP3.LUT R10, R27, 0xffff, RZ, 0xc0, !PT ;  /* 0x0000ffff1b0a7812 */ /* 0x000fc400078ec0ff */
[----:B------:R-:W-:Y:S02]  /*156d20*/  LOP3.LUT R9, R9, 0xffff, RZ, 0xc0, !PT ;  /* 0x0000ffff09097812 */ /* 0x000fe400078ec0ff */
[----:B------:R-:W-:Y:S02]  /*156d30*/  PRMT R7, R6, 0x3340, R0 ;  /* 0x0000334006077816 */ /* 0x000fe40000000000 */
[----:B----4-:R-:W-:Y:S02]  /*156d40*/  LOP3.LUT R2, R2, 0xffff, RZ, 0xc0, !PT ;  /* 0x0000ffff02027812 */ /* 0x010fe400078ec0ff */
[----:B------:R-:W-:Y:S02]  /*156d50*/  PRMT R6, R10, 0x3340, R9 ;  /* 0x000033400a067816 */ /* 0x000fe40000000009 */
[----:B------:R-:W-:Y:S02]  /*156d60*/  LOP3.LUT R10, R3, 0xffff, RZ, 0xc0, !PT ;  /* 0x0000ffff030a7812 */ /* 0x000fe400078ec0ff */
[----:B------:R-:W-:Y:S01]  /*156d70*/  LOP3.LUT R27, R4, 0xffff, RZ, 0xc0, !PT ;  /* 0x0000ffff041b7812 */ /* 0x000fe200078ec0ff */
[----:B------:R-:W-:Y:S04]  /*156d80*/  STL [R1+0x188], R7 ;  /* 0x0001880701007387 */ /* 0x000fe80000100800 */
[----:B------:R0:W-:Y:S04]  /*156d90*/  STL [R1+0x3ec], R6 ;  /* 0x0003ec0601007387 */ /* 0x0001e80000100800 */
[----:B------:R-:W4:Y:S01]  /*156da0*/  LDL.LU R18, [R1+0x55b8] ;  /* 0x0055b80001127983 */ /* 0x000f220000300800 */
[----:B------:R-:W-:-:S03]  /*156db0*/  PRMT R9, R2, 0x3340, R27 ;  /* 0x0000334002097816 */ /* 0x000fc6000000001b */
[----:B------:R-:W4:Y:S01]  /*156dc0*/  LDL.LU R19, [R1+0x708] ;  /* 0x0007080001137983 */ /* 0x000f220000300800 */
[----:B0-----:R-:W-:Y:S02]  /*156dd0*/  PRMT R6, R10, 0x3340, R0 ;  /* 0x000033400a067816 */ /* 0x001fe40000000000 */
[----:B------:R-:W-:Y:S02]  /*156de0*/  SHF.R.U32.HI R10, RZ, 0x8, R10 ;  /* 0x00000008ff0a7819 */ /* 0x000fe4000001160a */
[----:B------:R-:W-:Y:S02]  /*156df0*/  PRMT R3, R9, 0x5410, R6 ;  /* 0x0000541009037816 */ /* 0x000fe40000000006 */
[----:B------:R-:W-:Y:S02]  /*156e00*/  SHF.R.U32.HI R9, RZ, 0x8, R2 ;  /* 0x00000008ff097819 */ /* 0x000fe40000011602 */
[----:B------:R-:W-:Y:S02]  /*156e10*/  SHF.R.U32.HI R6, RZ, 0x8, R27 ;  /* 0x00000008ff067819 */ /* 0x000fe4000001161b */
[----:B------:R-:W-:-:S02]  /*156e20*/  LOP3.LUT R10, R10, 0xffff, RZ, 0xc0, !PT ;  /* 0x0000ffff0a0a7812 */ /* 0x000fc400078ec0ff */
[----:B------:R-:W-:Y:S02]  /*156e30*/  LOP3.LUT R9, R9, 0xffff, RZ, 0xc0, !PT ;  /* 0x0000ffff09097812 */ /* 0x000fe400078ec0ff */
[----:B------:R-:W-:Y:S01]  /*156e40*/  LOP3.LUT R6, R6, 0xffff, RZ, 0xc0, !PT ;  /* 0x0000ffff06067812 */ /* 0x000fe200078ec0ff */
[----:B------:R0:W-:Y:S01]  /*156e50*/  STL [R1+0x83c], R3 ;  /* 0x00083c0301007387 */ /* 0x0001e20000100800 */
[----:B------:R-:W-:Y:S02]  /*156e60*/  PRMT R2, R10, 0x3340, R0 ;  /* 0x000033400a027816 */ /* 0x000fe40000000000 */
[----:B------:R-:W-:Y:S02]  /*156e70*/  LOP3.LUT R14, R23, 0xffff, RZ, 0xc0, !PT ;  /* 0x0000ffff170e7812 */ /* 0x000fe400078ec0ff */
[----:B0-----:R-:W-:-:S05]  /*156e80*/  PRMT R3, R9, 0x3340, R6 ;  /* 0x0000334009037816 */ /* 0x001fca0000000006 */
[----:B------:R-:W-:Y:S04]  /*156e90*/  STL [R1+0x3d0], R3 ;  /* 0x0003d00301007387 */ /* 0x000fe80000100800 */
[----:B------:R0:W-:Y:S04]  /*156ea0*/  STL [R1+0x184], R2 ;  /* 0x0001840201007387 */ /* 0x0001e80000100800 */
[----:B------:R-:W4:Y:S04]  /*156eb0*/  LDL.LU R23, [R1+0x5978] ;  /* 0x0059780001177983 */ /* 0x000f280000300800 */
[----:B0-----:R-:W4:Y:S04]  /*156ec0*/  LDL.LU R2, [R1+0x5584] ;  /* 0x0055840001027983 */ /* 0x001f280000300800 */
[----:B------:R-:W4:Y:S04]  /*156ed0*/  LDL.LU R7, [R1+0x68c] ;  /* 0x00068c0001077983 */ /* 0x000f280000300800 */
[----:B------:R-:W4:Y:S04]  /*156ee0*/  LDL.LU R3, [R1+0x54bc] ;  /* 0x0054bc0001037983 */ /* 0x000f280000300800 */
[----:B------:R-:W4:Y:S01]  /*156ef0*/  LDL.LU R4, [R1+0x5580] ;  /* 0x0055800001047983 */ /* 0x000f220000300800 */
[----:B--2---:R-:W-:-:S02]  /*156f00*/  LOP3.LUT R27, R22, 0xffff, RZ, 0xc0, !PT ;  /* 0x0000ffff161b7812 */ /* 0x004fc400078ec0ff */
[----:B---3--:R-:W-:Y:S01]  /*156f10*/  LOP3.LUT R10, R26, 0xffff, RZ, 0xc0, !PT ;  /* 0x0000ffff1a0a7812 */ /* 0x008fe200078ec0ff */
[----:B------:R-:W2:Y:S04]  /*156f20*/  LDL.LU R22, [R1+0x688] ;  /* 0x0006880001167983 */ /* 0x000ea80000300800 */
[----:B------:R-:W3:Y:S01]  /*156f30*/  LDL.LU R26, [R1+0x54c0] ;  /* 0x0054c000011a7983 */ /* 0x000ee20000300800 */
[----:B------:R-:W-:Y:S02]  /*156f40*/  PRMT R6, R14, 0x3340, R0 ;  /* 0x000033400e067816 */ /* 0x000fe40000000000 */
[----:B------:R-:W-:-:S04]  /*156f50*/  PRMT R9, R27, 0x3340, R10 ;  /* 0x000033401b097816 */ /* 0x000fc8000000000a */
[----:B------:R-:W-:Y:S02]  /*156f60*/  PRMT R9, R9, 0x5410, R6 ;  /* 0x0000541009097816 */ /* 0x000fe40000000006 */
[----:B------:R-:W-:Y:S02]  /*156f70*/  SHF.R.U32.HI R6, RZ, 0x8, R13 ;  /* 0x00000008ff067819 */ /* 0x000fe4000001160d */
[----:B------:R-:W-:Y:S01]  /*156f80*/  SHF.R.U32.HI R27, RZ, 0x8, R27 ;  /* 0x00000008ff1b7819 */ /* 0x000fe2000001161b */
[----:B------:R0:W-:Y:S01]  /*156f90*/  STL [R1+0x838], R9 ;  /* 0x0008380901007387 */ /* 0x0001e20000100800 */
[----:B------:R-:W-:-:S04]  /*156fa0*/  LOP3.LUT R6, R6, 0xffff, RZ, 0xc0, !PT ;  /* 0x0000ffff06067812 */ /* 0x000fc800078ec0ff */
[----:B------:R-:W-:Y:S02]  /*156fb0*/  PRMT R13, R6, 0x3340, R0 ;  /* 0x00003340060d7816 */ /* 0x000fe40000000000 */
[----:B0-----:R-:W-:Y:S02]  /*156fc0*/  SHF.R.U32.HI R9, RZ, 0x8, R10 ;  /* 0x00000008ff097819 */ /* 0x001fe4000001160a */
[----:B------:R-:W-:Y:S02]  /*156fd0*/  LOP3.LUT R10, R27, 0xffff, RZ, 0xc0, !PT ;  /* 0x0000ffff1b0a7812 */ /* 0x000fe400078ec0ff */
[----:B------:R-:W-:Y:S01]  /*156fe0*/  LOP3.LUT R9, R9, 0xffff, RZ, 0xc0, !PT ;  /* 0x0000ffff09097812 */ /* 0x000fe200078ec0ff */
[----:B------:R0:W-:Y:S03]  /*156ff0*/  STL [R1+0x180], R13 ;  /* 0x0001800d01007387 */ /* 0x0001e60000100800 */
[----:B------:R-:W-:-:S05]  /*157000*/  PRMT R6, R10, 0x3340, R9 ;  /* 0x000033400a067816 */ /* 0x000fca0000000009 */
[----:B------:R1:W-:Y:S01]  /*157010*/  STL [R1+0x3e8], R6 ;  /* 0x0003e80601007387 */ /* 0x0003e20000100800 */
[----:B----4-:R-:W-:Y:S02]  /*157020*/  LOP3.LUT R27, R18, 0xffff, RZ, 0xc0, !PT ;  /* 0x0000ffff121b7812 */ /* 0x010fe400078ec0ff */
[----:B0-----:R-:W-:-:S04]  /*157030*/  LOP3.LUT R13, R19, 0xffff, RZ, 0xc0, !PT ;  /* 0x0000ffff130d7812 */ /* 0x001fc800078ec0ff */
[----:B-1----:R-:W-:Y:S02]  /*157040*/  PRMT R6, R13, 0x3340, R0 ;  /* 0x000033400d067816 */ /* 0x002fe40000000000 */
[----:B------:R-:W-:-:S04]  /*157050*/  LOP3.LUT R10, R23, 0xffff, RZ, 0xc0, !PT ;  /* 0x0000ffff170a7812 */ /* 0x000fc800078ec0ff */
[----:B------:R-:W-:-:S04]  /*157060*/  PRMT R9, R27, 0x3340, R10 ;  /* 0x000033401b097816 */ /* 0x000fc8000000000a */
[----:B------:R-:W-:Y:S02]  /*157070*/  PRMT R9, R9, 0x5410, R6 ;  /* 0x0000541009097816 */ /* 0x000fe40000000006 */
[----:B------:R-:W-:Y:S02]  /*157080*/  SHF.R.U32.HI R27, RZ, 0x8, R27 ;  /* 0x00000008ff1b7819 */ /* 0x000fe4000001161b */
[----:B------:R-:W-:Y:S01]  /*157090*/  SHF.R.U32.HI R6, RZ, 0x8, R14 ;  /* 0x00000008ff067819 */ /* 0x000fe2000001160e */
[----:B------:R0:W-:Y:S03]  /*1570a0*/  STL [R1+0x834], R9 ;  /* 0x0008340901007387 */ /* 0x0001e60000100800 */
[----:B------:R-:W-:Y:S02]  /*1570b0*/  LOP3.LUT R6, R6, 0xffff, RZ, 0xc0, !PT ;  /* 0x0000ffff06067812 */ /* 0x000fe400078ec0ff */
[----:B0-----:R-:W-:-:S02]  /*1570c0*/  SHF.R.U32.HI R9, RZ, 0x8, R10 ;  /* 0x00000008ff097819 */ /* 0x001fc4000001160a */
[----:B------:R-:W-:Y:S02]  /*1570d0*/  LOP3.LUT R10, R27, 0xffff, RZ, 0xc0, !PT ;  /* 0x0000ffff1b0a7812 */ /* 0x000fe400078ec0ff */
[----:B------:R-:W-:Y:S02]  /*1570e0*/  LOP3.LUT R9, R9, 0xffff, RZ, 0xc0, !PT ;  /* 0x0000ffff09097812 */ /* 0x000fe400078ec0ff */
[----:B------:R-:W-:Y:S02]  /*1570f0*/  PRMT R6, R6, 0x3340, R0 ;  /* 0x0000334006067816 */ /* 0x000fe40000000000 */
[----:B------:R-:W-:Y:S02]  /*157100*/  PRMT R23, R10, 0x3340, R9 ;  /* 0x000033400a177816 */ /* 0x000fe40000000009 */
[----:B------:R-:W-:-:S03]  /*157110*/  LOP3.LUT R2, R2, 0xffff, RZ, 0xc0, !PT ;  /* 0x0000ffff02027812 */ /* 0x000fc600078ec0ff */
[----:B------:R-:W-:Y:S04]  /*157120*/  STL [R1+0x5780], R23 ;  /* 0x0057801701007387 */ /* 0x000fe80000100800 */
[----:B------:R0:W-:Y:S04]  /*157130*/  STL [R1+0x17c], R6 ;  /* 0x00017c0601007387 */ /* 0x0001e80000100800 */
[----:B------:R-:W4:Y:S04]  /*157140*/  LDL.LU R18, [R1+0x5550] ;  /* 0x0055500001127983 */ /* 0x000f280000300800 */
[----:B------:R-:W4:Y:S01]  /*157150*/  LDL.LU R19, [R1+0x2238] ;  /* 0x0022380001137983 */ /* 0x000f220000300800 */
[----:B------:R-:W-:-:S02]  /*157160*/  LOP3.LUT R15, R7, 0xffff, RZ, 0xc0, !PT ;  /* 0x0000ffff070f7812 */ /* 0x000fc400078ec0ff */
[----:B------:R-:W-:Y:S02]  /*157170*/  LOP3.LUT R27, R3, 0xffff, RZ, 0xc0, !PT ;  /* 0x0000ffff031b7812 */ /* 0x000fe400078ec0ff */
[----:B------:R-:W-:Y:S02]  /*157180*/  LOP3.LUT R3, R4, 0xffff, RZ, 0xc0, !PT ;  /* 0x0000ffff04037812 */ /* 0x000fe400078ec0ff */
[----:B------:R-:W-:Y:S02]  /*157190*/  PRMT R9, R2, 0x3340, R27 ;  /* 0x0000334002097816 */ /* 0x000fe4000000001b */
[----:B0-----:R-:W-:-:S04]  /*1571a0*/  PRMT R6, R15, 0x3340, R0 ;  /* 0x000033400f067816 */ /* 0x001fc80000000000 */
[----:B------:R-:W-:-:S05]  /*1571b0*/  PRMT R4, R9, 0x5410, R6 ;  /* 0x0000541009047816 */ /* 0x000fca0000000006 */
[----:B------:R0:W-:Y:S01]  /*1571c0*/  STL [R1+0x824], R4 ;  /* 0x0008240401007387 */ /* 0x0001e20000100800 */
[----:B------:R-:W-:Y:S02]  /*1571d0*/  SHF.R.U32.HI R7, RZ, 0x8, R2 ;  /* 0x00000008ff077819 */ /* 0x000fe40000011602 */
[----:B--2---:R-:W-:Y:S02]  /*1571e0*/  LOP3.LUT R14, R22, 0xffff, RZ, 0xc0, !PT ;  /* 0x0000ffff160e7812 */ /* 0x004fe400078ec0ff */
[----:B---3--:R-:W-:Y:S02]  /*1571f0*/  LOP3.LUT R10, R26, 0xffff, RZ, 0xc0, !PT ;  /* 0x0000ffff1a0a7812 */ /* 0x008fe400078ec0ff */
[----:B------:R-:W-:Y:S02]  /*157200*/  PRMT R6, R14, 0x3340, R0 ;  /* 0x000033400e067816 */ /* 0x000fe40000000000 */
[----:B------:R-:W-:-:S04]  /*157210*/  PRMT R9, R3, 0x3340, R10 ;  /* 0x0000334003097816 */ /* 0x000fc8000000000a */
[----:B0-----:R-:W-:Y:S02]  /*157220*/  PRMT R4, R9, 0x5410, R6 ;  /* 0x0000541009047816 */ /* 0x001fe40000000006 */
[----:B------:R-:W-:-:S03]  /*157230*/  SHF.R.U32.HI R9, RZ, 0x8, R3 ;  /* 0x00000008ff097819 */ /* 0x000fc60000011603 */
[----:B------:R0:W-:Y:S04]  /*157240*/  STL [R1+0x820], R4 ;  /* 0x0008200401007387 */ /* 0x0001e80000100800 */
[----:B------:R-:W2:Y:S04]  /*157250*/  LDL.LU R3, [R1+0x55c4] ;  /* 0x0055c40001037983 */ /* 0x000ea80000300800 */
[----:B0-----:R-:W3:Y:S04]  /*157260*/  LDL.LU R4, [R1+0x7e4] ;  /* 0x0007e40001047983 */ /* 0x001ee80000300800 */
[----:B------:R-:W3:Y:S01]  /*157270*/  LDL.LU R2, [R1+0x5510] ;  /* 0x0055100001027983 */ /* 0x000ee20000300800 */
[----:B------:R-:W-:-:S02]  /*157280*/  SHF.R.U32.HI R6, RZ, 0x8, R10 ;  /* 0x00000008ff067819 */ /* 0x000fc4000001160a */
[----:B------:R-:W-:Y:S02]  /*157290*/  SHF.R.U32.HI R10, RZ, 0x8, R27 ;  /* 0x00000008ff0a7819 */ /* 0x000fe4000001161b */
[----:B------:R-:W-:Y:S02]  /*1572a0*/  LOP3.LUT R27, R7, 0xffff, RZ, 0xc0, !PT ;  /* 0x0000ffff071b7812 */ /* 0x000fe400078ec0ff */
[----:B------:R-:W3:Y:S04]  /*1572b0*/  LDL.LU R7, [R1+0x55c0] ;  /* 0x0055c00001077983 */ /* 0x000ee80000300800 */
[----:B------:R-:W3:Y:S04]  /*1572c0*/  LDL.LU R22, [R1+0x7e0] ;  /* 0x0007e00001167983 */ /* 0x000ee80000300800 */
[----:B------:R-:W3:Y:S01]  /*1572d0*/  LDL.LU R26, [R1+0x5514] ;  /* 0x00551400011a7983 */ /* 0x000ee20000300800 */
[----:B------:R-:W-:-:S02]  /*1572e0*/  LOP3.LUT R9, R9, 0xffff, RZ, 0xc0, !PT ;  /* 0x0000ffff09097812 */ /* 0x000fc400078ec0ff */
[----:B------:R-:W-:Y:S02]  /*1572f0*/  LOP3.LUT R6, R6, 0xffff, RZ, 0xc0, !PT ;  /* 0x0000ffff06067812 */ /* 0x000fe400078ec0ff */
[----:B------:R-:W-:Y:S02]  /*157300*/  LOP3.LUT R10, R10, 0xffff, RZ, 0xc0, !PT ;  /* 0x0000ffff0a0a7812 */ /* 0x000fe400078ec0ff */
[----:B------:R-:W-:Y:S02]  /*157310*/  PRMT R6, R9, 0x3340, R6 ;  /* 0x0000334009067816 */ /* 0x000fe40000000006 */
[----:B------:R-:W-:-:S03]  /*157320*/  PRMT R9, R27, 0x3340, R10 ;  /* 0x000033401b097816 */ /* 0x000fc6000000000a */
[----:B------:R0:W-:Y:S04]  /*157330*/  STL [R1+0x3e4], R6 ;  /* 0x0003e40601007387 */ /* 0x0001e80000100800 */
[----:B------:R1:W-:Y:S01]  /*157340*/  STL [R1+0x3b4], R9 ;  /* 0x0003b40901007387 */ /* 0x0003e20000100800 */
[----:B0-----:R-:W-:Y:S02]  /*157350*/  SHF.R.U32.HI R6, RZ, 0x8, R15 ;  /* 0x00000008ff067819 */ /* 0x001fe4000001160f */
[----:B-1----:R-:W-:Y:S02]  /*157360*/  SHF.R.U32.HI R9, RZ, 0x8, R14 ;  /* 0x00000008ff097819 */ /* 0x002fe4000001160e */
[----:B------:R-:W-:Y:S02]  /*157370*/  LOP3.LUT R6, R6, 0xffff, RZ, 0xc0, !PT ;  /* 0x0000ffff06067812 */ /* 0x000fe400078ec0ff */
[----:B------:R-:W-:-:S02]  /*157380*/  LOP3.LUT R9, R9, 0xffff, RZ, 0xc0, !PT ;  /* 0x0000ffff09097812 */ /* 0x000fc400078ec0ff */
[--C-:B------:R-:W-:Y:S02]  /*157390*/  PRMT R10, R6, 0x3340, R0.reuse ;  /* 0x00003340060a7816 */ /* 0x100fe40000000000 */
[----:B------:R-:W-:-:S03]  /*1573a0*/  PRMT R6, R9, 0x3340, R0 ;  /* 0x0000334009067816 */ /* 0x000fc60000000000 */
[----:B------:R0:W-:Y:S04]  /*1573b0*/  STL [R1+0x174], R10 ;  /* 0x0001740a01007387 */ /* 0x0001e80000100800 */
[----:B------:R1:W-:Y:S01]  /*1573c0*/  STL [R1+0x178], R6 ;  /* 0x0001780601007387 */ /* 0x0003e20000100800 */
[----:B0-----:R-:W-:-:S03]  /*1573d0*/  LOP3.LUT R10, R21, 0xffff, RZ, 0xc0, !PT ;  /* 0x0000ffff150a7812 */ /* 0x001fc600078ec0ff */
[----:B------:R-:W3:Y:S01]  /*1573e0*/  LDL.LU R21, [R1+0x5974] ;  /* 0x0059740001157983 */ /* 0x000ee20000300800 */
[----:B-1----:R-:W-:Y:S02]  /*1573f0*/  PRMT R6, R10, 0x3340, R0 ;  /* 0x000033400a067816 */ /* 0x002fe40000000000 */
[----:B------:R-:W-:-:S04]  /*157400*/  SHF.R.U32.HI R10, RZ, 0x8, R10 ;  /* 0x00000008ff0a7819 */ /* 0x000fc8000001160a */
[----:B------:R-:W-:Y:S02]  /*157410*/  LOP3.LUT R10, R10, 0xffff, RZ, 0xc0, !PT ;  /* 0x0000ffff0a0a7812 */ /* 0x000fe400078ec0ff */
[----:B----4-:R-:W-:Y:S02]  /*157420*/  LOP3.LUT R14, R18, 0xffff, RZ, 0xc0, !PT ;  /* 0x0000ffff120e7812 */ /* 0x010fe400078ec0ff */
[----:B------:R-:W-:-:S04]  /*157430*/  LOP3.LUT R27, R19, 0xffff, RZ, 0xc0, !PT ;  /* 0x0000ffff131b7812 */ /* 0x000fc800078ec0ff */
[----:B------:R-:W-:-:S04]  /*157440*/  PRMT R9, R14, 0x3340, R27 ;  /* 0x000033400e097816 */ /* 0x000fc8000000001b */
[----:B------:R-:W-:Y:S02]  /*157450*/  PRMT R15, R9, 0x5410, R6 ;  /* 0x00005410090f7816 */ /* 0x000fe40000000006 */
[----:B------:R-:W-:Y:S02]  /*157460*/  SHF.R.U32.HI R9, RZ, 0x8, R14 ;  /* 0x00000008ff097819 */ /* 0x000fe4000001160e */
[----:B------:R-:W-:Y:S02]  /*157470*/  SHF.R.U32.HI R6, RZ, 0x8, R27 ;  /* 0x00000008ff067819 */ /* 0x000fe4000001161b */
[----:B------:R-:W-:Y:S02]  /*157480*/  LOP3.LUT R9, R9, 0xffff, RZ, 0xc0, !PT ;  /* 0x0000ffff09097812 */ /* 0x000fe400078ec0ff */
[----:B------:R-:W-:-:S04]  /*157490*/  LOP3.LUT R6, R6, 0xffff, RZ, 0xc0, !PT ;  /* 0x0000ffff06067812 */ /* 0x000fc800078ec0ff */
[----:B------:R-:W-:Y:S02]  /*1574a0*/  PRMT R9, R9, 0x3340, R6 ;  /* 0x0000334009097816 */ /* 0x000fe40000000006 */
[----:B------:R-:W-:Y:S01]  /*1574b0*/  PRMT R6, R10, 0x3340, R0 ;  /* 0x000033400a067816 */ /* 0x000fe20000000000 */
[----:B------:R2:W-:Y:S04]  /*1574c0*/  STL [R1+0x7dc], R15 ;  /* 0x0007dc0f01007387 */ /* 0x0005e80000100800 */
[----:B------:R-:W-:Y:S04]  /*1574d0*/  STL [R1+0x3e0], R9 ;  /* 0x0003e00901007387 */ /* 0x000fe80000100800 */
[----:B------:R0:W-:Y:S01]  /*1574e0*/  STL [R1+0x170], R6 ;  /* 0x0001700601007387 */ /* 0x0001e20000100800 */
[----:B--2---:R-:W-:-:S02]  /*1574f0*/  LOP3.LUT R15, R3, 0xffff, RZ, 0xc0, !PT ;  /* 0x0000ffff030f7812 */ /* 0x004fc400078ec0ff */
[----:B---3--:R-:W-:Y:S02]  /*157500*/  LOP3.LUT R27, R2, 0xffff, RZ, 0xc0, !PT ;  /* 0x0000ffff021b7812 */ /* 0x008fe400078ec0ff */
[----:B------:R-:W-:Y:S01]  /*157510*/  LOP3.LUT R14, R4, 0xffff, RZ, 0xc0, !PT ;  /* 0x0000ffff040e7812 */ /* 0x000fe200078ec0ff */
[----:B------:R-:W2:Y:S04]  /*157520*/  LDL.LU R2, [R1+0x55e0] ;  /* 0x0055e00001027983 */ /* 0x000ea80000300800 */
[----:B------:R-:W3:Y:S04]  /*157530*/  LDL.LU R3, [R1+0x768] ;  /* 0x0007680001037983 */ /* 0x000ee80000300800 */
[----:B------:R-:W4:Y:S01]  /*157540*/  LDL.LU R4, [R1+0x54f0] ;  /* 0x0054f00001047983 */ /* 0x000f220000300800 */
[----:B0-----:R-:W-:-:S02]  /*157550*/  PRMT R6, R14, 0x3340, R0 ;  /* 0x000033400e067816 */ /* 0x001fc40000000000 */
[----:B------:R-:W-:Y:S02]  /*157560*/  PRMT R9, R15, 0x3340, R27 ;  /* 0x000033400f097816 */ /* 0x000fe4000000001b */
[----:B------:R-:W-:Y:S02]  /*157570*/  LOP3.LUT R18, R7, 0xffff, RZ, 0xc0, !PT ;  /* 0x0000ffff07127812 */ /* 0x000fe400078ec0ff */
[----:B------:R-:W-:Y:S02]  /*157580*/  LOP3.LUT R7, R22, 0xffff, RZ, 0xc0, !PT ;  /* 0x0000ffff16077812 */ /* 0x000fe400078ec0ff */
[----:B------:R-:W-:Y:S02]  /*157590*/  LOP3.LUT R10, R26, 0xffff, RZ, 0xc0, !PT ;  /* 0x0000ffff1a0a7812 */ /* 0x000fe400078ec0ff */
[----:B------:R-:W-:Y:S02]  /*1575a0*/  PRMT R19, R9, 0x5410, R6 ;  /* 0x0000541009137816 */ /* 0x000fe40000000006 */
[----:B------:R-:W-:-:S02]  /*1575b0*/  PRMT R6, R7, 0x3340, R0 ;  /* 0x0000334007067816 */ /* 0x000fc40000000000 */
[----:B------:R-:W-:Y:S01]  /*1575c0*/  PRMT R9, R18, 0x3340, R10 ;  /* 0x0000334012097816 */ /* 0x000fe2000000000a */
[----:B------:R0:W-:Y:S03]  /*1575d0*/  STL [R1+0x7f4], R19 ;  /* 0x0007f41301007387 */ /* 0x0001e60000100800 */
[----:B0-----:R-:W-:-:S05]  /*1575e0*/  PRMT R19, R9, 0x5410, R6 ;  /* 0x0000541009137816 */ /* 0x001fca0000000006 */
[----:B------:R0:W-:Y:S04]  /*1575f0*/  STL [R1+0x7f0], R19 ;  /* 0x0007f01301007387 */ /* 0x0001e80000100800 */
[----:B------:R-:W4:Y:S04]  /*157600*/  LDL.LU R22, [R1+0x55e4] ;  /* 0x0055e40001167983 */ /* 0x000f280000300800 */
[----:B------:R-:W4:Y:S04]  /*157610*/  LDL.LU R26, [R1+0x784] ;  /* 0x00078400011a7983 */ /* 0x000f280000300800 */
[----:B0-----:R-:W4:Y:S01]  /*157620*/  LDL.LU R19, [R1+0x54f4] ;  /* 0x0054f40001137983 */ /* 0x001f220000300800 */
[----:B------:R-:W-:-:S02]  /*157630*/  SHF.R.U32.HI R9, RZ, 0x8, R18 ;  /* 0x00000008ff097819 */ /* 0x000fc40000011612 */
[----:B------:R-:W-:Y:S02]  /*157640*/  SHF.R.U32.HI R6, RZ, 0x8, R10 ;  /* 0x00000008ff067819 */ /* 0x000fe4000001160a */
[----:B------:R-:W-:Y:S02]  /*157650*/  LOP3.LUT R9, R9, 0xffff, RZ, 0xc0, !PT ;  /* 0x0000ffff09097812 */ /* 0x000fe400078ec0ff */
[----:B------:R-:W-:-:S04]  /*157660*/  LOP3.LUT R6, R6, 0xffff, RZ, 0xc0, !PT ;  /* 0x0000ffff06067812 */ /* 0x000fc800078ec0ff */
[----:B------:R-:W-:Y:S02]  /*157670*/  PRMT R9, R9, 0x3340, R6 ;  /* 0x0000334009097816 */ /* 0x000fe40000000006 */
[----:B------:R-:W-:Y:S02]  /*157680*/  SHF.R.U32.HI R15, RZ, 0x8, R15 ;  /* 0x00000008ff0f7819 */ /* 0x000fe4000001160f */
[----:B------:R-:W-:Y:S02]  /*157690*/  SHF.R.U32.HI R10, RZ, 0x8, R27 ;  /* 0x00000008ff0a7819 */ /* 0x000fe4000001161b */
[----:B------:R-:W-:Y:S01]  /*1576a0*/  SHF.R.U32.HI R6, RZ, 0x8, R14 ;  /* 0x00000008ff067819 */ /* 0x000fe2000001160e */
[----:B------:R0:W-:Y:S01]  /*1576b0*/  STL [R1+0x3f0], R9 ;  /* 0x0003f00901007387 */ /* 0x0001e20000100800 */
[----:B------:R-:W-:Y:S02]  /*1576c0*/  LOP3.LUT R27, R15, 0xffff, RZ, 0xc0, !PT ;  /* 0x0000ffff0f1b7812 */ /* 0x000fe400078ec0ff */
[----:B------:R-:W-:-:S02]  /*1576d0*/  LOP3.LUT R10, R10, 0xffff, RZ, 0xc0, !PT ;  /* 0x0000ffff0a0a7812 */ /* 0x000fc400078ec0ff */
[----:B------:R-:W-:Y:S02]  /*1576e0*/  LOP3.LUT R6, R6, 0xffff, RZ, 0xc0, !PT ;  /* 0x0000ffff06067812 */ /* 0x000fe400078ec0ff */
[----:B0-----:R-:W-:Y:S02]  /*1576f0*/  SHF.R.U32.HI R9, RZ, 0x8, R7 ;  /* 0x00000008ff097819 */ /* 0x001fe40000011607 */
[----:B------:R-:W-:Y:S02]  /*157700*/  PRMT R10, R27, 0x3340, R10 ;  /* 0x000033401b0a7816 */ /* 0x000fe4000000000a */
[----:B------:R-:W-:Y:S02]  /*157710*/  LOP3.LUT R9, R9, 0xffff, RZ, 0xc0, !PT ;  /* 0x0000ffff09097812 */ /* 0x000fe400078ec0ff */
[--C-:B------:R-:W-:Y:S02]  /*157720*/  PRMT R7, R6, 0x3340, R0.reuse ;  /* 0x0000334006077816 */ /* 0x100fe40000000000 */
[----:B------:R-:W-:Y:S01]  /*157730*/  PRMT R6, R9, 0x3340, R0 ;  /* 0x0000334009067816 */ /* 0x000fe20000000000 */
[----:B------:R3:W-:Y:S04]  /*157740*/  STL [R1+0x3dc], R10 ;  /* 0x0003dc0a01007387 */ /* 0x0007e80000100800 */
[----:B------:R0:W-:Y:S04]  /*157750*/  STL [R1+0x148], R7 ;  /* 0x0001480701007387 */ /* 0x0001e80000100800 */
[----:B------:R1:W-:Y:S01]  /*157760*/  STL [R1+0x144], R6 ;  /* 0x0001440601007387 */ /* 0x0003e20000100800 */
[----:B--2---:R-:W-:-:S02]  /*157770*/  LOP3.LUT R2, R2, 0xffff, RZ, 0xc0, !PT ;  /* 0x0000ffff02027812 */ /* 0x004fc400078ec0ff */
[----:B---3--:R-:W-:Y:S02]  /*157780*/  LOP3.LUT R10, R3, 0xffff, RZ, 0xc0, !PT ;  /* 0x0000ffff030a7812 */ /* 0x008fe400078ec0ff */
[----:B----4-:R-:W-:Y:S01]  /*157790*/  LOP3.LUT R27, R4, 0xffff, RZ, 0xc0, !PT ;  /* 0x0000ffff041b7812 */ /* 0x010fe200078ec0ff */
[----:B------:R-:W2:Y:S04]  /*1577a0*/  LDL.LU R3, [R1+0x55ac] ;  /* 0x0055ac0001037983 */ /* 0x000ea80000300800 */
[----:B0-----:R-:W3:Y:S01]  /*1577b0*/  LDL.LU R7, [R1+0x54d0] ;  /* 0x0054d00001077983 */ /* 0x001ee20000300800 */
[----:B-1----:R-:W-:Y:S02]  /*1577c0*/  PRMT R6, R10, 0x3340, R0 ;  /* 0x000033400a067816 */ /* 0x002fe40000000000 */
[----:B------:R-:W-:-:S02]  /*1577d0*/  PRMT R9, R2, 0x3340, R27 ;  /* 0x0000334002097816 */ /* 0x000fc4000000001b */
[----:B------:R-:W-:Y:S02]  /*1577e0*/  SHF.R.U32.HI R10, RZ, 0x8, R10 ;  /* 0x00000008ff0a7819 */ /* 0x000fe4000001160a */
[----:B------:R-:W-:Y:S02]  /*1577f0*/  PRMT R4, R9, 0x5410, R6 ;  /* 0x0000541009047816 */ /* 0x000fe40000000006 */
[----:B------:R-:W-:Y:S02]  /*157800*/  SHF.R.U32.HI R9, RZ, 0x8, R2 ;  /* 0x00000008ff097819 */ /* 0x000fe40000011602 */
[----:B------:R-:W-:Y:S02]  /*157810*/  SHF.R.U32.HI R6, RZ, 0x8, R27 ;  /* 0x00000008ff067819 */ /* 0x000fe4000001161b */
[----:B------:R-:W-:Y:S02]  /*157820*/  LOP3.LUT R10, R10, 0xffff, RZ, 0xc0, !PT ;  /* 0x0000ffff0a0a7812 */ /* 0x000fe400078ec0ff */
[----:B------:R-:W-:-:S02]  /*157830*/  LOP3.LUT R9, R9, 0xffff, RZ, 0xc0, !PT ;  /* 0x0000ffff09097812 */ /* 0x000fc400078ec0ff */
[----:B------:R-:W-:Y:S01]  /*157840*/  LOP3.LUT R6, R6, 0xffff, RZ, 0xc0, !PT ;  /* 0x0000ffff06067812 */ /* 0x000fe200078ec0ff */
[----:B------:R0:W-:Y:S03]  /*157850*/  STL [R1+0x7e4], R4 ;  /* 0x0007e40401007387 */ /* 0x0001e60000100800 */
[----:B------:R-:W-:Y:S02]  /*157860*/  PRMT R2, R9, 0x3340, R6 ;  /* 0x0000334009027816 */ /* 0x000fe40000000006 */
[----:B0-----:R-:W-:-:S03]  /*157870*/  PRMT R4, R10, 0x3340, R0 ;  /* 0x000033400a047816 */ /* 0x001fc60000000000 */
[----:B------:R0:W-:Y:S01]  /*157880*/  STL [R1+0x400], R2 ;  /* 0x0004000201007387 */ /* 0x0001e20000100800 */
[----:B------:R-:W-:Y:S02]  /*157890*/  LOP3.LUT R14, R22, 0xffff, RZ, 0xc0, !PT ;  /* 0x0000ffff160e7812 */ /* 0x000fe400078ec0ff */
[----:B------:R-:W-:Y:S01]  /*1578a0*/  LOP3.LUT R10, R26, 0xffff, RZ, 0xc0, !PT ;  /* 0x0000ffff1a0a7812 */ /* 0x000fe200078ec0ff */
[----:B0-----:R-:W4:Y:S04]  /*1578b0*/  LDL.LU R2, [R1+0x55b4] ;  /* 0x0055b40001027983 */ /* 0x001f280000300800 */
[----:B------:R0:W-:Y:S04]  /*1578c0*/  STL [R1+0x100], R4 ;  /* 0x0001000401007387 */ /* 0x0001e80000100800 */
[----:B0-----:R-:W4:Y:S04]  /*1578d0*/  LDL.LU R4, [R1+0x6f8] ;  /* 0x0006f80001047983 */ /* 0x001f280000300800 */
[----:B------:R-:W4:Y:S04]  /*1578e0*/  LDL.LU R22, [R1+0x54d8] ;  /* 0x0054d80001167983 */ /* 0x000f280000300800 */
[----:B------:R-:W4:Y:S01]  /*1578f0*/  LDL.LU R26, [R1+0x5570] ;  /* 0x00557000011a7983 */ /* 0x000f220000300800 */
[----:B------:R-:W-:-:S02]  /*157900*/  LOP3.LUT R27, R19, 0xffff, RZ, 0xc0, !PT ;  /* 0x0000ffff131b7812 */ /* 0x000fc400078ec0ff */
[----:B------:R-:W-:Y:S02]  /*157910*/  PRMT R6, R10, 0x3340, R0 ;  /* 0x000033400a067816 */ /* 0x000fe40000000000 */
[--C-:B------:R-:W-:Y:S02]  /*157920*/  PRMT R9, R14, 0x3340, R27.reuse ;  /* 0x000033400e097816 */ /* 0x100fe4000000001b */
[----:B------:R-:W-:Y:S02]  /*157930*/  SHF.R.U32.HI R10, RZ, 0x8, R10 ;  /* 0x00000008ff0a7819 */ /* 0x000fe4000001160a */
[----:B------:R-:W-:Y:S02]  /*157940*/  PRMT R15, R9, 0x5410, R6 ;  /* 0x00005410090f7816 */ /* 0x000fe40000000006 */
[----:B------:R-:W-:Y:S02]  /*157950*/  SHF.R.U32.HI R9, RZ, 0x8, R14 ;  /* 0x00000008ff097819 */ /* 0x000fe4000001160e */
[----:B------:R-:W-:-:S02]  /*157960*/  SHF.R.U32.HI R6, RZ, 0x8, R27 ;  /* 0x00000008ff067819 */ /* 0x000fc4000001161b */
[----:B------:R-:W-:Y:S02]  /*157970*/  LOP3.LUT R10, R10, 0xffff, RZ, 0xc0, !PT ;  /* 0x0000ffff0a0a7812 */ /* 0x000fe400078ec0ff */
[----:B------:R-:W-:Y:S02]  /*157980*/  LOP3.LUT R9, R9, 0xffff, RZ, 0xc0, !PT ;  /* 0x0000ffff09097812 */ /* 0x000fe400078ec0ff */
[----:B------:R-:W-:-:S04]  /*157990*/  LOP3.LUT R6, R6, 0xffff, RZ, 0xc0, !PT ;  /* 0x0000ffff06067812 */ /* 0x000fc800078ec0ff */
[----:B------:R-:W-:Y:S02]  /*1579a0*/  PRMT R9, R9, 0x3340, R6 ;  /* 0x0000334009097816 */ /* 0x000fe40000000006 */
[----:B------:R-:W-:Y:S01]  /*1579b0*/  PRMT R6, R10, 0x3340, R0 ;  /* 0x000033400a067816 */ /* 0x000fe20000000000 */
[----:B------:R-:W-:Y:S04]  /*1579c0*/  STL [R1+0x7e0], R15 ;  /* 0x0007e00f01007387 */ /* 0x000fe80000100800 */
[----:B------:R-:W-:Y:S01]  /*1579d0*/  STL [R1+0x3fc], R9 ;  /* 0x0003fc0901007387 */ /* 0x000fe20000100800 */
[----:B------:R-:W-:-:S03]  /*1579e0*/  LOP3.LUT R10, R21, 0xffff, RZ, 0xc0, !PT ;  /* 0x0000ffff150a7812 */ /* 0x000fc600078ec0ff */
[----:B------:R0:W-:Y:S04]  /*1579f0*/  STL [R1+0xdc], R6 ;  /* 0x0000dc0601007387 */ /* 0x0001e80000100800 */
[----:B------:R-:W4:Y:S01]  /*157a00*/  LDL.LU R21, [R1+0x5970] ;  /* 0x0059700001157983 */ /* 0x000f220000300800 */
[----:B0-----:R-:W-:Y:S02]  /*157a10*/  PRMT R6, R10, 0x3340, R0 ;  /* 0x000033400a067816 */ /* 0x001fe40000000000 */
[----:B------:R-:W-:-:S04]  /*157a20*/  SHF.R.U32.HI R10, RZ, 0x8, R10 ;  /* 0x00000008ff0a7819 */ /* 0x000fc8000001160a */
[----:B------:R-:W-:Y:S02]  /*157a30*/  LOP3.LUT R10, R10, 0xffff, RZ, 0xc0, !PT ;  /* 0x0000ffff0a0a7812 */ /* 0x000fe400078ec0ff */
[----:B--2---:R-:W-:Y:S02]  /*157a40*/  LOP3.LUT R3, R3, 0xffff, RZ, 0xc0, !PT ;  /* 0x0000ffff03037812 */ /* 0x004fe400078ec0ff */
[----:B---3--:R-:W-:-:S04]  /*157a50*/  LOP3.LUT R27, R7, 0xffff, RZ, 0xc0, !PT ;  /* 0x0000ffff071b7812 */ /* 0x008fc800078ec0ff */
[----:B------:R-:W-:-:S04]  /*157a60*/  PRMT R9, R3, 0x3340, R27 ;  /* 0x0000334003097816 */ /* 0x000fc8000000001b */
[----:B------:R-:W-:Y:S02]  /*157a70*/  PRMT R7, R9, 0x5410, R6 ;  /* 0x0000541009077816 */ /* 0x000fe40000000006 */
[----:B------:R-:W-:Y:S02]  /*157a80*/  SHF.R.U32.HI R9, RZ, 0x8, R3 ;  /* 0x00000008ff097819 */ /* 0x000fe40000011603 */
[----:B------:R-:W-:Y:S02]  /*157a90*/  SHF.R.U32.HI R6, RZ, 0x8, R27 ;  /* 0x00000008ff067819 */ /* 0x000fe4000001161b */
[----:B------:R-:W-:Y:S02]  /*157aa0*/  LOP3.LUT R9, R9, 0xffff, RZ, 0xc0, !PT ;  /* 0x0000ffff09097812 */ /* 0x000fe400078ec0ff */
[----:B------:R-:W-:Y:S02]  /*157ab0*/  LOP3.LUT R6, R6, 0xffff, RZ, 0xc0, !PT ;  /* 0x0000ffff06067812 */ /* 0x000fe400078ec0ff */
[----:B------:R-:W-:-:S02]  /*157ac0*/  PRMT R3, R10, 0x3340, R0 ;  /* 0x000033400a037816 */ /* 0x000fc40000000000 */
[----:B------:R-:W-:Y:S01]  /*157ad0*/  PRMT R6, R9, 0x3340, R6 ;  /* 0x0000334009067816 */ /* 0x000fe20000000006 */
[----:B------:R0:W-:Y:S04]  /*157ae0*/  STL [R1+0x7d8], R7 ;  /* 0x0007d80701007387 */ /* 0x0001e80000100800 */
[----:B------:R1:W-:Y:S04]  /*157af0*/  STL [R1+0x420], R6 ;  /* 0x0004200601007387 */ /* 0x0003e80000100800 */
[----:B------:R2:W-:Y:S01]  /*157b00*/  STL [R1+0xd8], R3 ;  /* 0x0000d80301007387 */ /* 0x0005e20000100800 */
[----:B----4-:R-:W-:-:S03]  /*157b10*/  LOP3.LUT R14, R4, 0xffff, RZ, 0xc0, !PT ;  /* 0x0000ffff040e7812 */ /* 0x010fc600078ec0ff */
[----:B------:R-:W3:Y:S01]  /*157b20*/  LDL.LU R4, [R1+0x557c] ;  /* 0x00557c0001047983 */ /* 0x000ee20000300800 */
[----:B0-----:R-:W-:-:S03]  /*157b30*/  LOP3.LUT R7, R26, 0xffff, RZ, 0xc0, !PT ;  /* 0x0000ffff1a077812 */ /* 0x001fc600078ec0ff */
[----:B------:R-:W4:Y:S01]  /*157b40*/  LDL.LU R26, [R1+0x223c] ;  /* 0x00223c00011a7983 */ /* 0x000f220000300800 */
[----:B------:R-:W-:Y:S02]  /*157b50*/  LOP3.LUT R2, R2, 0xffff, RZ, 0xc0, !PT ;  /* 0x0000ffff02027812 */ /* 0x000fe400078ec0ff */
[----:B------:R-:W-:Y:S02]  /*157b60*/  LOP3.LUT R27, R22, 0xffff, RZ, 0xc0, !PT ;  /* 0x0000ffff161b7812 */ /* 0x000fe400078ec0ff */
[----:B-1----:R-:W-:Y:S02]  /*157b70*/  PRMT R6, R14, 0x3340, R0 ;  /* 0x000033400e067816 */ /* 0x002fe40000000000 */
[----:B--2---:R-:W-:Y:S02]  /*157b80*/  LOP3.LUT R3, R20, 0xffff, RZ, 0xc0, !PT ;  /* 0x0000ffff14037812 */ /* 0x004fe400078ec0ff */
[----:B------:R-:W-:Y:S01]  /*157b90*/  PRMT R9, R2, 0x3340, R27 ;  /* 0x0000334002097816 */ /* 0x000fe2000000001b */
[----:B------:R-:W2:Y:S03]  /*157ba0*/  LDL.LU R20, [R1+0x596c] ;  /* 0x00596c0001147983 */ /* 0x000ea60000300800 */
[----:B------:R-:W-:-:S02]  /*157bb0*/  PRMT R15, R9, 0x5410, R6 ;  /* 0x00005410090f7816 */ /* 0x000fc40000000006 */
[----:B------:R-:W-:-:S03]  /*157bc0*/  PRMT R6, R3, 0x3340, R0 ;  /* 0x0000334003067816 */ /* 0x000fc60000000000 */
[----:B------:R0:W-:Y:S01]  /*157bd0*/  STL [R1+0x7d4], R15 ;  /* 0x0007d40f01007387 */ /* 0x0001e20000100800 */
[----:B------:R-:W-:-:S04]  /*157be0*/  LOP3.LUT R10, R21, 0xffff, RZ, 0xc0, !PT ;  /* 0x0000ffff150a7812 */ /* 0x000fc800078ec0ff */
[----:B------:R-:W-:-:S04]  /*157bf0*/  PRMT R9, R7, 0x3340, R10 ;  /* 0x0000334007097816 */ /* 0x000fc8000000000a */
[----:B0-----:R-:W-:Y:S02]  /*157c00*/  PRMT R15, R9, 0x5410, R6 ;  /* 0x00005410090f7816 */ /* 0x001fe40000000006 */
[----:B------:R-:W-:Y:S02]  /*157c10*/  SHF.R.U32.HI R6, RZ, 0x8, R10 ;  /* 0x00000008ff067819 */ /* 0x000fe4000001160a */
[----:B------:R-:W-:Y:S02]  /*157c20*/  SHF.R.U32.HI R10, RZ, 0x8, R27 ;  /* 0x00000008ff0a7819 */ /* 0x000fe4000001161b */
[----:B------:R-:W-:Y:S01]  /*157c30*/  SHF.R.U32.HI R9, RZ, 0x8, R7 ;  /* 0x00000008ff097819 */ /* 0x000fe20000011607 */
[----:B------:R0:W-:Y:S04]  /*157c40*/  STL [R1+0x7d0], R15 ;  /* 0x0007d00f01007387 */ /* 0x0001e80000100800 */
[----:B------:R-:W2:Y:S01]  /*157c50*/  LDL.LU R7, [R1+0x55f4] ;  /* 0x0055f40001077983 */ /* 0x000ea20000300800 */
[----:B------:R-:W-:-:S02]  /*157c60*/  LOP3.LUT R10, R10, 0xffff, RZ, 0xc0, !PT ;  /* 0x0000ffff0a0a7812 */ /* 0x000fc400078ec0ff */
[----:B------:R-:W-:Y:S02]  /*157c70*/  LOP3.LUT R9, R9, 0xffff, RZ, 0xc0, !PT ;  /* 0x0000ffff09097812 */ /* 0x000fe400078ec0ff */
[----:B------:R-:W-:Y:S02]  /*157c80*/  LOP3.LUT R6, R6, 0xffff, RZ, 0xc0, !PT ;  /* 0x0000ffff06067812 */ /* 0x000fe400078ec0ff */
[----:B0-----:R-:W-:Y:S02]  /*157c90*/  SHF.R.U32.HI R15, RZ, 0x8, R2 ;  /* 0x00000008ff0f7819 */ /* 0x001fe40000011602 */
[----:B------:R-:W2:Y:S04]  /*157ca0*/  LDL.LU R2, [R1+0x2038] ;  /* 0x0020380001027983 */ /* 0x000ea80000300800 */
[----:B------:R-:W2:Y:S01]  /*157cb0*/  LDL.LU R22, [R1+0x5548] ;  /* 0x0055480001167983 */ /* 0x000ea20000300800 */
[----:B------:R-:W-:-:S02]  /*157cc0*/  LOP3.LUT R27, R15, 0xffff, RZ, 0xc0, !PT ;  /* 0x0000ffff0f1b7812 */ /* 0x000fc400078ec0ff */
[----:B------:R-:W-:Y:S02]  /*157cd0*/  PRMT R6, R9, 0x3340, R6 ;  /* 0x0000334009067816 */ /* 0x000fe40000000006 */
[----:B------:R-:W-:-:S05]  /*157ce0*/  PRMT R21, R27, 0x3340, R10 ;  /* 0x000033401b157816 */ /* 0x000fca000000000a */
[----:B------:R-:W-:Y:S04]  /*157cf0*/  STL [R1+0x57c4], R21 ;  /* 0x0057c41501007387 */ /* 0x000fe80000100800 */
[----:B------:R0:W-:Y:S01]  /*157d00*/  STL [R1+0x42c], R6 ;  /* 0x00042c0601007387 */ /* 0x0001e20000100800 */
[----:B------:R-:W-:Y:S02]  /*157d10*/  SHF.R.U32.HI R9, RZ, 0x8, R3 ;  /* 0x00000008ff097819 */ /* 0x000fe40000011603 */
[----:B0-----:R-:W-:-:S04]  /*157d20*/  SHF.R.U32.HI R6, RZ, 0x8, R14 ;  /* 0x00000008ff067819 */ /* 0x001fc8000001160e */
[----:B------:R-:W-:Y:S02]  /*157d30*/  LOP3.LUT R6, R6, 0xffff, RZ, 0xc0, !PT ;  /* 0x0000ffff06067812 */ /* 0x000fe400078ec0ff */
[----:B------:R-:W-:Y:S02]  /*157d40*/  LOP3.LUT R9, R9, 0xffff, RZ, 0xc0, !PT ;  /* 0x0000ffff09097812 */ /* 0x000fe400078ec0ff */
[----:B------:R-:W-:Y:S02]  /*157d50*/  LOP3.LUT R10, R24, 0xffff, RZ, 0xc0, !PT ;  /* 0x0000ffff180a7812 */ /* 0x000fe400078ec0ff */
[--C-:B------:R-:W-:Y:S02]  /*157d60*/  PRMT R6, R6, 0x3340, R0.reuse ;  /* 0x0000334006067816 */ /* 0x100fe40000000000 */
[----:B------:R-:W-:-:S03]  /*157d70*/  PRMT R3, R9, 0x3340, R0 ;  /* 0x0000334009037816 */ /* 0x000fc60000000000 */
[----:B------:R0:W-:Y:S04]  /*157d80*/  STL [R1+0xcc], R6 ;  /* 0x0000cc0601007387 */ /* 0x0001e80000100800 */
[----:B------:R1:W-:Y:S04]  /*157d90*/  STL [R1+0xd0], R3 ;  /* 0x0000d00301007387 */ /* 0x0003e80000100800 */
[----:B------:R-:W2:Y:S01]  /*157da0*/  LDL.LU R24, [R1+0x5968] ;  /* 0x0059680001187983 */ /* 0x000ea20000300800 */
[----:B0-----:R-:W-:-:S03]  /*157db0*/  PRMT R6, R10, 0x3340, R0 ;  /* 0x000033400a067816 */ /* 0x001fc60000000000 */
[----:B-1----:R-:W2:Y:S01]  /*157dc0*/  LDL.LU R3, [R1+0x55f8] ;  /* 0x0055f80001037983 */ /* 0x002ea20000300800 */
[----:B---3--:R-:W-:Y:S02]  /*157dd0*/  LOP3.LUT R14, R4, 0xffff, RZ, 0xc0, !PT ;  /* 0x0000ffff040e7812 */ /* 0x008fe400078ec0ff */
[----:B----4-:R-:W-:Y:S01]  /*157de0*/  LOP3.LUT R27, R26, 0xffff, RZ, 0xc0, !PT ;  /* 0x0000ffff1a1b7812 */ /* 0x010fe200078ec0ff */
[----:B------:R-:W3:Y:S03]  /*157df0*/  LDL.LU R4, [R1+0x2028] ;  /* 0x0020280001047983 */ /* 0x000ee60000300800 */
[----:B------:R-:W-:-:S04]  /*157e00*/  PRMT R9, R14, 0x3340, R27 ;  /* 0x000033400e097816 */ /* 0x000fc8000000001b */
[----:B------:R-:W-:-:S05]  /*157e10*/  PRMT R6, R9, 0x5410, R6 ;  /* 0x0000541009067816 */ /* 0x000fca0000000006 */
[----:B------:R0:W-:Y:S04]  /*157e20*/  STL [R1+0x7c4], R6 ;  /* 0x0007c40601007387 */ /* 0x0001e80000100800 */
[----:B------:R-:W4:Y:S01]  /*157e30*/  LDL.LU R26, [R1+0x554c] ;  /* 0x00554c00011a7983 */ /* 0x000f220000300800 */
[----:B------:R-:W-:Y:S02]  /*157e40*/  SHF.R.U32.HI R9, RZ, 0x8, R14 ;  /* 0x00000008ff097819 */ /* 0x000fe4000001160e */
[----:B------:R-:W-:Y:S02]  /*157e50*/  SHF.R.U32.HI R10, RZ, 0x8, R10 ;  /* 0x00000008ff0a7819 */ /* 0x000fe4000001160a */
[----:B------:R-:W-:Y:S02]  /*157e60*/  LOP3.LUT R9, R9, 0xffff, RZ, 0xc0, !PT ;  /* 0x0000ffff09097812 */ /* 0x000fe400078ec0ff */
[----:B0-----:R-:W-:-:S02]  /*157e70*/  SHF.R.U32.HI R6, RZ, 0x8, R27 ;  /* 0x00000008ff067819 */ /* 0x001fc4000001161b */
[----:B------:R-:W-:Y:S02]  /*157e80*/  LOP3.LUT R10, R10, 0xffff, RZ, 0xc0, !PT ;  /* 0x0000ffff0a0a7812 */ /* 0x000fe400078ec0ff */
[----:B------:R-:W-:-:S04]  /*157e90*/  LOP3.LUT R6, R6, 0xffff, RZ, 0xc0, !PT ;  /* 0x0000ffff06067812 */ /* 0x000fc800078ec0ff */
[----:B------:R-:W-:Y:S02]  /*157ea0*/  PRMT R9, R9, 0x3340, R6 ;  /* 0x0000334009097816 */ /* 0x000fe40000000006 */
[----:B------:R-:W-:-:S03]  /*157eb0*/  PRMT R6, R10, 0x3340, R0 ;  /* 0x000033400a067816 */ /* 0x000fc60000000000 */
[----:B------:R-:W-:Y:S01]  /*157ec0*/  STL [R1+0x428], R9 ;  /* 0x0004280901007387 */ /* 0x000fe20000100800 */
[----:B--2---:R-:W-:-:S03]  /*157ed0*/  LOP3.LUT R15, R7, 0xffff, RZ, 0xc0, !PT ;  /* 0x0000ffff070f7812 */ /* 0x004fc600078ec0ff */
[----:B------:R0:W-:Y:S04]  /*157ee0*/  STL [R1+0xc8], R6 ;  /* 0x0000c80601007387 */ /* 0x0001e80000100800 */
[----:B------:R-:W2:Y:S04]  /*157ef0*/  LDL.LU R7, [R1+0x55d0] ;  /* 0x0055d00001077983 */ /* 0x000ea80000300800 */
[----:B------:R-:W2:Y:S01]  /*157f00*/  LDL.LU R14, [R1+0x718] ;  /* 0x00071800010e7983 */ /* 0x000ea20000300800 */
[----:B------:R-:W-:Y:S02]  /*157f10*/  LOP3.LUT R10, R2, 0xffff, RZ, 0xc0, !PT ;  /* 0x0000ffff020a7812 */ /* 0x000fe400078ec0ff */
[----:B------:R-:W-:-:S02]  /*157f20*/  LOP3.LUT R27, R22, 0xffff, RZ, 0xc0, !PT ;  /* 0x0000ffff161b7812 */ /* 0x000fc400078ec0ff */
[----:B0-----:R-:W-:Y:S02]  /*157f30*/  PRMT R6, R10, 0x3340, R0 ;  /* 0x000033400a067816 */ /* 0x001fe40000000000 */
[----:B------:R-:W-:-:S04]  /*157f40*/  PRMT R9, R15, 0x3340, R27 ;  /* 0x000033400f097816 */ /* 0x000fc8000000001b */
[----:B------:R-:W-:-:S05]  /*157f50*/  PRMT R2, R9, 0x5410, R6 ;  /* 0x0000541009027816 */ /* 0x000fca0000000006 */
[----:B------:R0:W-:Y:S04]  /*157f60*/  STL [R1+0x7c0], R2 ;  /* 0x0007c00201007387 */ /* 0x0001e80000100800 */
[----:B------:R-:W2:Y:S04]  /*157f70*/  LDL.LU R18, [R1+0x54e8] ;  /* 0x0054e80001127983 */ /* 0x000ea80000300800 */
[----:B------:R-:W2:Y:S01]  /*157f80*/  LDL.LU R19, [R1+0x5618] ;  /* 0x0056180001137983 */ /* 0x000ea20000300800 */
[----:B------:R-:W-:Y:S02]  /*157f90*/  SHF.R.U32.HI R9, RZ, 0x8, R15 ;  /* 0x00000008ff097819 */ /* 0x000fe4000001160f */
[----:B------:R-:W-:-:S02]  /*157fa0*/  SHF.R.U32.HI R6, RZ, 0x8, R27 ;  /* 0x00000008ff067819 */ /* 0x000fc4000001161b */
[----:B------:R-:W-:Y:S01]  /*157fb0*/  SHF.R.U32.HI R10, RZ, 0x8, R10 ;  /* 0x00000008ff0a7819 */ /* 0x000fe2000001160a */
[----:B0-----:R-:W2:Y:S04]  /*157fc0*/  LDL.LU R2, [R1+0x800] ;  /* 0x0008000001027983 */ /* 0x001ea80000300800 */
[----:B------:R-:W2:Y:S01]  /*157fd0*/  LDL.LU R22, [R1+0x5518] ;  /* 0x0055180001167983 */ /* 0x000ea20000300800 */
[----:B------:R-:W-:Y:S02]  /*157fe0*/  LOP3.LUT R9, R9, 0xffff, RZ, 0xc0, !PT ;  /* 0x0000ffff09097812 */ /* 0x000fe400078ec0ff */
[----:B------:R-:W-:Y:S02]  /*157ff0*/  LOP3.LUT R6, R6, 0xffff, RZ, 0xc0, !PT ;  /* 0x0000ffff06067812 */ /* 0x000fe400078ec0ff */
[----:B------:R-:W-:-:S02]  /*158000*/  LOP3.LUT R10, R10, 0xffff, RZ, 0xc0, !PT ;  /* 0x0000ffff0a0a7812 */ /* 0x000fc400078ec0ff */
[----:B------:R-:W-:Y:S02]  /*158010*/  PRMT R9, R9, 0x3340, R6 ;  /* 0x0000334009097816 */ /* 0x000fe40000000006 */
[----:B------:R-:W-:-:S03]  /*158020*/  PRMT R6, R10, 0x3340, R0 ;  /* 0x000033400a067816 */ /* 0x000fc60000000000 */
[----:B------:R-:W-:Y:S04]  /*158030*/  STL [R1+0x434], R9 ;  /* 0x0004340901007387 */ /* 0x000fe80000100800 */
[----:B------:R0:W-:Y:S01]  /*158040*/  STL [R1+0xc4], R6 ;  /* 0x0000c40601007387 */ /* 0x0001e20000100800 */
[----:B------:R-:W-:Y:S02]  /*158050*/  LOP3.LUT R3, R3, 0xffff, RZ, 0xc0, !PT ;  /* 0x0000ffff03037812 */ /* 0x000fe400078ec0ff */
[----:B---3--:R-:W-:-:S04]  /*158060*/  LOP3.LUT R10, R4, 0xffff, RZ, 0xc0, !PT ;  /* 0x0000ffff040a7812 */ /* 0x008fc800078ec0ff */
[----:B0-----:R-:W-:Y:S02]  /*158070*/  PRMT R6, R10, 0x3340, R0 ;  /* 0x000033400a067816 */ /* 0x001fe40000000000 */
[----:B----4-:R-:W-:-:S04]  /*158080*/  LOP3.LUT R27, R26, 0xffff, RZ, 0xc0, !PT ;  /* 0x0000ffff1a1b7812 */ /* 0x010fc800078ec0ff */
[----:B------:R-:W-:-:S04]  /*158090*/  PRMT R9, R3, 0x3340, R27 ;  /* 0x0000334003097816 */ /* 0x000fc8000000001b */
[----:B------:R-:W-:Y:S02]  /*1580a0*/  PRMT R4, R9, 0x5410, R6 ;  /* 0x0000541009047816 */ /* 0x000fe40000000006 */
[----:B------:R-:W-:Y:S02]  /*1580b0*/  SHF.R.U32.HI R9, RZ, 0x8, R3 ;  /* 0x00000008ff097819 */ /* 0x000fe40000011603 */
[----:B------:R-:W3:Y:S04]  /*1580c0*/  LDL.LU R3, [R1+0x55dc] ;  /* 0x0055dc0001037983 */ /* 0x000ee80000300800 */
[----:B------:R0:W-:Y:S04]  /*1580d0*/  STL [R1+0x7bc], R4 ;  /* 0x0007bc0401007387 */ /* 0x0001e80000100800 */
[----:B0-----:R-:W4:Y:S04]  /*1580e0*/  LDL.LU R4, [R1+0x754] ;  /* 0x0007540001047983 */ /* 0x001f280000300800 */
[----:B------:R-:W3:Y:S01]  /*1580f0*/  LDL.LU R26, [R1+0x54ec] ;  /* 0x0054ec00011a7983 */ /* 0x000ee20000300800 */
[----:B------:R-:W-:-:S02]  /*158100*/  SHF.R.U32.HI R6, RZ, 0x8, R27 ;  /* 0x00000008ff067819 */ /* 0x000fc4000001161b */
[----:B------:R-:W-:Y:S02]  /*158110*/  SHF.R.U32.HI R10, RZ, 0x8, R10 ;  /* 0x00000008ff0a7819 */ /* 0x000fe4000001160a */
[----:B------:R-:W-:Y:S02]  /*158120*/  LOP3.LUT R9, R9, 0xffff, RZ, 0xc0, !PT ;  /* 0x0000ffff09097812 */ /* 0x000fe400078ec0ff */
[----:B------:R-:W-:Y:S02]  /*158130*/  LOP3.LUT R6, R6, 0xffff, RZ, 0xc0, !PT ;  /* 0x0000ffff06067812 */ /* 0x000fe400078ec0ff */
[----:B------:R-:W-:Y:S02]  /*158140*/  LOP3.LUT R10, R10, 0xffff, RZ, 0xc0, !PT ;  /* 0x0000ffff0a0a7812 */ /* 0x000fe400078ec0ff */
[----:B------:R-:W-:Y:S02]  /*158150*/  PRMT R9, R9, 0x3340, R6 ;  /* 0x0000334009097816 */ /* 0x000fe40000000006 */
[----:B------:R-:W-:-:S02]  /*158160*/  PRMT R6, R10, 0x3340, R0 ;  /* 0x000033400a067816 */ /* 0x000fc40000000000 */
[----:B--2---:R-:W-:Y:S02]  /*158170*/  LOP3.LUT R7, R7, 0xffff, RZ, 0xc0, !PT ;  /* 0x0000ffff07077812 */ /* 0x004fe400078ec0ff */
[----:B------:R-:W-:Y:S01]  /*158180*/  LOP3.LUT R15, R14, 0xffff, RZ, 0xc0, !PT ;  /* 0x0000ffff0e0f7812 */ /* 0x000fe200078ec0ff */
[----:B------:R-:W-:Y:S04]  /*158190*/  STL [R1+0x430], R9 ;  /* 0x0004300901007387 */ /* 0x000fe80000100800 */
[----:B------:R0:W-:Y:S01]  /*1581a0*/  STL [R1+0xc0], R6 ;  /* 0x0000c00601007387 */ /* 0x0001e20000100800 */
[----:B------:R-:W-:Y:S02]  /*1581b0*/  LOP3.LUT R10, R18, 0xffff, RZ, 0xc0, !PT ;  /* 0x0000ffff120a7812 */ /* 0x000fe400078ec0ff */
[----:B0-----:R-:W-:-:S02]  /*1581c0*/  PRMT R6, R15, 0x3340, R0 ;  /* 0x000033400f067816 */ /* 0x001fc40000000000 */
[----:B------:R-:W-:Y:S02]  /*1581d0*/  PRMT R9, R7, 0x3340, R10 ;  /* 0x0000334007097816 */ /* 0x000fe4000000000a */
[----:B------:R-:W-:Y:S02]  /*1581e0*/  LOP3.LUT R14, R2, 0xffff, RZ, 0xc0, !PT ;  /* 0x0000ffff020e7812 */ /* 0x000fe400078ec0ff */
[----:B------:R-:W-:Y:S01]  /*1581f0*/  LOP3.LUT R27, R22, 0xffff, RZ, 0xc0, !PT ;  /* 0x0000ffff161b7812 */ /* 0x000fe200078ec0ff */
[----:B------:R-:W2:Y:S04]  /*158200*/  LDL.LU R2, [R1+0x55a0] ;  /* 0x0055a00001027983 */ /* 0x000ea80000300800 */
[----:B------:R-:W2:Y:S01]  /*158210*/  LDL.LU R22, [R1+0x2258] ;  /* 0x0022580001167983 */ /* 0x000ea20000300800 */
[----:B------:R-:W-:-:S02]  /*158220*/  PRMT R6, R9, 0x5410, R6 ;  /* 0x0000541009067816 */ /* 0x000fc40000000006 */
[----:B------:R-:W-:-:S03]  /*158230*/  LOP3.LUT R18, R19, 0xffff, RZ, 0xc0, !PT ;  /* 0x0000ffff13127812 */ /* 0x000fc600078ec0ff */
[----:B------:R0:W-:Y:S01]  /*158240*/  STL [R1+0x7a8], R6 ;  /* 0x0007a80601007387 */ /* 0x0001e20000100800 */
[----:B------:R-:W-:Y:S02]  /*158250*/  PRMT R9, R18, 0x3340, R27 ;  /* 0x0000334012097816 */ /* 0x000fe4000000001b */
[----:B------:R-:W-:Y:S02]  /*158260*/  SHF.R.U32.HI R10, RZ, 0x8, R10 ;  /* 0x00000008ff0a7819 */ /* 0x000fe4000001160a */
[----:B0-----:R-:W-:-:S04]  /*158270*/  PRMT R6, R14, 0x3340, R0 ;  /* 0x000033400e067816 */ /* 0x001fc80000000000 */
[----:B------:R-:W-:Y:S02]  /*158280*/  PRMT R19, R9, 0x5410, R6 ;  /* 0x0000541009137816 */ /* 0x000fe40000000006 */
[----:B------:R-:W-:Y:S02]  /*158290*/  SHF.R.U32.HI R9, RZ, 0x8, R18 ;  /* 0x00000008ff097819 */ /* 0x000fe40000011612 */
[----:B------:R-:W-:Y:S02]  /*1582a0*/  SHF.R.U32.HI R6, RZ, 0x8, R27 ;  /* 0x00000008ff067819 */ /* 0x000fe4000001161b */
[----:B------:R-:W-:Y:S02]  /*1582b0*/  SHF.R.U32.HI R27, RZ, 0x8, R7 ;  /* 0x00000008ff1b7819 */ /* 0x000fe40000011607 */
[----:B------:R-:W-:Y:S02]  /*1582c0*/  LOP3.LUT R10, R10, 0xffff, RZ, 0xc0, !PT ;  /* 0x0000ffff0a0a7812 */ /* 0x000fe400078ec0ff */
[----:B------:R-:W-:-:S02]  /*1582d0*/  LOP3.LUT R9, R9, 0xffff, RZ, 0xc0, !PT ;  /* 0x0000ffff09097812 */ /* 0x000fc400078ec0ff */
[----:B------:R-:W-:Y:S02]  /*1582e0*/  LOP3.LUT R6, R6, 0xffff, RZ, 0xc0, !PT ;  /* 0x0000ffff06067812 */ /* 0x000fe400078ec0ff */
[----:B------:R-:W-:Y:S02]  /*1582f0*/  LOP3.LUT R27, R27, 0xffff, RZ, 0xc0, !PT ;  /* 0x0000ffff1b1b7812 */ /* 0x000fe400078ec0ff */
[----:B------:R-:W-:Y:S02]  /*158300*/  PRMT R7, R9, 0x3340, R6 ;  /* 0x0000334009077816 */ /* 0x000fe40000000006 */
[----:B------:R-:W-:Y:S01]  /*158310*/  PRMT R6, R27, 0x3340, R10 ;  /* 0x000033401b067816 */ /* 0x000fe2000000000a */
[----:B------:R-:W-:Y:S04]  /*158320*/  STL [R1+0x7b8], R19 ;  /* 0x0007b81301007387 */ /* 0x000fe80000100800 */
[----:B------:R0:W-:Y:S04]  /*158330*/  STL [R1+0x63c], R7 ;  /* 0x00063c0701007387 */ /* 0x0001e80000100800 */
[----:B------:R1:W-:Y:S04]  /*158340*/  STL [R1+0x440], R6 ;  /* 0x0004400601007387 */ /* 0x0003e80000100800 */
[----:B0-----:R-:W2:Y:S01]  /*158350*/  LDL.LU R7, [R1+0x55a8] ;  /* 0x0055a80001077983 */ /* 0x001ea20000300800 */
[----:B---3--:R-:W-:-:S03]  /*158360*/  LOP3.LUT R27, R26, 0xffff, RZ, 0xc0, !PT ;  /* 0x0000ffff1a1b7812 */ /* 0x008fc600078ec0ff */
[----:B------:R-:W3:Y:S01]  /*158370*/  LDL.LU R26, [R1+0x224c] ;  /* 0x00224c00011a7983 */ /* 0x000ee20000300800 */
[----:B------:R-:W-:Y:S02]  /*158380*/  LOP3.LUT R3, R3, 0xffff, RZ, 0xc0, !PT ;  /* 0x0000ffff03037812 */ /* 0x000fe400078ec0ff */
[----:B----4-:R-:W-:Y:S02]  /*158390*/  LOP3.LUT R10, R4, 0xffff, RZ, 0xc0, !PT ;  /* 0x0000ffff040a7812 */ /* 0x010fe400078ec0ff */
[----:B------:R-:W-:Y:S02]  /*1583a0*/  PRMT R9, R3, 0x3340, R27 ;  /* 0x0000334003097816 */ /* 0x000fe4000000001b */
[----:B-1----:R-:W-:Y:S02]  /*1583b0*/  PRMT R6, R10, 0x3340, R0 ;  /* 0x000033400a067816 */ /* 0x002fe40000000000 */
[----:B------:R-:W-:Y:S02]  /*1583c0*/  SHF.R.U32.HI R10, RZ, 0x8, R10 ;  /* 0x00000008ff0a7819 */ /* 0x000fe4000001160a */
[----:B------:R-:W-:-:S02]  /*1583d0*/  PRMT R4, R9, 0x5410, R6 ;  /* 0x0000541009047816 */ /* 0x000fc40000000006 */
[----:B------:R-:W-:Y:S02]  /*1583e0*/  SHF.R.U32.HI R9, RZ, 0x8, R3 ;  /* 0x00000008ff097819 */ /* 0x000fe40000011603 */
[----:B------:R-:W-:Y:S02]  /*1583f0*/  SHF.R.U32.HI R6, RZ, 0x8, R27 ;  /* 0x00000008ff067819 */ /* 0x000fe4000001161b */
[----:B------:R-:W-:Y:S02]  /*158400*/  LOP3.LUT R10, R10, 0xffff, RZ, 0xc0, !PT ;  /* 0x0000ffff0a0a7812 */ /* 0x000fe400078ec0ff */
[----:B------:R-:W-:Y:S02]  /*158410*/  LOP3.LUT R9, R9, 0xffff, RZ, 0xc0, !PT ;  /* 0x0000ffff09097812 */ /* 0x000fe400078ec0ff */
[----:B------:R-:W-:Y:S01]  /*158420*/  LOP3.LUT R6, R6, 0xffff, RZ, 0xc0, !PT ;  /* 0x0000ffff06067812 */ /* 0x000fe200078ec0ff */
[----:B------:R0:W-:Y:S03]  /*158430*/  STL [R1+0x7a0], R4 ;  /* 0x0007a00401007387 */ /* 0x0001e60000100800 */
[----:B------:R-:W-:-:S02]  /*158440*/  PRMT R3, R9, 0x3340, R6 ;  /* 0x0000334009037816 */ /* 0x000fc40000000006 */
[----:B0-----:R-:W-:-:S03]  /*158450*/  PRMT R4, R10, 0x3340, R0 ;  /* 0x000033400a047816 */ /* 0x001fc60000000000 */
[----:B------:R0:W-:Y:S04]  /*158460*/  STL [R1+0x424], R3 ;  /* 0x0004240301007387 */ /* 0x0001e80000100800 */
[----:B------:R1:W-:Y:S01]  /*158470*/  STL [R1+0xb4], R4 ;  /* 0x0000b40401007387 */ /* 0x0003e20000100800 */
[----:B--2---:R-:W-:Y:S02]  /*158480*/  LOP3.LUT R27, R2, 0xffff, RZ, 0xc0, !PT ;  /* 0x0000ffff021b7812 */ /* 0x004fe400078ec0ff */
[----:B0-----:R-:W-:Y:S02]  /*158490*/  LOP3.LUT R3, R24, 0xffff, RZ, 0xc0, !PT ;  /* 0x0000ffff18037812 */ /* 0x001fe400078ec0ff */
[----:B------:R-:W2:Y:S04]  /*1584a0*/  LDL.LU R24, [R1+0x5964] ;  /* 0x0059640001187983 */ /* 0x000ea80000300800 */
[----:B-1----:R-:W4:Y:S01]  /*1584b0*/  LDL.LU R4, [R1+0x5624] ;  /* 0x0056240001047983 */ /* 0x002f220000300800 */
[----:B------:R-:W-:-:S03]  /*1584c0*/  LOP3.LUT R10, R22, 0xffff, RZ, 0xc0, !PT ;  /* 0x0000ffff160a7812 */ /* 0x000fc600078ec0ff */
[----:B------:R-:W2:Y:S04]  /*1584d0*/  LDL.LU R2, [R1+0x2048] ;  /* 0x0020480001027983 */ /* 0x000ea80000300800 */
[----:B------:R-:W2:Y:S01]  /*1584e0*/  LDL.LU R22, [R1+0x556c] ;  /* 0x00556c0001167983 */ /* 0x000ea20000300800 */
        /* <DEDUP_REMOVED lines=11> */
[----:B------:R-:W-:-:S03]  /*1585a0*/  PRMT R6, R10, 0x3340, R9 ;  /* 0x000033400a067816 */ /* 0x000fc60000000009 */
[----:B------:R0:W-:Y:S04]  /*1585b0*/  STL [R1+0xb0], R15 ;  /* 0x0000b00f01007387 */ /* 0x0001e80000100800 */
[----:B------:R1:W-:Y:S01]  /*1585c0*/  STL [R1+0x43c], R6 ;  /* 0x00043c0601007387 */ /* 0x0003e20000100800 */
[----:B0-----:R-:W-:-:S03]  /*1585d0*/  LOP3.LUT R15, R20, 0xffff, RZ, 0xc0, !PT ;  /* 0x0000ffff140f7812 */ /* 0x001fc600078ec0ff */
[----:B------:R-:W2:Y:S04]  /*1585e0*/  LDL.LU R20, [R1+0x5960] ;  /* 0x0059600001147983 */ /* 0x000ea80000300800 */
[----:B------:R-:W2:Y:S01]  /*1585f0*/  LDL.LU R19, [R1+0x562c] ;  /* 0x00562c0001137983 */ /* 0x000ea20000300800 */
[----:B---3--:R-:W-:-:S03]  /*158600*/  LOP3.LUT R10, R26, 0xffff, RZ, 0xc0, !PT ;  /* 0x0000ffff1a0a7812 */ /* 0x008fc600078ec0ff */
[----:B------:R-:W3:Y:S01]  /*158610*/  LDL.LU R26, [R1+0x203c] ;  /* 0x00203c00011a7983 */ /* 0x000ee20000300800 */
[----:B------:R-:W-:-:S03]  /*158620*/  LOP3.LUT R27, R7, 0xffff, RZ, 0xc0, !PT ;  /* 0x0000ffff071b7812 */ /* 0x000fc600078ec0ff */
[----:B------:R-:W3:Y:S01]  /*158630*/  LDL.LU R7, [R1+0x5574] ;  /* 0x0055740001077983 */ /* 0x000ee20000300800 */
[----:B-1----:R-:W-:Y:S02]  /*158640*/  PRMT R6, R15, 0x3340, R0 ;  /* 0x000033400f067816 */ /* 0x002fe40000000000 */
        /* <DEDUP_REMOVED lines=13> */
[----:B----4-:R-:W-:Y:S02]  /*158720*/  LOP3.LUT R27, R4, 0xffff, RZ, 0xc0, !PT ;  /* 0x0000ffff041b7812 */ /* 0x010fe400078ec0ff */
[----:B--2---:R-:W-:Y:S02]  /*158730*/  LOP3.LUT R3, R2, 0xffff, RZ, 0xc0, !PT ;  /* 0x0000ffff02037812 */ /* 0x004fe400078ec0ff */
[----:B------:R-:W2:Y:S01]  /*158740*/  LDL.LU R2, [R1+0x564c] ;  /* 0x00564c0001027983 */ /* 0x000ea20000300800 */
[----:B------:R-:W-:-:S03]  /*158750*/  LOP3.LUT R10, R22, 0xffff, RZ, 0xc0, !PT ;  /* 0x0000ffff160a7812 */ /* 0x000fc600078ec0ff */
[----:B------:R-:W4:Y:S04]  /*158760*/  LDL.LU R4, [R1+0x828] ;  /* 0x0008280001047983 */ /* 0x000f280000300800 */
[----:B------:R-:W4:Y:S01]  /*158770*/  LDL.LU R22, [R1+0x5538] ;  /* 0x0055380001167983 */ /* 0x000f220000300800 */
[----:B0-----:R-:W-:Y:S02]  /*158780*/  PRMT R6, R3, 0x3340, R0 ;  /* 0x0000334003067816 */ /* 0x001fe40000000000 */
        /* <DEDUP_REMOVED lines=13> */
[----:B---3--:R-:W-:-:S03]  /*158860*/  LOP3.LUT R15, R26, 0xffff, RZ, 0xc0, !PT ;  /* 0x0000ffff1a0f7812 */ /* 0x008fc600078ec0ff */
[----:B------:R-:W3:Y:S01]  /*158870*/  LDL.LU R26, [R1+0x5654] ;  /* 0x00565400011a7983 */ /* 0x000ee20000300800 */
[----:B------:R-:W-:Y:S02]  /*158880*/  LOP3.LUT R27, R19, 0xffff, RZ, 0xc0, !PT ;  /* 0x0000ffff131b7812 */ /* 0x000fe400078ec0ff */
[----:B------:R-:W-:Y:S01]  /*158890*/  LOP3.LUT R10, R7, 0xffff, RZ, 0xc0, !PT ;  /* 0x0000ffff070a7812 */ /* 0x000fe200078ec0ff */
[----:B------:R-:W3:Y:S04]  /*1588a0*/  LDL.LU R19, [R1+0x830] ;  /* 0x0008300001137983 */ /* 0x000ee80000300800 */
[----:B------:R-:W3:Y:S01]  /*1588b0*/  LDL.LU R7, [R1+0x5544] ;  /* 0x0055440001077983 */ /* 0x000ee20000300800 */
        /* <DEDUP_REMOVED lines=12> */
[----:B------:R-:W-:Y:S01]  /*158980*/  STL [R1+0x90], R6 ;  /* 0x0000900601007387 */ /* 0x000fe20000100800 */
[----:B--2---:R-:W-:-:S03]  /*158990*/  LOP3.LUT R27, R2, 0xffff, RZ, 0xc0, !PT ;  /* 0x0000ffff021b7812 */ /* 0x004fc600078ec0ff */
[----:B------:R-:W2:Y:S04]  /*1589a0*/  LDL.LU R2, [R1+0x560c] ;  /* 0x00560c0001027983 */ /* 0x000ea80000300800 */
[----:B------:R0:W-:Y:S01]  /*1589b0*/  STL [R1+0x464], R3 ;  /* 0x0004640301007387 */ /* 0x0001e20000100800 */
[----:B----4-:R-:W-:-:S04]  /*1589c0*/  LOP3.LUT R10, R22, 0xffff, RZ, 0xc0, !PT ;  /* 0x0000ffff160a7812 */ /* 0x010fc800078ec0ff */
[----:B------:R-:W-:Y:S02]  /*1589d0*/  PRMT R9, R27, 0x3340, R10 ;  /* 0x000033401b097816 */ /* 0x000fe4000000000a */
[----:B0-----:R-:W-:Y:S02]  /*1589e0*/  LOP3.LUT R3, R4, 0xffff, RZ, 0xc0, !PT ;  /* 0x0000ffff04037812 */ /* 0x001fe400078ec0ff */
[----:B------:R-:W4:Y:S02]  /*1589f0*/  LDL.LU R4, [R1+0x5508] ;  /* 0x0055080001047983 */ /* 0x000f240000300800 */
        /* <DEDUP_REMOVED lines=11> */
[----:B------:R0:W-:Y:S04]  /*158ab0*/  STL [R1+0x80], R15 ;  /* 0x0000800f01007387 */ /* 0x0001e80000100800 */
[----:B------:R-:W4:Y:S04]  /*158ac0*/  LDL.LU R22, [R1+0x5610] ;  /* 0x0056100001167983 */ /* 0x000f280000300800 */
[----:B------:R1:W-:Y:S01]  /*158ad0*/  STL [R1+0x478], R6 ;  /* 0x0004780601007387 */ /* 0x0003e20000100800 */
[----:B---3--:R-:W-:-:S03]  /*158ae0*/  LOP3.LUT R27, R26, 0xffff, RZ, 0xc0, !PT ;  /* 0x0000ffff1a1b7812 */ /* 0x008fc600078ec0ff */
[----:B------:R-:W3:Y:S01]  /*158af0*/  LDL.LU R26, [R1+0x7f8] ;  /* 0x0007f800011a7983 */ /* 0x000ee20000300800 */
[----:B0-----:R-:W-:Y:S02]  /*158b00*/  LOP3.LUT R15, R19, 0xffff, RZ, 0xc0, !PT ;  /* 0x0000ffff130f7812 */ /* 0x001fe400078ec0ff */
[----:B------:R-:W-:Y:S02]  /*158b10*/  LOP3.LUT R10, R7, 0xffff, RZ, 0xc0, !PT ;  /* 0x0000ffff070a7812 */ /* 0x000fe400078ec0ff */
[----:B-1----:R-:W-:Y:S02]  /*158b20*/  PRMT R6, R15, 0x3340, R0 ;  /* 0x000033400f067816 */ /* 0x002fe40000000000 */
[----:B------:R-:W-:Y:S02]  /*158b30*/  PRMT R9, R27, 0x3340, R10 ;  /* 0x000033401b097816 */ /* 0x000fe4000000000a */
[----:B------:R-:W-:Y:S02]  /*158b40*/  SHF.R.U32.HI R27, RZ, 0x8, R27 ;  /* 0x00000008ff1b7819 */ /* 0x000fe4000001161b */
[----:B------:R-:W-:-:S02]  /*158b50*/  PRMT R7, R9, 0x5410, R6 ;  /* 0x0000541009077816 */ /* 0x000fc40000000006 */
[----:B------:R-:W-:Y:S02]  /*158b60*/  SHF.R.U32.HI R6, RZ, 0x8, R3 ;  /* 0x00000008ff067819 */ /* 0x000fe40000011603 */
[----:B------:R-:W-:Y:S02]  /*158b70*/  SHF.R.U32.HI R9, RZ, 0x8, R10 ;  /* 0x00000008ff097819 */ /* 0x000fe4000001160a */
[----:B------:R-:W-:Y:S02]  /*158b80*/  LOP3.LUT R10, R27, 0xffff, RZ, 0xc0, !PT ;  /* 0x0000ffff1b0a7812 */ /* 0x000fe400078ec0ff */
[----:B------:R-:W-:Y:S02]  /*158b90*/  LOP3.LUT R6, R6, 0xffff, RZ, 0xc0, !PT ;  /* 0x0000ffff06067812 */ /* 0x000fe400078ec0ff */
[----:B------:R-:W-:Y:S02]  /*158ba0*/  LOP3.LUT R9, R9, 0xffff, RZ, 0xc0, !PT ;  /* 0x0000ffff09097812 */ /* 0x000fe400078ec0ff */
[----:B------:R-:W-:-:S02]  /*158bb0*/  PRMT R6, R6, 0x3340, R0 ;  /* 0x0000334006067816 */ /* 0x000fc40000000000 */
[----:B------:R-:W-:Y:S01]  /*158bc0*/  PRMT R3, R10, 0x3340, R9 ;  /* 0x000033400a037816 */ /* 0x000fe20000000009 */
[----:B------:R-:W-:Y:S04]  /*158bd0*/  STL [R1+0x790], R7 ;  /* 0x0007900701007387 */ /* 0x000fe80000100800 */
[----:B------:R-:W-:Y:S01]  /*158be0*/  STL [R1+0x6c], R6 ;  /* 0x00006c0601007387 */ /* 0x000fe20000100800 */
[----:B------:R-:W-:-:S03]  /*158bf0*/  LOP3.LUT R10, R20, 0xffff, RZ, 0xc0, !PT ;  /* 0x0000ffff140a7812 */ /* 0x000fc600078ec0ff */
[----:B------:R0:W-:Y:S04]  /*158c00*/  STL [R1+0x634], R3 ;  /* 0x0006340301007387 */ /* 0x0001e80000100800 */
[----:B------:R-:W3:Y:S04]  /*158c10*/  LDL.LU R20, [R1+0x595c] ;  /* 0x00595c0001147983 */ /* 0x000ee80000300800 */
[----:B0-----:R-:W3:Y:S04]  /*158c20*/  LDL.LU R3, [R1+0x55d8] ;  /* 0x0055d80001037983 */ /* 0x001ee80000300800 */
[----:B------:R-:W3:Y:S01]  /*158c30*/  LDL.LU R19, [R1+0x2268] ;  /* 0x0022680001137983 */ /* 0x000ee20000300800 */
[----:B------:R-:W-:-:S02]  /*158c40*/  PRMT R6, R10, 0x3340, R0 ;  /* 0x000033400a067816 */ /* 0x000fc40000000000 */
[----:B--2---:R-:W-:Y:S02]  /*158c50*/  LOP3.LUT R2, R2, 0xffff, RZ, 0xc0, !PT ;  /* 0x0000ffff02027812 */ /* 0x004fe400078ec0ff */
[----:B------:R-:W-:Y:S02]  /*158c60*/  SHF.R.U32.HI R10, RZ, 0x8, R10 ;  /* 0x00000008ff0a7819 */ /* 0x000fe4000001160a */
[----:B----4-:R-:W-:-:S04]  /*158c70*/  LOP3.LUT R27, R4, 0xffff, RZ, 0xc0, !PT ;  /* 0x0000ffff041b7812 */ /* 0x010fc800078ec0ff */
[----:B------:R-:W-:-:S04]  /*158c80*/  PRMT R9, R2, 0x3340, R27 ;  /* 0x0000334002097816 */ /* 0x000fc8000000001b */
[----:B------:R-:W-:Y:S02]  /*158c90*/  PRMT R4, R9, 0x5410, R6 ;  /* 0x0000541009047816 */ /* 0x000fe40000000006 */
[----:B------:R-:W-:Y:S02]  /*158ca0*/  SHF.R.U32.HI R9, RZ, 0x8, R2 ;  /* 0x00000008ff097819 */ /* 0x000fe40000011602 */
[----:B------:R-:W-:Y:S02]  /*158cb0*/  SHF.R.U32.HI R6, RZ, 0x8, R27 ;  /* 0x00000008ff067819 */ /* 0x000fe4000001161b */
[----:B------:R-:W-:Y:S02]  /*158cc0*/  LOP3.LUT R10, R10, 0xffff, RZ, 0xc0, !PT ;  /* 0x0000ffff0a0a7812 */ /* 0x000fe400078ec0ff */
[----:B------:R-:W-:Y:S02]  /*158cd0*/  LOP3.LUT R9, R9, 0xffff, RZ, 0xc0, !PT ;  /* 0x0000ffff09097812 */ /* 0x000fe400078ec0ff */
[----:B------:R-:W-:Y:S01]  /*158ce0*/  LOP3.LUT R6, R6, 0xffff, RZ, 0xc0, !PT ;  /* 0x0000ffff06067812 */ /* 0x000fe200078ec0ff */
[----:B------:R0:W-:Y:S01]  /*158cf0*/  STL [R1+0x774], R4 ;  /* 0x0007740401007387 */ /* 0x0001e20000100800 */
[----:B------:R-:W-:-:S02]  /*158d00*/  PRMT R2, R10, 0x3340, R0 ;  /* 0x000033400a027816 */ /* 0x000fc40000000000 */
[----:B0-----:R-:W-:-:S05]  /*158d10*/  PRMT R4, R9, 0x3340, R6 ;  /* 0x0000334009047816 */ /* 0x001fca0000000006 */
[----:B------:R0:W-:Y:S04]  /*158d20*/  STL [R1+0x460], R4 ;  /* 0x0004600401007387 */ /* 0x0001e80000100800 */
[----:B------:R1:W-:Y:S01]  /*158d30*/  STL [R1+0x68], R2 ;  /* 0x0000680201007387 */ /* 0x0003e20000100800 */
[----:B------:R-:W-:-:S03]  /*158d40*/  LOP3.LUT R7, R22, 0xffff, RZ, 0xc0, !PT ;  /* 0x0000ffff16077812 */ /* 0x000fc600078ec0ff */
[----:B0-----:R-:W2:Y:S04]  /*158d50*/  LDL.LU R4, [R1+0x568c] ;  /* 0x00568c0001047983 */ /* 0x001ea80000300800 */
[----:B------:R-:W4:Y:S01]  /*158d60*/  LDL.LU R22, [R1+0x2058] ;  /* 0x0020580001167983 */ /* 0x000f220000300800 */
[----:B---3--:R-:W-:-:S03]  /*158d70*/  LOP3.LUT R10, R26, 0xffff, RZ, 0xc0, !PT ;  /* 0x0000ffff1a0a7812 */ /* 0x008fc600078ec0ff */
[----:B------:R-:W3:Y:S01]  /*158d80*/  LDL.LU R26, [R1+0x5590] ;  /* 0x00559000011a7983 */ /* 0x000ee20000300800 */
[----:B------:R-:W-:Y:S02]  /*158d90*/  PRMT R6, R10, 0x3340, R0 ;  /* 0x000033400a067816 */ /* 0x000fe40000000000 */
[----:B------:R-:W-:Y:S02]  /*158da0*/  SHF.R.U32.HI R10, RZ, 0x8, R10 ;  /* 0x00000008ff0a7819 */ /* 0x000fe4000001160a */
[----:B------:R-:W-:Y:S02]  /*158db0*/  LOP3.LUT R27, R20, 0xffff, RZ, 0xc0, !PT ;  /* 0x0000ffff141b7812 */ /* 0x000fe400078ec0ff */
[----:B------:R-:W2:Y:S04]  /*158dc0*/  LDL.LU R20, [R1+0x5688] ;  /* 0x0056880001147983 */ /* 0x000ea80000300800 */
[----:B-1----:R-:W2:Y:S01]  /*158dd0*/  LDL.LU R2, [R1+0x204c] ;  /* 0x00204c0001027983 */ /* 0x002ea20000300800 */
[----:B------:R-:W-:-:S04]  /*158de0*/  PRMT R9, R7, 0x3340, R27 ;  /* 0x0000334007097816 */ /* 0x000fc8000000001b */
[----:B------:R-:W-:Y:S02]  /*158df0*/  PRMT R6, R9, 0x5410, R6 ;  /* 0x0000541009067816 */ /* 0x000fe40000000006 */
[----:B------:R-:W-:-:S03]  /*158e00*/  SHF.R.U32.HI R9, RZ, 0x8, R7 ;  /* 0x00000008ff097819 */ /* 0x000fc60000011607 */
[----:B------:R0:W-:Y:S04]  /*158e10*/  STL [R1+0x770], R6 ;  /* 0x0007700601007387 */ /* 0x0001e80000100800 */
[----:B------:R-:W2:Y:S01]  /*158e20*/  LDL.LU R7, [R1+0x5594] ;  /* 0x0055940001077983 */ /* 0x000ea20000300800 */
[----:B------:R-:W-:Y:S02]  /*158e30*/  LOP3.LUT R9, R9, 0xffff, RZ, 0xc0, !PT ;  /* 0x0000ffff09097812 */ /* 0x000fe400078ec0ff */
[----:B------:R-:W-:Y:S02]  /*158e40*/  LOP3.LUT R10, R10, 0xffff, RZ, 0xc0, !PT ;  /* 0x0000ffff0a0a7812 */ /* 0x000fe400078ec0ff */
[----:B0-----:R-:W-:-:S04]  /*158e50*/  SHF.R.U32.HI R6, RZ, 0x8, R27 ;  /* 0x00000008ff067819 */ /* 0x001fc8000001161b */
[----:B------:R-:W-:Y:S02]  /*158e60*/  LOP3.LUT R6, R6, 0xffff, RZ, 0xc0, !PT ;  /* 0x0000ffff06067812 */ /* 0x000fe400078ec0ff */
[----:B------:R-:W-:Y:S02]  /*158e70*/  LOP3.LUT R3, R3, 0xffff, RZ, 0xc0, !PT ;  /* 0x0000ffff03037812 */ /* 0x000fe400078ec0ff */
[----:B------:R-:W-:Y:S02]  /*158e80*/  PRMT R9, R9, 0x3340, R6 ;  /* 0x0000334009097816 */ /* 0x000fe40000000006 */
[----:B------:R-:W-:Y:S02]  /*158e90*/  PRMT R6, R10, 0x3340, R0 ;  /* 0x000033400a067816 */ /* 0x000fe40000000000 */
[----:B------:R-:W-:Y:S02]  /*158ea0*/  LOP3.LUT R10, R24, 0xffff, RZ, 0xc0, !PT ;  /* 0x0000ffff180a7812 */ /* 0x000fe400078ec0ff */
[----:B------:R-:W-:Y:S01]  /*158eb0*/  LOP3.LUT R27, R19, 0xffff, RZ, 0xc0, !PT ;  /* 0x0000ffff131b7812 */ /* 0x000fe200078ec0ff */
[----:B------:R0:W-:Y:S04]  /*158ec0*/  STL [R1+0x474], R9 ;  /* 0x0004740901007387 */ /* 0x0001e80000100800 */
[----:B------:R1:W-:Y:S04]  /*158ed0*/  STL [R1+0x64], R6 ;  /* 0x0000640601007387 */ /* 0x0003e80000100800 */
[----:B------:R-:W2:Y:S01]  /*158ee0*/  LDL.LU R24, [R1+0x5958] ;  /* 0x0059580001187983 */ /* 0x000ea20000300800 */
[----:B0-----:R-:W-:-:S02]  /*158ef0*/  PRMT R9, R3, 0x3340, R27 ;  /* 0x0000334003097816 */ /* 0x001fc4000000001b */
[----:B-1----:R-:W-:Y:S02]  /*158f00*/  PRMT R6, R10, 0x3340, R0 ;  /* 0x000033400a067816 */ /* 0x002fe40000000000 */
[----:B------:R-:W-:Y:S02]  /*158f10*/  SHF.R.U32.HI R10, RZ, 0x8, R10 ;  /* 0x00000008ff0a7819 */ /* 0x000fe4000001160a */
[----:B------:R-:W-:Y:S02]  /*158f20*/  PRMT R18, R9, 0x5410, R6 ;  /* 0x0000541009127816 */ /* 0x000fe40000000006 */
[----:B------:R-:W-:Y:S02]  /*158f30*/  SHF.R.U32.HI R9, RZ, 0x8, R3 ;  /* 0x00000008ff097819 */ /* 0x000fe40000011603 */
[----:B------:R-:W-:Y:S02]  /*158f40*/  SHF.R.U32.HI R6, RZ, 0x8, R27 ;  /* 0x00000008ff067819 */ /* 0x000fe4000001161b */
[----:B------:R-:W-:-:S02]  /*158f50*/  LOP3.LUT R10, R10, 0xffff, RZ, 0xc0, !PT ;  /* 0x0000ffff0a0a7812 */ /* 0x000fc400078ec0ff */
[----:B------:R-:W-:Y:S02]  /*158f60*/  LOP3.LUT R9, R9, 0xffff, RZ, 0xc0, !PT ;  /* 0x0000ffff09097812 */ /* 0x000fe400078ec0ff */
[----:B------:R-:W-:Y:S02]  /*158f70*/  LOP3.LUT R6, R6, 0xffff, RZ, 0xc0, !PT ;  /* 0x0000ffff06067812 */ /* 0x000fe400078ec0ff */
[----:B------:R-:W-:Y:S02]  /*158f80*/  PRMT R3, R10, 0x3340, R0 ;  /* 0x000033400a037816 */ /* 0x000fe40000000000 */
[----:B------:R-:W-:Y:S01]  /*158f90*/  PRMT R6, R9, 0x3340, R6 ;  /* 0x0000334009067816 */ /* 0x000fe20000000006 */
[----:B------:R4:W-:Y:S04]  /*158fa0*/  STL [R1+0x768], R18 ;  /* 0x0007681201007387 */ /* 0x0009e80000100800 */
[----:B------:R-:W-:Y:S04]  /*158fb0*/  STL [R1+0x470], R6 ;  /* 0x0004700601007387 */ /* 0x000fe80000100800 */
[----:B------:R0:W-:Y:S01]  /*158fc0*/  STL [R1+0x60], R3 ;  /* 0x0000600301007387 */ /* 0x0001e20000100800 */
[----:B----4-:R-:W-:-:S03]  /*158fd0*/  LOP3.LUT R18, R22, 0xffff, RZ, 0xc0, !PT ;  /* 0x0000ffff16127812 */ /* 0x010fc600078ec0ff */
[----:B0-----:R-:W4:Y:S04]  /*158fe0*/  LDL.LU R3, [R1+0x5678] ;  /* 0x0056780001037983 */ /* 0x001f280000300800 */
[----:B------:R-:W4:Y:S01]  /*158ff0*/  LDL.LU R22, [R1+0x1e40] ;  /* 0x001e400001167983 */ /* 0x000f220000300800 */
[----:B---3--:R-:W-:-:S03]  /*159000*/  LOP3.LUT R27, R26, 0xffff, RZ, 0xc0, !PT ;  /* 0x0000ffff1a1b7812 */ /* 0x008fc600078ec0ff */
[----:B------:R-:W3:Y:S01]  /*159010*/  LDL.LU R26, [R1+0x5560] ;  /* 0x00556000011a7983 */ /* 0x000ee20000300800 */
[----:B--2---:R-:W-:-:S03]  /*159020*/  LOP3.LUT R21, R4, 0xffff, RZ, 0xc0, !PT ;  /* 0x0000ffff04157812 */ /* 0x004fc600078ec0ff */
[----:B------:R-:W2:Y:S01]  /*159030*/  LDL.LU R4, [R1+0x567c] ;  /* 0x00567c0001047983 */ /* 0x000ea20000300800 */
[----:B------:R-:W-:Y:S02]  /*159040*/  PRMT R6, R18, 0x3340, R0 ;  /* 0x0000334012067816 */ /* 0x000fe40000000000 */
[----:B------:R-:W-:-:S04]  /*159050*/  PRMT R9, R21, 0x3340, R27 ;  /* 0x0000334015097816 */ /* 0x000fc8000000001b */
[----:B------:R-:W-:Y:S02]  /*159060*/  PRMT R9, R9, 0x5410, R6 ;  /* 0x0000541009097816 */ /* 0x000fe40000000006 */
[----:B------:R-:W-:Y:S02]  /*159070*/  LOP3.LUT R19, R2, 0xffff, RZ, 0xc0, !PT ;  /* 0x0000ffff02137812 */ /* 0x000fe400078ec0ff */
[----:B------:R-:W2:Y:S01]  /*159080*/  LDL.LU R2, [R1+0x1e44] ;  /* 0x001e440001027983 */ /* 0x000ea20000300800 */
[----:B------:R-:W-:Y:S02]  /*159090*/  LOP3.LUT R20, R20, 0xffff, RZ, 0xc0, !PT ;  /* 0x0000ffff14147812 */ /* 0x000fe400078ec0ff */
[----:B------:R-:W-:Y:S02]  /*1590a0*/  LOP3.LUT R10, R7, 0xffff, RZ, 0xc0, !PT ;  /* 0x0000ffff070a7812 */ /* 0x000fe400078ec0ff */
[----:B------:R-:W2:Y:S04]  /*1590b0*/  LDL.LU R7, [R1+0x5564] ;  /* 0x0055640001077983 */ /* 0x000ea80000300800 */
[----:B------:R0:W-:Y:S01]  /*1590c0*/  STL [R1+0x788], R9 ;  /* 0x0007880901007387 */ /* 0x0001e20000100800 */
[----:B------:R-:W-:-:S02]  /*1590d0*/  PRMT R6, R19, 0x3340, R0 ;  /* 0x0000334013067816 */ /* 0x000fc40000000000 */
[----:B0-----:R-:W-:-:S04]  /*1590e0*/  PRMT R9, R20, 0x3340, R10 ;  /* 0x0000334014097816 */ /* 0x001fc8000000000a */
[----:B------:R-:W-:Y:S02]  /*1590f0*/  PRMT R23, R9, 0x5410, R6 ;  /* 0x0000541009177816 */ /* 0x000fe40000000006 */
[----:B------:R-:W-:Y:S02]  /*159100*/  SHF.R.U32.HI R9, RZ, 0x8, R21 ;  /* 0x00000008ff097819 */ /* 0x000fe40000011615 */
[----:B------:R-:W-:Y:S02]  /*159110*/  SHF.R.U32.HI R6, RZ, 0x8, R27 ;  /* 0x00000008ff067819 */ /* 0x000fe4000001161b */
[----:B------:R-:W-:Y:S02]  /*159120*/  SHF.R.U32.HI R27, RZ, 0x8, R20 ;  /* 0x00000008ff1b7819 */ /* 0x000fe40000011614 */
[----:B------:R-:W-:Y:S02]  /*159130*/  SHF.R.U32.HI R10, RZ, 0x8, R10 ;  /* 0x00000008ff0a7819 */ /* 0x000fe4000001160a */
[----:B------:R-:W-:-:S02]  /*159140*/  LOP3.LUT R9, R9, 0xffff, RZ, 0xc0, !PT ;  /* 0x0000ffff09097812 */ /* 0x000fc400078ec0ff */
[----:B------:R-:W-:Y:S02]  /*159150*/  LOP3.LUT R6, R6, 0xffff, RZ, 0xc0, !PT ;  /* 0x0000ffff06067812 */ /* 0x000fe400078ec0ff */
[----:B------:R-:W-:Y:S02]  /*159160*/  LOP3.LUT R27, R27, 0xffff, RZ, 0xc0, !PT ;  /* 0x0000ffff1b1b7812 */ /* 0x000fe400078ec0ff */
[----:B------:R-:W-:Y:S02]  /*159170*/  LOP3.LUT R10, R10, 0xffff, RZ, 0xc0, !PT ;  /* 0x0000ffff0a0a7812 */ /* 0x000fe400078ec0ff */
[----:B------:R-:W-:Y:S02]  /*159180*/  PRMT R20, R9, 0x3340, R6 ;  /* 0x0000334009147816 */ /* 0x000fe40000000006 */
[----:B------:R-:W-:Y:S02]  /*159190*/  SHF.R.U32.HI R6, RZ, 0x8, R19 ;  /* 0x00000008ff067819 */ /* 0x000fe40000011613 */
[----:B------:R-:W-:-:S02]  /*1591a0*/  SHF.R.U32.HI R9, RZ, 0x8, R18 ;  /* 0x00000008ff097819 */ /* 0x000fc40000011612 */
[----:B------:R-:W-:Y:S01]  /*1591b0*/  PRMT R10, R27, 0x3340, R10 ;  /* 0x000033401b0a7816 */ /* 0x000fe2000000000a */
[----:B------:R-:W-:Y:S01]  /*1591c0*/  STL [R1+0x784], R23 ;  /* 0x0007841701007387 */ /* 0x000fe20000100800 */
[----:B------:R-:W-:Y:S02]  /*1591d0*/  LOP3.LUT R6, R6, 0xffff, RZ, 0xc0, !PT ;  /* 0x0000ffff06067812 */ /* 0x000fe400078ec0ff */
[----:B------:R-:W-:Y:S01]  /*1591e0*/  LOP3.LUT R9, R9, 0xffff, RZ, 0xc0, !PT ;  /* 0x0000ffff09097812 */ /* 0x000fe200078ec0ff */
[----:B------:R-:W-:Y:S04]  /*1591f0*/  STL [R1+0x57c8], R20 ;  /* 0x0057c81401007387 */ /* 0x000fe80000100800 */
[----:B------:R0:W-:Y:S02]  /*159200*/  STL [R1+0x46c], R10 ;  /* 0x00046c0a01007387 */ /* 0x0001e40000100800 */
[----:B0-----:R-:W-:-:S02]  /*159210*/  PRMT R10, R6, 0x3340, R0 ;  /* 0x00003340060a7816 */ /* 0x001fc40000000000 */
[----:B------:R-:W-:-:S03]  /*159220*/  PRMT R6, R9, 0x3340, R0 ;  /* 0x0000334009067816 */ /* 0x000fc60000000000 */
[----:B------:R-:W-:Y:S04]  /*159230*/  STL [R1+0x5c], R10 ;  /* 0x00005c0a01007387 */ /* 0x000fe80000100800 */
[----:B------:R0:W-:Y:S01]  /*159240*/  STL [R1+0x58], R6 ;  /* 0x0000580601007387 */ /* 0x0001e20000100800 */
[----:B----4-:R-:W-:Y:S02]  /*159250*/  LOP3.LUT R20, R3, 0xffff, RZ, 0xc0, !PT ;  /* 0x0000ffff03147812 */ /* 0x010fe400078ec0ff */
[----:B------:R-:W-:Y:S02]  /*159260*/  LOP3.LUT R3, R22, 0xffff, RZ, 0xc0, !PT ;  /* 0x0000ffff16037812 */ /* 0x000fe400078ec0ff */
[----:B------:R-:W4:Y:S01]  /*159270*/  LDL.LU R22, [R1+0x5648] ;  /* 0x0056480001167983 */ /* 0x000f220000300800 */
[----:B---3--:R-:W-:-:S03]  /*159280*/  LOP3.LUT R27, R26, 0xffff, RZ, 0xc0, !PT ;  /* 0x0000ffff1a1b7812 */ /* 0x008fc600078ec0ff */
[----:B------:R-:W3:Y:S01]  /*159290*/  LDL.LU R26, [R1+0x810] ;  /* 0x00081000011a7983 */ /* 0x000ee20000300800 */
[----:B0-----:R-:W-:Y:S02]  /*1592a0*/  PRMT R6, R3, 0x3340, R0 ;  /* 0x0000334003067816 */ /* 0x001fe40000000000 */
[----:B------:R-:W-:Y:S01]  /*1592b0*/  PRMT R9, R20, 0x3340, R27 ;  /* 0x0000334014097816 */ /* 0x000fe2000000001b */
[----:B------:R-:W3:Y:S01]  /*1592c0*/  LDL.LU R18, [R1+0x5530] ;  /* 0x0055300001127983 */ /* 0x000ee20000300800 */
[----:B--2---:R-:W-:-:S03]  /*1592d0*/  LOP3.LUT R21, R4, 0xffff, RZ, 0xc0, !PT ;  /* 0x0000ffff04157812 */ /* 0x004fc600078ec0ff */
[----:B------:R-:W2:Y:S01]  /*1592e0*/  LDL.LU R19, [R1+0x5644] ;  /* 0x0056440001137983 */ /* 0x000ea20000300800 */
[----:B------:R-:W-:-:S03]  /*1592f0*/  PRMT R9, R9, 0x5410, R6 ;  /* 0x0000541009097816 */ /* 0x000fc60000000006 */
[----:B------:R-:W2:Y:S01]  /*159300*/  LDL.LU R4, [R1+0x80c] ;  /* 0x00080c0001047983 */ /* 0x000ea20000300800 */
[----:B------:R-:W-:-:S04]  /*159310*/  LOP3.LUT R2, R2, 0xffff, RZ, 0xc0, !PT ;  /* 0x0000ffff02027812 */ /* 0x000fc800078ec0ff */
[----:B------:R-:W-:Y:S02]  /*159320*/  PRMT R6, R2, 0x3340, R0 ;  /* 0x0000334002067816 */ /* 0x000fe40000000000 */
[----:B------:R-:W-:Y:S02]  /*159330*/  LOP3.LUT R10, R7, 0xffff, RZ, 0xc0, !PT ;  /* 0x0000ffff070a7812 */ /* 0x000fe400078ec0ff */
[----:B------:R-:W2:Y:S04]  /*159340*/  LDL.LU R7, [R1+0x5534] ;  /* 0x0055340001077983 */ /* 0x000ea80000300800 */
[----:B------:R0:W-:Y:S02]  /*159350*/  STL [R1+0x780], R9 ;  /* 0x0007800901007387 */ /* 0x0001e40000100800 */
[----:B0-----:R-:W-:-:S04]  /*159360*/  PRMT R9, R21, 0x3340, R10 ;  /* 0x0000334015097816 */ /* 0x001fc8000000000a */
[----:B------:R-:W-:Y:S02]  /*159370*/  PRMT R23, R9, 0x5410, R6 ;  /* 0x0000541009177816 */ /* 0x000fe40000000006 */
[----:B------:R-:W-:Y:S02]  /*159380*/  SHF.R.U32.HI R9, RZ, 0x8, R21 ;  /* 0x00000008ff097819 */ /* 0x000fe40000011615 */
[----:B------:R-:W-:Y:S02]  /*159390*/  SHF.R.U32.HI R6, RZ, 0x8, R10 ;  /* 0x00000008ff067819 */ /* 0x000fe4000001160a */
[----:B------:R-:W-:Y:S02]  /*1593a0*/  LOP3.LUT R9, R9, 0xffff, RZ, 0xc0, !PT ;  /* 0x0000ffff09097812 */ /* 0x000fe400078ec0ff */
[----:B------:R-:W-:-:S04]  /*1593b0*/  LOP3.LUT R6, R6, 0xffff, RZ, 0xc0, !PT ;  /* 0x0000ffff06067812 */ /* 0x000fc800078ec0ff */
[----:B------:R-:W-:Y:S01]  /*1593c0*/  PRMT R9, R9, 0x3340, R6 ;  /* 0x0000334009097816 */ /* 0x000fe20000000006 */
[----:B------:R-:W-:Y:S01]  /*1593d0*/  STL [R1+0x778], R23 ;  /* 0x0007781701007387 */ /* 0x000fe20000100800 */
        /* <DEDUP_REMOVED lines=12> */
[----:B------:R-:W-:Y:S04]  /*1594a0*/  STL [R1+0x47c], R10 ;  /* 0x00047c0a01007387 */ /* 0x000fe80000100800 */
[----:B------:R-:W-:Y:S04]  /*1594b0*/  STL [R1+0x4c], R3 ;  /* 0x00004c0301007387 */ /* 0x000fe80000100800 */
[----:B------:R0:W-:Y:S01]  /*1594c0*/  STL [R1+0x48], R2 ;  /* 0x0000480201007387 */ /* 0x0001e20000100800 */
[----:B----4-:R-:W-:-:S03]  /*1594d0*/  LOP3.LUT R20, R22, 0xffff, RZ, 0xc0, !PT ;  /* 0x0000ffff16147812 */ /* 0x010fc600078ec0ff */
[----:B0-----:R-:W4:Y:S04]  /*1594e0*/  LDL.LU R2, [R1+0x5600] ;  /* 0x0056000001027983 */ /* 0x001f280000300800 */
[----:B------:R-:W4:Y:S01]  /*1594f0*/  LDL.LU R22, [R1+0x7b4] ;  /* 0x0007b40001167983 */ /* 0x000f220000300800 */
[----:B---3--:R-:W-:-:S03]  /*159500*/  LOP3.LUT R3, R26, 0xffff, RZ, 0xc0, !PT ;  /* 0x0000ffff1a037812 */ /* 0x008fc600078ec0ff */
[----:B------:R-:W3:Y:S01]  /*159510*/  LDL.LU R26, [R1+0x2278] ;  /* 0x00227800011a7983 */ /* 0x000ee20000300800 */
[----:B------:R-:W-:Y:S02]  /*159520*/  LOP3.LUT R27, R18, 0xffff, RZ, 0xc0, !PT ;  /* 0x0000ffff121b7812 */ /* 0x000fe400078ec0ff */
[----:B------:R-:W-:Y:S02]  /*159530*/  PRMT R6, R3, 0x3340, R0 ;  /* 0x0000334003067816 */ /* 0x000fe40000000000 */
[----:B--2---:R-:W-:Y:S02]  /*159540*/  LOP3.LUT R19, R19, 0xffff, RZ, 0xc0, !PT ;  /* 0x0000ffff13137812 */ /* 0x004fe400078ec0ff */
[----:B------:R-:W-:Y:S02]  /*159550*/  PRMT R9, R20, 0x3340, R27 ;  /* 0x0000334014097816 */ /* 0x000fe4000000001b */
[----:B------:R-:W-:Y:S02]  /*159560*/  LOP3.LUT R18, R4, 0xffff, RZ, 0xc0, !PT ;  /* 0x0000ffff04127812 */ /* 0x000fe400078ec0ff */
[----:B------:R-:W2:Y:S01]  /*159570*/  LDL.LU R4, [R1+0x55fc] ;  /* 0x0055fc0001047983 */ /* 0x000ea20000300800 */
[----:B------:R-:W-:-:S02]  /*159580*/  PRMT R21, R9, 0x5410, R6 ;  /* 0x0000541009157816 */ /* 0x000fc40000000006 */
[----:B------:R-:W-:Y:S02]  /*159590*/  PRMT R6, R18, 0x3340, R0 ;  /* 0x0000334012067816 */ /* 0x000fe40000000000 */
[----:B------:R-:W-:Y:S02]  /*1595a0*/  LOP3.LUT R10, R7, 0xffff, RZ, 0xc0, !PT ;  /* 0x0000ffff070a7812 */ /* 0x000fe400078ec0ff */
[----:B------:R-:W2:Y:S02]  /*1595b0*/  LDL.LU R7, [R1+0x226c] ;  /* 0x00226c0001077983 */ /* 0x000ea40000300800 */
[--C-:B------:R-:W-:Y:S02]  /*1595c0*/  PRMT R9, R19, 0x3340, R10.reuse ;  /* 0x0000334013097816 */ /* 0x100fe4000000000a */
[----:B------:R0:W-:Y:S01]  /*1595d0*/  STL [R1+0x760], R21 ;  /* 0x0007601501007387 */ /* 0x0001e20000100800 */
[----:B------:R-:W-:Y:S02]  /*1595e0*/  SHF.R.U32.HI R10, RZ, 0x8, R10 ;  /* 0x00000008ff0a7819 */ /* 0x000fe4000001160a */
[----:B0-----:R-:W-:-:S02]  /*1595f0*/  PRMT R21, R9, 0x5410, R6 ;  /* 0x0000541009157816 */ /* 0x001fc40000000006 */
[----:B------:R-:W-:Y:S02]  /*159600*/  SHF.R.U32.HI R9, RZ, 0x8, R20 ;  /* 0x00000008ff097819 */ /* 0x000fe40000011614 */
[----:B------:R-:W-:Y:S02]  /*159610*/  SHF.R.U32.HI R6, RZ, 0x8, R27 ;  /* 0x00000008ff067819 */ /* 0x000fe4000001161b */
[----:B------:R-:W-:Y:S02]  /*159620*/  LOP3.LUT R9, R9, 0xffff, RZ, 0xc0, !PT ;  /* 0x0000ffff09097812 */ /* 0x000fe400078ec0ff */
[----:B------:R-:W-:Y:S02]  /*159630*/  LOP3.LUT R6, R6, 0xffff, RZ, 0xc0, !PT ;  /* 0x0000ffff06067812 */ /* 0x000fe400078ec0ff */
[----:B------:R-:W-:Y:S02]  /*159640*/  SHF.R.U32.HI R27, RZ, 0x8, R19 ;  /* 0x00000008ff1b7819 */ /* 0x000fe40000011613 */
[----:B------:R-:W-:-:S02]  /*159650*/  PRMT R9, R9, 0x3340, R6 ;  /* 0x0000334009097816 */ /* 0x000fc40000000006 */
[----:B------:R-:W-:Y:S02]  /*159660*/  LOP3.LUT R27, R27, 0xffff, RZ, 0xc0, !PT ;  /* 0x0000ffff1b1b7812 */ /* 0x000fe400078ec0ff */
[----:B------:R-:W-:Y:S01]  /*159670*/  LOP3.LUT R10, R10, 0xffff, RZ, 0xc0, !PT ;  /* 0x0000ffff0a0a7812 */ /* 0x000fe200078ec0ff */
[----:B------:R-:W-:Y:S01]  /*159680*/  STL [R1+0x758], R21 ;  /* 0x0007581501007387 */ /* 0x000fe20000100800 */
[----:B------:R-:W-:-:S03]  /*159690*/  SHF.R.U32.HI R6, RZ, 0x8, R18 ;  /* 0x00000008ff067819 */ /* 0x000fc60000011612 */
[----:B------:R0:W-:Y:S01]  /*1596a0*/  STL [R1+0x4a8], R9 ;  /* 0x0004a80901007387 */ /* 0x0001e20000100800 */
[----:B------:R-:W-:Y:S02]  /*1596b0*/  PRMT R10, R27, 0x3340, R10 ;  /* 0x000033401b0a7816 */ /* 0x000fe4000000000a */
[----:B------:R-:W-:Y:S02]  /*1596c0*/  LOP3.LUT R6, R6, 0xffff, RZ, 0xc0, !PT ;  /* 0x0000ffff06067812 */ /* 0x000fe400078ec0ff */
[----:B0-----:R-:W-:Y:S01]  /*1596d0*/  SHF.R.U32.HI R9, RZ, 0x8, R3 ;  /* 0x00000008ff097819 */ /* 0x001fe20000011603 */
[----:B------:R0:W-:Y:S03]  /*1596e0*/  STL [R1+0x494], R10 ;  /* 0x0004940a01007387 */ /* 0x0001e60000100800 */
[----:B------:R-:W-:Y:S02]  /*1596f0*/  LOP3.LUT R9, R9, 0xffff, RZ, 0xc0, !PT ;  /* 0x0000ffff09097812 */ /* 0x000fe400078ec0ff */
[----:B0-----:R-:W-:-:S02]  /*159700*/  PRMT R10, R6, 0x3340, R0 ;  /* 0x00003340060a7816 */ /* 0x001fc40000000000 */
[----:B------:R-:W-:-:S03]  /*159710*/  PRMT R6, R9, 0x3340, R0 ;  /* 0x0000334009067816 */ /* 0x000fc60000000000 */
[----:B------:R-:W-:Y:S04]  /*159720*/  STL [R1+0x3c], R10 ;  /* 0x00003c0a01007387 */ /* 0x000fe80000100800 */
[----:B------:R0:W-:Y:S01]  /*159730*/  STL [R1+0x38], R6 ;  /* 0x0000380601007387 */ /* 0x0001e20000100800 */
[----:B----4-:R-:W-:Y:S02]  /*159740*/  LOP3.LUT R3, R2, 0xffff, RZ, 0xc0, !PT ;  /* 0x0000ffff02037812 */ /* 0x010fe400078ec0ff */
[----:B------:R-:W-:Y:S01]  /*159750*/  LOP3.LUT R19, R22, 0xffff, RZ, 0xc0, !PT ;  /* 0x0000ffff16137812 */ /* 0x000fe200078ec0ff */
[----:B------:R-:W4:Y:S04]  /*159760*/  LDL.LU R2, [R1+0x56bc] ;  /* 0x0056bc0001027983 */ /* 0x000f280000300800 */
[----:B------:R-:W4:Y:S01]  /*159770*/  LDL.LU R22, [R1+0x2068] ;  /* 0x0020680001167983 */ /* 0x000f220000300800 */
[----:B---3--:R-:W-:-:S03]  /*159780*/  LOP3.LUT R27, R26, 0xffff, RZ, 0xc0, !PT ;  /* 0x0000ffff1a1b7812 */ /* 0x008fc600078ec0ff */
[----:B------:R-:W3:Y:S01]  /*159790*/  LDL.LU R26, [R1+0x55cc] ;  /* 0x0055cc00011a7983 */ /* 0x000ee20000300800 */
[----:B0-----:R-:W-:Y:S02]  /*1597a0*/  PRMT R6, R19, 0x3340, R0 ;  /* 0x0000334013067816 */ /* 0x001fe40000000000 */
[----:B------:R-:W-:Y:S02]  /*1597b0*/  PRMT R9, R3, 0x3340, R27 ;  /* 0x0000334003097816 */ /* 0x000fe4000000001b */
[----:B------:R-:W-:Y:S02]  /*1597c0*/  LOP3.LUT R18, R24, 0xffff, RZ, 0xc0, !PT ;  /* 0x0000ffff18127812 */ /* 0x000fe400078ec0ff */
[----:B------:R-:W3:Y:S01]  /*1597d0*/  LDL.LU R24, [R1+0x5954] ;  /* 0x0059540001187983 */ /* 0x000ee20000300800 */
[----:B--2---:R-:W-:Y:S02]  /*1597e0*/  LOP3.LUT R4, R4, 0xffff, RZ, 0xc0, !PT ;  /* 0x0000ffff04047812 */ /* 0x004fe400078ec0ff */
[----:B------:R-:W-:-:S02]  /*1597f0*/  SHF.R.U32.HI R3, RZ, 0x8, R3 ;  /* 0x00000008ff037819 */ /* 0x000fc40000011603 */
[----:B------:R-:W-:Y:S02]  /*159800*/  LOP3.LUT R10, R7, 0xffff, RZ, 0xc0, !PT ;  /* 0x0000ffff070a7812 */ /* 0x000fe400078ec0ff */
[----:B------:R-:W-:Y:S02]  /*159810*/  PRMT R7, R9, 0x5410, R6 ;  /* 0x0000541009077816 */ /* 0x000fe40000000006 */
[----:B------:R-:W-:Y:S02]  /*159820*/  PRMT R6, R18, 0x3340, R0 ;  /* 0x0000334012067816 */ /* 0x000fe40000000000 */
[----:B------:R-:W-:Y:S01]  /*159830*/  PRMT R9, R4, 0x3340, R10 ;  /* 0x0000334004097816 */ /* 0x000fe2000000000a */
[----:B------:R0:W-:Y:S03]  /*159840*/  STL [R1+0x754], R7 ;  /* 0x0007540701007387 */ /* 0x0001e60000100800 */
[----:B0-----:R-:W-:-:S02]  /*159850*/  PRMT R7, R9, 0x5410, R6 ;  /* 0x0000541009077816 */ /* 0x001fc40000000006 */
[----:B------:R-:W-:Y:S02]  /*159860*/  SHF.R.U32.HI R9, RZ, 0x8, R4 ;  /* 0x00000008ff097819 */ /* 0x000fe40000011604 */
[----:B------:R-:W-:Y:S02]  /*159870*/  SHF.R.U32.HI R6, RZ, 0x8, R10 ;  /* 0x00000008ff067819 */ /* 0x000fe4000001160a */
[----:B------:R-:W-:Y:S02]  /*159880*/  SHF.R.U32.HI R10, RZ, 0x8, R27 ;  /* 0x00000008ff0a7819 */ /* 0x000fe4000001161b */
[----:B------:R-:W-:Y:S02]  /*159890*/  LOP3.LUT R9, R9, 0xffff, RZ, 0xc0, !PT ;  /* 0x0000ffff09097812 */ /* 0x000fe400078ec0ff */
[----:B------:R-:W-:Y:S01]  /*1598a0*/  LOP3.LUT R6, R6, 0xffff, RZ, 0xc0, !PT ;  /* 0x0000ffff06067812 */ /* 0x000fe200078ec0ff */
[----:B------:R0:W-:Y:S01]  /*1598b0*/  STL [R1+0x750], R7 ;  /* 0x0007500701007387 */ /* 0x0001e20000100800 */
[----:B------:R-:W-:-:S03]  /*1598c0*/  LOP3.LUT R27, R3, 0xffff, RZ, 0xc0, !PT ;  /* 0x0000ffff031b7812 */ /* 0x000fc600078ec0ff */
[----:B------:R-:W2:Y:S01]  /*1598d0*/  LDL.LU R3, [R1+0x56c0] ;  /* 0x0056c00001037983 */ /* 0x000ea20000300800 */
[----:B------:R-:W-:Y:S02]  /*1598e0*/  LOP3.LUT R10, R10, 0xffff, RZ, 0xc0, !PT ;  /* 0x0000ffff0a0a7812 */ /* 0x000fe400078ec0ff */
[----:B------:R-:W-:Y:S02]  /*1598f0*/  PRMT R9, R9, 0x3340, R6 ;  /* 0x0000334009097816 */ /* 0x000fe40000000006 */
[----:B------:R-:W-:Y:S01]  /*159900*/  SHF.R.U32.HI R6, RZ, 0x8, R19 ;  /* 0x00000008ff067819 */ /* 0x000fe20000011613 */
[----:B0-----:R-:W2:Y:S04]  /*159910*/  LDL.LU R7, [R1+0x205c] ;  /* 0x00205c0001077983 */ /* 0x001ea80000300800 */
[----:B------:R-:W2:Y:S01]  /*159920*/  LDL.LU R4, [R1+0x55d4] ;  /* 0x0055d40001047983 */ /* 0x000ea20000300800 */
[----:B------:R-:W-:-:S03]  /*159930*/  PRMT R10, R27, 0x3340, R10 ;  /* 0x000033401b0a7816 */ /* 0x000fc6000000000a */
[----:B------:R0:W-:Y:S01]  /*159940*/  STL [R1+0x4b0], R9 ;  /* 0x0004b00901007387 */ /* 0x0001e20000100800 */
[----:B------:R-:W-:-:S03]  /*159950*/  LOP3.LUT R6, R6, 0xffff, RZ, 0xc0, !PT ;  /* 0x0000ffff06067812 */ /* 0x000fc600078ec0ff */
[----:B------:R1:W-:Y:S01]  /*159960*/  STL [R1+0x4a4], R10 ;  /* 0x0004a40a01007387 */ /* 0x0003e20000100800 */
[----:B0-----:R-:W-:-:S04]  /*159970*/  SHF.R.U32.HI R9, RZ, 0x8, R18 ;  /* 0x00000008ff097819 */ /* 0x001fc80000011612 */
[----:B------:R-:W-:Y:S02]  /*159980*/  LOP3.LUT R9, R9, 0xffff, RZ, 0xc0, !PT ;  /* 0x0000ffff09097812 */ /* 0x000fe400078ec0ff */
[--C-:B-1----:R-:W-:Y:S02]  /*159990*/  PRMT R10, R6, 0x3340, R0.reuse ;  /* 0x00003340060a7816 */ /* 0x102fe40000000000 */
[----:B------:R-:W-:-:S03]  /*1599a0*/  PRMT R6, R9, 0x3340, R0 ;  /* 0x0000334009067816 */ /* 0x000fc60000000000 */
[----:B------:R0:W-:Y:S04]  /*1599b0*/  STL [R1+0x30], R10 ;  /* 0x0000300a01007387 */ /* 0x0001e80000100800 */
[----:B------:R1:W-:Y:S04]  /*1599c0*/  STL [R1+0x2c], R6 ;  /* 0x00002c0601007387 */ /* 0x0003e80000100800 */
[----:B------:R-:W2:Y:S04]  /*1599d0*/  LDL.LU R19, [R1+0x5668] ;  /* 0x0056680001137983 */ /* 0x000ea80000300800 */
[----:B------:R-:W2:Y:S01]  /*1599e0*/  LDL.LU R23, [R1+0x1c60] ;  /* 0x001c600001177983 */ /* 0x000ea20000300800 */
[----:B----4-:R-:W-:-:S02]  /*1599f0*/  LOP3.LUT R20, R2, 0xffff, RZ, 0xc0, !PT ;  /* 0x0000ffff02147812 */ /* 0x010fc400078ec0ff */
[----:B0-----:R-:W-:-:S04]  /*159a00*/  LOP3.LUT R10, R22, 0xffff, RZ, 0xc0, !PT ;  /* 0x0000ffff160a7812 */ /* 0x001fc800078ec0ff */
[----:B-1----:R-:W-:Y:S02]  /*159a10*/  PRMT R6, R10, 0x3340, R0 ;  /* 0x000033400a067816 */ /* 0x002fe40000000000 */
[----:B---3--:R-:W-:-:S04]  /*159a20*/  LOP3.LUT R27, R26, 0xffff, RZ, 0xc0, !PT ;  /* 0x0000ffff1a1b7812 */ /* 0x008fc800078ec0ff */
[----:B------:R-:W-:-:S04]  /*159a30*/  PRMT R9, R20, 0x3340, R27 ;  /* 0x0000334014097816 */ /* 0x000fc8000000001b */
[----:B------:R-:W-:-:S05]  /*159a40*/  PRMT R2, R9, 0x5410, R6 ;  /* 0x0000541009027816 */ /* 0x000fca0000000006 */
[----:B------:R0:W-:Y:S04]  /*159a50*/  STL [R1+0x74c], R2 ;  /* 0x00074c0201007387 */ /* 0x0001e80000100800 */
[----:B------:R-:W3:Y:S04]  /*159a60*/  LDL.LU R18, [R1+0x5554] ;  /* 0x0055540001127983 */ /* 0x000ee80000300800 */
[----:B0-----:R-:W4:Y:S04]  /*159a70*/  LDL.LU R2, [R1+0x56a0] ;  /* 0x0056a00001027983 */ /* 0x001f280000300800 */
        /* <DEDUP_REMOVED lines=12> */
[----:B--2---:R-:W-:Y:S02]  /*159b40*/  LOP3.LUT R3, R3, 0xffff, RZ, 0xc0, !PT ;  /* 0x0000ffff03037812 */ /* 0x004fe400078ec0ff */
[----:B------:R-:W-:Y:S02]  /*159b50*/  LOP3.LUT R10, R7, 0xffff, RZ, 0xc0, !PT ;  /* 0x0000ffff070a7812 */ /* 0x000fe400078ec0ff */
[----:B------:R-:W-:Y:S01]  /*159b60*/  LOP3.LUT R27, R4, 0xffff, RZ, 0xc0, !PT ;  /* 0x0000ffff041b7812 */ /* 0x000fe200078ec0ff */
[----:B------:R-:W2:Y:S01]  /*159b70*/  LDL.LU R7, [R1+0x5674] ;  /* 0x0056740001077983 */ /* 0x000ea20000300800 */
[----:B0-----:R-:W-:-:S02]  /*159b80*/  PRMT R6, R10, 0x3340, R0 ;  /* 0x000033400a067816 */ /* 0x001fc40000000000 */
[----:B------:R-:W-:-:S04]  /*159b90*/  PRMT R9, R3, 0x3340, R27 ;  /* 0x0000334003097816 */ /* 0x000fc8000000001b */
[----:B------:R-:W-:Y:S02]  /*159ba0*/  PRMT R4, R9, 0x5410, R6 ;  /* 0x0000541009047816 */ /* 0x000fe40000000006 */
[----:B------:R-:W-:-:S03]  /*159bb0*/  SHF.R.U32.HI R9, RZ, 0x8, R3 ;  /* 0x00000008ff097819 */ /* 0x000fc60000011603 */
[----:B------:R0:W-:Y:S04]  /*159bc0*/  STL [R1+0x748], R4 ;  /* 0x0007480401007387 */ /* 0x0001e80000100800 */
[----:B------:R-:W2:Y:S01]  /*159bd0*/  LDL.LU R3, [R1+0x1c64] ;  /* 0x001c640001037983 */ /* 0x000ea20000300800 */
[----:B------:R-:W-:Y:S02]  /*159be0*/  SHF.R.U32.HI R6, RZ, 0x8, R27 ;  /* 0x00000008ff067819 */ /* 0x000fe4000001161b */
[----:B------:R-:W-:Y:S01]  /*159bf0*/  SHF.R.U32.HI R10, RZ, 0x8, R10 ;  /* 0x00000008ff0a7819 */ /* 0x000fe2000001160a */
[----:B0-----:R-:W2:Y:S01]  /*159c00*/  LDL.LU R4, [R1+0x555c] ;  /* 0x00555c0001047983 */ /* 0x001ea20000300800 */
[----:B------:R-:W-:Y:S02]  /*159c10*/  LOP3.LUT R9, R9, 0xffff, RZ, 0xc0, !PT ;  /* 0x0000ffff09097812 */ /* 0x000fe400078ec0ff */
[----:B------:R-:W-:-:S02]  /*159c20*/  LOP3.LUT R6, R6, 0xffff, RZ, 0xc0, !PT ;  /* 0x0000ffff06067812 */ /* 0x000fc400078ec0ff */
[----:B------:R-:W-:Y:S02]  /*159c30*/  LOP3.LUT R10, R10, 0xffff, RZ, 0xc0, !PT ;  /* 0x0000ffff0a0a7812 */ /* 0x000fe400078ec0ff */
[----:B------:R-:W-:Y:S02]  /*159c40*/  PRMT R9, R9, 0x3340, R6 ;  /* 0x0000334009097816 */ /* 0x000fe40000000006 */
[--C-:B------:R-:W-:Y:S02]  /*159c50*/  PRMT R6, R10, 0x3340, R0.reuse ;  /* 0x000033400a067816 */ /* 0x100fe40000000000 */
[----:B------:R-:W-:Y:S02]  /*159c60*/  LOP3.LUT R19, R19, 0xffff, RZ, 0xc0, !PT ;  /* 0x0000ffff13137812 */ /* 0x000fe400078ec0ff */
[----:B------:R-:W-:Y:S01]  /*159c70*/  LOP3.LUT R20, R23, 0xffff, RZ, 0xc0, !PT ;  /* 0x0000ffff17147812 */ /* 0x000fe200078ec0ff */
[----:B------:R-:W-:Y:S04]  /*159c80*/  STL [R1+0x4b8], R9 ;  /* 0x0004b80901007387 */ /* 0x000fe80000100800 */
[----:B------:R0:W-:Y:S02]  /*159c90*/  STL [R1+0x10], R6 ;  /* 0x0000100601007387 */ /* 0x0001e40000100800 */
[----:B0-----:R-:W-:-:S02]  /*159ca0*/  PRMT R6, R20, 0x3340, R0 ;  /* 0x0000334014067816 */ /* 0x001fc40000000000 */
[----:B---3--:R-:W-:-:S04]  /*159cb0*/  LOP3.LUT R10, R18, 0xffff, RZ, 0xc0, !PT ;  /* 0x0000ffff120a7812 */ /* 0x008fc800078ec0ff */
[----:B------:R-:W-:-:S04]  /*159cc0*/  PRMT R9, R19, 0x3340, R10 ;  /* 0x0000334013097816 */ /* 0x000fc8000000000a */
[----:B------:R-:W-:Y:S02]  /*159cd0*/  PRMT R6, R9, 0x5410, R6 ;  /* 0x0000541009067816 */ /* 0x000fe40000000006 */
[----:B----4-:R-:W-:Y:S02]  /*159ce0*/  LOP3.LUT R21, R2, 0xffff, RZ, 0xc0, !PT ;  /* 0x0000ffff02157812 */ /* 0x010fe400078ec0ff */
[----:B------:R-:W-:Y:S01]  /*159cf0*/  LOP3.LUT R18, R22, 0xffff, RZ, 0xc0, !PT ;  /* 0x0000ffff16127812 */ /* 0x000fe200078ec0ff */
[----:B------:R-:W3:Y:S04]  /*159d00*/  LDL.LU R2, [R1+0x5634] ;  /* 0x0056340001027983 */ /* 0x000ee80000300800 */
[----:B------:R-:W4:Y:S01]  /*159d10*/  LDL.LU R22, [R1+0x804] ;  /* 0x0008040001167983 */ /* 0x000f220000300800 */
[----:B------:R-:W-:-:S03]  /*159d20*/  LOP3.LUT R27, R26, 0xffff, RZ, 0xc0, !PT ;  /* 0x0000ffff1a1b7812 */ /* 0x000fc600078ec0ff */
[----:B------:R0:W-:Y:S04]  /*159d30*/  STL [R1+0x738], R6 ;  /* 0x0007380601007387 */ /* 0x0001e80000100800 */
[----:B------:R-:W4:Y:S01]  /*159d40*/  LDL.LU R26, [R1+0x2288] ;  /* 0x00228800011a7983 */ /* 0x000f220000300800 */
        /* <DEDUP_REMOVED lines=14> */
[----:B------:R-:W-:Y:S04]  /*159e30*/  STL [R1+0x5ec], R9 ;  /* 0x0005ec0901007387 */ /* 0x000fe80000100800 */
[----:B------:R0:W-:Y:S01]  /*159e40*/  STL [R1+0x4e8], R6 ;  /* 0x0004e80601007387 */ /* 0x0001e20000100800 */
[----:B--2---:R-:W-:-:S02]  /*159e50*/  LOP3.LUT R7, R7, 0xffff, RZ, 0xc0, !PT ;  /* 0x0000ffff07077812 */ /* 0x004fc400078ec0ff */
[----:B------:R-:W-:Y:S02]  /*159e60*/  LOP3.LUT R10, R3, 0xffff, RZ, 0xc0, !PT ;  /* 0x0000ffff030a7812 */ /* 0x000fe400078ec0ff */
[----:B------:R-:W2:Y:S01]  /*159e70*/  LDL.LU R3, [R1+0x563c] ;  /* 0x00563c0001037983 */ /* 0x000ea20000300800 */
[----:B------:R-:W-:-:S03]  /*159e80*/  LOP3.LUT R27, R4, 0xffff, RZ, 0xc0, !PT ;  /* 0x0000ffff041b7812 */ /* 0x000fc600078ec0ff */
[----:B------:R-:W2:Y:S01]  /*159e90*/  LDL.LU R4, [R1+0x227c] ;  /* 0x00227c0001047983 */ /* 0x000ea20000300800 */
[----:B0-----:R-:W-:Y:S02]  /*159ea0*/  PRMT R6, R10, 0x3340, R0 ;  /* 0x000033400a067816 */ /* 0x001fe40000000000 */
[----:B------:R-:W-:Y:S02]  /*159eb0*/  PRMT R9, R7, 0x3340, R27 ;  /* 0x0000334007097816 */ /* 0x000fe4000000001b */
[----:B------:R-:W-:Y:S02]  /*159ec0*/  SHF.R.U32.HI R10, RZ, 0x8, R10 ;  /* 0x00000008ff0a7819 */ /* 0x000fe4000001160a */
[----:B------:R-:W-:Y:S02]  /*159ed0*/  PRMT R19, R9, 0x5410, R6 ;  /* 0x0000541009137816 */ /* 0x000fe40000000006 */
[----:B------:R-:W-:Y:S02]  /*159ee0*/  SHF.R.U32.HI R9, RZ, 0x8, R7 ;  /* 0x00000008ff097819 */ /* 0x000fe40000011607 */
[----:B------:R-:W-:-:S02]  /*159ef0*/  SHF.R.U32.HI R6, RZ, 0x8, R27 ;  /* 0x00000008ff067819 */ /* 0x000fc4000001161b */
[----:B------:R-:W-:Y:S02]  /*159f00*/  LOP3.LUT R10, R10, 0xffff, RZ, 0xc0, !PT ;  /* 0x0000ffff0a0a7812 */ /* 0x000fe400078ec0ff */
[----:B------:R-:W-:Y:S02]  /*159f10*/  LOP3.LUT R9, R9, 0xffff, RZ, 0xc0, !PT ;  /* 0x0000ffff09097812 */ /* 0x000fe400078ec0ff */
[----:B------:R-:W-:Y:S02]  /*159f20*/  LOP3.LUT R6, R6, 0xffff, RZ, 0xc0, !PT ;  /* 0x0000ffff06067812 */ /* 0x000fe400078ec0ff */
[----:B------:R-:W-:Y:S02]  /*159f30*/  PRMT R10, R10, 0x3340, R0 ;  /* 0x000033400a0a7816 */ /* 0x000fe40000000000 */
[----:B------:R-:W-:Y:S01]  /*159f40*/  PRMT R6, R9, 0x3340, R6 ;  /* 0x0000334009067816 */ /* 0x000fe20000000006 */
[----:B------:R4:W-:Y:S04]  /*159f50*/  STL [R1+0x72c], R19 ;  /* 0x00072c1301007387 */ /* 0x0009e80000100800 */
[----:B------:R-:W-:Y:S04]  /*159f60*/  STL [R1+0x57cc], R10 ;  /* 0x0057cc0a01007387 */ /* 0x000fe80000100800 */
[----:B------:R0:W-:Y:S01]  /*159f70*/  STL [R1+0x4ac], R6 ;  /* 0x0004ac0601007387 */ /* 0x0001e20000100800 */
[----:B---3--:R-:W-:-:S02]  /*159f80*/  LOP3.LUT R7, R2, 0xffff, RZ, 0xc0, !PT ;  /* 0x0000ffff02077812 */ /* 0x008fc400078ec0ff */
[----:B----4-:R-:W-:Y:S01]  /*159f90*/  LOP3.LUT R19, R22, 0xffff, RZ, 0xc0, !PT ;  /* 0x0000ffff16137812 */ /* 0x010fe200078ec0ff */
[----:B------:R-:W3:Y:S04]  /*159fa0*/  LDL.LU R2, [R1+0x56d4] ;  /* 0x0056d40001027983 */ /* 0x000ee80000300800 */
[----:B------:R-:W4:Y:S01]  /*159fb0*/  LDL.LU R22, [R1+0x2080] ;  /* 0x0020800001167983 */ /* 0x000f220000300800 */
[----:B------:R-:W-:-:S03]  /*159fc0*/  LOP3.LUT R27, R26, 0xffff, RZ, 0xc0, !PT ;  /* 0x0000ffff1a1b7812 */ /* 0x000fc600078ec0ff */
        /* <DEDUP_REMOVED lines=12> */
[----:B------:R-:W-:Y:S02]  /*15a090*/  PRMT R6, R27, 0x3340, R6 ;  /* 0x000033401b067816 */ /* 0x000fe40000000006 */
[----:B------:R-:W-:Y:S01]  /*15a0a0*/  LOP3.LUT R20, R24, 0xffff, RZ, 0xc0, !PT ;  /* 0x0000ffff18147812 */ /* 0x000fe200078ec0ff */
[----:B------:R-:W-:Y:S04]  /*15a0b0*/  STL [R1+0x57d0], R9 ;  /* 0x0057d00901007387 */ /* 0x000fe80000100800 */
[----:B------:R0:W-:Y:S04]  /*15a0c0*/  STL [R1+0x4e4], R6 ;  /* 0x0004e40601007387 */ /* 0x0001e80000100800 */
[----:B------:R-:W4:Y:S01]  /*15a0d0*/  LDL.LU R24, [R1+0x5950] ;  /* 0x0059500001187983 */ /* 0x000f220000300800 */
[----:B0-----:R-:W-:-:S02]  /*15a0e0*/  PRMT R6, R20, 0x3340, R0 ;  /* 0x0000334014067816 */ /* 0x001fc40000000000 */
[----:B--2---:R-:W-:Y:S02]  /*15a0f0*/  LOP3.LUT R9, R3, 0xffff, RZ, 0xc0, !PT ;  /* 0x0000ffff03097812 */ /* 0x004fe400078ec0ff */
[----:B------:R-:W-:Y:S02]  /*15a100*/  LOP3.LUT R10, R4, 0xffff, RZ, 0xc0, !PT ;  /* 0x0000ffff040a7812 */ /* 0x000fe400078ec0ff */
[----:B------:R-:W2:Y:S04]  /*15a110*/  LDL.LU R4, [R1+0x56b4] ;  /* 0x0056b40001047983 */ /* 0x000ea80000300800 */
[----:B------:R-:W2:Y:S04]  /*15a120*/  LDL.LU R7, [R1+0x1e60] ;  /* 0x001e600001077983 */ /* 0x000ea80000300800 */
[----:B------:R-:W2:Y:S01]  /*15a130*/  LDL.LU R3, [R1+0x55bc] ;  /* 0x0055bc0001037983 */ /* 0x000ea20000300800 */
[----:B------:R-:W-:-:S02]  /*15a140*/  PRMT R27, R9, 0x3340, R10 ;  /* 0x00003340091b7816 */ /* 0x000fc4000000000a */
[----:B------:R-:W-:Y:S02]  /*15a150*/  SHF.R.U32.HI R9, RZ, 0x8, R9 ;  /* 0x00000008ff097819 */ /* 0x000fe40000011609 */
[----:B------:R-:W-:Y:S02]  /*15a160*/  PRMT R21, R27, 0x5410, R6 ;  /* 0x000054101b157816 */ /* 0x000fe40000000006 */
[----:B------:R-:W-:Y:S02]  /*15a170*/  SHF.R.U32.HI R6, RZ, 0x8, R19 ;  /* 0x00000008ff067819 */ /* 0x000fe40000011613 */
[----:B------:R-:W-:Y:S02]  /*15a180*/  SHF.R.U32.HI R27, RZ, 0x8, R10 ;  /* 0x00000008ff1b7819 */ /* 0x000fe4000001160a */
[----:B------:R-:W-:Y:S02]  /*15a190*/  LOP3.LUT R9, R9, 0xffff, RZ, 0xc0, !PT ;  /* 0x0000ffff09097812 */ /* 0x000fe400078ec0ff */
[----:B------:R-:W-:-:S02]  /*15a1a0*/  LOP3.LUT R6, R6, 0xffff, RZ, 0xc0, !PT ;  /* 0x0000ffff06067812 */ /* 0x000fc400078ec0ff */
[----:B------:R-:W-:Y:S02]  /*15a1b0*/  LOP3.LUT R27, R27, 0xffff, RZ, 0xc0, !PT ;  /* 0x0000ffff1b1b7812 */ /* 0x000fe400078ec0ff */
[----:B------:R-:W-:Y:S02]  /*15a1c0*/  PRMT R10, R6, 0x3340, R0 ;  /* 0x00003340060a7816 */ /* 0x000fe40000000000 */
[----:B------:R-:W-:Y:S01]  /*15a1d0*/  PRMT R6, R9, 0x3340, R27 ;  /* 0x0000334009067816 */ /* 0x000fe2000000001b */
[----:B------:R-:W-:Y:S04]  /*15a1e0*/  STL [R1+0x73c], R21 ;  /* 0x00073c1501007387 */ /* 0x000fe80000100800 */
[----:B------:R4:W-:Y:S04]  /*15a1f0*/  STL [R1], R10 ;  /* 0x0000000a01007387 */ /* 0x0009e80000100800 */
        /* <DEDUP_REMOVED lines=23> */
[----:B------:R-:W-:Y:S02]  /*15a370*/  LOP3.LUT R9, R3, 0xffff, RZ, 0xc0, !PT ;  /* 0x0000ffff03097812 */ /* 0x000fe400078ec0ff */
[----:B------:R-:W2:Y:S04]  /*15a380*/  LDL.LU R3, [R1+0x56c4] ;  /* 0x0056c40001037983 */ /* 0x000ea80000300800 */
[----:B------:R-:W2:Y:S01]  /*15a390*/  LDL.LU R7, [R1+0x55c8] ;  /* 0x0055c80001077983 */ /* 0x000ea20000300800 */
[----:B0-----:R-:W-:Y:S02]  /*15a3a0*/  PRMT R6, R20, 0x3340, R0 ;  /* 0x0000334014067816 */ /* 0x001fe40000000000 */
[----:B------:R-:W-:-:S02]  /*15a3b0*/  PRMT R19, R4, 0x3340, R9 ;  /* 0x0000334004137816 */ /* 0x000fc40000000009 */
[----:B------:R-:W-:Y:S02]  /*15a3c0*/  SHF.R.U32.HI R4, RZ, 0x8, R4 ;  /* 0x00000008ff047819 */ /* 0x000fe40000011604 */
[----:B------:R-:W-:Y:S02]  /*15a3d0*/  SHF.R.U32.HI R9, RZ, 0x8, R9 ;  /* 0x00000008ff097819 */ /* 0x000fe40000011609 */
[----:B------:R-:W-:Y:S02]  /*15a3e0*/  PRMT R19, R19, 0x5410, R6 ;  /* 0x0000541013137816 */ /* 0x000fe40000000006 */
[----:B------:R-:W-:Y:S02]  /*15a3f0*/  SHF.R.U32.HI R6, RZ, 0x8, R10 ;  /* 0x00000008ff067819 */ /* 0x000fe4000001160a */
[----:B------:R-:W-:Y:S02]  /*15a400*/  LOP3.LUT R4, R4, 0xffff, RZ, 0xc0, !PT ;  /* 0x0000ffff04047812 */ /* 0x000fe400078ec0ff */
[----:B------:R-:W-:-:S02]  /*15a410*/  LOP3.LUT R9, R9, 0xffff, RZ, 0xc0, !PT ;  /* 0x0000ffff09097812 */ /* 0x000fc400078ec0ff */
[----:B------:R-:W-:Y:S02]  /*15a420*/  LOP3.LUT R6, R6, 0xffff, RZ, 0xc0, !PT ;  /* 0x0000ffff06067812 */ /* 0x000fe400078ec0ff */
[----:B------:R-:W-:Y:S02]  /*15a430*/  PRMT R4, R4, 0x3340, R9 ;  /* 0x0000334004047816 */ /* 0x000fe40000000009 */
[----:B------:R-:W-:Y:S01]  /*15a440*/  PRMT R6, R6, 0x3340, R0 ;  /* 0x0000334006067816 */ /* 0x000fe20000000000 */
[----:B------:R0:W-:Y:S04]  /*15a450*/  STL [R1+0x730], R19 ;  /* 0x0007301301007387 */ /* 0x0001e80000100800 */
[----:B------:R1:W-:Y:S04]  /*15a460*/  STL [R1+0xc], R6 ;  /* 0x00000c0601007387 */ /* 0x0003e80000100800 */
[----:B------:R0:W-:Y:S01]  /*15a470*/  STL [R1+0x4f0], R4 ;  /* 0x0004f00401007387 */ /* 0x0001e20000100800 */
[----:B---3--:R-:W-:-:S02]  /*15a480*/  LOP3.LUT R9, R2, 0xffff, RZ, 0xc0, !PT ;  /* 0x0000ffff02097812 */ /* 0x008fc400078ec0ff */
[----:B----4-:R-:W-:Y:S01]  /*15a490*/  LOP3.LUT R10, R22, 0xffff, RZ, 0xc0, !PT ;  /* 0x0000ffff160a7812 */ /* 0x010fe200078ec0ff */
[----:B------:R-:W3:Y:S04]  /*15a4a0*/  LDL.LU R2, [R1+0x5694] ;  /* 0x0056940001027983 */ /* 0x000ee80000300800 */
[----:B------:R-:W4:Y:S01]  /*15a4b0*/  LDL.LU R22, [R1+0x1c70] ;  /* 0x001c700001167983 */ /* 0x000f220000300800 */
[----:B0-----:R-:W-:-:S03]  /*15a4c0*/  LOP3.LUT R19, R26, 0xffff, RZ, 0xc0, !PT ;  /* 0x0000ffff1a137812 */ /* 0x001fc600078ec0ff */
[----:B------:R-:W4:Y:S01]  /*15a4d0*/  LDL.LU R26, [R1+0x5698] ;  /* 0x00569800011a7983 */ /* 0x000f220000300800 */
[----:B-1----:R-:W-:Y:S02]  /*15a4e0*/  PRMT R6, R10, 0x3340, R0 ;  /* 0x000033400a067816 */ /* 0x002fe40000000000 */
[----:B------:R-:W-:Y:S02]  /*15a4f0*/  PRMT R4, R9, 0x3340, R19 ;  /* 0x0000334009047816 */ /* 0x000fe40000000013 */
[----:B------:R-:W-:Y:S02]  /*15a500*/  SHF.R.U32.HI R9, RZ, 0x8, R9 ;  /* 0x00000008ff097819 */ /* 0x000fe40000011609 */
[----:B------:R-:W-:Y:S02]  /*15a510*/  PRMT R21, R4, 0x5410, R6 ;  /* 0x0000541004157816 */ /* 0x000fe40000000006 */
[----:B------:R-:W-:Y:S02]  /*15a520*/  SHF.R.U32.HI R6, RZ, 0x8, R20 ;  /* 0x00000008ff067819 */ /* 0x000fe40000011614 */
[----:B------:R-:W-:-:S02]  /*15a530*/  SHF.R.U32.HI R20, RZ, 0x8, R19 ;  /* 0x00000008ff147819 */ /* 0x000fc40000011613 */
[----:B------:R-:W-:Y:S01]  /*15a540*/  LOP3.LUT R9, R9, 0xffff, RZ, 0xc0, !PT ;  /* 0x0000ffff09097812 */ /* 0x000fe200078ec0ff */
[----:B------:R-:W4:Y:S01]  /*15a550*/  LDL.LU R4, [R1+0x1c74] ;  /* 0x001c740001047983 */ /* 0x000f220000300800 */
[----:B------:R-:W-:Y:S02]  /*15a560*/  LOP3.LUT R6, R6, 0xffff, RZ, 0xc0, !PT ;  /* 0x0000ffff06067812 */ /* 0x000fe400078ec0ff */
[----:B------:R-:W-:Y:S01]  /*15a570*/  LOP3.LUT R20, R20, 0xffff, RZ, 0xc0, !PT ;  /* 0x0000ffff14147812 */ /* 0x000fe200078ec0ff */
[----:B------:R0:W-:Y:S04]  /*15a580*/  STL [R1+0x720], R21 ;  /* 0x0007201501007387 */ /* 0x0001e80000100800 */
[----:B------:R-:W4:Y:S01]  /*15a590*/  LDL.LU R19, [R1+0x558c] ;  /* 0x00558c0001137983 */ /* 0x000f220000300800 */
[----:B0-----:R-:W-:-:S02]  /*15a5a0*/  PRMT R21, R6, 0x3340, R0 ;  /* 0x0000334006157816 */ /* 0x001fc40000000000 */
[----:B------:R-:W-:Y:S02]  /*15a5b0*/  PRMT R6, R9, 0x3340, R20 ;  /* 0x0000334009067816 */ /* 0x000fe40000000014 */
[----:B------:R-:W-:Y:S01]  /*15a5c0*/  LOP3.LUT R9, R24, 0xffff, RZ, 0xc0, !PT ;  /* 0x0000ffff18097812 */ /* 0x000fe200078ec0ff */
[----:B------:R-:W-:Y:S04]  /*15a5d0*/  STL [R1+0x8], R21 ;  /* 0x0000081501007387 */ /* 0x000fe80000100800 */
[----:B------:R0:W-:Y:S04]  /*15a5e0*/  STL [R1+0x510], R6 ;  /* 0x0005100601007387 */ /* 0x0001e80000100800 */
[----:B------:R-:W4:Y:S01]  /*15a5f0*/  LDL.LU R24, [R1+0x594c] ;  /* 0x00594c0001187983 */ /* 0x000f220000300800 */
[----:B0-----:R-:W-:-:S02]  /*15a600*/  PRMT R6, R9, 0x3340, R0 ;  /* 0x0000334009067816 */ /* 0x001fc40000000000 */
[----:B--2---:R-:W-:Y:S02]  /*15a610*/  LOP3.LUT R3, R3, 0xffff, RZ, 0xc0, !PT ;  /* 0x0000ffff03037812 */ /* 0x004fe400078ec0ff */
[----:B------:R-:W-:-:S04]  /*15a620*/  LOP3.LUT R7, R7, 0xffff, RZ, 0xc0, !PT ;  /* 0x0000ffff07077812 */ /* 0x000fc800078ec0ff */
[----:B------:R-:W-:Y:S02]  /*15a630*/  PRMT R20, R3, 0x3340, R7 ;  /* 0x0000334003147816 */ /* 0x000fe40000000007 */
[----:B------:R-:W-:Y:S02]  /*15a640*/  SHF.R.U32.HI R3, RZ, 0x8, R3 ;  /* 0x00000008ff037819 */ /* 0x000fe40000011603 */
[----:B------:R-:W-:Y:S02]  /*15a650*/  SHF.R.U32.HI R7, RZ, 0x8, R7 ;  /* 0x00000008ff077819 */ /* 0x000fe40000011607 */
[----:B------:R-:W-:Y:S02]  /*15a660*/  PRMT R20, R20, 0x5410, R6 ;  /* 0x0000541014147816 */ /* 0x000fe40000000006 */
[----:B------:R-:W-:Y:S02]  /*15a670*/  SHF.R.U32.HI R6, RZ, 0x8, R10 ;  /* 0x00000008ff067819 */ /* 0x000fe4000001160a */
[----:B------:R-:W-:-:S02]  /*15a680*/  LOP3.LUT R3, R3, 0xffff, RZ, 0xc0, !PT ;  /* 0x0000ffff03037812 */ /* 0x000fc400078ec0ff */
[----:B------:R-:W-:Y:S02]  /*15a690*/  LOP3.LUT R7, R7, 0xffff, RZ, 0xc0, !PT ;  /* 0x0000ffff07077812 */ /* 0x000fe400078ec0ff */
[----:B------:R-:W-:-:S04]  /*15a6a0*/  LOP3.LUT R6, R6, 0xffff, RZ, 0xc0, !PT ;  /* 0x0000ffff06067812 */ /* 0x000fc800078ec0ff */
[----:B------:R-:W-:Y:S02]  /*15a6b0*/  PRMT R10, R6, 0x3340, R0 ;  /* 0x00003340060a7816 */ /* 0x000fe40000000000 */
[----:B------:R-:W-:Y:S01]  /*15a6c0*/  PRMT R6, R3, 0x3340, R7 ;  /* 0x0000334003067816 */ /* 0x000fe20000000007 */
[----:B------:R3:W-:Y:S04]  /*15a6d0*/  STL [R1+0x724], R20 ;  /* 0x0007241401007387 */ /* 0x0007e80000100800 */
[----:B------:R0:W-:Y:S04]  /*15a6e0*/  STL [R1+0x24], R10 ;  /* 0x0000240a01007387 */ /* 0x0001e80000100800 */
[----:B------:R1:W-:Y:S01]  /*15a6f0*/  STL [R1+0x5bc], R6 ;  /* 0x0005bc0601007387 */ /* 0x0003e20000100800 */
[----:B---3--:R-:W-:-:S02]  /*15a700*/  LOP3.LUT R20, R2, 0xffff, RZ, 0xc0, !PT ;  /* 0x0000ffff02147812 */ /* 0x008fc400078ec0ff */
[----:B----4-:R-:W-:Y:S01]  /*15a710*/  LOP3.LUT R3, R22, 0xffff, RZ, 0xc0, !PT ;  /* 0x0000ffff16037812 */ /* 0x010fe200078ec0ff */
[----:B------:R-:W2:Y:S04]  /*15a720*/  LDL.LU R2, [R1+0x566c] ;  /* 0x00566c0001027983 */ /* 0x000ea80000300800 */
[----:B------:R-:W3:Y:S01]  /*15a730*/  LDL.LU R22, [R1+0x1a70] ;  /* 0x001a700001167983 */ /* 0x000ee20000300800 */
[----:B0-----:R-:W-:-:S03]  /*15a740*/  LOP3.LUT R10, R26, 0xffff, RZ, 0xc0, !PT ;  /* 0x0000ffff1a0a7812 */ /* 0x001fc600078ec0ff */
[----:B------:R-:W4:Y:S01]  /*15a750*/  LDL.LU R26, [R1+0x22a8] ;  /* 0x0022a800011a7983 */ /* 0x000f220000300800 */
[----:B-1----:R-:W-:-:S03]  /*15a760*/  PRMT R6, R3, 0x3340, R0 ;  /* 0x0000334003067816 */ /* 0x002fc60000000000 */
[----:B------:R-:W4:Y:S04]  /*15a770*/  LDL.LU R21, [R1+0x56e8] ;  /* 0x0056e80001157983 */ /* 0x000f280000300800 */
[----:B------:R-:W4:Y:S01]  /*15a780*/  LDL.LU R23, [R1+0x2084] ;  /* 0x0020840001177983 */ /* 0x000f220000300800 */
[----:B------:R-:W-:Y:S02]  /*15a790*/  LOP3.LUT R7, R4, 0xffff, RZ, 0xc0, !PT ;  /* 0x0000ffff04077812 */ /* 0x000fe400078ec0ff */
[----:B------:R-:W-:-:S04]  /*15a7a0*/  LOP3.LUT R24, R24, 0xffff, RZ, 0xc0, !PT ;  /* 0x0000ffff18187812 */ /* 0x000fc800078ec0ff */
[----:B------:R-:W-:-:S04]  /*15a7b0*/  PRMT R4, R20, 0x3340, R24 ;  /* 0x0000334014047816 */ /* 0x000fc80000000018 */
[----:B------:R-:W-:Y:S02]  /*15a7c0*/  PRMT R27, R4, 0x5410, R6 ;  /* 0x00005410041b7816 */ /* 0x000fe40000000006 */
[----:B------:R-:W4:Y:S01]  /*15a7d0*/  LDL.LU R4, [R1+0x5628] ;  /* 0x0056280001047983 */ /* 0x000f220000300800 */
[----:B------:R-:W-:-:S03]  /*15a7e0*/  LOP3.LUT R19, R19, 0xffff, RZ, 0xc0, !PT ;  /* 0x0000ffff13137812 */ /* 0x000fc600078ec0ff */
[----:B------:R0:W-:Y:S01]  /*15a7f0*/  STL [R1+0x718], R27 ;  /* 0x0007181b01007387 */ /* 0x0001e20000100800 */
[----:B------:R-:W-:Y:S02]  /*15a800*/  PRMT R6, R7, 0x3340, R0 ;  /* 0x0000334007067816 */ /* 0x000fe40000000000 */
[----:B------:R-:W-:Y:S02]  /*15a810*/  SHF.R.U32.HI R20, RZ, 0x8, R20 ;  /* 0x00000008ff147819 */ /* 0x000fe40000011614 */
[--C-:B0-----:R-:W-:Y:S02]  /*15a820*/  PRMT R27, R10, 0x3340, R19.reuse ;  /* 0x000033400a1b7816 */ /* 0x101fe40000000013 */
[----:B------:R-:W-:Y:S02]  /*15a830*/  SHF.R.U32.HI R10, RZ, 0x8, R10 ;  /* 0x00000008ff0a7819 */ /* 0x000fe4000001160a */
[----:B------:R-:W-:Y:S02]  /*15a840*/  SHF.R.U32.HI R19, RZ, 0x8, R19 ;  /* 0x00000008ff137819 */ /* 0x000fe40000011613 */
[----:B------:R-:W-:-:S02]  /*15a850*/  PRMT R27, R27, 0x5410, R6 ;  /* 0x000054101b1b7816 */ /* 0x000fc40000000006 */
[----:B------:R-:W-:Y:S02]  /*15a860*/  SHF.R.U32.HI R6, RZ, 0x8, R24 ;  /* 0x00000008ff067819 */ /* 0x000fe40000011618 */
[----:B------:R-:W-:Y:S02]  /*15a870*/  LOP3.LUT R10, R10, 0xffff, RZ, 0xc0, !PT ;  /* 0x0000ffff0a0a7812 */ /* 0x000fe400078ec0ff */
[----:B------:R-:W-:Y:S02]  /*15a880*/  LOP3.LUT R19, R19, 0xffff, RZ, 0xc0, !PT ;  /* 0x0000ffff13137812 */ /* 0x000fe400078ec0ff */
[----:B------:R-:W-:Y:S02]  /*15a890*/  LOP3.LUT R20, R20, 0xffff, RZ, 0xc0, !PT ;  /* 0x0000ffff14147812 */ /* 0x000fe400078ec0ff */
[----:B------:R-:W-:Y:S02]  /*15a8a0*/  LOP3.LUT R6, R6, 0xffff, RZ, 0xc0, !PT ;  /* 0x0000ffff06067812 */ /* 0x000fe400078ec0ff */
[----:B------:R-:W-:-:S02]  /*15a8b0*/  PRMT R24, R10, 0x3340, R19 ;  /* 0x000033400a187816 */ /* 0x000fc40000000013 */
[----:B------:R-:W-:Y:S01]  /*15a8c0*/  PRMT R6, R20, 0x3340, R6 ;  /* 0x0000334014067816 */ /* 0x000fe20000000006 */
[----:B------:R-:W-:Y:S04]  /*15a8d0*/  STL [R1+0x714], R27 ;  /* 0x0007141b01007387 */ /* 0x000fe80000100800 */
[----:B------:R-:W-:Y:S01]  /*15a8e0*/  STL [R1+0x57d8], R24 ;  /* 0x0057d81801007387 */ /* 0x000fe20000100800 */
[----:B------:R-:W-:-:S03]  /*15a8f0*/  SHF.R.U32.HI R3, RZ, 0x8, R3 ;  /* 0x00000008ff037819 */ /* 0x000fc60000011603 */
[----:B------:R0:W-:Y:S01]  /*15a900*/  STL [R1+0x4fc], R6 ;  /* 0x0004fc0601007387 */ /* 0x0001e20000100800 */
[----:B------:R-:W-:Y:S02]  /*15a910*/  LOP3.LUT R3, R3, 0xffff, RZ, 0xc0, !PT ;  /* 0x0000ffff03037812 */ /* 0x000fe400078ec0ff */
[----:B0-----:R-:W-:-:S04]  /*15a920*/  SHF.R.U32.HI R6, RZ, 0x8, R7 ;  /* 0x00000008ff067819 */ /* 0x001fc80000011607 */
[----:B------:R-:W-:-:S04]  /*15a930*/  LOP3.LUT R6, R6, 0xffff, RZ, 0xc0, !PT ;  /* 0x0000ffff06067812 */ /* 0x000fc800078ec0ff */
[--C-:B------:R-:W-:Y:S02]  /*15a940*/  PRMT R7, R6, 0x3340, R0.reuse ;  /* 0x0000334006077816 */ /* 0x100fe40000000000 */
[----:B------:R-:W-:-:S03]  /*15a950*/  PRMT R6, R3, 0x3340, R0 ;  /* 0x0000334003067816 */ /* 0x000fc60000000000 */
[----:B------:R0:W-:Y:S04]  /*15a960*/  STL [R1+0x4], R7 ;  /* 0x0000040701007387 */ /* 0x0001e80000100800 */
[----:B------:R1:W-:Y:S04]  /*15a970*/  STL [R1+0x34], R6 ;  /* 0x0000340601007387 */ /* 0x0003e80000100800 */
[----:B0-----:R-:W4:Y:S01]  /*15a980*/  LDL.LU R7, [R1+0x56d0] ;  /* 0x0056d00001077983 */ /* 0x001f220000300800 */
[----:B--2---:R-:W-:Y:S02]  /*15a990*/  LOP3.LUT R3, R2, 0xffff, RZ, 0xc0, !PT ;  /* 0x0000ffff02037812 */ /* 0x004fe400078ec0ff */
[----:B---3--:R-:W-:-:S02]  /*15a9a0*/  LOP3.LUT R19, R22, 0xffff, RZ, 0xc0, !PT ;  /* 0x0000ffff16137812 */ /* 0x008fc400078ec0ff */
[----:B------:R-:W2:Y:S01]  /*15a9b0*/  LDL.LU R22, [R1+0x1e70] ;  /* 0x001e700001167983 */ /* 0x000ea20000300800 */
[----:B----4-:R-:W-:-:S03]  /*15a9c0*/  LOP3.LUT R2, R26, 0xffff, RZ, 0xc0, !PT ;  /* 0x0000ffff1a027812 */ /* 0x010fc600078ec0ff */
[----:B------:R-:W3:Y:S01]  /*15a9d0*/  LDL.LU R26, [R1+0x55e8] ;  /* 0x0055e800011a7983 */ /* 0x000ee20000300800 */
[----:B------:R-:W-:Y:S02]  /*15a9e0*/  LOP3.LUT R20, R21, 0xffff, RZ, 0xc0, !PT ;  /* 0x0000ffff15147812 */ /* 0x000fe400078ec0ff */
[----:B-1----:R-:W-:Y:S02]  /*15a9f0*/  PRMT R6, R19, 0x3340, R0 ;  /* 0x0000334013067816 */ /* 0x002fe40000000000 */
[----:B------:R-:W-:Y:S02]  /*15aa00*/  PRMT R21, R3, 0x3340, R2 ;  /* 0x0000334003157816 */ /* 0x000fe40000000002 */
[----:B------:R-:W-:Y:S02]  /*15aa10*/  LOP3.LUT R10, R23, 0xffff, RZ, 0xc0, !PT ;  /* 0x0000ffff170a7812 */ /* 0x000fe400078ec0ff */
[----:B------:R-:W-:Y:S02]  /*15aa20*/  PRMT R23, R21, 0x5410, R6 ;  /* 0x0000541015177816 */ /* 0x000fe40000000006 */
[----:B------:R-:W-:-:S03]  /*15aa30*/  PRMT R6, R10, 0x3340, R0 ;  /* 0x000033400a067816 */ /* 0x000fc60000000000 */
[----:B------:R-:W-:Y:S01]  /*15aa40*/  STL [R1+0x710], R23 ;  /* 0x0007101701007387 */ /* 0x000fe20000100800 */
[----:B------:R-:W-:-:S04]  /*15aa50*/  LOP3.LUT R4, R4, 0xffff, RZ, 0xc0, !PT ;  /* 0x0000ffff04047812 */ /* 0x000fc800078ec0ff */
[----:B------:R-:W-:-:S04]  /*15aa60*/  PRMT R21, R20, 0x3340, R4 ;  /* 0x0000334014157816 */ /* 0x000fc80000000004 */
[----:B------:R-:W-:Y:S02]  /*15aa70*/  PRMT R21, R21, 0x5410, R6 ;  /* 0x0000541015157816 */ /* 0x000fe40000000006 */
[----:B------:R-:W-:Y:S02]  /*15aa80*/  SHF.R.U32.HI R6, RZ, 0x8, R20 ;  /* 0x00000008ff067819 */ /* 0x000fe40000011614 */
[----:B------:R-:W-:Y:S02]  /*15aa90*/  SHF.R.U32.HI R20, RZ, 0x8, R3 ;  /* 0x00000008ff147819 */ /* 0x000fe40000011603 */
[----:B------:R-:W-:Y:S01]  /*15aaa0*/  SHF.R.U32.HI R24, RZ, 0x8, R4 ;  /* 0x00000008ff187819 */ /* 0x000fe20000011604 */
[----:B------:R0:W-:Y:S04]  /*15aab0*/  STL [R1+0x708], R21 ;  /* 0x0007081501007387 */ /* 0x0001e80000100800 */
[----:B------:R-:W4:Y:S04]  /*15aac0*/  LDL.LU R3, [R1+0x56f4] ;  /* 0x0056f40001037983 */ /* 0x000f280000300800 */
[----:B------:R-:W4:Y:S01]  /*15aad0*/  LDL.LU R4, [R1+0x2088] ;  /* 0x0020880001047983 */ /* 0x000f220000300800 */
[----:B0-----:R-:W-:-:S03]  /*15aae0*/  SHF.R.U32.HI R21, RZ, 0x8, R2 ;  /* 0x00000008ff157819 */ /* 0x001fc60000011602 */
[----:B------:R-:W4:Y:S01]  /*15aaf0*/  LDL.LU R2, [R1+0x5640] ;  /* 0x0056400001027983 */ /* 0x000f220000300800 */
[----:B------:R-:W-:Y:S02]  /*15ab00*/  LOP3.LUT R23, R6, 0xffff, RZ, 0xc0, !PT ;  /* 0x0000ffff06177812 */ /* 0x000fe400078ec0ff */
[----:B------:R-:W-:Y:S02]  /*15ab10*/  LOP3.LUT R6, R24, 0xffff, RZ, 0xc0, !PT ;  /* 0x0000ffff18067812 */ /* 0x000fe400078ec0ff */
[----:B------:R-:W-:Y:S02]  /*15ab20*/  LOP3.LUT R20, R20, 0xffff, RZ, 0xc0, !PT ;  /* 0x0000ffff14147812 */ /* 0x000fe400078ec0ff */
[----:B------:R-:W-:Y:S02]  /*15ab30*/  LOP3.LUT R21, R21, 0xffff, RZ, 0xc0, !PT ;  /* 0x0000ffff15157812 */ /* 0x000fe400078ec0ff */
[----:B------:R-:W-:Y:S02]  /*15ab40*/  PRMT R23, R23, 0x3340, R6 ;  /* 0x0000334017177816 */ /* 0x000fe40000000006 */
[----:B------:R-:W-:-:S02]  /*15ab50*/  SHF.R.U32.HI R6, RZ, 0x8, R19 ;  /* 0x00000008ff067819 */ /* 0x000fc40000011613 */
[----:B------:R-:W-:Y:S02]  /*15ab60*/  SHF.R.U32.HI R10, RZ, 0x8, R10 ;  /* 0x00000008ff0a7819 */ /* 0x000fe4000001160a */
[----:B------:R-:W-:Y:S02]  /*15ab70*/  PRMT R20, R20, 0x3340, R21 ;  /* 0x0000334014147816 */ /* 0x000fe40000000015 */
[----:B------:R-:W-:Y:S02]  /*15ab80*/  LOP3.LUT R6, R6, 0xffff, RZ, 0xc0, !PT ;  /* 0x0000ffff06067812 */ /* 0x000fe400078ec0ff */
[----:B------:R-:W-:Y:S01]  /*15ab90*/  LOP3.LUT R10, R10, 0xffff, RZ, 0xc0, !PT ;  /* 0x0000ffff0a0a7812 */ /* 0x000fe200078ec0ff */
[----:B------:R-:W-:Y:S04]  /*15aba0*/  STL [R1+0x568], R23 ;  /* 0x0005681701007387 */ /* 0x000fe80000100800 */
[----:B------:R0:W-:Y:S02]  /*15abb0*/  STL [R1+0x4ec], R20 ;  /* 0x0004ec1401007387 */ /* 0x0001e40000100800 */
[----:B0-----:R-:W-:-:S02]  /*15abc0*/  PRMT R20, R6, 0x3340, R0 ;  /* 0x0000334006147816 */ /* 0x001fc40000000000 */
[----:B------:R-:W-:-:S03]  /*15abd0*/  PRMT R6, R10, 0x3340, R0 ;  /* 0x000033400a067816 */ /* 0x000fc60000000000 */
[----:B------:R3:W-:Y:S04]  /*15abe0*/  STL [R1+0x20], R20 ;  /* 0x0000201401007387 */ /* 0x0007e80000100800 */
[----:B------:R0:W-:Y:S01]  /*15abf0*/  STL [R1+0x44], R6 ;  /* 0x0000440601007387 */ /* 0x0001e20000100800 */
[----:B------:R-:W-:-:S03]  /*15ac00*/  LOP3.LUT R19, R7, 0xffff, RZ, 0xc0, !PT ;  /* 0x0000ffff07137812 */ /* 0x000fc600078ec0ff */
[----:B------:R-:W4:Y:S01]  /*15ac10*/  LDL.LU R7, [R1+0x56d8] ;  /* 0x0056d80001077983 */ /* 0x000f220000300800 */
[----:B--2---:R-:W-:Y:S02]  /*15ac20*/  LOP3.LUT R10, R22, 0xffff, RZ, 0xc0, !PT ;  /* 0x0000ffff160a7812 */ /* 0x004fe400078ec0ff */
[----:B---3--:R-:W-:Y:S01]  /*15ac30*/  LOP3.LUT R20, R26, 0xffff, RZ, 0xc0, !PT ;  /* 0x0000ffff1a147812 */ /* 0x008fe200078ec0ff */
[----:B------:R-:W2:Y:S04]  /*15ac40*/  LDL.LU R22, [R1+0x1e74] ;  /* 0x001e740001167983 */ /* 0x000ea80000300800 */
[----:B------:R-:W3:Y:S01]  /*15ac50*/  LDL.LU R26, [R1+0x55ec] ;  /* 0x0055ec00011a7983 */ /* 0x000ee20000300800 */
        /* <DEDUP_REMOVED lines=8> */
[----:B------:R-:W-:-:S04]  /*15ace0*/  LOP3.LUT R6, R6, 0xffff, RZ, 0xc0, !PT ;  /* 0x0000ffff06067812 */ /* 0x000fc800078ec0ff */
[----:B------:R-:W-:Y:S02]  /*15acf0*/  PRMT R19, R19, 0x3340, R6 ;  /* 0x0000334013137816 */ /* 0x000fe40000000006 */
[----:B------:R-:W-:Y:S01]  /*15ad00*/  PRMT R6, R10, 0x3340, R0 ;  /* 0x000033400a067816 */ /* 0x000fe20000000000 */
[----:B------:R-:W-:Y:S04]  /*15ad10*/  STL [R1+0x71c], R21 ;  /* 0x00071c1501007387 */ /* 0x000fe80000100800 */
[----:B------:R0:W-:Y:S04]  /*15ad20*/  STL [R1+0x564], R19 ;  /* 0x0005641301007387 */ /* 0x0001e80000100800 */
[----:B------:R1:W-:Y:S01]  /*15ad30*/  STL [R1+0x40], R6 ;  /* 0x0000400601007387 */ /* 0x0003e20000100800 */
[----:B----4-:R-:W-:-:S02]  /*15ad40*/  LOP3.LUT R10, R4, 0xffff, RZ, 0xc0, !PT ;  /* 0x0000ffff040a7812 */ /* 0x010fc400078ec0ff */
[----:B------:R-:W-:Y:S01]  /*15ad50*/  LOP3.LUT R20, R3, 0xffff, RZ, 0xc0, !PT ;  /* 0x0000ffff03147812 */ /* 0x000fe200078ec0ff */
[----:B------:R-:W4:Y:S01]  /*15ad60*/  LDL.LU R4, [R1+0x5680] ;  /* 0x0056800001047983 */ /* 0x000f220000300800 */
[----:B0-----:R-:W-:-:S03]  /*15ad70*/  LOP3.LUT R19, R2, 0xffff, RZ, 0xc0, !PT ;  /* 0x0000ffff02137812 */ /* 0x001fc600078ec0ff */
[----:B------:R-:W4:Y:S04]  /*15ad80*/  LDL.LU R2, [R1+0x1a74] ;  /* 0x001a740001027983 */ /* 0x000f280000300800 */
[----:B------:R-:W4:Y:S01]  /*15ad90*/  LDL.LU R3, [R1+0x228c] ;  /* 0x00228c0001037983 */ /* 0x000f220000300800 */
        /* <DEDUP_REMOVED lines=8> */
[----:B------:R-:W-:-:S04]  /*15ae20*/  LOP3.LUT R6, R20, 0xffff, RZ, 0xc0, !PT ;  /* 0x0000ffff14067812 */ /* 0x000fc800078ec0ff */
[----:B------:R-:W-:Y:S02]  /*15ae30*/  PRMT R20, R19, 0x3340, R6 ;  /* 0x0000334013147816 */ /* 0x000fe40000000006 */
[----:B------:R-:W-:Y:S01]  /*15ae40*/  PRMT R6, R10, 0x3340, R0 ;  /* 0x000033400a067816 */ /* 0x000fe20000000000 */
[----:B------:R-:W-:Y:S04]  /*15ae50*/  STL [R1+0x6f8], R21 ;  /* 0x0006f81501007387 */ /* 0x000fe80000100800 */
[----:B------:R-:W-:Y:S04]  /*15ae60*/  STL [R1+0x57c], R20 ;  /* 0x00057c1401007387 */ /* 0x000fe80000100800 */
[----:B------:R0:W-:Y:S01]  /*15ae70*/  STL [R1+0x54], R6 ;  /* 0x0000540601007387 */ /* 0x0001e20000100800 */
[----:B------:R-:W-:-:S02]  /*15ae80*/  LOP3.LUT R19, R7, 0xffff, RZ, 0xc0, !PT ;  /* 0x0000ffff07137812 */ /* 0x000fc400078ec0ff */
[----:B--2---:R-:W-:Y:S02]  /*15ae90*/  LOP3.LUT R7, R22, 0xffff, RZ, 0xc0, !PT ;  /* 0x0000ffff16077812 */ /* 0x004fe400078ec0ff */
[----:B---3--:R-:W-:Y:S02]  /*15aea0*/  LOP3.LUT R10, R26, 0xffff, RZ, 0xc0, !PT ;  /* 0x0000ffff1a0a7812 */ /* 0x008fe400078ec0ff */
[----:B0-----:R-:W-:Y:S02]  /*15aeb0*/  PRMT R6, R7, 0x3340, R0 ;  /* 0x0000334007067816 */ /* 0x001fe40000000000 */
[----:B------:R-:W-:-:S04]  /*15aec0*/  PRMT R20, R19, 0x3340, R10 ;  /* 0x0000334013147816 */ /* 0x000fc8000000000a */
[----:B------:R-:W-:Y:S02]  /*15aed0*/  PRMT R20, R20, 0x5410, R6 ;  /* 0x0000541014147816 */ /* 0x000fe40000000006 */
[----:B------:R-:W-:Y:S02]  /*15aee0*/  SHF.R.U32.HI R6, RZ, 0x8, R10 ;  /* 0x00000008ff067819 */ /* 0x000fe4000001160a */
[----:B------:R-:W-:Y:S01]  /*15aef0*/  SHF.R.U32.HI R10, RZ, 0x8, R7 ;  /* 0x00000008ff0a7819 */ /* 0x000fe20000011607 */
[----:B------:R-:W-:Y:S04]  /*15af00*/  STL [R1+0x704], R20 ;  /* 0x0007041401007387 */ /* 0x000fe80000100800 */
[----:B------:R-:W2:Y:S04]  /*15af10*/  LDL.LU R7, [R1+0x56e0] ;  /* 0x0056e00001077983 */ /* 0x000ea80000300800 */
[----:B------:R-:W3:Y:S04]  /*15af20*/  LDL.LU R22, [R1+0x1e54] ;  /* 0x001e540001167983 */ /* 0x000ee80000300800 */
[----:B------:R-:W3:Y:S01]  /*15af30*/  LDL.LU R26, [R1+0x5604] ;  /* 0x00560400011a7983 */ /* 0x000ee20000300800 */
[----:B------:R-:W-:-:S02]  /*15af40*/  SHF.R.U32.HI R19, RZ, 0x8, R19 ;  /* 0x00000008ff137819 */ /* 0x000fc40000011613 */
[----:B------:R-:W-:Y:S02]  /*15af50*/  LOP3.LUT R6, R6, 0xffff, RZ, 0xc0, !PT ;  /* 0x0000ffff06067812 */ /* 0x000fe400078ec0ff */
[----:B------:R-:W-:Y:S02]  /*15af60*/  LOP3.LUT R10, R10, 0xffff, RZ, 0xc0, !PT ;  /* 0x0000ffff0a0a7812 */ /* 0x000fe400078ec0ff */
[----:B------:R-:W-:-:S04]  /*15af70*/  LOP3.LUT R19, R19, 0xffff, RZ, 0xc0, !PT ;  /* 0x0000ffff13137812 */ /* 0x000fc800078ec0ff */
[----:B------:R-:W-:Y:S02]  /*15af80*/  PRMT R19, R19, 0x3340, R6 ;  /* 0x0000334013137816 */ /* 0x000fe40000000006 */
[----:B------:R-:W-:-:S03]  /*15af90*/  PRMT R6, R10, 0x3340, R0 ;  /* 0x000033400a067816 */ /* 0x000fc60000000000 */
[----:B------:R-:W-:Y:S04]  /*15afa0*/  STL [R1+0x578], R19 ;  /* 0x0005781301007387 */ /* 0x000fe80000100800 */
[----:B------:R0:W-:Y:S01]  /*15afb0*/  STL [R1+0x50], R6 ;  /* 0x0000500601007387 */ /* 0x0001e20000100800 */
[----:B----4-:R-:W-:Y:S02]  /*15afc0*/  LOP3.LUT R4, R4, 0xffff, RZ, 0xc0, !PT ;  /* 0x0000ffff04047812 */ /* 0x010fe400078ec0ff */
[----:B------:R-:W-:Y:S02]  /*15afd0*/  LOP3.LUT R2, R2, 0xffff, RZ, 0xc0, !PT ;  /* 0x0000ffff02027812 */ /* 0x000fe400078ec0ff */
[----:B------:R-:W-:Y:S02]  /*15afe0*/  LOP3.LUT R3, R3, 0xffff, RZ, 0xc0, !PT ;  /* 0x0000ffff03037812 */ /* 0x000fe400078ec0ff */
[----:B0-----:R-:W-:-:S02]  /*15aff0*/  PRMT R6, R2, 0x3340, R0 ;  /* 0x0000334002067816 */ /* 0x001fc40000000000 */
[----:B------:R-:W-:-:S04]  /*15b000*/  PRMT R10, R4, 0x3340, R3 ;  /* 0x00003340040a7816 */ /* 0x000fc80000000003 */
[----:B------:R-:W-:Y:S02]  /*15b010*/  PRMT R10, R10, 0x5410, R6 ;  /* 0x000054100a0a7816 */ /* 0x000fe40000000006 */
[----:B------:R-:W-:Y:S02]  /*15b020*/  SHF.R.U32.HI R6, RZ, 0x8, R3 ;  /* 0x00000008ff067819 */ /* 0x000fe40000011603 */
[----:B------:R-:W-:Y:S01]  /*15b030*/  SHF.R.U32.HI R19, RZ, 0x8, R4 ;  /* 0x00000008ff137819 */ /* 0x000fe20000011604 */
[----:B------:R0:W-:Y:S02]  /*15b040*/  STL [R1+0x70c], R10 ;  /* 0x00070c0a01007387 */ /* 0x0001e40000100800 */
[----:B0-----:R-:W-:Y:S02]  /*15b050*/  SHF.R.U32.HI R10, RZ, 0x8, R2 ;  /* 0x00000008ff0a7819 */ /* 0x001fe40000011602 */
[----:B------:R-:W4:Y:S04]  /*15b060*/  LDL.LU R2, [R1+0x5684] ;  /* 0x0056840001027983 */ /* 0x000f280000300800 */
[----:B------:R-:W4:Y:S04]  /*15b070*/  LDL.LU R3, [R1+0x1a40] ;  /* 0x001a400001037983 */ /* 0x000f280000300800 */
[----:B------:R-:W4:Y:S01]  /*15b080*/  LDL.LU R4, [R1+0x225c] ;  /* 0x00225c0001047983 */ /* 0x000f220000300800 */
[----:B------:R-:W-:-:S02]  /*15b090*/  LOP3.LUT R19, R19, 0xffff, RZ, 0xc0, !PT ;  /* 0x0000ffff13137812 */ /* 0x000fc400078ec0ff */
[----:B------:R-:W-:Y:S02]  /*15b0a0*/  LOP3.LUT R6, R6, 0xffff, RZ, 0xc0, !PT ;  /* 0x0000ffff06067812 */ /* 0x000fe400078ec0ff */
[----:B------:R-:W-:Y:S02]  /*15b0b0*/  LOP3.LUT R10, R10, 0xffff, RZ, 0xc0, !PT ;  /* 0x0000ffff0a0a7812 */ /* 0x000fe400078ec0ff */
[----:B------:R-:W-:Y:S02]  /*15b0c0*/  PRMT R19, R19, 0x3340, R6 ;  /* 0x0000334013137816 */ /* 0x000fe40000000006 */
[----:B------:R-:W-:Y:S02]  /*15b0d0*/  SHF.R.U32.HI R6, RZ, 0x8, R9 ;  /* 0x00000008ff067819 */ /* 0x000fe40000011609 */
[----:B------:R-:W-:Y:S02]  /*15b0e0*/  SHF.R.U32.HI R9, RZ, 0x8, R18 ;  /* 0x00000008ff097819 */ /* 0x000fe40000011612 */
[----:B------:R-:W-:-:S02]  /*15b0f0*/  PRMT R10, R10, 0x3340, R0 ;  /* 0x000033400a0a7816 */ /* 0x000fc40000000000 */
[----:B------:R-:W-:Y:S02]  /*15b100*/  LOP3.LUT R6, R6, 0xffff, RZ, 0xc0, !PT ;  /* 0x0000ffff06067812 */ /* 0x000fe400078ec0ff */
[----:B------:R-:W-:Y:S01]  /*15b110*/  LOP3.LUT R9, R9, 0xffff, RZ, 0xc0, !PT ;  /* 0x0000ffff09097812 */ /* 0x000fe200078ec0ff */
[----:B------:R-:W-:Y:S04]  /*15b120*/  STL [R1+0x5a0], R19 ;  /* 0x0005a01301007387 */ /* 0x000fe80000100800 */
[----:B------:R2:W-:Y:S01]  /*15b130*/  STL [R1+0x70], R10 ;  /* 0x0000700a01007387 */ /* 0x0005e20000100800 */
[--C-:B------:R-:W-:Y:S02]  /*15b140*/  PRMT R18, R6, 0x3340, R0.reuse ;  /* 0x0000334006127816 */ /* 0x100fe40000000000 */
[----:B------:R-:W-:-:S03]  /*15b150*/  PRMT R6, R9, 0x3340, R0 ;  /* 0x0000334009067816 */ /* 0x000fc60000000000 */
[----:B------:R-:W-:Y:S04]  /*15b160*/  STL [R1+0x78], R18 ;  /* 0x0000781201007387 */ /* 0x000fe80000100800 */
[----:B------:R0:W-:Y:S01]  /*15b170*/  STL [R1+0x9c], R6 ;  /* 0x00009c0601007387 */ /* 0x0001e20000100800 */
[----:B--2---:R-:W-:Y:S02]  /*15b180*/  LOP3.LUT R10, R7, 0xffff, RZ, 0xc0, !PT ;  /* 0x0000ffff070a7812 */ /* 0x004fe400078ec0ff */
[----:B---3--:R-:W-:Y:S02]  /*15b190*/  LOP3.LUT R7, R22, 0xffff, RZ, 0xc0, !PT ;  /* 0x0000ffff16077812 */ /* 0x008fe400078ec0ff */
[----:B------:R-:W-:Y:S02]  /*15b1a0*/  LOP3.LUT R9, R26, 0xffff, RZ, 0xc0, !PT ;  /* 0x0000ffff1a097812 */ /* 0x000fe400078ec0ff */
[----:B0-----:R-:W-:-:S02]  /*15b1b0*/  PRMT R6, R7, 0x3340, R0 ;  /* 0x0000334007067816 */ /* 0x001fc40000000000 */
        /* <DEDUP_REMOVED lines=20> */
[----:B------:R-:W-:Y:S02]  /*15b300*/  PRMT R9, R2, 0x3340, R4 ;  /* 0x0000334002097816 */ /* 0x000fe40000000004 */
[----:B------:R-:W-:Y:S02]  /*15b310*/  SHF.R.U32.HI R2, RZ, 0x8, R2 ;  /* 0x00000008ff027819 */ /* 0x000fe40000011602 */
[----:B------:R-:W-:Y:S02]  /*15b320*/  PRMT R9, R9, 0x5410, R6 ;  /* 0x0000541009097816 */ /* 0x000fe40000000006 */
[----:B------:R-:W-:Y:S02]  /*15b330*/  SHF.R.U32.HI R6, RZ, 0x8, R4 ;  /* 0x00000008ff067819 */ /* 0x000fe40000011604 */
[----:B------:R-:W-:Y:S01]  /*15b340*/  LOP3.LUT R10, R2, 0xffff, RZ, 0xc0, !PT ;  /* 0x0000ffff020a7812 */ /* 0x000fe200078ec0ff */
[----:B------:R0:W-:Y:S04]  /*15b350*/  STL [R1+0x764], R9 ;  /* 0x0007640901007387 */ /* 0x0001e80000100800 */
[----:B------:R-:W4:Y:S04]  /*15b360*/  LDL.LU R4, [R1+0x5690] ;  /* 0x0056900001047983 */ /* 0x000f280000300800 */
[----:B------:R-:W4:Y:S01]  /*15b370*/  LDL.LU R2, [R1+0x1a10] ;  /* 0x001a100001027983 */ /* 0x000f220000300800 */
[----:B0-----:R-:W-:-:S03]  /*15b380*/  SHF.R.U32.HI R9, RZ, 0x8, R3 ;  /* 0x00000008ff097819 */ /* 0x001fc60000011603 */
[----:B------:R-:W4:Y:S01]  /*15b390*/  LDL.LU R3, [R1+0x2228] ;  /* 0x0022280001037983 */ /* 0x000f220000300800 */
[----:B------:R-:W-:Y:S02]  /*15b3a0*/  LOP3.LUT R6, R6, 0xffff, RZ, 0xc0, !PT ;  /* 0x0000ffff06067812 */ /* 0x000fe400078ec0ff */
[----:B------:R-:W-:Y:S02]  /*15b3b0*/  LOP3.LUT R9, R9, 0xffff, RZ, 0xc0, !PT ;  /* 0x0000ffff09097812 */ /* 0x000fe400078ec0ff */
[----:B------:R-:W-:Y:S02]  /*15b3c0*/  PRMT R18, R10, 0x3340, R6 ;  /* 0x000033400a127816 */ /* 0x000fe40000000006 */
[----:B------:R-:W-:Y:S02]  /*15b3d0*/  SHF.R.U32.HI R6, RZ, 0x8, R15 ;  /* 0x00000008ff067819 */ /* 0x000fe4000001160f */
[----:B------:R-:W-:Y:S02]  /*15b3e0*/  PRMT R10, R9, 0x3340, R0 ;  /* 0x00003340090a7816 */ /* 0x000fe40000000000 */
[----:B------:R-:W-:-:S02]  /*15b3f0*/  SHF.R.U32.HI R9, RZ, 0x8, R14 ;  /* 0x00000008ff097819 */ /* 0x000fc4000001160e */
[----:B------:R-:W-:Y:S01]  /*15b400*/  LOP3.LUT R6, R6, 0xffff, RZ, 0xc0, !PT ;  /* 0x0000ffff06067812 */ /* 0x000fe200078ec0ff */
[----:B------:R-:W-:Y:S04]  /*15b410*/  STL [R1+0x5b0], R18 ;  /* 0x0005b01201007387 */ /* 0x000fe80000100800 */
[----:B------:R0:W-:Y:S01]  /*15b420*/  STL [R1+0xe0], R10 ;  /* 0x0000e00a01007387 */ /* 0x0001e20000100800 */
[----:B------:R-:W-:Y:S02]  /*15b430*/  LOP3.LUT R9, R9, 0xffff, RZ, 0xc0, !PT ;  /* 0x0000ffff09097812 */ /* 0x000fe400078ec0ff */
[--C-:B0-----:R-:W-:Y:S02]  /*15b440*/  PRMT R10, R6, 0x3340, R0.reuse ;  /* 0x00003340060a7816 */ /* 0x101fe40000000000 */
[----:B------:R-:W-:-:S03]  /*15b450*/  PRMT R6, R9, 0x3340, R0 ;  /* 0x0000334009067816 */ /* 0x000fc60000000000 */
[----:B------:R0:W-:Y:S04]  /*15b460*/  STL [R1+0x140], R10 ;  /* 0x0001400a01007387 */ /* 0x0001e80000100800 */
[----:B------:R1:W-:Y:S01]  /*15b470*/  STL [R1+0x16c], R6 ;  /* 0x00016c0601007387 */ /* 0x0003e20000100800 */
[----:B--2---:R-:W-:Y:S02]  /*15b480*/  LOP3.LUT R7, R7, 0xffff, RZ, 0xc0, !PT ;  /* 0x0000ffff07077812 */ /* 0x004fe400078ec0ff */
[----:B---3--:R-:W-:Y:S02]  /*15b490*/  LOP3.LUT R9, R22, 0xffff, RZ, 0xc0, !PT ;  /* 0x0000ffff16097812 */ /* 0x008fe400078ec0ff */
[----:B0-----:R-:W-:Y:S02]  /*15b4a0*/  LOP3.LUT R10, R26, 0xffff, RZ, 0xc0, !PT ;  /* 0x0000ffff1a0a7812 */ /* 0x001fe400078ec0ff */
[----:B-1----:R-:W-:-:S02]  /*15b4b0*/  PRMT R6, R9, 0x3340, R0 ;  /* 0x0000334009067816 */ /* 0x002fc40000000000 */
[----:B------:R-:W-:Y:S02]  /*15b4c0*/  PRMT R14, R7, 0x3340, R10 ;  /* 0x00003340070e7816 */ /* 0x000fe4000000000a */
[----:B------:R-:W-:Y:S02]  /*15b4d0*/  SHF.R.U32.HI R7, RZ, 0x8, R7 ;  /* 0x00000008ff077819 */ /* 0x000fe40000011607 */
[----:B------:R-:W-:Y:S02]  /*15b4e0*/  PRMT R14, R14, 0x5410, R6 ;  /* 0x000054100e0e7816 */ /* 0x000fe40000000006 */
[----:B------:R-:W-:Y:S02]  /*15b4f0*/  SHF.R.U32.HI R6, RZ, 0x8, R10 ;  /* 0x00000008ff067819 */ /* 0x000fe4000001160a */
[----:B------:R-:W-:Y:S01]  /*15b500*/  LOP3.LUT R10, R7, 0xffff, RZ, 0xc0, !PT ;  /* 0x0000ffff070a7812 */ /* 0x000fe200078ec0ff */
[----:B------:R-:W-:Y:S04]  /*15b510*/  STL [R1+0x78c], R14 ;  /* 0x00078c0e01007387 */ /* 0x000fe80000100800 */
[----:B------:R-:W2:Y:S04]  /*15b520*/  LDL.LU R7, [R1+0x56ec] ;  /* 0x0056ec0001077983 */ /* 0x000ea80000300800 */
[----:B------:R-:W3:Y:S04]  /*15b530*/  LDL.LU R22, [R1+0x1df0] ;  /* 0x001df00001167983 */ /* 0x000ee80000300800 */
[----:B------:R-:W3:Y:S01]  /*15b540*/  LDL.LU R26, [R1+0x561c] ;  /* 0x00561c00011a7983 */ /* 0x000ee20000300800 */
[----:B------:R-:W-:-:S02]  /*15b550*/  SHF.R.U32.HI R9, RZ, 0x8, R9 ;  /* 0x00000008ff097819 */ /* 0x000fc40000011609 */
[----:B------:R-:W-:Y:S02]  /*15b560*/  LOP3.LUT R6, R6, 0xffff, RZ, 0xc0, !PT ;  /* 0x0000ffff06067812 */ /* 0x000fe400078ec0ff */
[----:B------:R-:W-:Y:S02]  /*15b570*/  LOP3.LUT R9, R9, 0xffff, RZ, 0xc0, !PT ;  /* 0x0000ffff09097812 */ /* 0x000fe400078ec0ff */
[----:B------:R-:W-:Y:S02]  /*15b580*/  PRMT R23, R10, 0x3340, R6 ;  /* 0x000033400a177816 */ /* 0x000fe40000000006 */
[----:B------:R-:W-:-:S03]  /*15b590*/  PRMT R6, R9, 0x3340, R0 ;  /* 0x0000334009067816 */ /* 0x000fc60000000000 */
[----:B------:R-:W-:Y:S04]  /*15b5a0*/  STL [R1+0x57dc], R23 ;  /* 0x0057dc1701007387 */ /* 0x000fe80000100800 */
[----:B------:R0:W-:Y:S01]  /*15b5b0*/  STL [R1+0x13c], R6 ;  /* 0x00013c0601007387 */ /* 0x0001e20000100800 */
[----:B----4-:R-:W-:Y:S02]  /*15b5c0*/  LOP3.LUT R4, R4, 0xffff, RZ, 0xc0, !PT ;  /* 0x0000ffff04047812 */ /* 0x010fe400078ec0ff */
[----:B------:R-:W-:-:S04]  /*15b5d0*/  LOP3.LUT R2, R2, 0xffff, RZ, 0xc0, !PT ;  /* 0x0000ffff02027812 */ /* 0x000fc800078ec0ff */
[----:B0-----:R-:W-:Y:S02]  /*15b5e0*/  PRMT R6, R2, 0x3340, R0 ;  /* 0x0000334002067816 */ /* 0x001fe40000000000 */
[----:B------:R-:W-:-:S04]  /*15b5f0*/  LOP3.LUT R3, R3, 0xffff, RZ, 0xc0, !PT ;  /* 0x0000ffff03037812 */ /* 0x000fc800078ec0ff */
[----:B------:R-:W-:-:S04]  /*15b600*/  PRMT R9, R4, 0x3340, R3 ;  /* 0x0000334004097816 */ /* 0x000fc80000000003 */
[----:B------:R-:W-:Y:S02]  /*15b610*/  PRMT R9, R9, 0x5410, R6 ;  /* 0x0000541009097816 */ /* 0x000fe40000000006 */
[----:B------:R-:W-:Y:S02]  /*15b620*/  SHF.R.U32.HI R10, RZ, 0x8, R4 ;  /* 0x00000008ff0a7819 */ /* 0x000fe40000011604 */
[----:B------:R-:W-:Y:S01]  /*15b630*/  SHF.R.U32.HI R6, RZ, 0x8, R3 ;  /* 0x00000008ff067819 */ /* 0x000fe20000011603 */
[----:B------:R0:W-:Y:S04]  /*15b640*/  STL [R1+0x7b4], R9 ;  /* 0x0007b40901007387 */ /* 0x0001e80000100800 */
[----:B------:R-:W4:Y:S01]  /*15b650*/  LDL.LU R4, [R1+0x569c] ;  /* 0x00569c0001047983 */ /* 0x000f220000300800 */
[----:B0-----:R-:W-:-:S03]  /*15b660*/  SHF.R.U32.HI R9, RZ, 0x8, R2 ;  /* 0x00000008ff097819 */ /* 0x001fc60000011602 */
[----:B------:R-:W4:Y:S04]  /*15b670*/  LDL.LU R2, [R1+0x19e0] ;  /* 0x0019e00001027983 */ /* 0x000f280000300800 */
[----:B------:R-:W4:Y:S01]  /*15b680*/  LDL.LU R3, [R1+0x21f8] ;  /* 0x0021f80001037983 */ /* 0x000f220000300800 */
[----:B------:R-:W-:Y:S02]  /*15b690*/  LOP3.LUT R10, R10, 0xffff, RZ, 0xc0, !PT ;  /* 0x0000ffff0a0a7812 */ /* 0x000fe400078ec0ff */
[----:B------:R-:W-:Y:S02]  /*15b6a0*/  LOP3.LUT R6, R6, 0xffff, RZ, 0xc0, !PT ;  /* 0x0000ffff06067812 */ /* 0x000fe400078ec0ff */
[----:B------:R-:W-:Y:S02]  /*15b6b0*/  LOP3.LUT R9, R9, 0xffff, RZ, 0xc0, !PT ;  /* 0x0000ffff09097812 */ /* 0x000fe400078ec0ff */
[----:B------:R-:W-:-:S02]  /*15b6c0*/  PRMT R14, R10, 0x3340, R6 ;  /* 0x000033400a0e7816 */ /* 0x000fc40000000006 */
[--C-:B------:R-:W-:Y:S02]  /*15b6d0*/  PRMT R10, R9, 0x3340, R0.reuse ;  /* 0x00003340090a7816 */ /* 0x100fe40000000000 */
[----:B------:R-:W-:Y:S02]  /*15b6e0*/  SHF.R.U32.HI R6, RZ, 0x8, R13 ;  /* 0x00000008ff067819 */ /* 0x000fe4000001160d */
[----:B------:R-:W-:Y:S02]  /*15b6f0*/  SHF.R.U32.HI R9, RZ, 0x8, R17 ;  /* 0x00000008ff097819 */ /* 0x000fe40000011611 */
[----:B------:R-:W-:Y:S02]  /*15b700*/  LOP3.LUT R6, R6, 0xffff, RZ, 0xc0, !PT ;  /* 0x0000ffff06067812 */ /* 0x000fe400078ec0ff */
[----:B------:R-:W-:Y:S01]  /*15b710*/  LOP3.LUT R9, R9, 0xffff, RZ, 0xc0, !PT ;  /* 0x0000ffff09097812 */ /* 0x000fe200078ec0ff */
[----:B------:R-:W-:Y:S04]  /*15b720*/  STL [R1+0x5b8], R14 ;  /* 0x0005b80e01007387 */ /* 0x000fe80000100800 */
[----:B------:R2:W-:Y:S01]  /*15b730*/  STL [R1+0x138], R10 ;  /* 0x0001380a01007387 */ /* 0x0005e20000100800 */
[----:B------:R-:W-:-:S02]  /*15b740*/  PRMT R13, R6, 0x3340, R0 ;  /* 0x00003340060d7816 */ /* 0x000fc40000000000 */
        /* <DEDUP_REMOVED lines=23> */
[----:B------:R-:W-:Y:S02]  /*15b8c0*/  LOP3.LUT R5, R5, 0xffff, RZ, 0xc0, !PT ;  /* 0x0000ffff05057812 */ /* 0x000fe400078ec0ff */
[----:B----4-:R-:W-:Y:S02]  /*15b8d0*/  LOP3.LUT R4, R4, 0xffff, RZ, 0xc0, !PT ;  /* 0x0000ffff04047812 */ /* 0x010fe400078ec0ff */
[----:B------:R-:W-:Y:S02]  /*15b8e0*/  LOP3.LUT R2, R2, 0xffff, RZ, 0xc0, !PT ;  /* 0x0000ffff02027812 */ /* 0x000fe400078ec0ff */
[----:B------:R-:W-:-:S02]  /*15b8f0*/  LOP3.LUT R3, R3, 0xffff, RZ, 0xc0, !PT ;  /* 0x0000ffff03037812 */ /* 0x000fc400078ec0ff */
[----:B0-----:R-:W-:Y:S02]  /*15b900*/  PRMT R6, R2, 0x3340, R0 ;  /* 0x0000334002067816 */ /* 0x001fe40000000000 */
        /* <DEDUP_REMOVED lines=13> */
[----:B------:R-:W-:Y:S02]  /*15b9e0*/  SHF.R.U32.HI R6, RZ, 0x8, R16 ;  /* 0x00000008ff067819 */ /* 0x000fe40000011610 */
[--C-:B------:R-:W-:Y:S02]  /*15b9f0*/  PRMT R9, R9, 0x3340, R0.reuse ;  /* 0x0000334009097816 */ /* 0x100fe40000000000 */
[----:B------:R-:W-:Y:S01]  /*15ba00*/  LOP3.LUT R6, R6, 0xffff, RZ, 0xc0, !PT ;  /* 0x0000ffff06067812 */ /* 0x000fe200078ec0ff */
[----:B------:R0:W-:Y:S04]  /*15ba10*/  STL [R1+0x5e0], R10 ;  /* 0x0005e00a01007387 */ /* 0x0001e80000100800 */
[----:B------:R2:W-:Y:S01]  /*15ba20*/  STL [R1+0x12c], R9 ;  /* 0x00012c0901007387 */ /* 0x0005e20000100800 */
[----:B0-----:R-:W-:-:S02]  /*15ba30*/  PRMT R10, R6, 0x3340, R0 ;  /* 0x00003340060a7816 */ /* 0x001fc40000000000 */
        /* <DEDUP_REMOVED lines=9> */
[----:B------:R-:W-:-:S03]  /*15bad0*/  SHF.R.U32.HI R6, RZ, 0x8, R7 ;  /* 0x00000008ff067819 */ /* 0x000fc60000011607 */
[----:B------:R-:W-:Y:S04]  /*15bae0*/  STL [R1+0x804], R10 ;  /* 0x0008040a01007387 */ /* 0x000fe80000100800 */
[----:B------:R-:W2:Y:S04]  /*15baf0*/  LDL.LU R7, [R1+0x56f8] ;  /* 0x0056f80001077983 */ /* 0x000ea80000300800 */
[----:B------:R-:W3:Y:S04]  /*15bb00*/  LDL.LU R22, [R1+0x1d90] ;  /* 0x001d900001167983 */ /* 0x000ee80000300800 */
[----:B------:R-:W3:Y:S01]  /*15bb10*/  LDL.LU R26, [R1+0x5630] ;  /* 0x00563000011a7983 */ /* 0x000ee20000300800 */
[----:B------:R-:W-:-:S02]  /*15bb20*/  SHF.R.U32.HI R9, RZ, 0x8, R9 ;  /* 0x00000008ff097819 */ /* 0x000fc40000011609 */
[----:B------:R-:W-:Y:S02]  /*15bb30*/  SHF.R.U32.HI R5, RZ, 0x8, R5 ;  /* 0x00000008ff057819 */ /* 0x000fe40000011605 */
[----:B------:R-:W-:Y:S02]  /*15bb40*/  LOP3.LUT R6, R6, 0xffff, RZ, 0xc0, !PT ;  /* 0x0000ffff06067812 */ /* 0x000fe400078ec0ff */
[----:B------:R-:W-:Y:S02]  /*15bb50*/  LOP3.LUT R9, R9, 0xffff, RZ, 0xc0, !PT ;  /* 0x0000ffff09097812 */ /* 0x000fe400078ec0ff */
[----:B------:R-:W-:Y:S02]  /*15bb60*/  LOP3.LUT R5, R5, 0xffff, RZ, 0xc0, !PT ;  /* 0x0000ffff05057812 */ /* 0x000fe400078ec0ff */
[----:B------:R-:W-:Y:S02]  /*15bb70*/  PRMT R6, R9, 0x3340, R6 ;  /* 0x0000334009067816 */ /* 0x000fe40000000006 */
[----:B------:R-:W-:-:S03]  /*15bb80*/  PRMT R5, R5, 0x3340, R0 ;  /* 0x0000334005057816 */ /* 0x000fc60000000000 */
[----:B------:R0:W-:Y:S04]  /*15bb90*/  STL [R1+0x5e4], R6 ;  /* 0x0005e40601007387 */ /* 0x0001e80000100800 */
[----:B------:R1:W-:Y:S01]  /*15bba0*/  STL [R1+0x124], R5 ;  /* 0x0001240501007387 */ /* 0x0003e20000100800 */
[----:B----4-:R-:W-:Y:S02]  /*15bbb0*/  LOP3.LUT R4, R4, 0xffff, RZ, 0xc0, !PT ;  /* 0x0000ffff04047812 */ /* 0x010fe400078ec0ff */
[----:B------:R-:W-:Y:S02]  /*15bbc0*/  LOP3.LUT R2, R2, 0xffff, RZ, 0xc0, !PT ;  /* 0x0000ffff02027812 */ /* 0x000fe400078ec0ff */
[----:B------:R-:W-:Y:S02]  /*15bbd0*/  LOP3.LUT R3, R3, 0xffff, RZ, 0xc0, !PT ;  /* 0x0000ffff03037812 */ /* 0x000fe400078ec0ff */
[----:B0-----:R-:W-:-:S02]  /*15bbe0*/  PRMT R6, R2, 0x3340, R0 ;  /* 0x0000334002067816 */ /* 0x001fc40000000000 */
[----:B-1----:R-:W-:-:S04]  /*15bbf0*/  PRMT R5, R4, 0x3340, R3 ;  /* 0x0000334004057816 */ /* 0x002fc80000000003 */
        /* <DEDUP_REMOVED lines=12> */
[----:B------:R-:W-:Y:S02]  /*15bcc0*/  PRMT R5, R5, 0x3340, R0 ;  /* 0x0000334005057816 */ /* 0x000fe40000000000 */
[----:B------:R-:W-:Y:S01]  /*15bcd0*/  SHF.R.U32.HI R6, RZ, 0x8, R28 ;  /* 0x00000008ff067819 */ /* 0x000fe2000001161c */
[----:B------:R-:W-:Y:S04]  /*15bce0*/  STL [R1+0x5e8], R9 ;  /* 0x0005e80901007387 */ /* 0x000fe80000100800 */
[----:B------:R-:W4:Y:S04]  /*15bcf0*/  LDL.LU R28, [R1+0x5948] ;  /* 0x00594800011c7983 */ /* 0x000f280000300800 */
[----:B------:R0:W-:Y:S01]  /*15bd00*/  STL [R1+0x120], R5 ;  /* 0x0001200501007387 */ /* 0x0001e20000100800 */
[----:B------:R-:W-:-:S02]  /*15bd10*/  LOP3.LUT R6, R6, 0xffff, RZ, 0xc0, !PT ;  /* 0x0000ffff06067812 */ /* 0x000fc400078ec0ff */
[----:B0-----:R-:W-:Y:S02]  /*15bd20*/  SHF.R.U32.HI R5, RZ, 0x8, R29 ;  /* 0x00000008ff057819 */ /* 0x001fe4000001161d */
[----:B------:R-:W-:Y:S01]  /*15bd30*/  PRMT R10, R6, 0x3340, R0 ;  /* 0x00003340060a7816 */ /* 0x000fe20000000000 */
[----:B------:R-:W4:Y:S01]  /*15bd40*/  LDL.LU R29, [R1+0x5944] ;  /* 0x00594400011d7983 */ /* 0x000f220000300800 */
[----:B------:R-:W-:-:S04]  /*15bd50*/  LOP3.LUT R5, R5, 0xffff, RZ, 0xc0, !PT ;  /* 0x0000ffff05057812 */ /* 0x000fc800078ec0ff */
[----:B------:R-:W-:Y:S01]  /*15bd60*/  PRMT R6, R5, 0x3340, R0 ;  /* 0x0000334005067816 */ /* 0x000fe20000000000 */
[----:B------:R-:W-:Y:S04]  /*15bd70*/  STL [R1+0x11c], R10 ;  /* 0x00011c0a01007387 */ /* 0x000fe80000100800 */
[----:B------:R0:W-:Y:S01]  /*15bd80*/  STL [R1+0x160], R6 ;  /* 0x0001600601007387 */ /* 0x0001e20000100800 */
[----:B--2---:R-:W-:Y:S02]  /*15bd90*/  LOP3.LUT R9, R7, 0xffff, RZ, 0xc0, !PT ;  /* 0x0000ffff07097812 */ /* 0x004fe400078ec0ff */
[----:B---3--:R-:W-:Y:S02]  /*15bda0*/  LOP3.LUT R5, R22, 0xffff, RZ, 0xc0, !PT ;  /* 0x0000ffff16057812 */ /* 0x008fe400078ec0ff */
[----:B------:R-:W-:-:S02]  /*15bdb0*/  LOP3.LUT R7, R26, 0xffff, RZ, 0xc0, !PT ;  /* 0x0000ffff1a077812 */ /* 0x000fc400078ec0ff */
[----:B0-----:R-:W-:Y:S02]  /*15bdc0*/  PRMT R6, R5, 0x3340, R0 ;  /* 0x0000334005067816 */ /* 0x001fe40000000000 */
        /* <DEDUP_REMOVED lines=20> */
[----:B-1----:R-:W-:Y:S02]  /*15bf10*/  PRMT R5, R2, 0x3340, R4 ;  /* 0x0000334002057816 */ /* 0x002fe40000000004 */
[----:B------:R-:W-:Y:S02]  /*15bf20*/  SHF.R.U32.HI R2, RZ, 0x8, R2 ;  /* 0x00000008ff027819 */ /* 0x000fe40000011602 */
[----:B------:R-:W-:Y:S02]  /*15bf30*/  PRMT R5, R5, 0x5410, R6 ;  /* 0x0000541005057816 */ /* 0x000fe40000000006 */
[----:B------:R-:W-:Y:S02]  /*15bf40*/  LOP3.LUT R9, R2, 0xffff, RZ, 0xc0, !PT ;  /* 0x0000ffff02097812 */ /* 0x000fe400078ec0ff */
        /* <DEDUP_REMOVED lines=8> */
[----:B------:R-:W-:Y:S02]  /*15bfd0*/  PRMT R9, R9, 0x3340, R6 ;  /* 0x0000334009097816 */ /* 0x000fe40000000006 */
[----:B------:R-:W-:-:S02]  /*15bfe0*/  PRMT R5, R5, 0x3340, R0 ;  /* 0x0000334005057816 */ /* 0x000fc40000000000 */
        /* <DEDUP_REMOVED lines=8> */
[----:B------:R-:W-:-:S03]  /*15c070*/  LOP3.LUT R5, R5, 0xffff, RZ, 0xc0, !PT ;  /* 0x0000ffff05057812 */ /* 0x000fc600078ec0ff */
[----:B------:R0:W-:Y:S01]  /*15c080*/  STL [R1+0x110], R9 ;  /* 0x0001100901007387 */ /* 0x0001e20000100800 */
[----:B------:R-:W-:-:S05]  /*15c090*/  PRMT R6, R5, 0x3340, R0 ;  /* 0x0000334005067816 */ /* 0x000fca0000000000 */
[----:B------:R1:W-:Y:S01]  /*15c0a0*/  STL [R1+0x15c], R6 ;  /* 0x00015c0601007387 */ /* 0x0003e20000100800 */
[----:B--2---:R-:W-:Y:S02]  /*15c0b0*/  LOP3.LUT R7, R7, 0xffff, RZ, 0xc0, !PT ;  /* 0x0000ffff07077812 */ /* 0x004fe400078ec0ff */
[----:B---3--:R-:W-:Y:S02]  /*15c0c0*/  LOP3.LUT R5, R22, 0xffff, RZ, 0xc0, !PT ;  /* 0x0000ffff16057812 */ /* 0x008fe400078ec0ff */
[----:B0-----:R-:W-:Y:S02]  /*15c0d0*/  LOP3.LUT R9, R26, 0xffff, RZ, 0xc0, !PT ;  /* 0x0000ffff1a097812 */ /* 0x001fe400078ec0ff */
[----:B-1----:R-:W-:Y:S02]  /*15c0e0*/  PRMT R6, R5, 0x3340, R0 ;  /* 0x0000334005067816 */ /* 0x002fe40000000000 */
[----:B------:R-:W-:-:S04]  /*15c0f0*/  PRMT R10, R7, 0x3340, R9 ;  /* 0x00003340070a7816 */ /* 0x000fc80000000009 */
[----:B------:R-:W-:-:S05]  /*15c100*/  PRMT R10, R10, 0x5410, R6 ;  /* 0x000054100a0a7816 */ /* 0x000fca0000000006 */
[----:B------:R-:W-:Y:S04]  /*15c110*/  STL [R1+0x814], R10 ;  /* 0x0008140a01007387 */ /* 0x000fe80000100800 */
[----:B------:R-:W2:Y:S04]  /*15c120*/  LDL.LU R19, [R1+0x5700] ;  /* 0x0057000001137983 */ /* 0x000ea80000300800 */
[----:B------:R-:W3:Y:S04]  /*15c130*/  LDL.LU R17, [R1+0x1d30] ;  /* 0x001d300001117983 */ /* 0x000ee80000300800 */
        /* <DEDUP_REMOVED lines=11> */
[----:B----4-:R-:W-:Y:S02]  /*15c1f0*/  LOP3.LUT R2, R2, 0xffff, RZ, 0xc0, !PT ;  /* 0x0000ffff02027812 */ /* 0x010fe400078ec0ff */
[----:B------:R-:W-:Y:S02]  /*15c200*/  LOP3.LUT R3, R3, 0xffff, RZ, 0xc0, !PT ;  /* 0x0000ffff03037812 */ /* 0x000fe400078ec0ff */
[----:B------:R-:W-:Y:S02]  /*15c210*/  LOP3.LUT R4, R4, 0xffff, RZ, 0xc0, !PT ;  /* 0x0000ffff04047812 */ /* 0x000fe400078ec0ff */
[----:B------:R-:W-:-:S02]  /*15c220*/  PRMT R6, R3, 0x3340, R0 ;  /* 0x0000334003067816 */ /* 0x000fc40000000000 */
[----:B0-----:R-:W-:Y:S02]  /*15c230*/  PRMT R5, R2, 0x3340, R4 ;  /* 0x0000334002057816 */ /* 0x001fe40000000004 */
[----:B------:R-:W-:Y:S02]  /*15c240*/  SHF.R.U32.HI R2, RZ, 0x8, R2 ;  /* 0x00000008ff027819 */ /* 0x000fe40000011602 */
[----:B------:R-:W-:Y:S02]  /*15c250*/  PRMT R5, R5, 0x5410, R6 ;  /* 0x0000541005057816 */ /* 0x000fe40000000006 */
[----:B------:R-:W-:Y:S02]  /*15c260*/  SHF.R.U32.HI R6, RZ, 0x8, R4 ;  /* 0x00000008ff067819 */ /* 0x000fe40000011604 */
[----:B------:R-:W-:Y:S02]  /*15c270*/  LOP3.LUT R2, R2, 0xffff, RZ, 0xc0, !PT ;  /* 0x0000ffff02027812 */ /* 0x000fe400078ec0ff */
[----:B------:R-:W-:-:S02]  /*15c280*/  LOP3.LUT R6, R6, 0xffff, RZ, 0xc0, !PT ;  /* 0x0000ffff06067812 */ /* 0x000fc400078ec0ff */
[----:B------:R-:W-:Y:S01]  /*15c290*/  SHF.R.U32.HI R3, RZ, 0x8, R3 ;  /* 0x00000008ff037819 */ /* 0x000fe20000011603 */
[----:B------:R0:W-:Y:S04]  /*15c2a0*/  STL [R1+0x818], R5 ;  /* 0x0008180501007387 */ /* 0x0001e80000100800 */
[----:B------:R-:W4:Y:S01]  /*15c2b0*/  LDL.LU R16, [R1+0x6bc] ;  /* 0x0006bc0001107983 */ /* 0x000f220000300800 */
[----:B------:R-:W-:Y:S02]  /*15c2c0*/  PRMT R2, R2, 0x3340, R6 ;  /* 0x0000334002027816 */ /* 0x000fe40000000006 */
[----:B------:R-:W-:Y:S01]  /*15c2d0*/  LOP3.LUT R9, R3, 0xffff, RZ, 0xc0, !PT ;  /* 0x0000ffff03097812 */ /* 0x000fe200078ec0ff */
[----:B0-----:R-:W4:Y:S04]  /*15c2e0*/  LDL.LU R5, [R1+0x10dc] ;  /* 0x0010dc0001057983 */ /* 0x001f280000300800 */
[----:B------:R0:W-:Y:S04]  /*15c2f0*/  STL [R1+0x5fc], R2 ;  /* 0x0005fc0201007387 */ /* 0x0001e80000100800 */
[----:B------:R-:W4:Y:S04]  /*15c300*/  LDL.LU R7, [R1+0x6ac] ;  /* 0x0006ac0001077983 */ /* 0x000f280000300800 */
[----:B------:R-:W4:Y:S04]  /*15c310*/  LDL.LU R3, [R1+0x10e0] ;  /* 0x0010e00001037983 */ /* 0x000f280000300800 */
[----:B------:R-:W4:Y:S01]  /*15c320*/  LDL.LU R4, [R1+0x6a8] ;  /* 0x0006a80001047983 */ /* 0x000f220000300800 */
[----:B------:R-:W-:-:S02]  /*15c330*/  PRMT R9, R9, 0x3340, R0 ;  /* 0x0000334009097816 */ /* 0x000fc40000000000 */
[----:B------:R-:W-:Y:S01]  /*15c340*/  SHF.R.U32.HI R6, RZ, 0x8, R28 ;  /* 0x00000008ff067819 */ /* 0x000fe2000001161c */
[----:B0-----:R-:W4:Y:S04]  /*15c350*/  LDL.LU R2, [R1+0x10e8] ;  /* 0x0010e80001027983 */ /* 0x001f280000300800 */
        /* <DEDUP_REMOVED lines=8> */
[----:B------:R3:W-:Y:S04]  /*15c3e0*/  STL [R1+0x104], R10 ;  /* 0x0001040a01007387 */ /* 0x0007e80000100800 */
[----:B------:R0:W-:Y:S04]  /*15c3f0*/  STL [R1+0x158], R6 ;  /* 0x0001580601007387 */ /* 0x0001e80000100800 */
[----:B------:R-:W4:Y:S01]  /*15c400*/  LDL.LU R9, [R1+0x56b0] ;  /* 0x0056b00001097983 */ /* 0x000f220000300800 */
[----:B--2---:R-:W-:-:S03]  /*15c410*/  LOP3.LUT R14, R26, 0xffff, RZ, 0xc0, !PT ;  /* 0x0000ffff1a0e7812 */ /* 0x004fc600078ec0ff */
[----:B------:R-:W2:Y:S01]  /*15c420*/  LDL.LU R26, [R1+0x1670] ;  /* 0x00167000011a7983 */ /* 0x000ea20000300800 */
[----:B------:R-:W-:Y:S02]  /*15c430*/  LOP3.LUT R13, R19, 0xffff, RZ, 0xc0, !PT ;  /* 0x0000ffff130d7812 */ /* 0x000fe400078ec0ff */
[----:B---3--:R-:W-:Y:S01]  /*15c440*/  LOP3.LUT R10, R17, 0xffff, RZ, 0xc0, !PT ;  /* 0x0000ffff110a7812 */ /* 0x008fe200078ec0ff */
[----:B------:R-:W3:Y:S01]  /*15c450*/  LDL.LU R27, [R1+0x2128] ;  /* 0x00212800011b7983 */ /* 0x000ee20000300800 */
[----:B------:R-:W-:Y:S02]  /*15c460*/  PRMT R15, R13, 0x3340, R14 ;  /* 0x000033400d0f7816 */ /* 0x000fe4000000000e */
[----:B0-----:R-:W-:Y:S02]  /*15c470*/  PRMT R6, R10, 0x3340, R0 ;  /* 0x000033400a067816 */ /* 0x001fe40000000000 */
        /* <DEDUP_REMOVED lines=10> */
[----:B------:R-:W3:Y:S04]  /*15c520*/  LDL.LU R10, [R1+0x6a4] ;  /* 0x0006a400010a7983 */ /* 0x000ee80000300800 */
[----:B------:R0:W-:Y:S04]  /*15c530*/  STL [R1+0x610], R13 ;  /* 0x0006100d01007387 */ /* 0x0001e80000100800 */
[----:B------:R-:W3:Y:S04]  /*15c540*/  LDL.LU R20, [R1+0x10e4] ;  /* 0x0010e40001147983 */ /* 0x000ee80000300800 */
[----:B------:R-:W-:Y:S04]  /*15c550*/  STL [R1+0xfc], R6 ;  /* 0x0000fc0601007387 */ /* 0x000fe80000100800 */
[----:B------:R-:W3:Y:S04]  /*15c560*/  LDL.LU R21, [R1+0x6a0] ;  /* 0x0006a00001157983 */ /* 0x000ee80000300800 */
[----:B0-----:R-:W3:Y:S01]  /*15c570*/  LDL.LU R13, [R1+0x10ec] ;  /* 0x0010ec00010d7983 */ /* 0x001ee20000300800 */
[----:B----4-:R-:W-:-:S02]  /*15c580*/  PRMT R5, R5, 0x5410, R16 ;  /* 0x0000541005057816 */ /* 0x010fc40000000010 */
[----:B------:R-:W-:-:S03]  /*15c590*/  PRMT R3, R3, 0x5410, R7 ;  /* 0x0000541003037816 */ /* 0x000fc60000000007 */
[----:B------:R0:W-:Y:S04]  /*15c5a0*/  STL [R1+0x10dc], R5 ;  /* 0x0010dc0501007387 */ /* 0x0001e80000100800 */
[----:B------:R-:W4:Y:S04]  /*15c5b0*/  LDL.LU R15, [R1+0x69c] ;  /* 0x00069c00010f7983 */ /* 0x000f280000300800 */
[----:B------:R1:W-:Y:S04]  /*15c5c0*/  STL [R1+0x10e0], R3 ;  /* 0x0010e00301007387 */ /* 0x0003e80000100800 */
[----:B------:R-:W4:Y:S01]  /*15c5d0*/  LDL.LU R14, [R1+0x10f8] ;  /* 0x0010f800010e7983 */ /* 0x000f220000300800 */
[----:B------:R-:W-:-:S05]  /*15c5e0*/  PRMT R2, R2, 0x5410, R4 ;  /* 0x0000541002027816 */ /* 0x000fca0000000004 */
[----:B------:R0:W-:Y:S04]  /*15c5f0*/  STL [R1+0x10e8], R2 ;  /* 0x0010e80201007387 */ /* 0x0001e80000100800 */
[----:B------:R-:W4:Y:S04]  /*15c600*/  LDL.LU R18, [R1+0xf0] ;  /* 0x0000f00001127983 */ /* 0x000f280000300800 */
[----:B------:R-:W4:Y:S04]  /*15c610*/  LDL.LU R19, [R1+0x1d8c] ;  /* 0x001d8c0001137983 */ /* 0x000f280000300800 */
[----:B------:R-:W4:Y:S04]  /*15c620*/  LDL.LU R17, [R1+0xec] ;  /* 0x0000ec0001117983 */ /* 0x000f280000300800 */
[----:B------:R-:W4:Y:S04]  /*15c630*/  LDL.LU R16, [R1+0x10d8] ;  /* 0x0010d80001107983 */ /* 0x000f280000300800 */
[----:B0-----:R-:W4:Y:S04]  /*15c640*/  LDL.LU R5, [R1+0x56b8] ;  /* 0x0056b80001057983 */ /* 0x001f280000300800 */
[----:B------:R-:W4:Y:S04]  /*15c650*/  LDL.LU R7, [R1+0x1628] ;  /* 0x0016280001077983 */ /* 0x000f280000300800 */
[----:B-1----:R-:W4:Y:S04]  /*15c660*/  LDL.LU R3, [R1+0x20f8] ;  /* 0x0020f80001037983 */ /* 0x002f280000300800 */
[----:B------:R-:W4:Y:S04]  /*15c670*/  LDL.LU R2, [R1+0x5704] ;  /* 0x0057040001027983 */ /* 0x000f280000300800 */
[----:B------:R-:W4:Y:S01]  /*15c680*/  LDL.LU R4, [R1+0x1d00] ;  /* 0x001d000001047983 */ /* 0x000f220000300800 */
[----:B------:R-:W-:-:S02]  /*15c690*/  LOP3.LUT R22, R9, 0xffff, RZ, 0xc0, !PT ;  /* 0x0000ffff09167812 */ /* 0x000fc400078ec0ff */
[----:B--2---:R-:W-:Y:S02]  /*15c6a0*/  LOP3.LUT R9, R26, 0xffff, RZ, 0xc0, !PT ;  /* 0x0000ffff1a097812 */ /* 0x004fe400078ec0ff */
[----:B------:R-:W2:Y:S01]  /*15c6b0*/  LDL.LU R26, [R1+0x5658] ;  /* 0x00565800011a7983 */ /* 0x000ea20000300800 */
[----:B---3--:R-:W-:Y:S02]  /*15c6c0*/  LOP3.LUT R23, R27, 0xffff, RZ, 0xc0, !PT ;  /* 0x0000ffff1b177812 */ /* 0x008fe400078ec0ff */
[----:B------:R-:W-:Y:S02]  /*15c6d0*/  PRMT R6, R9, 0x3340, R0 ;  /* 0x0000334009067816 */ /* 0x000fe40000000000 */
[----:B------:R-:W-:Y:S02]  /*15c6e0*/  PRMT R24, R22, 0x3340, R23 ;  /* 0x0000334016187816 */ /* 0x000fe40000000017 */
[----:B------:R-:W-:Y:S02]  /*15c6f0*/  SHF.R.U32.HI R22, RZ, 0x8, R22 ;  /* 0x00000008ff167819 */ /* 0x000fe40000011616 */
[----:B------:R-:W-:-:S02]  /*15c700*/  SHF.R.U32.HI R9, RZ, 0x8, R9 ;  /* 0x00000008ff097819 */ /* 0x000fc40000011609 */
[----:B------:R-:W-:Y:S02]  /*15c710*/  PRMT R24, R24, 0x5410, R6 ;  /* 0x0000541018187816 */ /* 0x000fe40000000006 */
[----:B------:R-:W-:Y:S02]  /*15c720*/  SHF.R.U32.HI R6, RZ, 0x8, R23 ;  /* 0x00000008ff067819 */ /* 0x000fe40000011617 */
[----:B------:R-:W-:Y:S02]  /*15c730*/  LOP3.LUT R22, R22, 0xffff, RZ, 0xc0, !PT ;  /* 0x0000ffff16167812 */ /* 0x000fe400078ec0ff */
[----:B------:R-:W-:Y:S02]  /*15c740*/  LOP3.LUT R9, R9, 0xffff, RZ, 0xc0, !PT ;  /* 0x0000ffff09097812 */ /* 0x000fe400078ec0ff */
[----:B------:R-:W-:-:S04]  /*15c750*/  LOP3.LUT R6, R6, 0xffff, RZ, 0xc0, !PT ;  /* 0x0000ffff06067812 */ /* 0x000fc800078ec0ff */
[----:B------:R-:W-:Y:S02]  /*15c760*/  PRMT R22, R22, 0x3340, R6 ;  /* 0x0000334016167816 */ /* 0x000fe40000000006 */
[----:B------:R-:W-:Y:S01]  /*15c770*/  PRMT R6, R9, 0x3340, R0 ;  /* 0x0000334009067816 */ /* 0x000fe20000000000 */
[----:B------:R-:W-:Y:S01]  /*15c780*/  STL [R1+0x828], R24 ;  /* 0x0008281801007387 */ /* 0x000fe20000100800 */
[----:B------:R-:W-:-:S03]  /*15c790*/  PRMT R10, R20, 0x5410, R10 ;  /* 0x00005410140a7816 */ /* 0x000fc6000000000a */
[----:B------:R-:W-:Y:S04]  /*15c7a0*/  STL [R1+0x614], R22 ;  /* 0x0006141601007387 */ /* 0x000fe80000100800 */
[----:B------:R0:W-:Y:S04]  /*15c7b0*/  STL [R1+0xf8], R6 ;  /* 0x0000f80601007387 */ /* 0x0001e80000100800 */
[----:B------:R-:W-:Y:S01]  /*15c7c0*/  STL [R1+0x10e4], R10 ;  /* 0x0010e40a01007387 */ /* 0x000fe20000100800 */
[----:B------:R-:W-:Y:S02]  /*15c7d0*/  PRMT R9, R13, 0x5410, R21 ;  /* 0x000054100d097816 */ /* 0x000fe40000000015 */
[----:B0-----:R-:W-:-:S02]  /*15c7e0*/  SHF.R.U32.HI R6, RZ, 0x8, R25 ;  /* 0x00000008ff067819 */ /* 0x001fc40000011619 */
[----:B------:R-:W3:Y:S04]  /*15c7f0*/  LDL.LU R25, [R1+0x5930] ;  /* 0x0059300001197983 */ /* 0x000ee80000300800 */
[----:B------:R0:W-:Y:S01]  /*15c800*/  STL [R1+0x10ec], R9 ;  /* 0x0010ec0901007387 */ /* 0x0001e20000100800 */
[----:B------:R-:W-:Y:S02]  /*15c810*/  LOP3.LUT R6, R6, 0xffff, RZ, 0xc0, !PT ;  /* 0x0000ffff06067812 */ /* 0x000fe400078ec0ff */
[----:B0-----:R-:W-:Y:S02]  /*15c820*/  SHF.R.U32.HI R9, RZ, 0x8, R8 ;  /* 0x00000008ff097819 */ /* 0x001fe40000011608 */
[----:B------:R-:W-:Y:S01]  /*15c830*/  PRMT R13, R6, 0x3340, R0 ;  /* 0x00003340060d7816 */ /* 0x000fe20000000000 */
[----:B------:R-:W3:Y:S01]  /*15c840*/  LDL.LU R8, [R1+0x592c] ;  /* 0x00592c0001087983 */ /* 0x000ee20000300800 */
[----:B------:R-:W-:-:S04]  /*15c850*/  LOP3.LUT R9, R9, 0xffff, RZ, 0xc0, !PT ;  /* 0x0000ffff09097812 */ /* 0x000fc800078ec0ff */
[----:B------:R-:W-:Y:S01]  /*15c860*/  PRMT R6, R9, 0x3340, R0 ;  /* 0x0000334009067816 */ /* 0x000fe20000000000 */
[----:B------:R-:W-:Y:S04]  /*15c870*/  STL [R1+0xf4], R13 ;  /* 0x0000f40d01007387 */ /* 0x000fe80000100800 */
[----:B------:R0:W-:Y:S01]  /*15c880*/  STL [R1+0x154], R6 ;  /* 0x0001540601007387 */ /* 0x0001e20000100800 */
[----:B----4-:R-:W-:-:S05]  /*15c890*/  PRMT R10, R14, 0x5410, R15 ;  /* 0x000054100e0a7816 */ /* 0x010fca000000000f */
[----:B------:R1:W-:Y:S01]  /*15c8a0*/  STL [R1+0x10f8], R10 ;  /* 0x0010f80a01007387 */ /* 0x0003e20000100800 */
[----:B------:R-:W-:Y:S02]  /*15c8b0*/  PRMT R9, R19, 0x5410, R18 ;  /* 0x0000541013097816 */ /* 0x000fe40000000012 */
[----:B0-----:R-:W-:-:S03]  /*15c8c0*/  PRMT R6, R16, 0x5410, R17 ;  /* 0x0000541010067816 */ /* 0x001fc60000000011 */
[----:B------:R0:W-:Y:S01]  /*15c8d0*/  STL [R1+0x644], R9 ;  /* 0x0006440901007387 */ /* 0x0001e20000100800 */
[----:B-1----:R-:W-:Y:S02]  /*15c8e0*/  LOP3.LUT R10, R5, 0xffff, RZ, 0xc0, !PT ;  /* 0x0000ffff050a7812 */ /* 0x002fe400078ec0ff */
[----:B------:R-:W-:Y:S01]  /*15c8f0*/  LOP3.LUT R20, R3, 0xffff, RZ, 0xc0, !PT ;  /* 0x0000ffff03147812 */ /* 0x000fe200078ec0ff */
[----:B------:R1:W-:Y:S04]  /*15c900*/  STL [R1+0x648], R6 ;  /* 0x0006480601007387 */ /* 0x0003e80000100800 */
[----:B------:R-:W4:Y:S04]  /*15c910*/  LDL.LU R21, [R1+0x698] ;  /* 0x0006980001157983 */ /* 0x000f280000300800 */
[----:B------:R-:W4:Y:S01]  /*15c920*/  LDL.LU R13, [R1+0x1da0] ;  /* 0x001da000010d7983 */ /* 0x000f220000300800 */
[----:B------:R-:W-:-:S02]  /*15c930*/  PRMT R3, R10, 0x3340, R20 ;  /* 0x000033400a037816 */ /* 0x000fc40000000014 */
[----:B0-----:R-:W-:-:S04]  /*15c940*/  LOP3.LUT R9, R7, 0xffff, RZ, 0xc0, !PT ;  /* 0x0000ffff07097812 */ /* 0x001fc800078ec0ff */
[----:B-1----:R-:W-:Y:S02]  /*15c950*/  PRMT R6, R9, 0x3340, R0 ;  /* 0x0000334009067816 */ /* 0x002fe40000000000 */
[----:B------:R-:W-:Y:S02]  /*15c960*/  LOP3.LUT R2, R2, 0xffff, RZ, 0xc0, !PT ;  /* 0x0000ffff02027812 */ /* 0x000fe400078ec0ff */
[----:B------:R-:W-:Y:S02]  /*15c970*/  LOP3.LUT R22, R4, 0xffff, RZ, 0xc0, !PT ;  /* 0x0000ffff04167812 */ /* 0x000fe400078ec0ff */
[----:B------:R-:W-:Y:S02]  /*15c980*/  PRMT R3, R3, 0x5410, R6 ;  /* 0x0000541003037816 */ /* 0x000fe40000000006 */
[----:B------:R-:W-:-:S03]  /*15c990*/  PRMT R6, R22, 0x3340, R0 ;  /* 0x0000334016067816 */ /* 0x000fc60000000000 */
[----:B------:R0:W-:Y:S04]  /*15c9a0*/  STL [R1+0x830], R3 ;  /* 0x0008300301007387 */ /* 0x0001e80000100800 */
[----:B------:R-:W3:Y:S01]  /*15c9b0*/  LDL.LU R15, [R1+0x67c] ;  /* 0x00067c00010f7983 */ /* 0x000ee20000300800 */
[----:B------:R-:W-:Y:S02]  /*15c9c0*/  SHF.R.U32.HI R23, RZ, 0x8, R2 ;  /* 0x00000008ff177819 */ /* 0x000fe40000011602 */
[----:B--2---:R-:W-:-:S04]  /*15c9d0*/  LOP3.LUT R24, R26, 0xffff, RZ, 0xc0, !PT ;  /* 0x0000ffff1a187812 */ /* 0x004fc800078ec0ff */
[----:B0-----:R-:W-:-:S04]  /*15c9e0*/  PRMT R3, R2, 0x3340, R24 ;  /* 0x0000334002037816 */ /* 0x001fc80000000018 */
[----:B------:R-:W-:-:S05]  /*15c9f0*/  PRMT R3, R3, 0x5410, R6 ;  /* 0x0000541003037816 */ /* 0x000fca0000000006 */
[----:B------:R0:W-:Y:S04]  /*15ca00*/  STL [R1+0x82c], R3 ;  /* 0x00082c0301007387 */ /* 0x0001e80000100800 */
[----:B------:R-:W3:Y:S04]  /*15ca10*/  LDL.LU R14, [R1+0x1130] ;  /* 0x00113000010e7983 */ /* 0x000ee80000300800 */
[----:B------:R-:W2:Y:S04]  /*15ca20*/  LDL.LU R18, [R1+0x64c] ;  /* 0x00064c0001127983 */ /* 0x000ea80000300800 */
[----:B------:R-:W2:Y:S04]  /*15ca30*/  LDL.LU R19, [R1+0x1138] ;  /* 0x0011380001137983 */ /* 0x000ea80000300800 */
[----:B------:R-:W2:Y:S04]  /*15ca40*/  LDL.LU R17, [R1+0x210] ;  /* 0x0002100001117983 */ /* 0x000ea80000300800 */
[----:B------:R-:W2:Y:S04]  /*15ca50*/  LDL.LU R16, [R1+0x10d4] ;  /* 0x0010d40001107983 */ /* 0x000ea80000300800 */
[----:B------:R-:W2:Y:S04]  /*15ca60*/  LDL.LU R2, [R1+0x56c8] ;  /* 0x0056c80001027983 */ /* 0x000ea80000300800 */
[----:B------:R-:W2:Y:S04]  /*15ca70*/  LDL.LU R5, [R1+0x15f8] ;  /* 0x0015f80001057983 */ /* 0x000ea80000300800 */
[----:B------:R-:W2:Y:S04]  /*15ca80*/  LDL.LU R7, [R1+0x20c8] ;  /* 0x0020c80001077983 */ /* 0x000ea80000300800 */
[----:B0-----:R-:W2:Y:S04]  /*15ca90*/  LDL.LU R3, [R1+0x5708] ;  /* 0x0057080001037983 */ /* 0x001ea80000300800 */
[----:B------:R-:W2:Y:S04]  /*15caa0*/  LDL.LU R4, [R1+0x1cd0] ;  /* 0x001cd00001047983 */ /* 0x000ea80000300800 */
[----:B------:R-:W2:Y:S01]  /*15cab0*/  LDL.LU R26, [R1+0x565c] ;  /* 0x00565c00011a7983 */ /* 0x000ea20000300800 */
[----:B------:R-:W-:-:S02]  /*15cac0*/  SHF.R.U32.HI R6, RZ, 0x8, R24 ;  /* 0x00000008ff067819 */ /* 0x000fc40000011618 */
        /* <DEDUP_REMOVED lines=12> */
[----:B------:R-:W-:-:S04]  /*15cb90*/  LOP3.LUT R6, R6, 0xffff, RZ, 0xc0, !PT ;  /* 0x0000ffff06067812 */ /* 0x000fc800078ec0ff */
[----:B------:R-:W-:Y:S02]  /*15cba0*/  PRMT R6, R10, 0x3340, R6 ;  /* 0x000033400a067816 */ /* 0x000fe40000000006 */
[----:B------:R-:W-:Y:S01]  /*15cbb0*/  PRMT R10, R9, 0x3340, R0 ;  /* 0x00003340090a7816 */ /* 0x000fe20000000000 */
[----:B------:R-:W-:Y:S04]  /*15cbc0*/  STL [R1+0x88], R22 ;  /* 0x0000881601007387 */ /* 0x000fe80000100800 */
[----:B------:R0:W-:Y:S04]  /*15cbd0*/  STL [R1+0x624], R6 ;  /* 0x0006240601007387 */ /* 0x0001e80000100800 */
[----:B------:R-:W-:Y:S01]  /*15cbe0*/  STL [R1+0xf0], R10 ;  /* 0x0000f00a01007387 */ /* 0x000fe20000100800 */
[----:B0-----:R-:W-:-:S03]  /*15cbf0*/  SHF.R.U32.HI R6, RZ, 0x8, R28 ;  /* 0x00000008ff067819 */ /* 0x001fc6000001161c */
[----:B------:R-:W2:Y:S01]  /*15cc00*/  LDL.LU R28, [R1+0x5928] ;  /* 0x00592800011c7983 */ /* 0x000ea20000300800 */
[----:B------:R-:W-:Y:S02]  /*15cc10*/  LOP3.LUT R6, R6, 0xffff, RZ, 0xc0, !PT ;  /* 0x0000ffff06067812 */ /* 0x000fe400078ec0ff */
[----:B----4-:R-:W-:-:S05]  /*15cc20*/  PRMT R9, R13, 0x5410, R21 ;  /* 0x000054100d097816 */ /* 0x010fca0000000015 */
[----:B------:R0:W-:Y:S02]  /*15cc30*/  STL [R1+0x640], R9 ;  /* 0x0006400901007387 */ /* 0x0001e40000100800 */
[----:B0-----:R-:W-:Y:S02]  /*15cc40*/  SHF.R.U32.HI R9, RZ, 0x8, R12 ;  /* 0x00000008ff097819 */ /* 0x001fe4000001160c */
[----:B------:R-:W-:Y:S02]  /*15cc50*/  PRMT R12, R6, 0x3340, R0 ;  /* 0x00003340060c7816 */ /* 0x000fe40000000000 */
[----:B------:R-:W-:-:S04]  /*15cc60*/  LOP3.LUT R9, R9, 0xffff, RZ, 0xc0, !PT ;  /* 0x0000ffff09097812 */ /* 0x000fc800078ec0ff */
[----:B------:R-:W-:Y:S01]  /*15cc70*/  PRMT R6, R9, 0x3340, R0 ;  /* 0x0000334009067816 */ /* 0x000fe20000000000 */
[----:B------:R-:W-:Y:S04]  /*15cc80*/  STL [R1+0xec], R12 ;  /* 0x0000ec0c01007387 */ /* 0x000fe80000100800 */
[----:B------:R0:W-:Y:S01]  /*15cc90*/  STL [R1+0x150], R6 ;  /* 0x0001500601007387 */ /* 0x0001e20000100800 */
[----:B---3--:R-:W-:Y:S02]  /*15cca0*/  PRMT R10, R14, 0x5410, R15 ;  /* 0x000054100e0a7816 */ /* 0x008fe4000000000f */
[----:B--2---:R-:W-:Y:S02]  /*15ccb0*/  PRMT R9, R19, 0x5410, R18 ;  /* 0x0000541013097816 */ /* 0x004fe40000000012 */
[----:B0-----:R-:W-:Y:S01]  /*15ccc0*/  PRMT R6, R16, 0x5410, R17 ;  /* 0x0000541010067816 */ /* 0x001fe20000000011 */
[----:B------:R-:W-:Y:S04]  /*15ccd0*/  STL [R1+0x650], R10 ;  /* 0x0006500a01007387 */ /* 0x000fe80000100800 */
[----:B------:R0:W-:Y:S01]  /*15cce0*/  STL [R1+0x64c], R9 ;  /* 0x00064c0901007387 */ /* 0x0001e20000100800 */
[----:B------:R-:W-:-:S03]  /*15ccf0*/  LOP3.LUT R2, R2, 0xffff, RZ, 0xc0, !PT ;  /* 0x0000ffff02027812 */ /* 0x000fc600078ec0ff */
[----:B------:R1:W-:Y:S04]  /*15cd00*/  STL [R1+0x10d8], R6 ;  /* 0x0010d80601007387 */ /* 0x0003e80000100800 */
[----:B------:R-:W2:Y:S01]  /*15cd10*/  LDL.LU R14, [R1+0x658] ;  /* 0x00065800010e7983 */ /* 0x000ea20000300800 */
[----:B------:R-:W-:-:S03]  /*15cd20*/  LOP3.LUT R12, R7, 0xffff, RZ, 0xc0, !PT ;  /* 0x0000ffff070c7812 */ /* 0x000fc600078ec0ff */
[----:B------:R-:W2:Y:S01]  /*15cd30*/  LDL.LU R18, [R1+0x119c] ;  /* 0x00119c0001127983 */ /* 0x000ea20000300800 */
[----:B0-----:R-:W-:Y:S02]  /*15cd40*/  LOP3.LUT R9, R5, 0xffff, RZ, 0xc0, !PT ;  /* 0x0000ffff05097812 */ /* 0x001fe400078ec0ff */
[----:B------:R-:W-:Y:S02]  /*15cd50*/  LOP3.LUT R5, R3, 0xffff, RZ, 0xc0, !PT ;  /* 0x0000ffff03057812 */ /* 0x000fe400078ec0ff */
[----:B------:R-:W-:Y:S02]  /*15cd60*/  PRMT R7, R2, 0x3340, R12 ;  /* 0x0000334002077816 */ /* 0x000fe4000000000c */
[----:B------:R-:W-:Y:S02]  /*15cd70*/  LOP3.LUT R4, R4, 0xffff, RZ, 0xc0, !PT ;  /* 0x0000ffff04047812 */ /* 0x000fe400078ec0ff */
[----:B-1----:R-:W-:Y:S02]  /*15cd80*/  PRMT R6, R9, 0x3340, R0 ;  /* 0x0000334009067816 */ /* 0x002fe40000000000 */
[----:B------:R-:W-:-:S02]  /*15cd90*/  LOP3.LUT R3, R26, 0xffff, RZ, 0xc0, !PT ;  /* 0x0000ffff1a037812 */ /* 0x000fc400078ec0ff */
[----:B------:R-:W-:Y:S02]  /*15cda0*/  PRMT R10, R7, 0x5410, R6 ;  /* 0x00005410070a7816 */ /* 0x000fe40000000006 */
[----:B------:R-:W-:Y:S02]  /*15cdb0*/  PRMT R6, R4, 0x3340, R0 ;  /* 0x0000334004067816 */ /* 0x000fe40000000000 */
[----:B------:R-:W-:Y:S01]  /*15cdc0*/  PRMT R7, R5, 0x3340, R3 ;  /* 0x0000334005077816 */ /* 0x000fe20000000003 */
[----:B------:R0:W-:Y:S03]  /*15cdd0*/  STL [R1+0x1138], R10 ;  /* 0x0011380a01007387 */ /* 0x0001e60000100800 */
[----:B------:R-:W-:Y:S01]  /*15cde0*/  PRMT R6, R7, 0x5410, R6 ;  /* 0x0000541007067816 */ /* 0x000fe20000000006 */
[----:B------:R-:W3:Y:S04]  /*15cdf0*/  LDL.LU R19, [R1+0x654] ;  /* 0x0006540001137983 */ /* 0x000ee80000300800 */
[----:B------:R-:W3:Y:S04]  /*15ce00*/  LDL.LU R17, [R1+0x1178] ;  /* 0x0011780001117983 */ /* 0x000ee80000300800 */
[----:B------:R1:W-:Y:S04]  /*15ce10*/  STL [R1+0x1130], R6 ;  /* 0x0011300601007387 */ /* 0x0003e80000100800 */
[----:B------:R-:W4:Y:S01]  /*15ce20*/  LDL.LU R16, [R1+0x638] ;  /* 0x0006380001107983 */ /* 0x000f220000300800 */
[----:B0-----:R-:W-:-:S02]  /*15ce30*/  SHF.R.U32.HI R10, RZ, 0x8, R5 ;  /* 0x00000008ff0a7819 */ /* 0x001fc40000011605 */
[----:B------:R-:W-:Y:S02]  /*15ce40*/  SHF.R.U32.HI R4, RZ, 0x8, R4 ;  /* 0x00000008ff047819 */ /* 0x000fe40000011604 */
[----:B------:R-:W-:Y:S01]  /*15ce50*/  SHF.R.U32.HI R9, RZ, 0x8, R9 ;  /* 0x00000008ff097819 */ /* 0x000fe20000011609 */
[----:B------:R-:W4:Y:S01]  /*15ce60*/  LDL.LU R5, [R1+0x570c] ;  /* 0x00570c0001057983 */ /* 0x000f220000300800 */
[----:B-1----:R-:W-:Y:S02]  /*15ce70*/  SHF.R.U32.HI R6, RZ, 0x8, R3 ;  /* 0x00000008ff067819 */ /* 0x002fe40000011603 */
[----:B------:R-:W-:Y:S02]  /*15ce80*/  LOP3.LUT R10, R10, 0xffff, RZ, 0xc0, !PT ;  /* 0x0000ffff0a0a7812 */ /* 0x000fe400078ec0ff */
[----:B------:R-:W-:Y:S02]  /*15ce90*/  LOP3.LUT R4, R4, 0xffff, RZ, 0xc0, !PT ;  /* 0x0000ffff04047812 */ /* 0x000fe400078ec0ff */
[----:B------:R-:W-:-:S02]  /*15cea0*/  LOP3.LUT R9, R9, 0xffff, RZ, 0xc0, !PT ;  /* 0x0000ffff09097812 */ /* 0x000fc400078ec0ff */
[----:B------:R-:W-:Y:S01]  /*15ceb0*/  LOP3.LUT R6, R6, 0xffff, RZ, 0xc0, !PT ;  /* 0x0000ffff06067812 */ /* 0x000fe200078ec0ff */
[----:B------:R-:W4:Y:S01]  /*15cec0*/  LDL.LU R7, [R1+0x5660] ;  /* 0x0056600001077983 */ /* 0x000f220000300800 */
[----:B------:R-:W-:-:S03]  /*15ced0*/  PRMT R4, R4, 0x3340, R0 ;  /* 0x0000334004047816 */ /* 0x000fc60000000000 */
[----:B------:R-:W4:Y:S01]  /*15cee0*/  LDL.LU R3, [R1+0x5710] ;  /* 0x0057100001037983 */ /* 0x000f220000300800 */
[----:B------:R-:W-:Y:S02]  /*15cef0*/  PRMT R26, R10, 0x3340, R6 ;  /* 0x000033400a1a7816 */ /* 0x000fe40000000006 */
[----:B------:R-:W-:Y:S02]  /*15cf00*/  SHF.R.U32.HI R10, RZ, 0x8, R2 ;  /* 0x00000008ff0a7819 */ /* 0x000fe40000011602 */
[----:B------:R-:W-:Y:S02]  /*15cf10*/  SHF.R.U32.HI R6, RZ, 0x8, R12 ;  /* 0x00000008ff067819 */ /* 0x000fe4000001160c */
[----:B------:R-:W-:Y:S02]  /*15cf20*/  LOP3.LUT R10, R10, 0xffff, RZ, 0xc0, !PT ;  /* 0x0000ffff0a0a7812 */ /* 0x000fe400078ec0ff */
[----:B------:R-:W-:Y:S01]  /*15cf30*/  LOP3.LUT R6, R6, 0xffff, RZ, 0xc0, !PT ;  /* 0x0000ffff06067812 */ /* 0x000fe200078ec0ff */
[----:B------:R-:W-:Y:S04]  /*15cf40*/  STL [R1+0x57e4], R26 ;  /* 0x0057e41a01007387 */ /* 0x000fe80000100800 */
[----:B------:R-:W4:Y:S01]  /*15cf50*/  LDL.LU R2, [R1+0x56cc] ;  /* 0x0056cc0001027983 */ /* 0x000f220000300800 */
[----:B------:R-:W-:-:S02]  /*15cf60*/  PRMT R6, R10, 0x3340, R6 ;  /* 0x000033400a067816 */ /* 0x000fc40000000006 */
[----:B------:R-:W-:Y:S01]  /*15cf70*/  PRMT R10, R9, 0x3340, R0 ;  /* 0x00003340090a7816 */ /* 0x000fe20000000000 */
[----:B------:R0:W-:Y:S04]  /*15cf80*/  STL [R1+0x84], R4 ;  /* 0x0000840401007387 */ /* 0x0001e80000100800 */
[----:B0-----:R-:W4:Y:S04]  /*15cf90*/  LDL.LU R4, [R1+0x15c8] ;  /* 0x0015c80001047983 */ /* 0x001f280000300800 */
[----:B------:R0:W-:Y:S04]  /*15cfa0*/  STL [R1+0x630], R6 ;  /* 0x0006300601007387 */ /* 0x0001e80000100800 */
[----:B------:R-:W-:Y:S01]  /*15cfb0*/  STL [R1+0xe8], R10 ;  /* 0x0000e80a01007387 */ /* 0x000fe20000100800 */
[----:B0-----:R-:W-:-:S03]  /*15cfc0*/  SHF.R.U32.HI R6, RZ, 0x8, R29 ;  /* 0x00000008ff067819 */ /* 0x001fc6000001161d */
[----:B------:R-:W4:Y:S01]  /*15cfd0*/  LDL.LU R29, [R1+0x5924] ;  /* 0x00592400011d7983 */ /* 0x000f220000300800 */
[----:B------:R-:W-:Y:S02]  /*15cfe0*/  LOP3.LUT R6, R6, 0xffff, RZ, 0xc0, !PT ;  /* 0x0000ffff06067812 */ /* 0x000fe400078ec0ff */
[----:B--2---:R-:W-:-:S05]  /*15cff0*/  PRMT R9, R18, 0x5410, R14 ;  /* 0x0000541012097816 */ /* 0x004fca000000000e */
[----:B------:R0:W-:Y:S02]  /*15d000*/  STL [R1+0x10d4], R9 ;  /* 0x0010d40901007387 */ /* 0x0001e40000100800 */
[----:B0-----:R-:W-:Y:S02]  /*15d010*/  SHF.R.U32.HI R9, RZ, 0x8, R11 ;  /* 0x00000008ff097819 */ /* 0x001fe4000001160b */
[--C-:B------:R-:W-:Y:S02]  /*15d020*/  PRMT R11, R6, 0x3340, R0.reuse ;  /* 0x00003340060b7816 */ /* 0x100fe40000000000 */
[----:B------:R-:W-:Y:S02]  /*15d030*/  LOP3.LUT R9, R9, 0xffff, RZ, 0xc0, !PT ;  /* 0x0000ffff09097812 */ /* 0x000fe400078ec0ff */
[----:B---3--:R-:W-:Y:S02]  /*15d040*/  PRMT R6, R17, 0x5410, R19 ;  /* 0x0000541011067816 */ /* 0x008fe40000000013 */
[----:B------:R-:W-:Y:S01]  /*15d050*/  PRMT R10, R9, 0x3340, R0 ;  /* 0x00003340090a7816 */ /* 0x000fe20000000000 */
[----:B------:R-:W-:Y:S01]  /*15d060*/  STL [R1+0xe4], R11 ;  /* 0x0000e40b01007387 */ /* 0x000fe20000100800 */
[----:B----4-:R-:W-:-:S03]  /*15d070*/  PRMT R9, R28, 0x5410, R16 ;  /* 0x000054101c097816 */ /* 0x010fc60000000010 */
[----:B------:R-:W-:Y:S04]  /*15d080*/  STL [R1+0x14c], R10 ;  /* 0x00014c0a01007387 */ /* 0x000fe80000100800 */
[----:B------:R-:W2:Y:S04]  /*15d090*/  LDL.LU R28, [R1+0x5920] ;  /* 0x00592000011c7983 */ /* 0x000ea80000300800 */
[----:B------:R0:W-:Y:S02]  /*15d0a0*/  STL [R1+0x658], R6 ;  /* 0x0006580601007387 */ /* 0x0001e40000100800 */
[----:B0-----:R-:W-:-:S02]  /*15d0b0*/  PRMT R6, R8, 0x5410, R25 ;  /* 0x0000541008067816 */ /* 0x001fc40000000019 */
[----:B------:R-:W3:Y:S04]  /*15d0c0*/  LDL.LU R25, [R1+0x591c] ;  /* 0x00591c0001197983 */ /* 0x000ee80000300800 */
[----:B------:R0:W-:Y:S04]  /*15d0d0*/  STL [R1+0x654], R9 ;  /* 0x0006540901007387 */ /* 0x0001e80000100800 */
[----:B------:R-:W4:Y:S04]  /*15d0e0*/  LDL.LU R8, [R1+0x5918] ;  /* 0x0059180001087983 */ /* 0x000f280000300800 */
[----:B------:R1:W-:Y:S01]  /*15d0f0*/  STL [R1+0x660], R6 ;  /* 0x0006600601007387 */ /* 0x0003e20000100800 */
[----:B------:R-:W-:-:S03]  /*15d100*/  LOP3.LUT R14, R29, 0xffff, RZ, 0xc0, !PT ;  /* 0x0000ffff1d0e7812 */ /* 0x000fc600078ec0ff */
[----:B------:R-:W3:Y:S01]  /*15d110*/  LDL.LU R29, [R1+0x5914] ;  /* 0x00591400011d7983 */ /* 0x000ee20000300800 */
[----:B--2---:R-:W-:-:S03]  /*15d120*/  LOP3.LUT R10, R28, 0xffff, RZ, 0xc0, !PT ;  /* 0x0000ffff1c0a7812 */ /* 0x004fc600078ec0ff */
[----:B------:R-:W2:Y:S01]  /*15d130*/  LDL.LU R28, [R1+0x5910] ;  /* 0x00591000011c7983 */ /* 0x000ea20000300800 */
[----:B----4-:R-:W-:-:S03]  /*15d140*/  LOP3.LUT R12, R8, 0xffff, RZ, 0xc0, !PT ;  /* 0x0000ffff080c7812 */ /* 0x010fc600078ec0ff */
[----:B------:R-:W4:Y:S01]  /*15d150*/  LDL.LU R8, [R1+0x590c] ;  /* 0x00590c0001087983 */ /* 0x000f220000300800 */
[----:B------:R-:W-:Y:S02]  /*15d160*/  LOP3.LUT R13, R5, 0xffff, RZ, 0xc0, !PT ;  /* 0x0000ffff050d7812 */ /* 0x000fe400078ec0ff */
[----:B------:R-:W-:Y:S02]  /*15d170*/  LOP3.LUT R15, R7, 0xffff, RZ, 0xc0, !PT ;  /* 0x0000ffff070f7812 */ /* 0x000fe400078ec0ff */
[----:B0-----:R-:W-:Y:S02]  /*15d180*/  LOP3.LUT R9, R3, 0xffff, RZ, 0xc0, !PT ;  /* 0x0000ffff03097812 */ /* 0x001fe400078ec0ff */
[----:B-1----:R-:W-:Y:S02]  /*15d190*/  PRMT R6, R14, 0x3340, R0 ;  /* 0x000033400e067816 */ /* 0x002fe40000000000 */
[----:B------:R-:W-:-:S04]  /*15d1a0*/  PRMT R3, R13, 0x3340, R15 ;  /* 0x000033400d037816 */ /* 0x000fc8000000000f */
[----:B------:R-:W-:Y:S02]  /*15d1b0*/  PRMT R5, R3, 0x5410, R6 ;  /* 0x0000541003057816 */ /* 0x000fe40000000006 */
[----:B------:R-:W-:Y:S02]  /*15d1c0*/  PRMT R6, R10, 0x3340, R0 ;  /* 0x000033400a067816 */ /* 0x000fe40000000000 */
[----:B------:R-:W-:Y:S02]  /*15d1d0*/  PRMT R3, R9, 0x3340, R12 ;  /* 0x0000334009037816 */ /* 0x000fe4000000000c */
[----:B------:R-:W-:Y:S02]  /*15d1e0*/  LOP3.LUT R2, R2, 0xffff, RZ, 0xc0, !PT ;  /* 0x0000ffff02027812 */ /* 0x000fe400078ec0ff */
[----:B------:R-:W-:Y:S02]  /*15d1f0*/  LOP3.LUT R20, R4, 0xffff, RZ, 0xc0, !PT ;  /* 0x0000ffff04147812 */ /* 0x000fe400078ec0ff */
[----:B------:R-:W-:Y:S01]  /*15d200*/  PRMT R3, R3, 0x5410, R6 ;  /* 0x0000541003037816 */ /* 0x000fe20000000006 */
[----:B------:R-:W-:Y:S01]  /*15d210*/  STL [R1+0x119c], R5 ;  /* 0x00119c0501007387 */ /* 0x000fe20000100800 */
[----:B------:R-:W-:-:S03]  /*15d220*/  PRMT R6, R20, 0x3340, R0 ;  /* 0x0000334014067816 */ /* 0x000fc60000000000 */
[----:B------:R0:W-:Y:S01]  /*15d230*/  STL [R1+0x1198], R3 ;  /* 0x0011980301007387 */ /* 0x0001e20000100800 */
[----:B---3--:R-:W-:Y:S02]  /*15d240*/  LOP3.LUT R21, R29, 0xffff, RZ, 0xc0, !PT ;  /* 0x0000ffff1d157812 */ /* 0x008fe400078ec0ff */
[----:B0-----:R-:W-:Y:S02]  /*15d250*/  LOP3.LUT R3, R25, 0xffff, RZ, 0xc0, !PT ;  /* 0x0000ffff19037812 */ /* 0x001fe400078ec0ff */
[----:B------:R-:W-:Y:S02]  /*15d260*/  PRMT R7, R2, 0x3340, R21 ;  /* 0x0000334002077816 */ /* 0x000fe40000000015 */
[----:B--2---:R-:W-:Y:S02]  /*15d270*/  LOP3.LUT R4, R28, 0xffff, RZ, 0xc0, !PT ;  /* 0x0000ffff1c047812 */ /* 0x004fe400078ec0ff */
[----:B----4-:R-:W-:Y:S02]  /*15d280*/  LOP3.LUT R5, R8, 0xffff, RZ, 0xc0, !PT ;  /* 0x0000ffff08057812 */ /* 0x010fe400078ec0ff */
[----:B------:R-:W-:-:S02]  /*15d290*/  PRMT R8, R7, 0x5410, R6 ;  /* 0x0000541007087816 */ /* 0x000fc40000000006 */
[----:B------:R-:W-:Y:S02]  /*15d2a0*/  PRMT R6, R3, 0x3340, R0 ;  /* 0x0000334003067816 */ /* 0x000fe40000000000 */
[----:B------:R-:W-:Y:S02]  /*15d2b0*/  PRMT R7, R4, 0x3340, R5 ;  /* 0x0000334004077816 */ /* 0x000fe40000000005 */
[----:B------:R-:W-:Y:S02]  /*15d2c0*/  SHF.R.U32.HI R4, RZ, 0x8, R4 ;  /* 0x00000008ff047819 */ /* 0x000fe40000011604 */
[----:B------:R-:W-:Y:S02]  /*15d2d0*/  SHF.R.U32.HI R3, RZ, 0x8, R3 ;  /* 0x00000008ff037819 */ /* 0x000fe40000011603 */
[----:B------:R-:W-:Y:S02]  /*15d2e0*/  PRMT R7, R7, 0x5410, R6 ;  /* 0x0000541007077816 */ /* 0x000fe40000000006 */
[----:B------:R-:W-:-:S02]  /*15d2f0*/  SHF.R.U32.HI R6, RZ, 0x8, R5 ;  /* 0x00000008ff067819 */ /* 0x000fc40000011605 */
[----:B------:R-:W-:Y:S02]  /*15d300*/  LOP3.LUT R4, R4, 0xffff, RZ, 0xc0, !PT ;  /* 0x0000ffff04047812 */ /* 0x000fe400078ec0ff */
[----:B------:R-:W-:Y:S02]  /*15d310*/  LOP3.LUT R3, R3, 0xffff, RZ, 0xc0, !PT ;  /* 0x0000ffff03037812 */ /* 0x000fe400078ec0ff */
[----:B------:R-:W-:Y:S02]  /*15d320*/  LOP3.LUT R6, R6, 0xffff, RZ, 0xc0, !PT ;  /* 0x0000ffff06067812 */ /* 0x000fe400078ec0ff */
[----:B------:R-:W-:Y:S02]  /*15d330*/  PRMT R25, R3, 0x3340, R0 ;  /* 0x0000334003197816 */ /* 0x000fe40000000000 */
[----:B------:R-:W-:Y:S01]  /*15d340*/  PRMT R28, R4, 0x3340, R6 ;  /* 0x00003340041c7816 */ /* 0x000fe20000000006 */
[----:B------:R0:W-:Y:S04]  /*15d350*/  STL [R1+0x1178], R8 ;  /* 0x0011780801007387 */ /* 0x0001e80000100800 */
[----:B------:R1:W-:Y:S04]  /*15d360*/  STL [R1+0x1154], R7 ;  /* 0x0011540701007387 */ /* 0x0003e80000100800 */
[----:B------:R-:W-:Y:S04]  /*15d370*/  STL [R1+0x57e8], R28 ;  /* 0x0057e81c01007387 */ /* 0x000fe80000100800 */
[----:B------:R-:W-:Y:S04]  /*15d380*/  STL [R1+0x57f4], R25 ;  /* 0x0057f41901007387 */ /* 0x000fe80000100800 */
[----:B------:R-:W2:Y:S04]  /*15d390*/  LDL.LU R11, [R1+0x65c] ;  /* 0x00065c00010b7983 */ /* 0x000ea80000300800 */
[----:B------:R-:W2:Y:S04]  /*15d3a0*/  LDL.LU R18, [R1+0x1d64] ;  /* 0x001d640001127983 */ /* 0x000ea80000300800 */
[----:B------:R-:W3:Y:S04]  /*15d3b0*/  LDL.LU R19, [R1+0x664] ;  /* 0x0006640001137983 */ /* 0x000ee80000300800 */
[----:B------:R-:W3:Y:S04]  /*15d3c0*/  LDL.LU R17, [R1+0x1d78] ;  /* 0x001d780001117983 */ /* 0x000ee80000300800 */
[----:B------:R-:W4:Y:S04]  /*15d3d0*/  LDL.LU R16, [R1+0x668] ;  /* 0x0006680001107983 */ /* 0x000f280000300800 */
[----:B------:R-:W4:Y:S01]  /*15d3e0*/  LDL.LU R5, [R1+0x1d4c] ;  /* 0x001d4c0001057983 */ /* 0x000f220000300800 */
[----:B0-----:R-:W-:-:S02]  /*15d3f0*/  SHF.R.U32.HI R8, RZ, 0x8, R2 ;  /* 0x00000008ff087819 */ /* 0x001fc40000011602 */
[----:B------:R-:W-:Y:S01]  /*15d400*/  SHF.R.U32.HI R6, RZ, 0x8, R21 ;  /* 0x00000008ff067819 */ /* 0x000fe20000011615 */
[----:B-1----:R-:W4:Y:S04]  /*15d410*/  LDL.LU R7, [R1+0x670] ;  /* 0x0006700001077983 */ /* 0x002f280000300800 */
[----:B------:R-:W4:Y:S01]  /*15d420*/  LDL.LU R3, [R1+0x1d24] ;  /* 0x001d240001037983 */ /* 0x000f220000300800 */
[----:B------:R-:W-:Y:S02]  /*15d430*/  LOP3.LUT R8, R8, 0xffff, RZ, 0xc0, !PT ;  /* 0x0000ffff08087812 */ /* 0x000fe400078ec0ff */
[----:B------:R-:W-:Y:S01]  /*15d440*/  LOP3.LUT R6, R6, 0xffff, RZ, 0xc0, !PT ;  /* 0x0000ffff06067812 */ /* 0x000fe200078ec0ff */
[----:B------:R-:W4:Y:S04]  /*15d450*/  LDL.LU R4, [R1+0x618] ;  /* 0x0006180001047983 */ /* 0x000f280000300800 */
[----:B------:R-:W4:Y:S01]  /*15d460*/  LDL.LU R2, [R1+0x1d14] ;  /* 0x001d140001027983 */ /* 0x000f220000300800 */
[----:B------:R-:W-:-:S02]  /*15d470*/  PRMT R8, R8, 0x3340, R6 ;  /* 0x0000334008087816 */ /* 0x000fc40000000006 */
[----:B------:R-:W-:Y:S02]  /*15d480*/  SHF.R.U32.HI R20, RZ, 0x8, R20 ;  /* 0x00000008ff147819 */ /* 0x000fe40000011614 */
[----:B------:R-:W-:Y:S02]  /*15d490*/  SHF.R.U32.HI R13, RZ, 0x8, R13 ;  /* 0x00000008ff0d7819 */ /* 0x000fe4000001160d */
[----:B------:R-:W-:Y:S01]  /*15d4a0*/  SHF.R.U32.HI R6, RZ, 0x8, R15 ;  /* 0x00000008ff067819 */ /* 0x000fe2000001160f */
[----:B------:R0:W-:Y:S01]  /*15d4b0*/  STL [R1+0x5808], R8 ;  /* 0x0058080801007387 */ /* 0x0001e20000100800 */
[----:B------:R-:W-:Y:S02]  /*15d4c0*/  LOP3.LUT R20, R20, 0xffff, RZ, 0xc0, !PT ;  /* 0x0000ffff14147812 */ /* 0x000fe400078ec0ff */
[----:B------:R-:W-:Y:S02]  /*15d4d0*/  LOP3.LUT R13, R13, 0xffff, RZ, 0xc0, !PT ;  /* 0x0000ffff0d0d7812 */ /* 0x000fe400078ec0ff */
[----:B------:R-:W-:-:S02]  /*15d4e0*/  LOP3.LUT R6, R6, 0xffff, RZ, 0xc0, !PT ;  /* 0x0000ffff06067812 */ /* 0x000fc400078ec0ff */
[----:B0-----:R-:W-:Y:S02]  /*15d4f0*/  SHF.R.U32.HI R8, RZ, 0x8, R14 ;  /* 0x00000008ff087819 */ /* 0x001fe4000001160e */
[----:B------:R-:W-:Y:S02]  /*15d500*/  PRMT R29, R20, 0x3340, R0 ;  /* 0x00003340141d7816 */ /* 0x000fe40000000000 */
[----:B------:R-:W-:Y:S02]  /*15d510*/  LOP3.LUT R8, R8, 0xffff, RZ, 0xc0, !PT ;  /* 0x0000ffff08087812 */ /* 0x000fe400078ec0ff */
[----:B------:R-:W-:Y:S02]  /*15d520*/  PRMT R6, R13, 0x3340, R6 ;  /* 0x000033400d067816 */ /* 0x000fe40000000006 */
[----:B------:R-:W-:Y:S01]  /*15d530*/  PRMT R8, R8, 0x3340, R0 ;  /* 0x0000334008087816 */ /* 0x000fe20000000000 */
[----:B------:R-:W-:Y:S04]  /*15d540*/  STL [R1+0x580c], R29 ;  /* 0x00580c1d01007387 */ /* 0x000fe80000100800 */
[----:B------:R0:W-:Y:S01]  /*15d550*/  STL [R1+0x6b0], R6 ;  /* 0x0006b00601007387 */ /* 0x0001e20000100800 */
[----:B------:R-:W-:-:S03]  /*15d560*/  SHF.R.U32.HI R9, RZ, 0x8, R9 ;  /* 0x00000008ff097819 */ /* 0x000fc60000011609 */
[----:B------:R1:W-:Y:S01]  /*15d570*/  STL [R1+0x214], R8 ;  /* 0x0002140801007387 */ /* 0x0003e20000100800 */
[----:B------:R-:W-:Y:S02]  /*15d580*/  LOP3.LUT R9, R9, 0xffff, RZ, 0xc0, !PT ;  /* 0x0000ffff09097812 */ /* 0x000fe400078ec0ff */
[----:B0-----:R-:W-:Y:S02]  /*15d590*/  SHF.R.U32.HI R6, RZ, 0x8, R12 ;  /* 0x00000008ff067819 */ /* 0x001fe4000001160c */
[----:B-1----:R-:W-:Y:S02]  /*15d5a0*/  SHF.R.U32.HI R8, RZ, 0x8, R10 ;  /* 0x00000008ff087819 */ /* 0x002fe4000001160a */
[----:B------:R-:W-:Y:S02]  /*15d5b0*/  LOP3.LUT R6, R6, 0xffff, RZ, 0xc0, !PT ;  /* 0x0000ffff06067812 */ /* 0x000fe400078ec0ff */
[----:B------:R-:W-:Y:S02]  /*15d5c0*/  LOP3.LUT R8, R8, 0xffff, RZ, 0xc0, !PT ;  /* 0x0000ffff08087812 */ /* 0x000fe400078ec0ff */
[----:B------:R-:W-:-:S02]  /*15d5d0*/  PRMT R9, R9, 0x3340, R6 ;  /* 0x0000334009097816 */ /* 0x000fc40000000006 */
[----:B------:R-:W-:Y:S01]  /*15d5e0*/  PRMT R6, R8, 0x3340, R0 ;  /* 0x0000334008067816 */ /* 0x000fe20000000000 */
[----:B------:R-:W-:Y:S04]  /*15d5f0*/  STL [R1+0x5738], R0 ;  /* 0x0057380001007387 */ /* 0x000fe80000100800 */
[----:B------:R-:W-:Y:S04]  /*15d600*/  STL [R1+0x6f0], R9 ;  /* 0x0006f00901007387 */ /* 0x000fe80000100800 */
[----:B------:R3:W-:Y:S01]  /*15d610*/  STL [R1+0x210], R6 ;  /* 0x0002100601007387 */ /* 0x0007e20000100800 */
[----:B--2---:R-:W-:-:S02]  /*15d620*/  PRMT R8, R18, 0x5410, R11 ;  /* 0x0000541012087816 */ /* 0x004fc4000000000b */
[----:B---3--:R-:W-:Y:S02]  /*15d630*/  PRMT R6, R17, 0x5410, R19 ;  /* 0x0000541011067816 */ /* 0x008fe40000000013 */
[----:B----4-:R-:W-:Y:S01]  /*15d640*/  PRMT R0, R5, 0x5410, R16 ;  /* 0x0000541005007816 */ /* 0x010fe20000000010 */
[----:B------:R-:W-:Y:S04]  /*15d650*/  STL [R1+0x65c], R8 ;  /* 0x00065c0801007387 */ /* 0x000fe80000100800 */
[----:B------:R-:W-:Y:S04]  /*15d660*/  STL [R1+0x664], R6 ;  /* 0x0006640601007387 */ /* 0x000fe80000100800 */
[----:B------:R0:W-:Y:S04]  /*15d670*/  STL [R1+0x668], R0 ;  /* 0x0006680001007387 */ /* 0x0001e80000100800 */
[----:B0-----:R-:W2:Y:S01]  /*15d680*/  LDL.LU R0, [R1+0x1b90] ;  /* 0x001b900001007983 */ /* 0x001ea20000300800 */
[----:B------:R-:W-:-:S02]  /*15d690*/  PRMT R3, R3, 0x5410, R7 ;  /* 0x0000541003037816 */ /* 0x000fc40000000007 */
[----:B------:R-:W-:-:S03]  /*15d6a0*/  PRMT R2, R2, 0x5410, R4 ;  /* 0x0000541002027816 */ /* 0x000fc60000000004 */
        /* <DEDUP_REMOVED lines=34> */
[----:B------:R-:W3:Y:S04]  /*15d8d0*/  LDL.LU R6, [R1+0x374] ;  /* 0x0003740001067983 */ /* 0x000ee80000300800 */
        /* <DEDUP_REMOVED lines=33> */
[----:B0-----:R-:W2:Y:S04]  /*15daf0*/  LDL.LU R6, [R1+0x60c] ;  /* 0x00060c0001067983 */ /* 0x001ea80000300800 */
[----:B------:R-:W3:Y:S04]  /*15db00*/  LDL.LU R29, [R1+0x1b6c] ;  /* 0x001b6c00011d7983 */ /* 0x000ee80000300800 */
[----:B------:R-:W4:Y:S04]  /*15db10*/  LDL.LU R8, [R1+0x370] ;  /* 0x0003700001087983 */ /* 0x000f280000300800 */
        /* <DEDUP_REMOVED lines=25> */
[----:B--2---:R-:W-:-:S03]  /*15dcb0*/  PRMT R0, R0, 0x5410, R6 ;  /* 0x0000541000007816 */ /* 0x004fc60000000006 */
[----:B------:R-:W2:Y:S04]  /*15dcc0*/  LDL.LU R6, [R1+0x5908] ;  /* 0x0059080001067983 */ /* 0x000ea80000300800 */
[----:B------:R0:W-:Y:S04]  /*15dcd0*/  STL [R1+0x678], R0 ;  /* 0x0006780001007387 */ /* 0x0001e80000100800 */
[----:B0-----:R-:W2:Y:S02]  /*15dce0*/  LDL.LU R0, [R1+0x5904] ;  /* 0x0059040001007983 */ /* 0x001ea40000300800 */
[----:B--2---:R-:W-:-:S02]  /*15dcf0*/  PRMT R0, R0, 0x5410, R6 ;  /* 0x0000541000007816 */ /* 0x004fc40000000006 */
        /* <DEDUP_REMOVED lines=61> */
[----:B------:R3:W-:Y:S02]  /*15e0d0*/  STL [R1+0x6b8], R0 ;  /* 0x0006b80001007387 */ /* 0x0007e40000100800 */
[----:B---3--:R-:W-:Y:S02]  /*15e0e0*/  PRMT R0, R26, 0x5410, R28 ;  /* 0x000054101a007816 */ /* 0x008fe4000000001c */
[----:B--2---:R-:W-:Y:S02]  /*15e0f0*/  PRMT R29, R29, 0x5410, R6 ;  /* 0x000054101d1d7816 */ /* 0x004fe40000000006 */
[----:B----4-:R-:W-:-:S02]  /*15e100*/  PRMT R6, R25, 0x5410, R8 ;  /* 0x0000541019067816 */ /* 0x010fc40000000008 */
[----:B------:R-:W-:Y:S01]  /*15e110*/  PRMT R8, R23, 0x5410, R22 ;  /* 0x0000541017087816 */ /* 0x000fe20000000016 */
[----:B------:R-:W-:Y:S04]  /*15e120*/  STL [R1+0x6b4], R29 ;  /* 0x0006b41d01007387 */ /* 0x000fe80000100800 */
[----:B------:R0:W-:Y:S04]  /*15e130*/  STL [R1+0x6bc], R6 ;  /* 0x0006bc0601007387 */ /* 0x0001e80000100800 */
[----:B------:R1:W-:Y:S04]  /*15e140*/  STL [R1+0x6c0], R0 ;  /* 0x0006c00001007387 */ /* 0x0003e80000100800 */
[----:B------:R2:W-:Y:S01]  /*15e150*/  STL [R1+0x700], R8 ;  /* 0x0007000801007387 */ /* 0x0005e20000100800 */
[----:B0-----:R-:W-:-:S02]  /*15e160*/  PRMT R6, R27, 0x5410, R24 ;  /* 0x000054101b067816 */ /* 0x001fc40000000018 */
[----:B-1----:R-:W-:Y:S02]  /*15e170*/  PRMT R0, R10, 0x5410, R9 ;  /* 0x000054100a007816 */ /* 0x002fe40000000009 */
[----:B--2---:R-:W-:Y:S01]  /*15e180*/  PRMT R8, R21, 0x5410, R20 ;  /* 0x0000541015087816 */ /* 0x004fe20000000014 */
        /* <DEDUP_REMOVED lines=8> */
[----:B------:R-:W-:Y:S01]  /*15e210*/  STL [R1+0x6d0], R8 ;  /* 0x0006d00801007387 */ /* 0x000fe20000100800 */
[----:B0-----:R-:W-:-:S02]  /*15e220*/  PRMT R6, R17, 0x5410, R19 ;  /* 0x0000541011067816 */ /* 0x001fc40000000013 */
[----:B-1----:R-:W-:-:S03]  /*15e230*/  PRMT R0, R5, 0x5410, R16 ;  /* 0x0000541005007816 */ /* 0x002fc60000000010 */
[----:B------:R-:W-:Y:S04]  /*15e240*/  STL [R1+0x6ec], R6 ;  /* 0x0006ec0601007387 */ /* 0x000fe80000100800 */
[----:B------:R0:W-:Y:S04]  /*15e250*/  STL [R1+0x6d4], R0 ;  /* 0x0006d40001007387 */ /* 0x0001e80000100800 */
[----:B0-----:R-:W2:Y:S01]  /*15e260*/  LDL.LU R0, [R1+0x1500] ;  /* 0x0015000001007983 */ /* 0x001ea20000300800 */
[----:B------:R-:W-:Y:S02]  /*15e270*/  PRMT R3, R3, 0x5410, R7 ;  /* 0x0000541003037816 */ /* 0x000fe40000000007 */
        /* <DEDUP_REMOVED lines=130> */
[----:B------:R-:W2:Y:S01]  /*15eaa0*/  LDL.LU R6, [R1+0x5824] ;  /* 0x0058240001067983 */ /* 0x000ea20000300800 */
[----:B----4-:R-:W-:-:S03]  /*15eab0*/  PRMT R8, R25, 0x5410, R8 ;  /* 0x0000541019087816 */ /* 0x010fc60000000008 */
[----:B------:R3:W-:Y:S02]  /*15eac0*/  STL [R1+0x5c4], R0 ;  /* 0x0005c40001007387 */ /* 0x0007e40000100800 */
[----:B---3--:R-:W-:Y:S02]  /*15ead0*/  PRMT R0, R26, 0x5410, R28 ;  /* 0x000054101a007816 */ /* 0x008fe4000000001c */
[----:B------:R-:W-:Y:S02]  /*15eae0*/  PRMT R5, R5, 0x5410, R16 ;  /* 0x0000541005057816 */ /* 0x000fe40000000010 */
[----:B--2---:R-:W-:-:S05]  /*15eaf0*/  PRMT R6, R29, 0x5410, R6 ;  /* 0x000054101d067816 */ /* 0x004fca0000000006 */
[----:B------:R0:W-:Y:S04]  /*15eb00*/  STL [R1+0x5cc], R6 ;  /* 0x0005cc0601007387 */ /* 0x0001e80000100800 */
[----:B------:R1:W-:Y:S04]  /*15eb10*/  STL [R1+0x59c], R8 ;  /* 0x00059c0801007387 */ /* 0x0003e80000100800 */
[----:B------:R2:W-:Y:S01]  /*15eb20*/  STL [R1+0x598], R0 ;  /* 0x0005980001007387 */ /* 0x0005e20000100800 */
[----:B0-----:R-:W-:Y:S02]  /*15eb30*/  PRMT R6, R23, 0x5410, R22 ;  /* 0x0000541017067816 */ /* 0x001fe40000000016 */
[----:B-1----:R-:W-:-:S02]  /*15eb40*/  PRMT R8, R27, 0x5410, R24 ;  /* 0x000054101b087816 */ /* 0x002fc40000000018 */
        /* <DEDUP_REMOVED lines=8> */
[----:B------:R-:W-:Y:S04]  /*15ebd0*/  STL [R1+0x584], R8 ;  /* 0x0005840801007387 */ /* 0x000fe80000100800 */
[----:B------:R1:W-:Y:S01]  /*15ebe0*/  STL [R1+0x538], R0 ;  /* 0x0005380001007387 */ /* 0x0003e20000100800 */
[----:B0-----:R-:W-:-:S02]  /*15ebf0*/  PRMT R6, R18, 0x5410, R11 ;  /* 0x0000541012067816 */ /* 0x001fc4000000000b */
[----:B-1----:R-:W-:-:S03]  /*15ec00*/  PRMT R0, R17, 0x5410, R19 ;  /* 0x0000541011007816 */ /* 0x002fc60000000013 */
[----:B------:R-:W-:Y:S04]  /*15ec10*/  STL [R1+0x534], R6 ;  /* 0x0005340601007387 */ /* 0x000fe80000100800 */
[----:B------:R0:W-:Y:S04]  /*15ec20*/  STL [R1+0x530], R0 ;  /* 0x0005300001007387 */ /* 0x0001e80000100800 */
[----:B------:R-:W-:Y:S01]  /*15ec30*/  STL [R1+0x52c], R5 ;  /* 0x00052c0501007387 */ /* 0x000fe20000100800 */
[----:B0-----:R-:W-:-:S05]  /*15ec40*/  PRMT R0, R3, 0x5410, R7 ;  /* 0x0000541003007816 */ /* 0x001fca0000000007 */
[----:B------:R0:W-:Y:S04]  /*15ec50*/  STL [R1+0x53c], R0 ;  /* 0x00053c0001007387 */ /* 0x0001e80000100800 */
[----:B0-----:R-:W2:Y:S01]  /*15ec60*/  LDL.LU R0, [R1+0x12b8] ;  /* 0x0012b80001007983 */ /* 0x001ea20000300800 */
[----:B------:R-:W-:-:S03]  /*15ec70*/  PRMT R2, R2, 0x5410, R4 ;  /* 0x0000541002027816 */ /* 0x000fc60000000004 */
[----:B--2---:R0:W-:Y:S04]  /*15ec80*/  STL [R1+0x581c], R0 ;  /* 0x00581c0001007387 */ /* 0x0041e80000100800 */
[----:B------:R-:W-:Y:S04]  /*15ec90*/  STL [R1+0x528], R2 ;  /* 0x0005280201007387 */ /* 0x000fe80000100800 */
[----:B0-----:R-:W2:Y:S04]  /*15eca0*/  LDL.LU R0, [R1+0x12bc] ;  /* 0x0012bc0001007983 */ /* 0x001ea80000300800 */
[----:B------:R-:W3:Y:S04]  /*15ecb0*/  LDL.LU R6, [R1+0x2c8] ;  /* 0x0002c80001067983 */ /* 0x000ee80000300800 */
        /* <DEDUP_REMOVED lines=37> */
[----:B------:R4:W-:Y:S02]  /*15ef10*/  STL [R1+0x504], R0 ;  /* 0x0005040001007387 */ /* 0x0009e40000100800 */
[----:B----4-:R-:W-:Y:S02]  /*15ef20*/  PRMT R0, R25, 0x5410, R8 ;  /* 0x0000541019007816 */ /* 0x010fe40000000008 */
[----:B---3--:R-:W-:Y:S02]  /*15ef30*/  PRMT R3, R3, 0x5410, R7 ;  /* 0x0000541003037816 */ /* 0x008fe40000000007 */
[----:B--2---:R-:W-:-:S05]  /*15ef40*/  PRMT R6, R29, 0x5410, R6 ;  /* 0x000054101d067816 */ /* 0x004fca0000000006 */
[----:B------:R0:W-:Y:S04]  /*15ef50*/  STL [R1+0x50c], R6 ;  /* 0x00050c0601007387 */ /* 0x0001e80000100800 */
[----:B------:R1:W-:Y:S01]  /*15ef60*/  STL [R1+0x508], R0 ;  /* 0x0005080001007387 */ /* 0x0003e20000100800 */
[----:B0-----:R-:W-:Y:S02]  /*15ef70*/  PRMT R6, R26, 0x5410, R28 ;  /* 0x000054101a067816 */ /* 0x001fe4000000001c */
[----:B-1----:R-:W-:-:S03]  /*15ef80*/  PRMT R0, R23, 0x5410, R22 ;  /* 0x0000541017007816 */ /* 0x002fc60000000016 */
        /* <DEDUP_REMOVED lines=16> */
[----:B------:R-:W-:Y:S04]  /*15f090*/  STL [R1+0x4d8], R6 ;  /* 0x0004d80601007387 */ /* 0x000fe80000100800 */
[----:B------:R0:W-:Y:S04]  /*15f0a0*/  STL [R1+0x4d0], R0 ;  /* 0x0004d00001007387 */ /* 0x0001e80000100800 */
[----:B------:R-:W-:Y:S01]  /*15f0b0*/  STL [R1+0x484], R3 ;  /* 0x0004840301007387 */ /* 0x000fe20000100800 */
[----:B0-----:R-:W-:-:S03]  /*15f0c0*/  PRMT R0, R2, 0x5410, R4 ;  /* 0x0000541002007816 */ /* 0x001fc60000000004 */
[----:B------:R-:W2:Y:S04]  /*15f0d0*/  LDL.LU R4, [R1+0x290] ;  /* 0x0002900001047983 */ /* 0x000ea80000300800 */
[----:B------:R-:W2:Y:S04]  /*15f0e0*/  LDL.LU R2, [R1+0x1218] ;  /* 0x0012180001027983 */ /* 0x000ea80000300800 */
[----:B------:R0:W-:Y:S04]  /*15f0f0*/  STL [R1+0x480], R0 ;  /* 0x0004800001007387 */ /* 0x0001e80000100800 */
[----:B0-----:R-:W3:Y:S04]  /*15f100*/  LDL.LU R0, [R1+0x49c] ;  /* 0x00049c0001007983 */ /* 0x001ee80000300800 */
[----:B------:R-:W4:Y:S04]  /*15f110*/  LDL.LU R6, [R1+0x288] ;  /* 0x0002880001067983 */ /* 0x000f280000300800 */
[----:B----4-:R0:W-:Y:S04]  /*15f120*/  STL [R1+0x5814], R6 ;  /* 0x0058140601007387 */ /* 0x0101e80000100800 */
[----:B0-----:R-:W3:Y:S04]  /*15f130*/  LDL.LU R6, [R1+0x28c] ;  /* 0x00028c0001067983 */ /* 0x001ee80000300800 */
        /* <DEDUP_REMOVED lines=22> */
[----:B--2---:R-:W-:-:S03]  /*15f2a0*/  PRMT R2, R2, 0x5410, R4 ;  /* 0x0000541002027816 */ /* 0x004fc60000000004 */
[----:B------:R-:W4:Y:S04]  /*15f2b0*/  LDL.LU R5, [R1+0x414] ;  /* 0x0004140001057983 */ /* 0x000f280000300800 */
[----:B------:R-:W2:Y:S04]  /*15f2c0*/  LDL.LU R7, [R1+0x258] ;  /* 0x0002580001077983 */ /* 0x000ea80000300800 */
[----:B------:R-:W2:Y:S04]  /*15f2d0*/  LDL.LU R3, [R1+0x408] ;  /* 0x0004080001037983 */ /* 0x000ea80000300800 */
[----:B------:R-:W2:Y:S04]  /*15f2e0*/  LDL.LU R4, [R1+0x254] ;  /* 0x0002540001047983 */ /* 0x000ea80000300800 */
[----:B------:R0:W-:Y:S04]  /*15f2f0*/  STL [R1+0x488], R2 ;  /* 0x0004880201007387 */ /* 0x0001e80000100800 */
[----:B0-----:R-:W2:Y:S01]  /*15f300*/  LDL.LU R2, [R1+0x40c] ;  /* 0x00040c0001027983 */ /* 0x001ea20000300800 */
[----:B---3--:R-:W-:-:S03]  /*15f310*/  PRMT R0, R0, 0x5410, R6 ;  /* 0x0000541000007816 */ /* 0x008fc60000000006 */
[----:B------:R-:W3:Y:S04]  /*15f320*/  LDL.LU R6, [R1+0x5814] ;  /* 0x0058140001067983 */ /* 0x000ee80000300800 */
[----:B------:R3:W-:Y:S01]  /*15f330*/  STL [R1+0x48c], R0 ;  /* 0x00048c0001007387 */ /* 0x0007e20000100800 */
[----:B----4-:R-:W-:Y:S02]  /*15f340*/  PRMT R5, R5, 0x5410, R16 ;  /* 0x0000541005057816 */ /* 0x010fe40000000010 */
[----:B---3--:R-:W-:Y:S02]  /*15f350*/  PRMT R0, R29, 0x5410, R6 ;  /* 0x000054101d007816 */ /* 0x008fe40000000006 */
[----:B------:R-:W-:-:S03]  /*15f360*/  PRMT R6, R25, 0x5410, R8 ;  /* 0x0000541019067816 */ /* 0x000fc60000000008 */
        /* <DEDUP_REMOVED lines=17> */
[----:B------:R-:W-:Y:S01]  /*15f480*/  STL [R1+0x41c], R6 ;  /* 0x00041c0601007387 */ /* 0x000fe20000100800 */
[----:B0-----:R-:W-:-:S05]  /*15f490*/  PRMT R0, R17, 0x5410, R19 ;  /* 0x0000541011007816 */ /* 0x001fca0000000013 */
[----:B------:R2:W-:Y:S04]  /*15f4a0*/  STL [R1+0x418], R0 ;  /* 0x0004180001007387 */ /* 0x0005e80000100800 */
[----:B------:R-:W-:Y:S04]  /*15f4b0*/  STL [R1+0x414], R5 ;  /* 0x0004140501007387 */ /* 0x000fe80000100800 */
[----:B------:R-:W3:Y:S01]  /*15f4c0*/  LDL.LU R16, [R1+0x404] ;  /* 0x0004040001107983 */ /* 0x000ee20000300800 */
[----:B--2---:R-:W-:-:S05]  /*15f4d0*/  PRMT R0, R3, 0x5410, R7 ;  /* 0x0000541003007816 */ /* 0x004fca0000000007 */
[----:B------:R0:W-:Y:S04]  /*15f4e0*/  STL [R1+0x410], R0 ;  /* 0x0004100001007387 */ /* 0x0001e80000100800 */
[----:B------:R-:W2:Y:S01]  /*15f4f0*/  LDL.LU R29, [R1+0x24c] ;  /* 0x00024c00011d7983 */ /* 0x000ea20000300800 */
[----:B0-----:R-:W-:-:S03]  /*15f500*/  PRMT R0, R2, 0x5410, R4 ;  /* 0x0000541002007816 */ /* 0x001fc60000000004 */
[----:B--2---:R0:W-:Y:S04]  /*15f510*/  STL [R1+0x5810], R29 ;  /* 0x0058101d01007387 */ /* 0x0041e80000100800 */
[----:B------:R1:W-:Y:S04]  /*15f520*/  STL [R1+0x40c], R0 ;  /* 0x00040c0001007387 */ /* 0x0003e80000100800 */
[----:B0-----:R-:W3:Y:S04]  /*15f530*/  LDL.LU R29, [R1+0x250] ;  /* 0x00025000011d7983 */ /* 0x001ee80000300800 */
[----:B------:R-:W2:Y:S04]  /*15f540*/  LDL.LU R8, [R1+0x11b0] ;  /* 0x0011b00001087983 */ /* 0x000ea80000300800 */
[----:B------:R-:W4:Y:S04]  /*15f550*/  LDL.LU R7, [R1+0x248] ;  /* 0x0002480001077983 */ /* 0x000f280000300800 */
[----:B------:R-:W4:Y:S04]  /*15f560*/  LDL.LU R3, [R1+0x11a4] ;  /* 0x0011a40001037983 */ /* 0x000f280000300800 */
[----:B------:R-:W2:Y:S04]  /*15f570*/  LDL.LU R4, [R1+0x244] ;  /* 0x0002440001047983 */ /* 0x000ea80000300800 */
[----:B------:R-:W2:Y:S04]  /*15f580*/  LDL.LU R2, [R1+0x11a0] ;  /* 0x0011a00001027983 */ /* 0x000ea80000300800 */
        /* <DEDUP_REMOVED lines=22> */
[----:B---3--:R-:W-:-:S03]  /*15f6f0*/  PRMT R16, R16, 0x5410, R29 ;  /* 0x0000541010107816 */ /* 0x008fc6000000001d */
[----:B------:R-:W3:Y:S04]  /*15f700*/  LDL.LU R29, [R1+0x5810] ;  /* 0x00581000011d7983 */ /* 0x000ee80000300800 */
[----:B------:R0:W-:Y:S01]  /*15f710*/  STL [R1+0x408], R16 ;  /* 0x0004081001007387 */ /* 0x0001e20000100800 */
[----:B----4-:R-:W-:Y:S02]  /*15f720*/  PRMT R3, R3, 0x5410, R7 ;  /* 0x0000541003037816 */ /* 0x010fe40000000007 */
[----:B--2---:R-:W-:Y:S02]  /*15f730*/  PRMT R2, R2, 0x5410, R4 ;  /* 0x0000541002027816 */ /* 0x004fe40000000004 */
[----:B------:R-:W-:Y:S01]  /*15f740*/  PRMT R0, R6, 0x5410, R0 ;  /* 0x0000541006007816 */ /* 0x000fe20000000000 */
[----:B0-----:R-:W2:Y:S01]  /*15f750*/  LDL.LU R16, [R1+0x20c] ;  /* 0x00020c0001107983 */ /* 0x001ea20000300800 */
[----:B------:R-:W-:-:S02]  /*15f760*/  PRMT R6, R28, 0x5410, R25 ;  /* 0x000054101c067816 */ /* 0x000fc40000000019 */
[----:B---3--:R-:W-:Y:S02]  /*15f770*/  PRMT R8, R8, 0x5410, R29 ;  /* 0x0000541008087816 */ /* 0x008fe4000000001d */
[----:B------:R-:W3:Y:S04]  /*15f780*/  LDL.LU R29, [R1+0x580c] ;  /* 0x00580c00011d7983 */ /* 0x000ee80000300800 */
[----:B------:R0:W-:Y:S04]  /*15f790*/  STL [R1+0x404], R8 ;  /* 0x0004040801007387 */ /* 0x0001e80000100800 */
[----:B0-----:R-:W3:Y:S04]  /*15f7a0*/  LDL.LU R8, [R1+0x5808] ;  /* 0x0058080001087983 */ /* 0x001ee80000300800 */
[----:B------:R-:W4:Y:S04]  /*15f7b0*/  LDL.LU R7, [R1+0x5804] ;  /* 0x0058040001077983 */ /* 0x000f280000300800 */
[----:B------:R0:W-:Y:S04]  /*15f7c0*/  STL [R1+0x3c4], R3 ;  /* 0x0003c40301007387 */ /* 0x0001e80000100800 */
[----:B0-----:R-:W2:Y:S04]  /*15f7d0*/  LDL.LU R3, [R1+0x5800] ;  /* 0x0058000001037983 */ /* 0x001ea80000300800 */
[----:B------:R-:W2:Y:S04]  /*15f7e0*/  LDL.LU R4, [R1+0x57fc] ;  /* 0x0057fc0001047983 */ /* 0x000ea80000300800 */
[----:B------:R0:W-:Y:S04]  /*15f7f0*/  STL [R1+0x3c0], R2 ;  /* 0x0003c00201007387 */ /* 0x0001e80000100800 */
[----:B0-----:R-:W3:Y:S04]  /*15f800*/  LDL.LU R2, [R1+0x57f8] ;  /* 0x0057f80001027983 */ /* 0x001ee80000300800 */
[----:B------:R0:W-:Y:S04]  /*15f810*/  STL [R1+0x3cc], R0 ;  /* 0x0003cc0001007387 */ /* 0x0001e80000100800 */
[----:B------:R1:W-:Y:S01]  /*15f820*/  STL [R1+0x3bc], R6 ;  /* 0x0003bc0601007387 */ /* 0x0003e20000100800 */
[----:B0-----:R-:W-:-:S02]  /*15f830*/  PRMT R0, R22, 0x5410, R26 ;  /* 0x0000541016007816 */ /* 0x001fc4000000001a */
        /* <DEDUP_REMOVED lines=14> */
[----:B------:R-:W-:Y:S04]  /*15f920*/  STL [R1+0x3a0], R6 ;  /* 0x0003a00601007387 */ /* 0x000fe80000100800 */
[----:B------:R-:W4:Y:S01]  /*15f930*/  LDL.LU R25, [R1+0x1f4] ;  /* 0x0001f40001197983 */ /* 0x000f220000300800 */
[----:B0-----:R-:W-:-:S03]  /*15f940*/  PRMT R0, R5, 0x5410, R17 ;  /* 0x0000541005007816 */ /* 0x001fc60000000011 */
[----:B------:R-:W4:Y:S04]  /*15f950*/  LDL.LU R5, [R1+0x1ec] ;  /* 0x0001ec0001057983 */ /* 0x000f280000300800 */
[----:B------:R2:W-:Y:S04]  /*15f960*/  STL [R1+0x364], R0 ;  /* 0x0003640001007387 */ /* 0x0005e80000100800 */
[----:B------:R-:W4:Y:S01]  /*15f970*/  LDL.LU R28, [R1+0x1d0] ;  /* 0x0001d000011c7983 */ /* 0x000f220000300800 */
[----:B--2---:R-:W-:-:S05]  /*15f980*/  PRMT R0, R4, 0x5410, R16 ;  /* 0x0000541004007816 */ /* 0x004fca0000000010 */
[----:B------:R3:W-:Y:S04]  /*15f990*/  STL [R1+0x344], R0 ;  /* 0x0003440001007387 */ /* 0x0007e80000100800 */
[----:B------:R-:W2:Y:S04]  /*15f9a0*/  LDL.LU R26, [R1+0x1bc] ;  /* 0x0001bc00011a7983 */ /* 0x000ea80000300800 */
[----:B------:R-:W2:Y:S01]  /*15f9b0*/  LDL.LU R22, [R1+0x3b0] ;  /* 0x0003b00001167983 */ /* 0x000ea20000300800 */
[----:B---3--:R-:W-:-:S05]  /*15f9c0*/  PRMT R0, R2, 0x5410, R3 ;  /* 0x0000541002007816 */ /* 0x008fca0000000003 */
        /* <DEDUP_REMOVED lines=19> */
[----:B------:R-:W2:Y:S04]  /*15fb00*/  LDL R4, [R1+0x2e34] ;  /* 0x002e340001047983 */ /* 0x000ea80000100800 */
[----:B------:R-:W2:Y:S04]  /*15fb10*/  LDL R3, [R1+0x2e38] ;  /* 0x002e380001037983 */ /* 0x000ea80000100800 */
[----:B------:R-:W2:Y:S01]  /*15fb20*/  LDL R2, [R1+0x2e3c] ;  /* 0x002e3c0001027983 */ /* 0x000ea20000100800 */
[----:B----4-:R-:W-:-:S03]  /*15fb30*/  PRMT R7, R7, 0x5410, R25 ;  /* 0x0000541007077816 */ /* 0x010fc60000000019 */
[----:B------:R-:W4:Y:S04]  /*15fb40*/  LDL.LU R25, [R1+0x57f4] ;  /* 0x0057f40001197983 */ /* 0x000f280000300800 */
[----:B------:R0:W-:Y:S04]  /*15fb50*/  STL [R1+0x35c], R7 ;  /* 0x00035c0701007387 */ /* 0x0001e80000100800 */
[----:B0-----:R-:W2:Y:S02]  /*15fb60*/  LDL.LU R7, [R1+0x57f0] ;  /* 0x0057f00001077983 */ /* 0x001ea40000300800 */
[----:B--2---:R-:W-:-:S02]  /*15fb70*/  PRMT R7, R7, 0x5410, R5 ;  /* 0x0000541007077816 */ /* 0x004fc40000000005 */
[----:B------:R-:W2:Y:S04]  /*15fb80*/  LDL.LU R5, [R1+0x57ec] ;  /* 0x0057ec0001057983 */ /* 0x000ea80000300800 */
[----:B------:R0:W-:Y:S01]  /*15fb90*/  STL [R1+0x348], R7 ;  /* 0x0003480701007387 */ /* 0x0001e20000100800 */
[----:B------:R-:W-:Y:S02]  /*15fba0*/  PRMT R22, R22, 0x5410, R26 ;  /* 0x0000541016167816 */ /* 0x000fe4000000001a */
[----:B---3--:R-:W-:Y:S02]  /*15fbb0*/  PRMT R24, R24, 0x5410, R23 ;  /* 0x0000541018187816 */ /* 0x008fe40000000017 */
[----:B------:R-:W-:Y:S01]  /*15fbc0*/  PRMT R9, R9, 0x5410, R27 ;  /* 0x0000541009097816 */ /* 0x000fe2000000001b */
[----:B0-----:R-:W3:Y:S01]  /*15fbd0*/  LDL R7, [R1+0x2e30] ;  /* 0x002e300001077983 */ /* 0x001ee20000100800 */
[----:B------:R-:W-:-:S02]  /*15fbe0*/  PRMT R20, R20, 0x5410, R10 ;  /* 0x0000541014147816 */ /* 0x000fc4000000000a */
[----:B------:R-:W-:Y:S02]  /*15fbf0*/  PRMT R13, R13, 0x5410, R21 ;  /* 0x000054100d0d7816 */ /* 0x000fe40000000015 */
[----:B------:R-:W-:Y:S02]  /*15fc00*/  PRMT R15, R15, 0x5410, R12 ;  /* 0x000054100f0f7816 */ /* 0x000fe4000000000c */
[----:B------:R-:W-:Y:S02]  /*15fc10*/  PRMT R11, R11, 0x5410, R14 ;  /* 0x000054100b0b7816 */ /* 0x000fe4000000000e */
[----:B------:R-:W-:Y:S02]  /*15fc20*/  PRMT R19, R19, 0x5410, R18 ;  /* 0x0000541013137816 */ /* 0x000fe40000000012 */
[----:B------:R-:W-:Y:S02]  /*15fc30*/  PRMT R16, R16, 0x5410, R17 ;  /* 0x0000541010107816 */ /* 0x000fe40000000011 */
[----:B--2---:R-:W-:-:S02]  /*15fc40*/  PRMT R5, R5, 0x5410, R28 ;  /* 0x0000541005057816 */ /* 0x004fc4000000001c */
[----:B------:R-:W4:Y:S04]  /*15fc50*/  LDL.LU R28, [R1+0x57e8] ;  /* 0x0057e800011c7983 */ /* 0x000f280000300800 */
[----:B------:R0:W-:Y:S04]  /*15fc60*/  STL [R1+0x358], R5 ;  /* 0x0003580501007387 */ /* 0x0001e80000100800 */
[----:B0-----:R-:W2:Y:S04]  /*15fc70*/  LDL R5, [R1+0xa0] ;  /* 0x0000a00001057983 */ /* 0x001ea80000100800 */
[----:B------:R-:W2:Y:S04]  /*15fc80*/  LDL.LU R26, [R1+0x57e4] ;  /* 0x0057e400011a7983 */ /* 0x000ea80000300800 */
[----:B------:R0:W-:Y:S04]  /*15fc90*/  STL [R1+0x354], R22 ;  /* 0x0003541601007387 */ /* 0x0001e80000100800 */
[----:B0-----:R-:W2:Y:S04]  /*15fca0*/  LDL.LU R22, [R1+0x57e0] ;  /* 0x0057e00001167983 */ /* 0x001ea80000300800 */
        /* <DEDUP_REMOVED lines=14> */
[----:B0-----:R-:W4:Y:S04]  /*15fd90*/  LDL.LU R15, [R1+0x57b8] ;  /* 0x0057b800010f7983 */ /* 0x001f280000300800 */
[----:B------:R-:W4:Y:S04]  /*15fda0*/  LDL.LU R14, [R1+0x57b4] ;  /* 0x0057b400010e7983 */ /* 0x000f280000300800 */
[----:B------:R0:W-:Y:S04]  /*15fdb0*/  STL [R1+0x31c], R11 ;  /* 0x00031c0b01007387 */ /* 0x0001e80000100800 */
[----:B0-----:R-:W4:Y:S04]  /*15fdc0*/  LDL.LU R11, [R1+0x57b0] ;  /* 0x0057b000010b7983 */ /* 0x001f280000300800 */
[----:B------:R-:W4:Y:S04]  /*15fdd0*/  LDL.LU R18, [R1+0x57ac] ;  /* 0x0057ac0001127983 */ /* 0x000f280000300800 */
[----:B------:R0:W-:Y:S04]  /*15fde0*/  STL [R1+0x318], R19 ;  /* 0x0003181301007387 */ /* 0x0001e80000100800 */
[----:B0-----:R-:W4:Y:S04]  /*15fdf0*/  LDL.LU R19, [R1+0x57a8] ;  /* 0x0057a80001137983 */ /* 0x001f280000300800 */
[----:B------:R-:W4:Y:S04]  /*15fe00*/  LDL.LU R17, [R1+0x57a4] ;  /* 0x0057a40001117983 */ /* 0x000f280000300800 */
[----:B------:R0:W-:Y:S04]  /*15fe10*/  STL [R1+0x2d8], R16 ;  /* 0x0002d81001007387 */ /* 0x0001e80000100800 */
[----:B0-----:R-:W4:Y:S01]  /*15fe20*/  LDL.LU R16, [R1+0x57a0] ;  /* 0x0057a00001107983 */ /* 0x001f220000300800 */
[----:B------:R-:W-:-:S02]  /*15fe30*/  ISETP.LT.AND P3, PT, R4, UR32, !P0 ;  /* 0x0000002004007c0c */ /* 0x000fc4000c761270 */
[----:B------:R-:W-:Y:S02]  /*15fe40*/  ISETP.LT.AND P2, PT, R3, UR6, !P0 ;  /* 0x0000000603007c0c */ /* 0x000fe4000c741270 */
[----:B------:R-:W-:Y:S02]  /*15fe50*/  ISETP.LT.AND P1, PT, R2, UR41, !P0 ;  /* 0x0000002902007c0c */ /* 0x000fe4000c721270 */
[----:B---3--:R-:W-:Y:S02]  /*15fe60*/  ISETP.LT.AND P0, PT, R7, UR7, !P0 ;  /* 0x0000000707007c0c */ /* 0x008fe4000c701270 */
[----:B------:R-:W-:Y:S01]  /*15fe70*/  PRMT R0, R6, 0x5410, R0 ;  /* 0x0000541006007816 */ /* 0x000fe20000000000 */
[----:B------:R-:W0:Y:S01]  /*15fe80*/  LDCU.64 UR6, c[0x0][0x398] ;  /* 0x00007300ff0677ac */ /* 0x000e220008000a00 */
[----:B------:R-:W1:Y:S01]  /*15fe90*/  LDCU UR41, c[0x0][0x398] ;  /* 0x00007300ff2977ac */ /* 0x000e620008000800 */
[----:B--2---:R-:W-:-:S04]  /*15fea0*/  LOP3.LUT R12, R12, 0x7fffffff, RZ, 0xc0, !PT ;  /* 0x7fffffff0c0c7812 */ /* 0x004fc800078ec0ff */
[----:B------:R-:W-:-:S04]  /*15feb0*/  @P3 LOP3.LUT R12, R12, 0x80000000, RZ, 0xfc, !PT ;  /* 0x800000000c0c3812 */ /* 0x000fc800078efcff */
[----:B------:R-:W-:-:S04]  /*15fec0*/  LOP3.LUT R12, R12, 0xbfffffff, RZ, 0xc0, !PT ;  /* 0xbfffffff0c0c7812 */ /* 0x000fc800078ec0ff */
[----:B------:R-:W-:-:S04]  /*15fed0*/  @P2 LOP3.LUT R12, R12, 0x40000000, RZ, 0xfc, !PT ;  /* 0x400000000c0c2812 */ /* 0x000fc800078efcff */
[----:B------:R-:W-:-:S04]  /*15fee0*/  LOP3.LUT R12, R12, 0xdfffffff, RZ, 0xc0, !PT ;  /* 0xdfffffff0c0c7812 */ /* 0x000fc800078ec0ff */
[----:B------:R-:W-:-:S04]  /*15fef0*/  @P1 LOP3.LUT R12, R12, 0x20000000, RZ, 0xfc, !PT ;  /* 0x200000000c0c1812 */ /* 0x000fc800078efcff */
[----:B------:R-:W-:-:S04]  /*15ff00*/  LOP3.LUT R12, R12, 0xefffffff, RZ, 0xc0, !PT ;  /* 0xefffffff0c0c7812 */ /* 0x000fc800078ec0ff */
[----:B------:R-:W-:Y:S02]  /*15ff10*/  @P0 LOP3.LUT R12, R12, 0x10000000, RZ, 0xfc, !PT ;  /* 0x100000000c0c0812 */ /* 0x000fe400078efcff */
[----:B----4-:R-:W-:Y:S02]  /*15ff20*/  PRMT R6, R16, 0x5410, R17 ;  /* 0x0000541010067816 */ /* 0x010fe40000000011 */
[----:B------:R-:W2:Y:S04]  /*15ff30*/  LDL.LU R17, [R1+0x579c] ;  /* 0x00579c0001117983 */ /* 0x000ea80000300800 */
[----:B------:R3:W-:Y:S04]  /*15ff40*/  STL [R1+0x2dc], R0 ;  /* 0x0002dc0001007387 */ /* 0x0007e80000100800 */
[----:B------:R-:W4:Y:S04]  /*15ff50*/  LDL.LU R16, [R1+0x5798] ;  /* 0x0057980001107983 */ /* 0x000f280000300800 */
[----:B---3--:R-:W3:Y:S04]  /*15ff60*/  LDL.LU R0, [R1+0x5a4] ;  /* 0x0005a40001007983 */ /* 0x008ee80000300800 */
[----:B------:R0:W-:Y:S02]  /*15ff70*/  STL [R1+0x2d4], R6 ;  /* 0x0002d40601007387 */ /* 0x0001e40000100800 */
[----:B0-----:R-:W-:-:S05]  /*15ff80*/  VIADD R6, R5, 0x8b ;  /* 0x0000008b05067836 */ /* 0x001fca0000000000 */
[----:B------:R-:W-:Y:S02]  /*15ff90*/  ISETP.GE.AND P0, PT, R6, UR31, PT ;  /* 0x0000001f06007c0c */ /* 0x000fe4000bf06270 */
[----:B------:R-:W-:Y:S01]  /*15ffa0*/  LOP3.LUT R12, R12, 0xf7ffffff, RZ, 0xc0, !PT ;  /* 0xf7ffffff0c0c7812 */ /* 0x000fe200078ec0ff */
[----:B------:R-:W-:Y:S01]  /*15ffb0*/  VIADD R6, R5, 0x8a ;  /* 0x0000008a05067836 */ /* 0x000fe20000000000 */
[----:B------:R-:W-:Y:S02]  /*15ffc0*/  LOP3.LUT R11, R11, 0x7fffffff, RZ, 0xc0, !PT ;  /* 0x7fffffff0b0b7812 */ /* 0x000fe400078ec0ff */
[----:B------:R-:W-:Y:S02]  /*15ffd0*/  ISETP.LT.AND P3, PT, R4, UR6, !P0 ;  /* 0x0000000604007c0c */ /* 0x000fe4000c761270 */
[----:B------:R-:W-:Y:S02]  /*15ffe0*/  ISETP.LT.AND P2, PT, R3, UR10, !P0 ;  /* 0x0000000a03007c0c */ /* 0x000fe4000c741270 */
[----:B------:R-:W-:-:S02]  /*15fff0*/  ISETP.LT.AND P1, PT, R2, UR11, !P0 ;  /* 0x0000000b02007c0c */ /* 0x000fc4000c721270 */
[----:B------:R-:W-:Y:S02]  /*160000*/  LOP3.LUT R14, R14, 0x7fffffff, RZ, 0xc0, !PT ;  /* 0x7fffffff0e0e7812 */ /* 0x000fe400078ec0ff */
[----:B------:R-:W-:Y:S01]  /*160010*/  LOP3.LUT R13, R13, 0x7fffffff, RZ, 0xc0, !PT ;  /* 0x7fffffff0d0d7812 */ /* 0x000fe200078ec0ff */
[----:B------:R-:W0:Y:S04]  /*160020*/  LDCU UR31, c[0x0][0x398] ;  /* 0x00007300ff1f77ac */ /* 0x000e280008000800 */
[----:B------:R-:W-:Y:S01]  /*160030*/  @P3 LOP3.LUT R12, R12, 0x8000000, RZ, 0xfc, !PT ;  /* 0x080000000c0c3812 */ /* 0x000fe200078efcff */
[----:B------:R-:W0:Y:S03]  /*160040*/  LDCU.64 UR10, c[0x0][0x398] ;  /* 0x00007300ff0a77ac */ /* 0x000e260008000a00 */
[----:B------:R-:W-:-:S02]  /*160050*/  LOP3.LUT R12, R12, 0xfbffffff, RZ, 0xc0, !PT ;  /* 0xfbffffff0c0c7812 */ /* 0x000fc400078ec0ff */
[----:B------:R-:W-:Y:S01]  /*160060*/  ISETP.LT.AND P0, PT, R7, UR40, !P0 ;  /* 0x0000002807007c0c */ /* 0x000fe2000c701270 */
[----:B------:R-:W0:Y:S01]  /*160070*/  LDCU UR40, c[0x0][0x398] ;  /* 0x00007300ff2877ac */ /* 0x000e220008000800 */
[----:B------:R-:W-:-:S04]  /*160080*/  @P2 LOP3.LUT R12, R12, 0x4000000, RZ, 0xfc, !PT ;  /* 0x040000000c0c2812 */ /* 0x000fc800078efcff */
[----:B------:R-:W-:-:S04]  /*160090*/  LOP3.LUT R12, R12, 0xfdffffff, RZ, 0xc0, !PT ;  /* 0xfdffffff0c0c7812 */ /* 0x000fc800078ec0ff */
[----:B------:R-:W-:-:S04]  /*1600a0*/  @P1 LOP3.LUT R12, R12, 0x2000000, RZ, 0xfc, !PT ;  /* 0x020000000c0c1812 */ /* 0x000fc800078efcff */
[----:B------:R-:W-:-:S04]  /*1600b0*/  LOP3.LUT R12, R12, 0xfeffffff, RZ, 0xc0, !PT ;  /* 0xfeffffff0c0c7812 */ /* 0x000fc800078ec0ff */
[----:B------:R-:W-:Y:S02]  /*1600c0*/  @P0 LOP3.LUT R12, R12, 0x1000000, RZ, 0xfc, !PT ;  /* 0x010000000c0c0812 */ /* 0x000fe400078efcff */
[----:B------:R-:W-:Y:S02]  /*1600d0*/  ISETP.GE.AND P0, PT, R6, UR35, PT ;  /* 0x0000002306007c0c */ /* 0x000fe4000bf06270 */
[----:B------:R-:W-:Y:S02]  /*1600e0*/  LOP3.LUT R12, R12, 0xff7fffff, RZ, 0xc0, !PT ;  /* 0xff7fffff0c0c7812 */ /* 0x000fe400078ec0ff */
[----:B0-----:R-:W-:Y:S02]  /*1600f0*/  ISETP.LT.AND P3, PT, R4, UR10, !P0 ;  /* 0x0000000a04007c0c */ /* 0x001fe4000c761270 */
[----:B------:R-:W-:Y:S02]  /*160100*/  ISETP.LT.AND P2, PT, R3, UR8, !P0 ;  /* 0x0000000803007c0c */ /* 0x000fe4000c741270 */
[----:B------:R-:W-:-:S02]  /*160110*/  ISETP.LT.AND P1, PT, R2, UR12, !P0 ;  /* 0x0000000c02007c0c */ /* 0x000fc4000c721270 */
[----:B------:R-:W-:Y:S01]  /*160120*/  ISETP.LT.AND P0, PT, R7, UR13, !P0 ;  /* 0x0000000d07007c0c */ /* 0x000fe2000c701270 */
[----:B------:R-:W0:Y:S01]  /*160130*/  LDCU.64 UR12, c[0x0][0x398] ;  /* 0x00007300ff0c77ac */ /* 0x000e220008000a00 */
[----:B------:R-:W-:Y:S01]  /*160140*/  VIADD R6, R5, 0x89 ;  /* 0x0000008905067836 */ /* 0x000fe20000000000 */
[----:B------:R-:W0:Y:S01]  /*160150*/  LDCU UR8, c[0x0][0x398] ;  /* 0x00007300ff0877ac */ /* 0x000e220008000800 */
[----:B------:R-:W0:Y:S03]  /*160160*/  LDCU UR35, c[0x0][0x398] ;  /* 0x00007300ff2377ac */ /* 0x000e260008000800 */
[----:B------:R-:W-:-:S04]  /*160170*/  @P3 LOP3.LUT R12, R12, 0x800000, RZ, 0xfc, !PT ;  /* 0x008000000c0c3812 */ /* 0x000fc800078efcff */
[----:B------:R-:W-:-:S04]  /*160180*/  LOP3.LUT R12, R12, 0xffbfffff, RZ, 0xc0, !PT ;  /* 0xffbfffff0c0c7812 */ /* 0x000fc800078ec0ff */
[----:B------:R-:W-:-:S04]  /*160190*/  @P2 LOP3.LUT R12, R12, 0x400000, RZ, 0xfc, !PT ;  /* 0x004000000c0c2812 */ /* 0x000fc800078efcff */
[----:B------:R-:W-:-:S04]  /*1601a0*/  LOP3.LUT R12, R12, 0xffdfffff, RZ, 0xc0, !PT ;  /* 0xffdfffff0c0c7812 */ /* 0x000fc800078ec0ff */
[----:B------:R-:W-:-:S04]  /*1601b0*/  @P1 LOP3.LUT R12, R12, 0x200000, RZ, 0xfc, !PT ;  /* 0x002000000c0c1812 */ /* 0x000fc800078efcff */
[----:B------:R-:W-:-:S04]  /*1601c0*/  LOP3.LUT R12, R12, 0xffefffff, RZ, 0xc0, !PT ;  /* 0xffefffff0c0c7812 */ /* 0x000fc800078ec0ff */
[----:B------:R-:W-:Y:S02]  /*1601d0*/  @P0 LOP3.LUT R12, R12, 0x100000, RZ, 0xfc, !PT ;  /* 0x001000000c0c0812 */ /* 0x000fe400078efcff */
[----:B------:R-:W-:Y:S01]  /*1601e0*/  ISETP.GE.AND P0, PT, R6, UR33, PT ;  /* 0x0000002106007c0c */ /* 0x000fe2000bf06270 */
[----:B------:R-:W1:Y:S03]  /*1601f0*/  LDCU.64 UR32, c[0x0][0x398] ;  /* 0x00007300ff2077ac */ /* 0x000e660008000a00 */
[----:B0-----:R-:W-:Y:S02]  /*160200*/  ISETP.LT.AND P3, PT, R4, UR12, !P0 ;  /* 0x0000000c04007c0c */ /* 0x001fe4000c761270 */
[----:B------:R-:W-:Y:S02]  /*160210*/  ISETP.LT.AND P2, PT, R3, UR57, !P0 ;  /* 0x0000003903007c0c */ /* 0x000fe4000c741270 */
[----:B------:R-:W-:-:S02]  /*160220*/  LOP3.LUT R12, R12, 0xfff7ffff, RZ, 0xc0, !PT ;  /* 0xfff7ffff0c0c7812 */ /* 0x000fc400078ec0ff */
[----:B------:R-:W-:Y:S01]  /*160230*/  ISETP.LT.AND P1, PT, R2, UR75, !P0 ;  /* 0x0000004b02007c0c */ /* 0x000fe2000c721270 */
[----:B------:R-:W-:Y:S01]  /*160240*/  VIADD R6, R5, 0x88 ;  /* 0x0000008805067836 */ /* 0x000fe20000000000 */
[----:B------:R-:W0:Y:S05]  /*160250*/  LDCU UR57, c[0x0][0x398] ;  /* 0x00007300ff3977ac */ /* 0x000e2a0008000800 */
[----:B------:R-:W-:Y:S01]  /*160260*/  @P3 LOP3.LUT R12, R12, 0x80000, RZ, 0xfc, !PT ;  /* 0x000800000c0c3812 */ /* 0x000fe200078efcff */
[----:B------:R-:W0:Y:S03]  /*160270*/  LDCU UR75, c[0x0][0x398] ;  /* 0x00007300ff4b77ac */ /* 0x000e260008000800 */
        /* <DEDUP_REMOVED lines=8> */
[----:B------:R-:W-:Y:S01]  /*160300*/  ISETP.GE.AND P0, PT, R6, UR7, PT ;  /* 0x0000000706007c0c */ /* 0x000fe2000bf06270 */
[----:B------:R-:W0:Y:S03]  /*160310*/  LDCU.64 UR6, c[0x0][0x398] ;  /* 0x00007300ff0677ac */ /* 0x000e260008000a00 */
[----:B-1----:R-:W-:Y:S02]  /*160320*/  ISETP.LT.AND P3, PT, R4, UR32, !P0 ;  /* 0x0000002004007c0c */ /* 0x002fe4000c761270 */
[----:B------:R-:W-:Y:S02]  /*160330*/  ISETP.LT.AND P2, PT, R3, UR73, !P0 ;  /* 0x0000004903007c0c */ /* 0x000fe4000c741270 */
[----:B------:R-:W-:-:S02]  /*160340*/  LOP3.LUT R12, R12, 0xffff7fff, RZ, 0xc0, !PT ;  /* 0xffff7fff0c0c7812 */ /* 0x000fc400078ec0ff */
[----:B------:R-:W-:Y:S01]  /*160350*/  ISETP.LT.AND P1, PT, R2, UR71, !P0 ;  /* 0x0000004702007c0c */ /* 0x000fe2000c721270 */
[----:B------:R-:W-:Y:S01]  /*160360*/  VIADD R6, R5, 0x87 ;  /* 0x0000008705067836 */ /* 0x000fe20000000000 */
[----:B------:R-:W1:Y:S01]  /*160370*/  LDCU UR73, c[0x0][0x398] ;  /* 0x00007300ff4977ac */ /* 0x000e620008000800 */
[----:B------:R-:W0:Y:S04]  /*160380*/  LDCU UR32, c[0x0][0x398] ;  /* 0x00007300ff2077ac */ /* 0x000e280008000800 */
        /* <DEDUP_REMOVED lines=14> */
[----:B------:R-:W-:Y:S01]  /*160470*/  ISETP.LT.AND P1, PT, R2, UR46, !P0 ;  /* 0x0000002e02007c0c */ /* 0x000fe2000c721270 */
[----:B------:R-:W-:Y:S01]  /*160480*/  VIADD R6, R5, 0x86 ;  /* 0x0000008605067836 */ /* 0x000fe20000000000 */
[----:B------:R-:W0:Y:S07]  /*160490*/  LDCU.64 UR10, c[0x0][0x398] ;  /* 0x00007300ff0a77ac */ /* 0x000e2e0008000a00 */
        /* <DEDUP_REMOVED lines=18> */
[----:B------:R-:W0:Y:S01]  /*1605c0*/  LDCU.64 UR12, c[0x0][0x398] ;  /* 0x00007300ff0c77ac */ /* 0x000e220008000a00 */
[----:B------:R-:W0:Y:S01]  /*1605d0*/  LDCU UR67, c[0x0][0x398] ;  /* 0x00007300ff4377ac */ /* 0x000e220008000800 */
[----:B------:R-:W0:Y:S02]  /*1605e0*/  LDCU UR46, c[0x0][0x398] ;  /* 0x00007300ff2e77ac */ /* 0x000e240008000800 */
[----:B------:R-:W-:-:S04]  /*1605f0*/  @P3 LOP3.LUT R12, R12, 0x80, RZ, 0xfc, !PT ;  /* 0x000000800c0c3812 */ /* 0x000fc800078efcff */
[----:B------:R-:W-:-:S04]  /*160600*/  LOP3.LUT R12, R12, 0xffffffbf, RZ, 0xc0, !PT ;  /* 0xffffffbf0c0c7812 */ /* 0x000fc800078ec0ff */
        /* <DEDUP_REMOVED lines=11> */
[----:B------:R-:W0:Y:S07]  /*1606c0*/  LDCU UR33, c[0x0][0x398] ;  /* 0x00007300ff2177ac */ /* 0x000e2e0008000800 */
[----:B------:R-:W-:Y:S01]  /*1606d0*/  @P3 LOP3.LUT R12, R12, 0x8, RZ, 0xfc, !PT ;  /* 0x000000080c0c3812 */ /* 0x000fe200078efcff */
[----:B------:R-:W0:Y:S01]  /*1606e0*/  LDCU UR63, c[0x0][0x398] ;  /* 0x00007300ff3f77ac */ /* 0x000e220008000800 */
[----:B------:R-:W0:Y:S02]  /*1606f0*/  LDCU UR72, c[0x0][0x398] ;  /* 0x00007300ff4877ac */ /* 0x000e240008000800 */
        /* <DEDUP_REMOVED lines=9> */
[----:B------:R-:W-:Y:S01]  /*160790*/  VIADD R6, R5, 0x83 ;  /* 0x0000008305067836 */ /* 0x000fe20000000000 */
[----:B------:R-:W0:Y:S02]  /*1607a0*/  LDCU.64 UR6, c[0x0][0x398] ;  /* 0x00007300ff0677ac */ /* 0x000e240008000a00 */
[----:B------:R-:W-:Y:S02]  /*1607b0*/  ISETP.LT.AND P3, PT, R4, UR12, !P0 ;  /* 0x0000000c04007c0c */ /* 0x000fe4000c761270 */
[----:B------:R-:W-:Y:S02]  /*1607c0*/  ISETP.LT.AND P2, PT, R3, UR70, !P0 ;  /* 0x0000004603007c0c */ /* 0x000fe4000c741270 */
[----:B------:R-:W-:-:S09]  /*1607d0*/  ISETP.LT.AND P1, PT, R2, UR61, !P0 ;  /* 0x0000003d02007c0c */ /* 0x000fd2000c721270 */
[----:B------:R-:W-:Y:S01]  /*1607e0*/  @P3 LOP3.LUT R11, R11, 0x80000000, RZ, 0xfc, !PT ;  /* 0x800000000b0b3812 */ /* 0x000fe200078efcff */
[----:B------:R-:W0:Y:S01]  /*1607f0*/  LDCU UR61, c[0x0][0x398] ;  /* 0x00007300ff3d77ac */ /* 0x000e220008000800 */
[----:B------:R-:W0:Y:S02]  /*160800*/  LDCU UR70, c[0x0][0x398] ;  /* 0x00007300ff4677ac */ /* 0x000e240008000800 */
        /* <DEDUP_REMOVED lines=10> */
[----:B------:R-:W-:Y:S02]  /*1608b0*/  ISETP.LT.AND P3, PT, R4, UR10, !P0 ;  /* 0x0000000a04007c0c */ /* 0x000fe4000c761270 */
[----:B------:R-:W-:Y:S02]  /*1608c0*/  ISETP.LT.AND P2, PT, R3, UR56, !P0 ;  /* 0x0000003803007c0c */ /* 0x000fe4000c741270 */
[----:B------:R-:W-:Y:S01]  /*1608d0*/  ISETP.LT.AND P1, PT, R2, UR55, !P0 ;  /* 0x0000003702007c0c */ /* 0x000fe2000c721270 */
[----:B------:R-:W-:Y:S01]  /*1608e0*/  VIADD R6, R5, 0x82 ;  /* 0x0000008205067836 */ /* 0x000fe20000000000 */
[----:B--2---:R-:W-:Y:S01]  /*1608f0*/  LOP3.LUT R17, R17, 0x7fffffff, RZ, 0xc0, !PT ;  /* 0x7fffffff11117812 */ /* 0x004fe200078ec0ff */
[----:B------:R-:W2:Y:S06]  /*160900*/  LDCU UR47, c[0x0][0x398] ;  /* 0x00007300ff2f77ac */ /* 0x000eac0008000800 */
        /* <DEDUP_REMOVED lines=36> */
[----:B------:R-:W1:Y:S05]  /*160b50*/  LDCU UR51, c[0x0][0x398] ;  /* 0x00007300ff3377ac */ /* 0x000e6a0008000800 */
        /* <DEDUP_REMOVED lines=69> */
[----:B------:R-:W-:-:S07]  /*160fb0*/  ISETP.LT.AND P1, PT, R2, UR38, !P0 ;  /* 0x0000002602007c0c */ /* 0x000fce000c721270 */
[----:B------:R-:W-:Y:S01]  /*160fc0*/  @P3 LOP3.LUT R11, R11, 0x8, RZ, 0xfc, !PT ;  /* 0x000000080b0b3812 */ /* 0x000fe200078efcff */
[----:B------:R-:W-:Y:S01]  /*160fd0*/  VIADD R6, R5, 0x7c ;  /* 0x0000007c05067836 */ /* 0x000fe20000000000 */
[----:B------:R-:W1:Y:S02]  /*160fe0*/  LDCU UR38, c[0x0][0x398] ;  /* 0x00007300ff2677ac */ /* 0x000e640008000800 */
        /* <DEDUP_REMOVED lines=12> */
[----:B------:R-:W-:Y:S01]  /*1610b0*/  ISETP.LT.AND P1, PT, R2, UR42, !P0 ;  /* 0x0000002a02007c0c */ /* 0x000fe2000c721270 */
[----:B------:R-:W-:Y:S01]  /*1610c0*/  VIADD R6, R5, 0x7b ;  /* 0x0000007b05067836 */ /* 0x000fe20000000000 */
[----:B----4-:R-:W-:Y:S01]  /*1610d0*/  LOP3.LUT R16, R16, 0x7fffffff, RZ, 0xc0, !PT ;  /* 0x7fffffff10107812 */ /* 0x010fe200078ec0ff */
[----:B------:R-:W0:Y:S06]  /*1610e0*/  LDCU UR12, c[0x0][0x398] ;  /* 0x00007300ff0c77ac */ /* 0x000e2c0008000800 */
[----:B------:R-:W-:Y:S01]  /*1610f0*/  @P3 LOP3.LUT R14, R14, 0x80000000, RZ, 0xfc, !PT ;  /* 0x800000000e0e3812 */ /* 0x000fe200078efcff */
[----:B------:R-:W4:Y:S01]  /*161100*/  LDCU UR42, c[0x0][0x398] ;  /* 0x00007300ff2a77ac */ /* 0x000f220008000800 */
        /* <DEDUP_REMOVED lines=20> */
[----:B------:R-:W-:Y:S02]  /*161250*/  ISETP.LT.AND P0, PT, R7, UR37, !P0 ;  /* 0x0000002507007c0c */ /* 0x000fe4000c701270 */
        /* <DEDUP_REMOVED lines=25> */
[----:B-1----:R-:W-:Y:S02]  /*1613f0*/  ISETP.LT.AND P3, PT, R4, UR16, !P0 ;  /* 0x0000001004007c0c */ /* 0x002fe4000c761270 */
[----:B------:R-:W-:Y:S02]  /*161400*/  ISETP.LT.AND P2, PT, R3, UR27, !P0 ;  /* 0x0000001b03007c0c */ /* 0x000fe4000c741270 */
[----:B------:R-:W-:-:S02]  /*161410*/  ISETP.LT.AND P1, PT, R2, UR28, !P0 ;  /* 0x0000001c02007c0c */ /* 0x000fc4000c721270 */
[----:B------:R-:W-:Y:S01]  /*161420*/  ISETP.LT.AND P0, PT, R7, UR36, !P0 ;  /* 0x0000002407007c0c */ /* 0x000fe2000c701270 */
[----:B------:R-:W1:Y:S01]  /*161430*/  LDCU.64 UR36, c[0x0][0x398] ;  /* 0x00007300ff2477ac */ /* 0x000e620008000a00 */
[----:B------:R-:W-:Y:S01]  /*161440*/  VIADD R6, R5, 0x78 ;  /* 0x0000007805067836 */ /* 0x000fe20000000000 */
[----:B------:R-:W0:Y:S01]  /*161450*/  LDCU UR28, c[0x0][0x398] ;  /* 0x00007300ff1c77ac */ /* 0x000e220008000800 */
[----:B------:R-:W0:Y:S01]  /*161460*/  LDCU UR27, c[0x0][0x398] ;  /* 0x00007300ff1b77ac */ /* 0x000e220008000800 */
[----:B------:R-:W0:Y:S01]  /*161470*/  LDCU UR13, c[0x0][0x398] ;  /* 0x00007300ff0d77ac */ /* 0x000e220008000800 */
[----:B------:R-:W0:Y:S01]  /*161480*/  LDCU UR16, c[0x0][0x398] ;  /* 0x00007300ff1077ac */ /* 0x000e220008000800 */
        /* <DEDUP_REMOVED lines=33> */
[----:B------:R-:W0:Y:S01]  /*1616a0*/  LDCU UR9, c[0x0][0x398] ;  /* 0x00007300ff0977ac */ /* 0x000e220008000800 */
        /* <DEDUP_REMOVED lines=15> */
[----:B------:R-:W-:Y:S01]  /*1617a0*/  ISETP.LT.AND P1, PT, R2, UR58, !P0 ;  /* 0x0000003a02007c0c */ /* 0x000fe2000c721270 */
[----:B------:R-:W-:Y:S01]  /*1617b0*/  VIADD R6, R5, 0x75 ;  /* 0x0000007505067836 */ /* 0x000fe20000000000 */
[----:B------:R-:W1:Y:S01]  /*1617c0*/  LDCU UR17, c[0x0][0x398] ;  /* 0x00007300ff1177ac */ /* 0x000e620008000800 */
[----:B------:R-:W0:Y:S06]  /*1617d0*/  LDCU UR6, c[0x0][0x398] ;  /* 0x00007300ff0677ac */ /* 0x000e2c0008000800 */
[----:B------:R-:W-:Y:S01]  /*1617e0*/  @P3 LOP3.LUT R14, R14, 0x80, RZ, 0xfc, !PT ;  /* 0x000000800e0e3812 */ /* 0x000fe200078efcff */
[----:B------:R-:W0:Y:S01]  /*1617f0*/  LDCU.64 UR44, c[0x0][0x398] ;  /* 0x00007300ff2c77ac */ /* 0x000e220008000a00 */
        /* <DEDUP_REMOVED lines=9> */
[----:B------:R-:W-:-:S04]  /*161890*/  ISETP.GE.AND P0, PT, R6, UR37, PT ;  /* 0x0000002506007c0c */ /* 0x000fc8000bf06270 */
[----:B0-----:R-:W-:Y:S02]  /*1618a0*/  ISETP.LT.AND P3, PT, R4, UR44, !P0 ;  /* 0x0000002c04007c0c */ /* 0x001fe4000c761270 */
[----:B----4-:R-:W-:Y:S02]  /*1618b0*/  ISETP.LT.AND P2, PT, R3, UR42, !P0 ;  /* 0x0000002a03007c0c */ /* 0x010fe4000c741270 */
[----:B------:R-:W-:Y:S02]  /*1618c0*/  LOP3.LUT R14, R14, 0xfffffff7, RZ, 0xc0, !PT ;  /* 0xfffffff70e0e7812 */ /* 0x000fe400078ec0ff */
[----:B------:R-:W-:-:S07]  /*1618d0*/  ISETP.LT.AND P1, PT, R2, UR43, !P0 ;  /* 0x0000002b02007c0c */ /* 0x000fce000c721270 */
[----:B------:R-:W-:Y:S01]  /*1618e0*/  @P3 LOP3.LUT R14, R14, 0x8, RZ, 0xfc, !PT ;  /* 0x000000080e0e3812 */ /* 0x000fe200078efcff */
[----:B------:R-:W0:Y:S03]  /*1618f0*/  LDCU.64 UR42, c[0x0][0x398] ;  /* 0x00007300ff2a77ac */ /* 0x000e260008000a00 */
[----:B------:R-:W-:Y:S02]  /*161900*/  LOP3.LUT R14, R14, 0xfffffffb, RZ, 0xc0, !PT ;  /* 0xfffffffb0e0e7812 */ /* 0x000fe400078ec0ff */
[----:B------:R-:W-:Y:S01]  /*161910*/  ISETP.LT.AND P0, PT, R7, UR58, !P0 ;  /* 0x0000003a07007c0c */ /* 0x000fe2000c701270 */
[----:B------:R-:W4:Y:S01]  /*161920*/  LDCU UR58, c[0x0][0x398] ;  /* 0x00007300ff3a77ac */ /* 0x000f220008000800 */
[----:B------:R-:W-:-:S04]  /*161930*/  @P2 LOP3.LUT R14, R14, 0x4, RZ, 0xfc, !PT ;  /* 0x000000040e0e2812 */ /* 0x000fc800078efcff */
[----:B------:R-:W-:-:S04]  /*161940*/  LOP3.LUT R14, R14, 0xfffffffd, RZ, 0xc0, !PT ;  /* 0xfffffffd0e0e7812 */ /* 0x000fc800078ec0ff */
[----:B------:R-:W-:Y:S01]  /*161950*/  @P1 LOP3.LUT R14, R14, 0x2, RZ, 0xfc, !PT ;  /* 0x000000020e0e1812 */ /* 0x000fe200078efcff */
[----:B------:R-:W-:-:S03]  /*161960*/  VIADD R6, R5, 0x74 ;  /* 0x0000007405067836 */ /* 0x000fc60000000000 */
[----:B------:R-:W-:-:S04]  /*161970*/  LOP3.LUT R14, R14, 0xfffffffe, RZ, 0xc0, !PT ;  /* 0xfffffffe0e0e7812 */ /* 0x000fc800078ec0ff */
[----:B------:R-:W-:Y:S02]  /*161980*/  @P0 LOP3.LUT R14, R14, 0x1, RZ, 0xfc, !PT ;  /* 0x000000010e0e0812 */ /* 0x000fe400078efcff */
[----:B------:R-:W-:Y:S01]  /*161990*/  ISETP.GE.AND P0, PT, R6, UR11, PT ;  /* 0x0000000b06007c0c */ /* 0x000fe2000bf06270 */
[----:B------:R-:W-:Y:S01]  /*1619a0*/  VIADD R6, R5, 0x73 ;  /* 0x0000007305067836 */ /* 0x000fe20000000000 */
[----:B------:R-:W1:Y:S02]  /*1619b0*/  LDCU UR11, c[0x0][0x398] ;  /* 0x00007300ff0b77ac */ /* 0x000e640008000800 */
[----:B0-----:R-:W-:Y:S02]  /*1619c0*/  ISETP.LT.AND P3, PT, R4, UR42, !P0 ;  /* 0x0000002a04007c0c */ /* 0x001fe4000c761270 */
[----:B----4-:R-:W-:Y:S02]  /*1619d0*/  ISETP.LT.AND P2, PT, R3, UR58, !P0 ;  /* 0x0000003a03007c0c */ /* 0x010fe4000c741270 */
[----:B------:R-:W-:-:S02]  /*1619e0*/  ISETP.LT.AND P1, PT, R2, UR40, !P0 ;  /* 0x0000002802007c0c */ /* 0x000fc4000c721270 */
[----:B------:R-:W-:Y:S01]  /*1619f0*/  ISETP.LT.AND P0, PT, R7, UR41, !P0 ;  /* 0x0000002907007c0c */ /* 0x000fe2000c701270 */
[----:B------:R-:W0:Y:S01]  /*161a00*/  LDCU.64 UR40, c[0x0][0x398] ;  /* 0x00007300ff2877ac */ /* 0x000e220008000a00 */
[----:B------:R-:W4:Y:S01]  /*161a10*/  LDCU UR58, c[0x0][0x398] ;  /* 0x00007300ff3a77ac */ /* 0x000f220008000800 */
[----:B------:R-:W0:Y:S04]  /*161a20*/  LDCU UR42, c[0x0][0x398] ;  /* 0x00007300ff2a77ac */ /* 0x000e280008000800 */
        /* <DEDUP_REMOVED lines=11> */
[----:B----4-:R-:W-:Y:S01]  /*161ae0*/  ISETP.LT.AND P1, PT, R2, UR58, !P0 ;  /* 0x0000003a02007c0c */ /* 0x010fe2000c721270 */
[----:B------:R-:W-:Y:S01]  /*161af0*/  VIADD R6, R5, 0x72 ;  /* 0x0000007205067836 */ /* 0x000fe20000000000 */
[----:B------:R-:W0:Y:S01]  /*161b00*/  LDCU UR40, c[0x0][0x398] ;  /* 0x00007300ff2877ac */ /* 0x000e220008000800 */
[----:B------:R-:W4:Y:S06]  /*161b10*/  LDCU UR7, c[0x0][0x398] ;  /* 0x00007300ff0777ac */ /* 0x000f2c0008000800 */
[----:B------:R-:W-:Y:S01]  /*161b20*/  @P3 LOP3.LUT R13, R13, 0x8000000, RZ, 0xfc, !PT ;  /* 0x080000000d0d3812 */ /* 0x000fe200078efcff */
[----:B------:R-:W0:Y:S01]  /*161b30*/  LDCU.64 UR36, c[0x0][0x398] ;  /* 0x00007300ff2477ac */ /* 0x000e220008000a00 */
[----:B------:R-:W0:Y:S02]  /*161b40*/  LDCU UR58, c[0x0][0x398] ;  /* 0x00007300ff3a77ac */ /* 0x000e240008000800 */
[----:B------:R-:W-:-:S02]  /*161b50*/  LOP3.LUT R13, R13, 0xfbffffff, RZ, 0xc0, !PT ;  /* 0xfbffffff0d0d7812 */ /* 0x000fc400078ec0ff */
[----:B------:R-:W-:Y:S01]  /*161b60*/  ISETP.LT.AND P0, PT, R7, UR8, !P0 ;  /* 0x0000000807007c0c */ /* 0x000fe2000c701270 */
[----:B------:R1:W-:Y:S01]  /*161b70*/  STL [R1+0x573c], R12 ;  /* 0x00573c0c01007387 */ /* 0x0003e20000100800 */
[----:B------:R-:W0:Y:S01]  /*161b80*/  LDCU UR8, c[0x0][0x398] ;  /* 0x00007300ff0877ac */ /* 0x000e220008000800 */
[----:B------:R-:W-:-:S04]  /*161b90*/  @P2 LOP3.LUT R13, R13, 0x4000000, RZ, 0xfc, !PT ;  /* 0x040000000d0d2812 */ /* 0x000fc800078efcff */
[----:B------:R-:W-:-:S04]  /*161ba0*/  LOP3.LUT R13, R13, 0xfdffffff, RZ, 0xc0, !PT ;  /* 0xfdffffff0d0d7812 */ /* 0x000fc800078ec0ff */
[----:B------:R-:W-:Y:S01]  /*161bb0*/  @P1 LOP3.LUT R13, R13, 0x2000000, RZ, 0xfc, !PT ;  /* 0x020000000d0d1812 */ /* 0x000fe200078efcff */
[----:B-1----:R-:W2:Y:S03]  /*161bc0*/  LDL.LU R12, [R1+0x204] ;  /* 0x00020400010c7983 */ /* 0x002ea60000300800 */
        /* <DEDUP_REMOVED lines=10> */
[----:B------:R-:W-:Y:S01]  /*161c70*/  LOP3.LUT R15, R15, 0x7fffffff, RZ, 0xc0, !PT ;  /* 0x7fffffff0f0f7812 */ /* 0x000fe200078ec0ff */
[----:B------:R-:W0:Y:S03]  /*161c80*/  LDCU UR58, c[0x0][0x398] ;  /* 0x00007300ff3a77ac */ /* 0x000e260008000800 */
[----:B------:R-:W-:Y:S01]  /*161c90*/  @P3 LOP3.LUT R13, R13, 0x800000, RZ, 0xfc, !PT ;  /* 0x008000000d0d3812 */ /* 0x000fe200078efcff */
[----:B------:R-:W-:Y:S01]  /*161ca0*/  STL [R1+0x5740], R11 ;  /* 0x0057400b01007387 */ /* 0x000fe20000100800 */
        /* <DEDUP_REMOVED lines=10> */
[----:B-1----:R-:W-:Y:S02]  /*161d50*/  ISETP.LT.AND P3, PT, R4, UR44, !P0 ;  /* 0x0000002c04007c0c */ /* 0x002fe4000c761270 */
[----:B------:R-:W-:Y:S02]  /*161d60*/  ISETP.LT.AND P2, PT, R3, UR42, !P0 ;  /* 0x0000002a03007c0c */ /* 0x000fe4000c741270 */
[----:B------:R-:W-:Y:S02]  /*161d70*/  LOP3.LUT R13, R13, 0xfff7ffff, RZ, 0xc0, !PT ;  /* 0xfff7ffff0d0d7812 */ /* 0x000fe400078ec0ff */
[----:B------:R-:W-:Y:S01]  /*161d80*/  ISETP.LT.AND P1, PT, R2, UR75, !P0 ;  /* 0x0000004b02007c0c */ /* 0x000fe2000c721270 */
[----:B------:R-:W1:Y:S06]  /*161d90*/  LDCU.64 UR42, c[0x0][0x398] ;  /* 0x00007300ff2a77ac */ /* 0x000e6c0008000a00 */
[----:B------:R-:W-:Y:S01]  /*161da0*/  @P3 LOP3.LUT R13, R13, 0x80000, RZ, 0xfc, !PT ;  /* 0x000800000d0d3812 */ /* 0x000fe200078efcff */
[----:B------:R-:W-:Y:S01]  /*161db0*/  VIADD R6, R5, 0x70 ;  /* 0x0000007005067836 */ /* 0x000fe20000000000 */
[----:B------:R-:W-:Y:S01]  /*161dc0*/  STL [R1+0x5748], R14 ;  /* 0x0057480e01007387 */ /* 0x000fe20000100800 */
[----:B------:R-:W0:Y:S01]  /*161dd0*/  LDCU UR75, c[0x0][0x398] ;  /* 0x00007300ff4b77ac */ /* 0x000e220008000800 */
        /* <DEDUP_REMOVED lines=27> */
[----:B0-----:R-:W-:Y:S02]  /*161f90*/  ISETP.LT.AND P2, PT, R3, UR36, !P0 ;  /* 0x0000002403007c0c */ /* 0x001fe4000c741270 */
[----:B------:R-:W-:Y:S02]  /*161fa0*/  LOP3.LUT R13, R13, 0xfffff7ff, RZ, 0xc0, !PT ;  /* 0xfffff7ff0d0d7812 */ /* 0x000fe400078ec0ff */
[----:B------:R-:W-:Y:S01]  /*161fb0*/  ISETP.LT.AND P1, PT, R2, UR69, !P0 ;  /* 0x0000004502007c0c */ /* 0x000fe2000c721270 */
[----:B------:R-:W0:Y:S06]  /*161fc0*/  LDCU.64 UR36, c[0x0][0x398] ;  /* 0x00007300ff2477ac */ /* 0x000e2c0008000a00 */
[----:B------:R-:W-:Y:S01]  /*161fd0*/  @P3 LOP3.LUT R13, R13, 0x800, RZ, 0xfc, !PT ;  /* 0x000008000d0d3812 */ /* 0x000fe200078efcff */
[----:B------:R-:W-:Y:S01]  /*161fe0*/  VIADD R6, R5, 0x6e ;  /* 0x0000006e05067836 */ /* 0x000fe20000000000 */
[----:B------:R-:W1:Y:S02]  /*161ff0*/  LDCU UR69, c[0x0][0x398] ;  /* 0x00007300ff4577ac */ /* 0x000e640008000800 */
        /* <DEDUP_REMOVED lines=48> */
[----:B------:R-:W-:-:S09]  /*162300*/  ISETP.LT.AND P1, PT, R2, UR55, !P0 ;  /* 0x0000003702007c0c */ /* 0x000fd2000c721270 */
[----:B------:R-:W-:Y:S01]  /*162310*/  @P3 LOP3.LUT R17, R17, 0x80000000, RZ, 0xfc, !PT ;  /* 0x8000000011113812 */ /* 0x000fe200078efcff */
[----:B------:R-:W-:Y:S01]  /*162320*/  VIADD R6, R5, 0x6b ;  /* 0x0000006b05067836 */ /* 0x000fe20000000000 */
[----:B------:R0:W-:Y:S01]  /*162330*/  STL [R1+0x574c], R13 ;  /* 0x00574c0d01007387 */ /* 0x0001e20000100800 */
[----:B------:R-:W1:Y:S01]  /*162340*/  LDCU UR55, c[0x0][0x398] ;  /* 0x00007300ff3777ac */ /* 0x000e620008000800 */
[----:B------:R-:W-:Y:S02]  /*162350*/  LOP3.LUT R17, R17, 0xbfffffff, RZ, 0xc0, !PT ;  /* 0xbfffffff11117812 */ /* 0x000fe400078ec0ff */
[----:B------:R-:W-:Y:S01]  /*162360*/  ISETP.LT.AND P0, PT, R7, UR56, !P0 ;  /* 0x0000003807007c0c */ /* 0x000fe2000c701270 */
[----:B------:R-:W1:Y:S01]  /*162370*/  LDCU UR56, c[0x0][0x398] ;  /* 0x00007300ff3877ac */ /* 0x000e620008000800 */
[----:B------:R-:W1:Y:S01]  /*162380*/  LDCU UR70, c[0x0][0x398] ;  /* 0x00007300ff4677ac */ /* 0x000e620008000800 */
[----:B------:R-:W-:-:S04]  /*162390*/  @P2 LOP3.LUT R17, R17, 0x40000000, RZ, 0xfc, !PT ;  /* 0x4000000011112812 */ /* 0x000fc800078efcff */
[----:B------:R-:W-:Y:S01]  /*1623a0*/  LOP3.LUT R17, R17, 0xdfffffff, RZ, 0xc0, !PT ;  /* 0xdfffffff11117812 */ /* 0x000fe200078ec0ff */
[----:B0-----:R-:W3:Y:S03]  /*1623b0*/  LDL.LU R13, [R1+0x1f8] ;  /* 0x0001f800010d7983 */ /* 0x001ee60000300800 */
        /* <DEDUP_REMOVED lines=62> */
[----:B--2---:R-:W-:Y:S01]  /*1627a0*/  ISETP.LT.AND P1, PT, R2, UR47, !P0 ;  /* 0x0000002f02007c0c */ /* 0x004fe2000c721270 */
[----:B------:R-:W-:Y:S01]  /*1627b0*/  VIADD R6, R5, 0x67 ;  /* 0x0000006705067836 */ /* 0x000fe20000000000 */
[----:B------:R-:W0:Y:S05]  /*1627c0*/  LDCU UR62, c[0x0][0x398] ;  /* 0x00007300ff3e77ac */ /* 0x000e2a0008000800 */
[----:B------:R-:W-:Y:S01]  /*1627d0*/  @P3 LOP3.LUT R17, R17, 0x8000, RZ, 0xfc, !PT ;  /* 0x0000800011113812 */ /* 0x000fe200078efcff */
[----:B------:R-:W2:Y:S03]  /*1627e0*/  LDCU UR47, c[0x0][0x398] ;  /* 0x00007300ff2f77ac */ /* 0x000ea60008000800 */
        /* <DEDUP_REMOVED lines=31> */
[----:B------:R-:W0:Y:S01]  /*1629e0*/  LDCU.64 UR44, c[0x0][0x398] ;  /* 0x00007300ff2c77ac */ /* 0x000e220008000a00 */
[----:B------:R-:W0:Y:S06]  /*1629f0*/  LDCU UR36, c[0x0][0x398] ;  /* 0x00007300ff2477ac */ /* 0x000e2c0008000800 */
[----:B------:R-:W-:Y:S01]  /*162a00*/  @P3 LOP3.LUT R17, R17, 0x80, RZ, 0xfc, !PT ;  /* 0x0000008011113812 */ /* 0x000fe200078efcff */
[----:B------:R-:W0:Y:S03]  /*162a10*/  LDCU.64 UR30, c[0x0][0x398] ;  /* 0x00007300ff1e77ac */ /* 0x000e260008000a00 */
[----:B------:R-:W-:-:S02]  /*162a20*/  LOP3.LUT R17, R17, 0xffffffbf, RZ, 0xc0, !PT ;  /* 0xffffffbf11117812 */ /* 0x000fc400078ec0ff */
[----:B------:R-:W-:Y:S01]  /*162a30*/  ISETP.LT.AND P0, PT, R7, UR38, !P0 ;  /* 0x0000002607007c0c */ /* 0x000fe2000c701270 */
[----:B------:R-:W0:Y:S01]  /*162a40*/  LDCU.64 UR38, c[0x0][0x398] ;  /* 0x00007300ff2677ac */ /* 0x000e220008000a00 */
        /* <DEDUP_REMOVED lines=24> */
[----:B------:R-:W-:Y:S01]  /*162bd0*/  VIADD R6, R5, 0x63 ;  /* 0x0000006305067836 */ /* 0x000fe20000000000 */
[----:B------:R-:W1:Y:S02]  /*162be0*/  LDCU.64 UR40, c[0x0][0x398] ;  /* 0x00007300ff2877ac */ /* 0x000e640008000a00 */
[----:B0-----:R-:W-:Y:S02]  /*162bf0*/  ISETP.LT.AND P3, PT, R4, UR22, !P0 ;  /* 0x0000001604007c0c */ /* 0x001fe4000c761270 */
[----:B------:R-:W-:Y:S02]  /*162c00*/  ISETP.LT.AND P2, PT, R3, UR32, !P0 ;  /* 0x0000002003007c0c */ /* 0x000fe4000c741270 */
[----:B------:R-:W-:Y:S01]  /*162c10*/  ISETP.LT.AND P1, PT, R2, UR33, !P0 ;  /* 0x0000002102007c0c */ /* 0x000fe2000c721270 */
[----:B------:R0:W-:Y:S01]  /*162c20*/  STL [R1+0x5750], R17 ;  /* 0x0057501101007387 */ /* 0x0001e20000100800 */
[----:B---3--:R-:W-:Y:S01]  /*162c30*/  PRMT R0, R0, 0x5410, R13 ;  /* 0x0000541000007816 */ /* 0x008fe2000000000d */
[----:B------:R-:W3:Y:S06]  /*162c40*/  LDCU UR22, c[0x0][0x398] ;  /* 0x00007300ff1677ac */ /* 0x000eec0008000800 */
[----:B------:R-:W-:-:S02]  /*162c50*/  @P3 LOP3.LUT R16, R16, 0x80000000, RZ, 0xfc, !PT ;  /* 0x8000000010103812 */ /* 0x000fc400078efcff */
[----:B------:R-:W-:Y:S01]  /*162c60*/  ISETP.LT.AND P0, PT, R7, UR34, !P0 ;  /* 0x0000002207007c0c */ /* 0x000fe2000c701270 */
[----:B0-----:R-:W2:Y:S01]  /*162c70*/  LDL.LU R17, [R1+0x560] ;  /* 0x0005600001117983 */ /* 0x001ea20000300800 */
[----:B------:R-:W0:Y:S01]  /*162c80*/  LDCU UR33, c[0x0][0x398] ;  /* 0x00007300ff2177ac */ /* 0x000e220008000800 */
[----:B------:R-:W-:Y:S01]  /*162c90*/  LOP3.LUT R16, R16, 0xbfffffff, RZ, 0xc0, !PT ;  /* 0xbfffffff10107812 */ /* 0x000fe200078ec0ff */
[----:B------:R-:W0:Y:S01]  /*162ca0*/  LDCU UR34, c[0x0][0x398] ;  /* 0x00007300ff2277ac */ /* 0x000e220008000800 */
[----:B------:R-:W0:Y:S02]  /*162cb0*/  LDCU UR32, c[0x0][0x398] ;  /* 0x00007300ff2077ac */ /* 0x000e240008000800 */
        /* <DEDUP_REMOVED lines=11> */
[----:B------:R-:W0:Y:S07]  /*162d70*/  LDCU UR37, c[0x0][0x398] ;  /* 0x00007300ff2577ac */ /* 0x000e2e0008000800 */
        /* <DEDUP_REMOVED lines=88> */
[----:B------:R-:W1:Y:S07]  /*163300*/  LDCU.64 UR26, c[0x0][0x398] ;  /* 0x00007300ff1a77ac */ /* 0x000e6e0008000a00 */
        /* <DEDUP_REMOVED lines=30> */
[----:B------:R-:W2:Y:S03]  /*1634f0*/  LDCU.64 UR42, c[0x0][0x398] ;  /* 0x00007300ff2a77ac */ /* 0x000ea60008000a00 */
[----:B-1----:R-:W-:Y:S02]  /*163500*/  ISETP.LT.AND P3, PT, R4, UR26, !P0 ;  /* 0x0000001a04007c0c */ /* 0x002fe4000c761270 */
[----:B0-----:R-:W-:Y:S02]  /*163510*/  ISETP.LT.AND P2, PT, R3, UR52, !P0 ;  /* 0x0000003403007c0c */ /* 0x001fe4000c741270 */
[----:B----4-:R-:W-:Y:S01]  /*163520*/  ISETP.LT.AND P1, PT, R2, UR7, !P0 ;  /* 0x0000000702007c0c */ /* 0x010fe2000c721270 */
[----:B------:R-:W-:Y:S01]  /*163530*/  VIADD R6, R5, 0x5b ;  /* 0x0000005b05067836 */ /* 0x000fe20000000000 */
[----:B------:R0:W-:Y:S01]  /*163540*/  STL [R1+0x5754], R16 ;  /* 0x0057541001007387 */ /* 0x0001e20000100800 */
[----:B------:R-:W1:Y:S06]  /*163550*/  LDCU UR26, c[0x0][0x398] ;  /* 0x00007300ff1a77ac */ /* 0x000e6c0008000800 */
[----:B------:R-:W-:-:S02]  /*163560*/  @P3 LOP3.LUT R15, R15, 0x80000000, RZ, 0xfc, !PT ;  /* 0x800000000f0f3812 */ /* 0x000fc400078efcff */
[----:B------:R-:W-:Y:S01]  /*163570*/  ISETP.LT.AND P0, PT, R7, UR8, !P0 ;  /* 0x0000000807007c0c */ /* 0x000fe2000c701270 */
[----:B------:R-:W4:Y:S01]  /*163580*/  LDCU UR52, c[0x0][0x398] ;  /* 0x00007300ff3477ac */ /* 0x000f220008000800 */
[----:B0-----:R-:W3:Y:S01]  /*163590*/  LDL.LU R16, [R1+0x200] ;  /* 0x0002000001107983 */ /* 0x001ee20000300800 */
        /* <DEDUP_REMOVED lines=10> */
[----:B--2---:R-:W-:Y:S02]  /*163640*/  ISETP.LT.AND P3, PT, R4, UR42, !P0 ;  /* 0x0000002a04007c0c */ /* 0x004fe4000c761270 */
[----:B----4-:R-:W-:Y:S02]  /*163650*/  ISETP.LT.AND P2, PT, R3, UR52, !P0 ;  /* 0x0000003403007c0c */ /* 0x010fe4000c741270 */
[----:B------:R-:W-:Y:S01]  /*163660*/  ISETP.LT.AND P1, PT, R2, UR58, !P0 ;  /* 0x0000003a02007c0c */ /* 0x000fe2000c721270 */
[----:B------:R-:W-:Y:S01]  /*163670*/  VIADD R6, R5, 0x5a ;  /* 0x0000005a05067836 */ /* 0x000fe20000000000 */
[----:B------:R-:W2:Y:S07]  /*163680*/  LDCU.64 UR40, c[0x0][0x398] ;  /* 0x00007300ff2877ac */ /* 0x000eae0008000a00 */
        /* <DEDUP_REMOVED lines=13> */
[----:B------:R-:W-:Y:S02]  /*163760*/  ISETP.LT.AND P3, PT, R4, UR44, !P0 ;  /* 0x0000002c04007c0c */ /* 0x000fe4000c761270 */
[----:B------:R-:W-:Y:S02]  /*163770*/  ISETP.LT.AND P2, PT, R3, UR49, !P0 ;  /* 0x0000003103007c0c */ /* 0x000fe4000c741270 */
[----:B------:R-:W-:-:S02]  /*163780*/  LOP3.LUT R15, R15, 0xff7fffff, RZ, 0xc0, !PT ;  /* 0xff7fffff0f0f7812 */ /* 0x000fc400078ec0ff */
[----:B------:R-:W-:Y:S01]  /*163790*/  ISETP.LT.AND P1, PT, R2, UR51, !P0 ;  /* 0x0000003302007c0c */ /* 0x000fe2000c721270 */
[----:B------:R-:W0:Y:S06]  /*1637a0*/  LDCU UR49, c[0x0][0x398] ;  /* 0x00007300ff3177ac */ /* 0x000e2c0008000800 */
[----:B------:R-:W-:Y:S01]  /*1637b0*/  @P3 LOP3.LUT R15, R15, 0x800000, RZ, 0xfc, !PT ;  /* 0x008000000f0f3812 */ /* 0x000fe200078efcff */
[----:B------:R-:W-:Y:S01]  /*1637c0*/  VIADD R6, R5, 0x59 ;  /* 0x0000005905067836 */ /* 0x000fe20000000000 */
[----:B------:R-:W0:Y:S02]  /*1637d0*/  LDCU UR51, c[0x0][0x398] ;  /* 0x00007300ff3377ac */ /* 0x000e240008000800 */
[----:B------:R-:W-:-:S02]  /*1637e0*/  LOP3.LUT R15, R15, 0xffbfffff, RZ, 0xc0, !PT ;  /* 0xffbfffff0f0f7812 */ /* 0x000fc400078ec0ff */
[----:B----4-:R-:W-:Y:S01]  /*1637f0*/  ISETP.LT.AND P0, PT, R7, UR52, !P0 ;  /* 0x0000003407007c0c */ /* 0x010fe2000c701270 */
[----:B------:R-:W4:Y:S01]  /*163800*/  LDCU UR52, c[0x0][0x398] ;  /* 0x00007300ff3477ac */ /* 0x000f220008000800 */
        /* <DEDUP_REMOVED lines=23> */
[----:B------:R-:W-:Y:S01]  /*163980*/  ISETP.GE.AND P0, PT, R6, UR43, PT ;  /* 0x0000002b06007c0c */ /* 0x000fe2000bf06270 */
[----:B------:R-:W1:Y:S03]  /*163990*/  LDCU.64 UR42, c[0x0][0x398] ;  /* 0x00007300ff2a77ac */ /* 0x000e660008000a00 */
[----:B--2---:R-:W-:Y:S02]  /*1639a0*/  ISETP.LT.AND P3, PT, R4, UR40, !P0 ;  /* 0x0000002804007c0c */ /* 0x004fe4000c761270 */
[----:B0-----:R-:W-:Y:S02]  /*1639b0*/  ISETP.LT.AND P2, PT, R3, UR49, !P0 ;  /* 0x0000003103007c0c */ /* 0x001fe4000c741270 */
[----:B------:R-:W-:-:S02]  /*1639c0*/  LOP3.LUT R15, R15, 0xffff7fff, RZ, 0xc0, !PT ;  /* 0xffff7fff0f0f7812 */ /* 0x000fc400078ec0ff */
[----:B------:R-:W-:Y:S01]  /*1639d0*/  ISETP.LT.AND P1, PT, R2, UR51, !P0 ;  /* 0x0000003302007c0c */ /* 0x000fe2000c721270 */
[----:B------:R-:W0:Y:S06]  /*1639e0*/  LDCU UR49, c[0x0][0x398] ;  /* 0x00007300ff3177ac */ /* 0x000e2c0008000800 */
[----:B------:R-:W-:Y:S01]  /*1639f0*/  @P3 LOP3.LUT R15, R15, 0x8000, RZ, 0xfc, !PT ;  /* 0x000080000f0f3812 */ /* 0x000fe200078efcff */
[----:B------:R-:W-:Y:S01]  /*163a00*/  VIADD R6, R5, 0x57 ;  /* 0x0000005705067836 */ /* 0x000fe20000000000 */
[----:B------:R-:W2:Y:S02]  /*163a10*/  LDCU UR51, c[0x0][0x398] ;  /* 0x00007300ff3377ac */ /* 0x000ea40008000800 */
        /* <DEDUP_REMOVED lines=9> */
[----:B------:R-:W4:Y:S03]  /*163ab0*/  LDCU.64 UR44, c[0x0][0x398] ;  /* 0x00007300ff2c77ac */ /* 0x000f260008000a00 */
[----:B-1----:R-:W-:Y:S02]  /*163ac0*/  ISETP.LT.AND P3, PT, R4, UR42, !P0 ;  /* 0x0000002a04007c0c */ /* 0x002fe4000c761270 */
[----:B0-----:R-:W-:Y:S02]  /*163ad0*/  ISETP.LT.AND P2, PT, R3, UR49, !P0 ;  /* 0x0000003103007c0c */ /* 0x001fe4000c741270 */
[----:B------:R-:W-:-:S02]  /*163ae0*/  LOP3.LUT R15, R15, 0xfffff7ff, RZ, 0xc0, !PT ;  /* 0xfffff7ff0f0f7812 */ /* 0x000fc400078ec0ff */
[----:B--2---:R-:W-:Y:S01]  /*163af0*/  ISETP.LT.AND P1, PT, R2, UR51, !P0 ;  /* 0x0000003302007c0c */ /* 0x004fe2000c721270 */
[----:B------:R-:W-:Y:S01]  /*163b00*/  VIADD R6, R5, 0x56 ;  /* 0x0000005605067836 */ /* 0x000fe20000000000 */
[----:B------:R-:W0:Y:S05]  /*163b10*/  LDCU UR49, c[0x0][0x398] ;  /* 0x00007300ff3177ac */ /* 0x000e2a0008000800 */
[----:B------:R-:W-:Y:S01]  /*163b20*/  @P3 LOP3.LUT R15, R15, 0x800, RZ, 0xfc, !PT ;  /* 0x000008000f0f3812 */ /* 0x000fe200078efcff */
[----:B------:R-:W1:Y:S03]  /*163b30*/  LDCU UR51, c[0x0][0x398] ;  /* 0x00007300ff3377ac */ /* 0x000e660008000800 */
[----:B------:R-:W-:-:S02]  /*163b40*/  LOP3.LUT R15, R15, 0xfffffbff, RZ, 0xc0, !PT ;  /* 0xfffffbff0f0f7812 */ /* 0x000fc400078ec0ff */
[----:B----4-:R-:W-:Y:S01]  /*163b50*/  ISETP.LT.AND P0, PT, R7, UR52, !P0 ;  /* 0x0000003407007c0c */ /* 0x010fe2000c701270 */
[----:B------:R-:W2:Y:S01]  /*163b60*/  LDCU UR52, c[0x0][0x398] ;  /* 0x00007300ff3477ac */ /* 0x000ea20008000800 */
[----:B------:R-:W-:-:S04]  /*163b70*/  @P2 LOP3.LUT R15, R15, 0x400, RZ, 0xfc, !PT ;  /* 0x000004000f0f2812 */ /* 0x000fc800078efcff */
[----:B------:R-:W-:-:S04]  /*163b80*/  LOP3.LUT R15, R15, 0xfffffdff, RZ, 0xc0, !PT ;  /* 0xfffffdff0f0f7812 */ /* 0x000fc800078ec0ff */
[----:B------:R-:W-:-:S04]  /*163b90*/  @P1 LOP3.LUT R15, R15, 0x200, RZ, 0xfc, !PT ;  /* 0x000002000f0f1812 */ /* 0x000fc800078efcff */
[----:B------:R-:W-:-:S04]  /*163ba0*/  LOP3.LUT R15, R15, 0xfffffeff, RZ, 0xc0, !PT ;  /* 0xfffffeff0f0f7812 */ /* 0x000fc800078ec0ff */
[----:B------:R-:W-:Y:S02]  /*163bb0*/  @P0 LOP3.LUT R15, R15, 0x100, RZ, 0xfc, !PT ;  /* 0x000001000f0f0812 */ /* 0x000fe400078efcff */
[----:B------:R-:W-:Y:S01]  /*163bc0*/  ISETP.GE.AND P0, PT, R6, UR39, PT ;  /* 0x0000002706007c0c */ /* 0x000fe2000bf06270 */
[----:B------:R-:W4:Y:S03]  /*163bd0*/  LDCU.64 UR38, c[0x0][0x398] ;  /* 0x00007300ff2677ac */ /* 0x000f260008000a00 */
[----:B------:R-:W-:Y:S02]  /*163be0*/  ISETP.LT.AND P3, PT, R4, UR44, !P0 ;  /* 0x0000002c04007c0c */ /* 0x000fe4000c761270 */
[----:B-1----:R-:W-:Y:S02]  /*163bf0*/  ISETP.LT.AND P2, PT, R3, UR51, !P0 ;  /* 0x0000003303007c0c */ /* 0x002fe4000c741270 */
[----:B------:R-:W-:-:S02]  /*163c00*/  LOP3.LUT R15, R15, 0xffffff7f, RZ, 0xc0, !PT ;  /* 0xffffff7f0f0f7812 */ /* 0x000fc400078ec0ff */
[----:B--2---:R-:W-:Y:S01]  /*163c10*/  ISETP.LT.AND P1, PT, R2, UR52, !P0 ;  /* 0x0000003402007c0c */ /* 0x004fe2000c721270 */
[----:B------:R-:W-:Y:S01]  /*163c20*/  VIADD R6, R5, 0x55 ;  /* 0x0000005505067836 */ /* 0x000fe20000000000 */
[----:B------:R-:W1:Y:S05]  /*163c30*/  LDCU UR51, c[0x0][0x398] ;  /* 0x00007300ff3377ac */ /* 0x000e6a0008000800 */
        /* <DEDUP_REMOVED lines=12> */
[----:B----4-:R-:W-:Y:S02]  /*163d00*/  ISETP.LT.AND P3, PT, R4, UR38, !P0 ;  /* 0x0000002604007c0c */ /* 0x010fe4000c761270 */
[----:B--2---:R-:W-:Y:S02]  /*163d10*/  ISETP.LT.AND P2, PT, R3, UR52, !P0 ;  /* 0x0000003403007c0c */ /* 0x004fe4000c741270 */
[----:B------:R-:W-:-:S02]  /*163d20*/  PRMT R6, R19, 0x5410, R12 ;  /* 0x0000541013067816 */ /* 0x000fc4000000000c */
[----:B------:R-:W-:Y:S01]  /*163d30*/  ISETP.LT.AND P1, PT, R2, UR75, !P0 ;  /* 0x0000004b02007c0c */ /* 0x000fe2000c721270 */
[----:B------:R-:W2:Y:S01]  /*163d40*/  LDL.LU R19, [R1+0x5794] ;  /* 0x0057940001137983 */ /* 0x000ea20000300800 */
[----:B------:R-:W4:Y:S05]  /*163d50*/  LDCU.64 UR40, c[0x0][0x398] ;  /* 0x00007300ff2877ac */ /* 0x000f2a0008000a00 */
[----:B------:R-:W-:Y:S02]  /*163d60*/  @P3 LOP3.LUT R15, R15, 0x8, RZ, 0xfc, !PT ;  /* 0x000000080f0f3812 */ /* 0x000fe400078efcff */
[----:B------:R-:W-:Y:S01]  /*163d70*/  ISETP.LT.AND P0, PT, R7, UR74, !P0 ;  /* 0x0000004a07007c0c */ /* 0x000fe2000c701270 */
[----:B------:R-:W2:Y:S04]  /*163d80*/  LDL.LU R14, [R1+0x580] ;  /* 0x00058000010e7983 */ /* 0x000ea80000300800 */
[----:B------:R-:W2:Y:S01]  /*163d90*/  LDL.LU R11, [R1+0x1f0] ;  /* 0x0001f000010b7983 */ /* 0x000ea20000300800 */
[----:B------:R-:W-:Y:S01]  /*163da0*/  LOP3.LUT R15, R15, 0xfffffffb, RZ, 0xc0, !PT ;  /* 0xfffffffb0f0f7812 */ /* 0x000fe200078ec0ff */
[----:B------:R-:W0:Y:S01]  /*163db0*/  LDCU UR52, c[0x0][0x398] ;  /* 0x00007300ff3477ac */ /* 0x000e220008000800 */
[----:B------:R-:W0:Y:S01]  /*163dc0*/  LDCU UR75, c[0x0][0x398] ;  /* 0x00007300ff4b77ac */ /* 0x000e220008000800 */
[----:B------:R-:W0:Y:S01]  /*163dd0*/  LDCU UR74, c[0x0][0x398] ;  /* 0x00007300ff4a77ac */ /* 0x000e220008000800 */
[----:B------:R-:W-:-:S04]  /*163de0*/  @P2 LOP3.LUT R15, R15, 0x4, RZ, 0xfc, !PT ;  /* 0x000000040f0f2812 */ /* 0x000fc800078efcff */
[----:B------:R-:W-:-:S04]  /*163df0*/  LOP3.LUT R15, R15, 0xfffffffd, RZ, 0xc0, !PT ;  /* 0xfffffffd0f0f7812 */ /* 0x000fc800078ec0ff */
[----:B------:R-:W-:-:S04]  /*163e00*/  @P1 LOP3.LUT R15, R15, 0x2, RZ, 0xfc, !PT ;  /* 0x000000020f0f1812 */ /* 0x000fc800078efcff */
[----:B------:R-:W-:Y:S01]  /*163e10*/  LOP3.LUT R15, R15, 0xfffffffe, RZ, 0xc0, !PT ;  /* 0xfffffffe0f0f7812 */ /* 0x000fe200078ec0ff */
[----:B------:R-:W-:Y:S04]  /*163e20*/  STL [R1+0x2d0], R6 ;  /* 0x0002d00601007387 */ /* 0x000fe80000100800 */
[----:B------:R-:W2:Y:S01]  /*163e30*/  LDL.LU R12, [R1+0x55c] ;  /* 0x00055c00010c7983 */ /* 0x000ea20000300800 */
[----:B------:R-:W-:-:S05]  /*163e40*/  @P0 LOP3.LUT R15, R15, 0x1, RZ, 0xfc, !PT ;  /* 0x000000010f0f0812 */ /* 0x000fca00078efcff */
[----:B------:R0:W-:Y:S04]  /*163e50*/  STL [R1+0x5758], R15 ;  /* 0x0057580f01007387 */ /* 0x0001e80000100800 */
[----:B0-----:R-:W2:Y:S01]  /*163e60*/  LDL.LU R15, [R1+0x1fc] ;  /* 0x0001fc00010f7983 */ /* 0x001ea20000300800 */
[----:B------:R-:W-:-:S05]  /*163e70*/  VIADD R6, R5, 0x54 ;  /* 0x0000005405067836 */ /* 0x000fca0000000000 */
[----:B------:R-:W-:Y:S02]  /*163e80*/  ISETP.GE.AND P0, PT, R6, UR43, PT ;  /* 0x0000002b06007c0c */ /* 0x000fe4000bf06270 */
[----:B---3--:R-:W-:Y:S01]  /*163e90*/  PRMT R6, R17, 0x5410, R16 ;  /* 0x0000541011067816 */ /* 0x008fe20000000010 */
[----:B------:R-:W0:Y:S04]  /*163ea0*/  LDCU.64 UR42, c[0x0][0x398] ;  /* 0x00007300ff2a77ac */ /* 0x000e280008000a00 */
[----:B------:R-:W-:Y:S04]  /*163eb0*/  STL [R1+0x2cc], R6 ;  /* 0x0002cc0601007387 */ /* 0x000fe80000100800 */
[----:B------:R-:W3:Y:S04]  /*163ec0*/  LDL.LU R16, [R1+0x1e8] ;  /* 0x0001e80001107983 */ /* 0x000ee80000300800 */
[----:B------:R-:W3:Y:S04]  /*163ed0*/  LDL.LU R17, [R1+0x558] ;  /* 0x0005580001117983 */ /* 0x000ee80000300800 */
[----:B------:R0:W-:Y:S04]  /*163ee0*/  STL [R1+0x2c8], R0 ;  /* 0x0002c80001007387 */ /* 0x0001e80000100800 */
[----:B------:R-:W3:Y:S04]  /*163ef0*/  LDL.LU R13, [R1+0x1e4] ;  /* 0x0001e400010d7983 */ /* 0x000ee80000300800 */
[----:B0-----:R-:W3:Y:S01]  /*163f00*/  LDL.LU R0, [R1+0x554] ;  /* 0x0005540001007983 */ /* 0x001ee20000300800 */
[----:B----4-:R-:W-:-:S02]  /*163f10*/  ISETP.LT.AND P3, PT, R4, UR40, !P0 ;  /* 0x0000002804007c0c */ /* 0x010fc4000c761270 */
[----:B------:R-:W-:Y:S02]  /*163f20*/  ISETP.LT.AND P2, PT, R3, UR52, !P0 ;  /* 0x0000003403007c0c */ /* 0x000fe4000c741270 */
[----:B------:R-:W-:Y:S02]  /*163f30*/  ISETP.LT.AND P1, PT, R2, UR73, !P0 ;  /* 0x0000004902007c0c */ /* 0x000fe4000c721270 */
[----:B------:R-:W-:Y:S01]  /*163f40*/  ISETP.LT.AND P0, PT, R7, UR53, !P0 ;  /* 0x0000003507007c0c */ /* 0x000fe2000c701270 */
[----:B------:R-:W-:Y:S01]  /*163f50*/  VIADD R6, R5, 0x53 ;  /* 0x0000005305067836 */ /* 0x000fe20000000000 */
[----:B------:R-:W0:Y:S01]  /*163f60*/  LDCU UR52, c[0x0][0x398] ;  /* 0x00007300ff3477ac */ /* 0x000e220008000800 */
[----:B------:R-:W4:Y:S01]  /*163f70*/  LDCU UR53, c[0x0][0x398] ;  /* 0x00007300ff3577ac */ /* 0x000f220008000800 */
[----:B------:R-:W0:Y:S01]  /*163f80*/  LDCU UR73, c[0x0][0x398] ;  /* 0x00007300ff4977ac */ /* 0x000e220008000800 */
        /* <DEDUP_REMOVED lines=9> */
[----:B------:R-:W2:Y:S01]  /*164020*/  LDCU.64 UR44, c[0x0][0x398] ;  /* 0x00007300ff2c77ac */ /* 0x000ea20008000a00 */
[----:B------:R-:W-:-:S05]  /*164030*/  PRMT R6, R14, 0x5410, R15 ;  /* 0x000054100e067816 */ /* 0x000fca000000000f */
[----:B------:R0:W-:Y:S04]  /*164040*/  STL [R1+0x2c4], R6 ;  /* 0x0002c40601007387 */ /* 0x0001e80000100800 */
[----:B------:R-:W4:Y:S04]  /*164050*/  LDL.LU R15, [R1+0x1e0] ;  /* 0x0001e000010f7983 */ /* 0x000f280000300800 */
[----:B------:R-:W4:Y:S01]  /*164060*/  LDL.LU R14, [R1+0x574] ;  /* 0x00057400010e7983 */ /* 0x000f220000300800 */
[----:B0-----:R-:W-:-:S05]  /*164070*/  PRMT R6, R12, 0x5410, R11 ;  /* 0x000054100c067816 */ /* 0x001fca000000000b */
[----:B------:R0:W-:Y:S04]  /*164080*/  STL [R1+0x29c], R6 ;  /* 0x00029c0601007387 */ /* 0x0001e80000100800 */
[----:B------:R-:W4:Y:S04]  /*164090*/  LDL.LU R11, [R1+0x1dc] ;  /* 0x0001dc00010b7983 */ /* 0x000f280000300800 */
[----:B------:R-:W4:Y:S01]  /*1640a0*/  LDL.LU R12, [R1+0x550] ;  /* 0x00055000010c7983 */ /* 0x000f220000300800 */
[----:B------:R-:W-:Y:S02]  /*1640b0*/  ISETP.LT.AND P3, PT, R4, UR42, !P0 ;  /* 0x0000002a04007c0c */ /* 0x000fe4000c761270 */
[----:B------:R-:W-:-:S02]  /*1640c0*/  ISETP.LT.AND P2, PT, R3, UR57, !P0 ;  /* 0x0000003903007c0c */ /* 0x000fc4000c741270 */
[----:B------:R-:W-:Y:S02]  /*1640d0*/  LOP3.LUT R19, R19, 0xf7ffffff, RZ, 0xc0, !PT ;  /* 0xf7ffffff13137812 */ /* 0x000fe400078ec0ff */
[----:B------:R-:W-:Y:S02]  /*1640e0*/  ISETP.LT.AND P1, PT, R2, UR55, !P0 ;  /* 0x0000003702007c0c */ /* 0x000fe4000c721270 */
[----:B---3--:R-:W-:Y:S01]  /*1640f0*/  PRMT R0, R0, 0x5410, R13 ;  /* 0x0000541000007816 */ /* 0x008fe2000000000d */
[----:B------:R-:W3:Y:S04]  /*164100*/  LDCU UR57, c[0x0][0x398] ;  /* 0x00007300ff3977ac */ /* 0x000ee80008000800 */
[----:B------:R-:W-:Y:S01]  /*164110*/  @P3 LOP3.LUT R19, R19, 0x8000000, RZ, 0xfc, !PT ;  /* 0x0800000013133812 */ /* 0x000fe200078efcff */
[----:B0-----:R-:W-:Y:S01]  /*164120*/  VIADD R6, R5, 0x52 ;  /* 0x0000005205067836 */ /* 0x001fe20000000000 */
        /* <DEDUP_REMOVED lines=10> */
[----:B------:R-:W-:Y:S01]  /*1641d0*/  PRMT R6, R17, 0x5410, R16 ;  /* 0x0000541011067816 */ /* 0x000fe20000000010 */
[----:B------:R-:W0:Y:S04]  /*1641e0*/  LDCU.64 UR38, c[0x0][0x398] ;  /* 0x00007300ff2677ac */ /* 0x000e280008000a00 */
[----:B------:R-:W-:Y:S04]  /*1641f0*/  STL [R1+0x298], R6 ;  /* 0x0002980601007387 */ /* 0x000fe80000100800 */
[----:B------:R-:W4:Y:S04]  /*164200*/  LDL.LU R16, [R1+0x1d8] ;  /* 0x0001d80001107983 */ /* 0x000f280000300800 */
[----:B------:R-:W4:Y:S04]  /*164210*/  LDL.LU R17, [R1+0x54c] ;  /* 0x00054c0001117983 */ /* 0x000f280000300800 */
[----:B------:R0:W-:Y:S04]  /*164220*/  STL [R1+0x294], R0 ;  /* 0x0002940001007387 */ /* 0x0001e80000100800 */
[----:B------:R-:W4:Y:S04]  /*164230*/  LDL.LU R13, [R1+0x1d4] ;  /* 0x0001d400010d7983 */ /* 0x000f280000300800 */
[----:B0-----:R-:W4:Y:S01]  /*164240*/  LDL.LU R0, [R1+0x548] ;  /* 0x0005480001007983 */ /* 0x001f220000300800 */
[----:B--2---:R-:W-:-:S02]  /*164250*/  ISETP.LT.AND P3, PT, R4, UR44, !P0 ;  /* 0x0000002c04007c0c */ /* 0x004fc4000c761270 */
[----:B---3--:R-:W-:Y:S02]  /*164260*/  ISETP.LT.AND P2, PT, R3, UR57, !P0 ;  /* 0x0000003903007c0c */ /* 0x008fe4000c741270 */
[----:B------:R-:W-:Y:S02]  /*164270*/  LOP3.LUT R19, R19, 0xff7fffff, RZ, 0xc0, !PT ;  /* 0xff7fffff13137812 */ /* 0x000fe400078ec0ff */
[----:B------:R-:W-:Y:S01]  /*164280*/  ISETP.LT.AND P1, PT, R2, UR71, !P0 ;  /* 0x0000004702007c0c */ /* 0x000fe2000c721270 */
[----:B------:R-:W-:Y:S01]  /*164290*/  VIADD R6, R5, 0x51 ;  /* 0x0000005105067836 */ /* 0x000fe20000000000 */
[----:B------:R-:W0:Y:S05]  /*1642a0*/  LDCU UR57, c[0x0][0x398] ;  /* 0x00007300ff3977ac */ /* 0x000e2a0008000800 */
[----:B------:R-:W-:Y:S01]  /*1642b0*/  @P3 LOP3.LUT R19, R19, 0x800000, RZ, 0xfc, !PT ;  /* 0x0080000013133812 */ /* 0x000fe200078efcff */
[----:B------:R-:W2:Y:S03]  /*1642c0*/  LDCU UR71, c[0x0][0x398] ;  /* 0x00007300ff4777ac */ /* 0x000ea60008000800 */
[----:B------:R-:W-:-:S02]  /*1642d0*/  LOP3.LUT R19, R19, 0xffbfffff, RZ, 0xc0, !PT ;  /* 0xffbfffff13137812 */ /* 0x000fc400078ec0ff */
[----:B------:R-:W-:Y:S01]  /*1642e0*/  ISETP.LT.AND P0, PT, R7, UR56, !P0 ;  /* 0x0000003807007c0c */ /* 0x000fe2000c701270 */
[----:B------:R-:W3:Y:S01]  /*1642f0*/  LDCU UR56, c[0x0][0x398] ;  /* 0x00007300ff3877ac */ /* 0x000ee20008000800 */
        /* <DEDUP_REMOVED lines=13> */
[----:B------:R-:W0:Y:S03]  /*1643d0*/  LDCU UR70, c[0x0][0x398] ;  /* 0x00007300ff4677ac */ /* 0x000e260008000800 */
[----:B------:R-:W-:-:S02]  /*1643e0*/  LOP3.LUT R19, R19, 0xfffbffff, RZ, 0xc0, !PT ;  /* 0xfffbffff13137812 */ /* 0x000fc400078ec0ff */
[----:B------:R-:W-:Y:S01]  /*1643f0*/  ISETP.LT.AND P0, PT, R7, UR69, !P0 ;  /* 0x0000004507007c0c */ /* 0x000fe2000c701270 */
[----:B------:R-:W0:Y:S01]  /*164400*/  LDCU UR69, c[0x0][0x398] ;  /* 0x00007300ff4577ac */ /* 0x000e220008000800 */
[----:B------:R-:W-:-:S04]  /*164410*/  @P2 LOP3.LUT R19, R19, 0x40000, RZ, 0xfc, !PT ;  /* 0x0004000013132812 */ /* 0x000fc800078efcff */
[----:B------:R-:W-:-:S04]  /*164420*/  LOP3.LUT R19, R19, 0xfffdffff, RZ, 0xc0, !PT ;  /* 0xfffdffff13137812 */ /* 0x000fc800078ec0ff */
[----:B------:R-:W-:Y:S02]  /*164430*/  @P1 LOP3.LUT R19, R19, 0x20000, RZ, 0xfc, !PT ;  /* 0x0002000013131812 */ /* 0x000fe400078efcff */
[----:B----4-:R-:W-:-:S05]  /*164440*/  PRMT R6, R14, 0x5410, R15 ;  /* 0x000054100e067816 */ /* 0x010fca000000000f */
[----:B------:R4:W-:Y:S04]  /*164450*/  STL [R1+0x290], R6 ;  /* 0x0002900601007387 */ /* 0x0009e80000100800 */
[----:B------:R-:W2:Y:S04]  /*164460*/  LDL.LU R15, [R1+0x1cc] ;  /* 0x0001cc00010f7983 */ /* 0x000ea80000300800 */
[----:B------:R-:W2:Y:S01]  /*164470*/  LDL.LU R14, [R1+0x570] ;  /* 0x00057000010e7983 */ /* 0x000ea20000300800 */
[----:B----4-:R-:W-:-:S05]  /*164480*/  PRMT R6, R12, 0x5410, R11 ;  /* 0x000054100c067816 */ /* 0x010fca000000000b */
[----:B------:R4:W-:Y:S04]  /*164490*/  STL [R1+0x28c], R6 ;  /* 0x00028c0601007387 */ /* 0x0009e80000100800 */
[----:B------:R-:W3:Y:S04]  /*1644a0*/  LDL.LU R11, [R1+0x1c8] ;  /* 0x0001c800010b7983 */ /* 0x000ee80000300800 */
[----:B------:R-:W3:Y:S01]  /*1644b0*/  LDL.LU R12, [R1+0x544] ;  /* 0x00054400010c7983 */ /* 0x000ee20000300800 */
[----:B------:R-:W-:Y:S01]  /*1644c0*/  LOP3.LUT R19, R19, 0xfffeffff, RZ, 0xc0, !PT ;  /* 0xfffeffff13137812 */ /* 0x000fe200078ec0ff */
[----:B----4-:R-:W-:-:S03]  /*1644d0*/  VIADD R6, R5, 0x50 ;  /* 0x0000005005067836 */ /* 0x010fc60000000000 */
[----:B------:R-:W-:Y:S02]  /*1644e0*/  @P0 LOP3.LUT R19, R19, 0x10000, RZ, 0xfc, !PT ;  /* 0x0001000013130812 */ /* 0x000fe400078efcff */
[----:B------:R-:W-:Y:S02]  /*1644f0*/  ISETP.GE.AND P0, PT, R6, UR43, PT ;  /* 0x0000002b06007c0c */ /* 0x000fe4000bf06270 */
[----:B------:R-:W-:Y:S02]  /*164500*/  PRMT R0, R0, 0x5410, R13 ;  /* 0x0000541000007816 */ /* 0x000fe4000000000d */
[----:B------:R-:W-:Y:S02]  /*164510*/  PRMT R6, R17, 0x5410, R16 ;  /* 0x0000541011067816 */ /* 0x000fe40000000010 */
[----:B------:R-:W-:Y:S01]  /*164520*/  LOP3.LUT R19, R19, 0xffff7fff, RZ, 0xc0, !PT ;  /* 0xffff7fff13137812 */ /* 0x000fe200078ec0ff */
[----:B------:R-:W4:Y:S02]  /*164530*/  LDCU.64 UR42, c[0x0][0x398] ;  /* 0x00007300ff2a77ac */ /* 0x000f240008000a00 */
[----:B------:R-:W-:Y:S04]  /*164540*/  STL [R1+0x288], R6 ;  /* 0x0002880601007387 */ /* 0x000fe80000100800 */
[----:B------:R-:W3:Y:S04]  /*164550*/  LDL.LU R16, [R1+0x1c4] ;  /* 0x0001c40001107983 */ /* 0x000ee80000300800 */
[----:B------:R-:W3:Y:S04]  /*164560*/  LDL.LU R17, [R1+0x4f8] ;  /* 0x0004f80001117983 */ /* 0x000ee80000300800 */
[----:B------:R0:W-:Y:S04]  /*164570*/  STL [R1+0x284], R0 ;  /* 0x0002840001007387 */ /* 0x0001e80000100800 */
[----:B------:R-:W3:Y:S04]  /*164580*/  LDL.LU R13, [R1+0x1c0] ;  /* 0x0001c000010d7983 */ /* 0x000ee80000300800 */
[----:B0-----:R-:W3:Y:S01]  /*164590*/  LDL.LU R0, [R1+0x540] ;  /* 0x0005400001007983 */ /* 0x001ee20000300800 */
[----:B------:R-:W-:-:S02]  /*1645a0*/  ISETP.LT.AND P3, PT, R4, UR40, !P0 ;  /* 0x0000002804007c0c */ /* 0x000fc4000c761270 */
[----:B------:R-:W-:Y:S02]  /*1645b0*/  ISETP.LT.AND P2, PT, R3, UR72, !P0 ;  /* 0x0000004803007c0c */ /* 0x000fe4000c741270 */
[----:B------:R-:W-:-:S09]  /*1645c0*/  ISETP.LT.AND P1, PT, R2, UR67, !P0 ;  /* 0x0000004302007c0c */ /* 0x000fd2000c721270 */
[----:B------:R-:W-:Y:S01]  /*1645d0*/  @P3 LOP3.LUT R19, R19, 0x8000, RZ, 0xfc, !PT ;  /* 0x0000800013133812 */ /* 0x000fe200078efcff */
[----:B------:R-:W-:Y:S01]  /*1645e0*/  VIADD R6, R5, 0x4f ;  /* 0x0000004f05067836 */ /* 0x000fe20000000000 */
[----:B------:R-:W0:Y:S01]  /*1645f0*/  LDCU UR72, c[0x0][0x398] ;  /* 0x00007300ff4877ac */ /* 0x000e220008000800 */
[----:B------:R-:W0:Y:S01]  /*164600*/  LDCU UR67, c[0x0][0x398] ;  /* 0x00007300ff4377ac */ /* 0x000e220008000800 */
        /* <DEDUP_REMOVED lines=10> */
[----:B----4-:R-:W-:Y:S02]  /*1646b0*/  ISETP.LT.AND P3, PT, R4, UR42, !P0 ;  /* 0x0000002a04007c0c */ /* 0x010fe4000c761270 */
[----:B------:R-:W-:Y:S02]  /*1646c0*/  ISETP.LT.AND P2, PT, R3, UR68, !P0 ;  /* 0x0000004403007c0c */ /* 0x000fe4000c741270 */
[----:B------:R-:W-:-:S02]  /*1646d0*/  LOP3.LUT R19, R19, 0xfffff7ff, RZ, 0xc0, !PT ;  /* 0xfffff7ff13137812 */ /* 0x000fc400078ec0ff */
[----:B------:R-:W-:Y:S01]  /*1646e0*/  ISETP.LT.AND P1, PT, R2, UR64, !P0 ;  /* 0x0000004002007c0c */ /* 0x000fe2000c721270 */
[----:B------:R-:W4:Y:S01]  /*1646f0*/  LDCU UR42, c[0x0][0x398] ;  /* 0x00007300ff2a77ac */ /* 0x000f220008000800 */
[----:B------:R-:W0:Y:S05]  /*164700*/  LDCU UR68, c[0x0][0x398] ;  /* 0x00007300ff4477ac */ /* 0x000e2a0008000800 */
[----:B------:R-:W-:Y:S01]  /*164710*/  @P3 LOP3.LUT R19, R19, 0x800, RZ, 0xfc, !PT ;  /* 0x0000080013133812 */ /* 0x000fe200078efcff */
[----:B------:R-:W0:Y:S03]  /*164720*/  LDCU UR64, c[0x0][0x398] ;  /* 0x00007300ff4077ac */ /* 0x000e260008000800 */
[----:B------:R-:W-:-:S02]  /*164730*/  LOP3.LUT R19, R19, 0xfffffbff, RZ, 0xc0, !PT ;  /* 0xfffffbff13137812 */ /* 0x000fc400078ec0ff */
[----:B------:R-:W-:Y:S01]  /*164740*/  ISETP.LT.AND P0, PT, R7, UR63, !P0 ;  /* 0x0000003f07007c0c */ /* 0x000fe2000c701270 */
[----:B------:R-:W0:Y:S01]  /*164750*/  LDCU UR63, c[0x0][0x398] ;  /* 0x00007300ff3f77ac */ /* 0x000e220008000800 */
[----:B------:R-:W-:Y:S02]  /*164760*/  @P2 LOP3.LUT R19, R19, 0x400, RZ, 0xfc, !PT ;  /* 0x0000040013132812 */ /* 0x000fe400078efcff */
[----:B--2---:R-:W-:-:S05]  /*164770*/  PRMT R6, R14, 0x5410, R15 ;  /* 0x000054100e067816 */ /* 0x004fca000000000f */
[----:B------:R3:W-:Y:S04]  /*164780*/  STL [R1+0x25c], R6 ;  /* 0x00025c0601007387 */ /* 0x0007e80000100800 */
[----:B------:R-:W2:Y:S01]  /*164790*/  LDL.LU R14, [R1+0x1b8] ;  /* 0x0001b800010e7983 */ /* 0x000ea20000300800 */
[----:B---3--:R-:W-:-:S03]  /*1647a0*/  PRMT R6, R12, 0x5410, R11 ;  /* 0x000054100c067816 */ /* 0x008fc6000000000b */
[----:B------:R-:W2:Y:S04]  /*1647b0*/  LDL.LU R11, [R1+0x56c] ;  /* 0x00056c00010b7983 */ /* 0x000ea80000300800 */
[----:B------:R3:W-:Y:S04]  /*1647c0*/  STL [R1+0x258], R6 ;  /* 0x0002580601007387 */ /* 0x0007e80000100800 */
[----:B------:R-:W4:Y:S01]  /*1647d0*/  LDL.LU R12, [R1+0x1b0] ;  /* 0x0001b000010c7983 */ /* 0x000f220000300800 */
[----:B------:R-:W-:-:S04]  /*1647e0*/  LOP3.LUT R19, R19, 0xfffffdff, RZ, 0xc0, !PT ;  /* 0xfffffdff13137812 */ /* 0x000fc800078ec0ff */
[----:B------:R-:W-:-:S04]  /*1647f0*/  @P1 LOP3.LUT R19, R19, 0x200, RZ, 0xfc, !PT ;  /* 0x0000020013131812 */ /* 0x000fc800078efcff */
[----:B------:R-:W-:Y:S01]  /*164800*/  LOP3.LUT R19, R19, 0xfffffeff, RZ, 0xc0, !PT ;  /* 0xfffffeff13137812 */ /* 0x000fe200078ec0ff */
[----:B---3--:R-:W-:-:S03]  /*164810*/  VIADD R6, R5, 0x4e ;  /* 0x0000004e05067836 */ /* 0x008fc60000000000 */
[----:B------:R-:W-:Y:S02]  /*164820*/  @P0 LOP3.LUT R19, R19, 0x100, RZ, 0xfc, !PT ;  /* 0x0000010013130812 */ /* 0x000fe400078efcff */
[----:B------:R-:W-:Y:S01]  /*164830*/  ISETP.GE.AND P0, PT, R6, UR39, PT ;  /* 0x0000002706007c0c */ /* 0x000fe2000bf06270 */
[----:B------:R-:W3:Y:S01]  /*164840*/  LDCU.64 UR38, c[0x0][0x398] ;  /* 0x00007300ff2677ac */ /* 0x000ee20008000a00 */
[----:B------:R-:W-:-:S05]  /*164850*/  PRMT R6, R17, 0x5410, R16 ;  /* 0x0000541011067816 */ /* 0x000fca0000000010 */
[----:B------:R-:W-:Y:S04]  /*164860*/  STL [R1+0x254], R6 ;  /* 0x0002540601007387 */ /* 0x000fe80000100800 */
[----:B------:R-:W4:Y:S04]  /*164870*/  LDL.LU R16, [R1+0x194] ;  /* 0x0001940001107983 */ /* 0x000f280000300800 */
[----:B------:R-:W4:Y:S01]  /*164880*/  LDL.LU R17, [R1+0x4b4] ;  /* 0x0004b40001117983 */ /* 0x000f220000300800 */
[----:B------:R-:W-:-:S05]  /*164890*/  PRMT R0, R0, 0x5410, R13 ;  /* 0x0000541000007816 */ /* 0x000fca000000000d */
[----:B------:R0:W-:Y:S04]  /*1648a0*/  STL [R1+0x250], R0 ;  /* 0x0002500001007387 */ /* 0x0001e80000100800 */
[----:B------:R-:W4:Y:S04]  /*1648b0*/  LDL.LU R13, [R1+0x190] ;  /* 0x00019000010d7983 */ /* 0x000f280000300800 */
[----:B0-----:R-:W4:Y:S01]  /*1648c0*/  LDL.LU R0, [R1+0x520] ;  /* 0x0005200001007983 */ /* 0x001f220000300800 */
[----:B------:R-:W-:Y:S02]  /*1648d0*/  ISETP.LT.AND P3, PT, R4, UR44, !P0 ;  /* 0x0000002c04007c0c */ /* 0x000fe4000c761270 */
[----:B------:R-:W-:-:S02]  /*1648e0*/  ISETP.LT.AND P2, PT, R3, UR65, !P0 ;  /* 0x0000004103007c0c */ /* 0x000fc4000c741270 */
[----:B------:R-:W-:Y:S02]  /*1648f0*/  LOP3.LUT R19, R19, 0xffffff7f, RZ, 0xc0, !PT ;  /* 0xffffff7f13137812 */ /* 0x000fe400078ec0ff */
        /* <DEDUP_REMOVED lines=16> */
[----:B---3--:R-:W-:Y:S02]  /*164a00*/  ISETP.LT.AND P3, PT, R4, UR38, !P0 ;  /* 0x0000002604007c0c */ /* 0x008fe4000c761270 */
[----:B------:R-:W-:Y:S02]  /*164a10*/  ISETP.LT.AND P2, PT, R3, UR62, !P0 ;  /* 0x0000003e03007c0c */ /* 0x000fe4000c741270 */
[----:B------:R-:W-:-:S02]  /*164a20*/  LOP3.LUT R19, R19, 0xfffffff7, RZ, 0xc0, !PT ;  /* 0xfffffff713137812 */ /* 0x000fc400078ec0ff */
[----:B------:R-:W-:Y:S01]  /*164a30*/  ISETP.LT.AND P1, PT, R2, UR35, !P0 ;  /* 0x0000002302007c0c */ /* 0x000fe2000c721270 */
[----:B------:R-:W3:Y:S01]  /*164a40*/  LDCU UR38, c[0x0][0x398] ;  /* 0x00007300ff2677ac */ /* 0x000ee20008000800 */
[----:B------:R-:W0:Y:S05]  /*164a50*/  LDCU UR62, c[0x0][0x398] ;  /* 0x00007300ff3e77ac */ /* 0x000e2a0008000800 */
[----:B------:R-:W-:-:S04]  /*164a60*/  @P3 LOP3.LUT R19, R19, 0x8, RZ, 0xfc, !PT ;  /* 0x0000000813133812 */ /* 0x000fc800078efcff */
[----:B------:R-:W-:Y:S02]  /*164a70*/  LOP3.LUT R19, R19, 0xfffffffb, RZ, 0xc0, !PT ;  /* 0xfffffffb13137812 */ /* 0x000fe400078ec0ff */
[----:B------:R-:W-:Y:S01]  /*164a80*/  ISETP.LT.AND P0, PT, R7, UR36, !P0 ;  /* 0x0000002407007c0c */ /* 0x000fe2000c701270 */
[----:B------:R-:W0:Y:S01]  /*164a90*/  LDCU UR36, c[0x0][0x398] ;  /* 0x00007300ff2477ac */ /* 0x000e220008000800 */
[----:B------:R-:W-:-:S04]  /*164aa0*/  @P2 LOP3.LUT R19, R19, 0x4, RZ, 0xfc, !PT ;  /* 0x0000000413132812 */ /* 0x000fc800078efcff */
[----:B------:R-:W-:Y:S02]  /*164ab0*/  LOP3.LUT R19, R19, 0xfffffffd, RZ, 0xc0, !PT ;  /* 0xfffffffd13137812 */ /* 0x000fe400078ec0ff */
[----:B--2---:R-:W-:-:S05]  /*164ac0*/  PRMT R6, R11, 0x5410, R14 ;  /* 0x000054100b067816 */ /* 0x004fca000000000e */
[----:B------:R4:W-:Y:S02]  /*164ad0*/  STL [R1+0x24c], R6 ;  /* 0x00024c0601007387 */ /* 0x0009e40000100800 */
[----:B----4-:R-:W-:Y:S02]  /*164ae0*/  PRMT R6, R18, 0x5410, R12 ;  /* 0x0000541012067816 */ /* 0x010fe4000000000c */
[----:B------:R-:W2:Y:S04]  /*164af0*/  LDL.LU R18, [R1+0x5790] ;  /* 0x0057900001127983 */ /* 0x000ea80000300800 */
[----:B------:R-:W4:Y:S04]  /*164b00*/  LDL.LU R15, [R1+0x18c] ;  /* 0x00018c00010f7983 */ /* 0x000f280000300800 */
[----:B------:R-:W4:Y:S04]  /*164b10*/  LDL.LU R14, [R1+0x3d8] ;  /* 0x0003d800010e7983 */ /* 0x000f280000300800 */
[----:B------:R0:W-:Y:S04]  /*164b20*/  STL [R1+0x248], R6 ;  /* 0x0002480601007387 */ /* 0x0001e80000100800 */
[----:B------:R-:W3:Y:S04]  /*164b30*/  LDL.LU R11, [R1+0x188] ;  /* 0x00018800010b7983 */ /* 0x000ee80000300800 */
[----:B------:R-:W3:Y:S01]  /*164b40*/  LDL.LU R12, [R1+0x3d4] ;  /* 0x0003d400010c7983 */ /* 0x000ee20000300800 */
[----:B------:R-:W-:-:S04]  /*164b50*/  @P1 LOP3.LUT R19, R19, 0x2, RZ, 0xfc, !PT ;  /* 0x0000000213131812 */ /* 0x000fc800078efcff */
[----:B------:R-:W-:Y:S01]  /*164b60*/  LOP3.LUT R19, R19, 0xfffffffe, RZ, 0xc0, !PT ;  /* 0xfffffffe13137812 */ /* 0x000fe200078ec0ff */
[----:B0-----:R-:W-:-:S03]  /*164b70*/  VIADD R6, R5, 0x4c ;  /* 0x0000004c05067836 */ /* 0x001fc60000000000 */
[----:B------:R-:W-:Y:S02]  /*164b80*/  @P0 LOP3.LUT R19, R19, 0x1, RZ, 0xfc, !PT ;  /* 0x0000000113130812 */ /* 0x000fe400078efcff */
[----:B------:R-:W-:-:S03]  /*164b90*/  ISETP.GE.AND P0, PT, R6, UR43, PT ;  /* 0x0000002b06007c0c */ /* 0x000fc6000bf06270 */
[----:B------:R-:W-:Y:S01]  /*164ba0*/  STL [R1+0x575c], R19 ;  /* 0x00575c1301007387 */ /* 0x000fe20000100800 */
[----:B------:R-:W0:Y:S01]  /*164bb0*/  LDCU UR43, c[0x0][0x398] ;  /* 0x00007300ff2b77ac */ /* 0x000e220008000800 */
[----:B------:R-:W-:-:S05]  /*164bc0*/  PRMT R6, R17, 0x5410, R16 ;  /* 0x0000541011067816 */ /* 0x000fca0000000010 */
[----:B------:R-:W-:Y:S04]  /*164bd0*/  STL [R1+0x220], R6 ;  /* 0x0002200601007387 */ /* 0x000fe80000100800 */
[----:B------:R-:W3:Y:S04]  /*164be0*/  LDL.LU R16, [R1+0x184] ;  /* 0x0001840001107983 */ /* 0x000ee80000300800 */
[----:B------:R-:W3:Y:S01]  /*164bf0*/  LDL.LU R17, [R1+0x3d0] ;  /* 0x0003d00001117983 */ /* 0x000ee20000300800 */
[----:B------:R-:W-:-:S05]  /*164c00*/  PRMT R0, R0, 0x5410, R13 ;  /* 0x0000541000007816 */ /* 0x000fca000000000d */
[----:B------:R0:W-:Y:S04]  /*164c10*/  STL [R1+0x1fc], R0 ;  /* 0x0001fc0001007387 */ /* 0x0001e80000100800 */
[----:B------:R-:W3:Y:S04]  /*164c20*/  LDL.LU R13, [R1+0x180] ;  /* 0x00018000010d7983 */ /* 0x000ee80000300800 */
[----:B0-----:R-:W3:Y:S01]  /*164c30*/  LDL.LU R0, [R1+0x3ec] ;  /* 0x0003ec0001007983 */ /* 0x001ee20000300800 */
[----:B------:R-:W-:Y:S02]  /*164c40*/  ISETP.LT.AND P3, PT, R4, UR40, !P0 ;  /* 0x0000002804007c0c */ /* 0x000fe4000c761270 */
[----:B------:R-:W-:-:S02]  /*164c50*/  ISETP.LT.AND P2, PT, R3, UR59, !P0 ;  /* 0x0000003b03007c0c */ /* 0x000fc4000c741270 */
[----:B------:R-:W-:Y:S02]  /*164c60*/  ISETP.LT.AND P1, PT, R2, UR33, !P0 ;  /* 0x0000002102007c0c */ /* 0x000fe4000c721270 */
[----:B------:R-:W-:Y:S01]  /*164c70*/  ISETP.LT.AND P0, PT, R7, UR34, !P0 ;  /* 0x0000002207007c0c */ /* 0x000fe2000c701270 */
[----:B------:R-:W-:Y:S01]  /*164c80*/  VIADD R6, R5, 0x4b ;  /* 0x0000004b05067836 */ /* 0x000fe20000000000 */
[----:B------:R-:W0:Y:S01]  /*164c90*/  LDCU.64 UR34, c[0x0][0x398] ;  /* 0x00007300ff2277ac */ /* 0x000e220008000a00 */
[----:B------:R-:W0:Y:S01]  /*164ca0*/  LDCU UR33, c[0x0][0x398] ;  /* 0x00007300ff2177ac */ /* 0x000e220008000800 */
[----:B------:R-:W0:Y:S01]  /*164cb0*/  LDCU UR40, c[0x0][0x398] ;  /* 0x00007300ff2877ac */ /* 0x000e220008000800 */
        /* <DEDUP_REMOVED lines=10> */
[----:B----4-:R-:W-:Y:S01]  /*164d60*/  PRMT R6, R14, 0x5410, R15 ;  /* 0x000054100e067816 */ /* 0x010fe2000000000f */
[----:B------:R-:W2:Y:S04]  /*164d70*/  LDCU UR45, c[0x0][0x398] ;  /* 0x00007300ff2d77ac */ /* 0x000ea80008000800 */
[----:B------:R3:W-:Y:S04]  /*164d80*/  STL [R1+0x1f8], R6 ;  /* 0x0001f80601007387 */ /* 0x0007e80000100800 */
[----:B------:R-:W4:Y:S04]  /*164d90*/  LDL.LU R15, [R1+0x17c] ;  /* 0x00017c00010f7983 */ /* 0x000f280000300800 */
[----:B------:R-:W4:Y:S01]  /*164da0*/  LDL.LU R14, [R1+0x3e8] ;  /* 0x0003e800010e7983 */ /* 0x000f220000300800 */
[----:B---3--:R-:W-:-:S05]  /*164db0*/  PRMT R6, R12, 0x5410, R11 ;  /* 0x000054100c067816 */ /* 0x008fca000000000b */
[----:B------:R3:W-:Y:S04]  /*164dc0*/  STL [R1+0x1f4], R6 ;  /* 0x0001f40601007387 */ /* 0x0007e80000100800 */
[----:B------:R-:W2:Y:S04]  /*164dd0*/  LDL.LU R11, [R1+0x174] ;  /* 0x00017400010b7983 */ /* 0x000ea80000300800 */
[----:B------:R-:W2:Y:S01]  /*164de0*/  LDL.LU R12, [R1+0x3b4] ;  /* 0x0003b400010c7983 */ /* 0x000ea20000300800 */
[----:B0-----:R-:W-:Y:S02]  /*164df0*/  ISETP.LT.AND P3, PT, R4, UR34, !P0 ;  /* 0x0000002204007c0c */ /* 0x001fe4000c761270 */
[----:B------:R-:W-:-:S02]  /*164e00*/  ISETP.LT.AND P2, PT, R3, UR29, !P0 ;  /* 0x0000001d03007c0c */ /* 0x000fc4000c741270 */
[----:B------:R-:W-:Y:S02]  /*164e10*/  LOP3.LUT R18, R18, 0xf7ffffff, RZ, 0xc0, !PT ;  /* 0xf7ffffff12127812 */ /* 0x000fe400078ec0ff */
[----:B------:R-:W-:-:S07]  /*164e20*/  ISETP.LT.AND P1, PT, R2, UR30, !P0 ;  /* 0x0000001e02007c0c */ /* 0x000fce000c721270 */
[----:B------:R-:W-:-:S04]  /*164e30*/  @P3 LOP3.LUT R18, R18, 0x8000000, RZ, 0xfc, !PT ;  /* 0x0800000012123812 */ /* 0x000fc800078efcff */
[----:B------:R-:W-:Y:S02]  /*164e40*/  LOP3.LUT R18, R18, 0xfbffffff, RZ, 0xc0, !PT ;  /* 0xfbffffff12127812 */ /* 0x000fe400078ec0ff */
[----:B------:R-:W-:Y:S01]  /*164e50*/  ISETP.LT.AND P0, PT, R7, UR31, !P0 ;  /* 0x0000001f07007c0c */ /* 0x000fe2000c701270 */
[----:B---3--:R-:W-:Y:S01]  /*164e60*/  VIADD R6, R5, 0x4a ;  /* 0x0000004a05067836 */ /* 0x008fe20000000000 */
[----:B------:R-:W0:Y:S01]  /*164e70*/  LDCU.64 UR30, c[0x0][0x398] ;  /* 0x00007300ff1e77ac */ /* 0x000e220008000a00 */
[----:B------:R-:W-:-:S04]  /*164e80*/  @P2 LOP3.LUT R18, R18, 0x4000000, RZ, 0xfc, !PT ;  /* 0x0400000012122812 */ /* 0x000fc800078efcff */
[----:B------:R-:W-:-:S04]  /*164e90*/  LOP3.LUT R18, R18, 0xfdffffff, RZ, 0xc0, !PT ;  /* 0xfdffffff12127812 */ /* 0x000fc800078ec0ff */
[----:B------:R-:W-:-:S04]  /*164ea0*/  @P1 LOP3.LUT R18, R18, 0x2000000, RZ, 0xfc, !PT ;  /* 0x0200000012121812 */ /* 0x000fc800078efcff */
[----:B------:R-:W-:-:S04]  /*164eb0*/  LOP3.LUT R18, R18, 0xfeffffff, RZ, 0xc0, !PT ;  /* 0xfeffffff12127812 */ /* 0x000fc800078ec0ff */
[----:B------:R-:W-:Y:S02]  /*164ec0*/  @P0 LOP3.LUT R18, R18, 0x1000000, RZ, 0xfc, !PT ;  /* 0x0100000012120812 */ /* 0x000fe400078efcff */
[----:B------:R-:W-:Y:S02]  /*164ed0*/  ISETP.GE.AND P0, PT, R6, UR39, PT ;  /* 0x0000002706007c0c */ /* 0x000fe4000bf06270 */
[----:B------:R-:W-:Y:S02]  /*164ee0*/  PRMT R6, R17, 0x5410, R16 ;  /* 0x0000541011067816 */ /* 0x000fe40000000010 */
[----:B------:R-:W-:-:S03]  /*164ef0*/  PRMT R0, R0, 0x5410, R13 ;  /* 0x0000541000007816 */ /* 0x000fc6000000000d */
        /* <DEDUP_REMOVED lines=8> */
[----:B------:R-:W-:Y:S02]  /*164f80*/  LOP3.LUT R18, R18, 0xff7fffff, RZ, 0xc0, !PT ;  /* 0xff7fffff12127812 */ /* 0x000fe400078ec0ff */
[----:B------:R-:W-:-:S07]  /*164f90*/  ISETP.LT.AND P1, PT, R2, UR23, !P0 ;  /* 0x0000001702007c0c */ /* 0x000fce000c721270 */
[----:B------:R-:W-:-:S04]  /*164fa0*/  @P3 LOP3.LUT R18, R18, 0x800000, RZ, 0xfc, !PT ;  /* 0x0080000012123812 */ /* 0x000fc800078efcff */
[----:B------:R-:W-:Y:S02]  /*164fb0*/  LOP3.LUT R18, R18, 0xffbfffff, RZ, 0xc0, !PT ;  /* 0xffbfffff12127812 */ /* 0x000fe400078ec0ff */
[----:B------:R-:W-:Y:S01]  /*164fc0*/  ISETP.LT.AND P0, PT, R7, UR22, !P0 ;  /* 0x0000001607007c0c */ /* 0x000fe2000c701270 */
[----:B------:R-:W-:Y:S01]  /*164fd0*/  VIADD R6, R5, 0x49 ;  /* 0x0000004905067836 */ /* 0x000fe20000000000 */
[----:B------:R-:W0:Y:S01]  /*164fe0*/  LDCU.64 UR22, c[0x0][0x398] ;  /* 0x00007300ff1677ac */ /* 0x000e220008000a00 */
[----:B------:R-:W-:-:S04]  /*164ff0*/  @P2 LOP3.LUT R18, R18, 0x400000, RZ, 0xfc, !PT ;  /* 0x0040000012122812 */ /* 0x000fc800078efcff */
[----:B------:R-:W-:-:S04]  /*165000*/  LOP3.LUT R18, R18, 0xffdfffff, RZ, 0xc0, !PT ;  /* 0xffdfffff12127812 */ /* 0x000fc800078ec0ff */
[----:B------:R-:W-:-:S04]  /*165010*/  @P1 LOP3.LUT R18, R18, 0x200000, RZ, 0xfc, !PT ;  /* 0x0020000012121812 */ /* 0x000fc800078efcff */
[----:B------:R-:W-:-:S04]  /*165020*/  LOP3.LUT R18, R18, 0xffefffff, RZ, 0xc0, !PT ;  /* 0xffefffff12127812 */ /* 0x000fc800078ec0ff */
[----:B------:R-:W-:Y:S02]  /*165030*/  @P0 LOP3.LUT R18, R18, 0x100000, RZ, 0xfc, !PT ;  /* 0x0010000012120812 */ /* 0x000fe400078efcff */
[----:B------:R-:W-:Y:S01]  /*165040*/  ISETP.GE.AND P0, PT, R6, UR41, PT ;  /* 0x0000002906007c0c */ /* 0x000fe2000bf06270 */
[----:B------:R-:W1:Y:S03]  /*165050*/  LDCU UR41, c[0x0][0x398] ;  /* 0x00007300ff2977ac */ /* 0x000e660008000800 */
[----:B0-----:R-:W-:Y:S02]  /*165060*/  ISETP.LT.AND P3, PT, R4, UR22, !P0 ;  /* 0x0000001604007c0c */ /* 0x001fe4000c761270 */
[----:B------:R-:W-:Y:S02]  /*165070*/  ISETP.LT.AND P2, PT, R3, UR15, !P0 ;  /* 0x0000000f03007c0c */ /* 0x000fe4000c741270 */
[----:B------:R-:W-:-:S02]  /*165080*/  LOP3.LUT R18, R18, 0xfff7ffff, RZ, 0xc0, !PT ;  /* 0xfff7ffff12127812 */ /* 0x000fc400078ec0ff */
[----:B------:R-:W-:-:S07]  /*165090*/  ISETP.LT.AND P1, PT, R2, UR20, !P0 ;  /* 0x0000001402007c0c */ /* 0x000fce000c721270 */
[----:B------:R-:W-:-:S04]  /*1650a0*/  @P3 LOP3.LUT R18, R18, 0x80000, RZ, 0xfc, !PT ;  /* 0x0008000012123812 */ /* 0x000fc800078efcff */
[----:B------:R-:W-:Y:S02]  /*1650b0*/  LOP3.LUT R18, R18, 0xfffbffff, RZ, 0xc0, !PT ;  /* 0xfffbffff12127812 */ /* 0x000fe400078ec0ff */
[----:B------:R-:W-:Y:S01]  /*1650c0*/  ISETP.LT.AND P0, PT, R7, UR21, !P0 ;  /* 0x0000001507007c0c */ /* 0x000fe2000c701270 */
[----:B------:R-:W0:Y:S01]  /*1650d0*/  LDCU.64 UR20, c[0x0][0x398] ;  /* 0x00007300ff1477ac */ /* 0x000e220008000a00 */
[----:B------:R-:W-:-:S04]  /*1650e0*/  @P2 LOP3.LUT R18, R18, 0x40000, RZ, 0xfc, !PT ;  /* 0x0004000012122812 */ /* 0x000fc800078efcff */
[----:B------:R-:W-:-:S04]  /*1650f0*/  LOP3.LUT R18, R18, 0xfffdffff, RZ, 0xc0, !PT ;  /* 0xfffdffff12127812 */ /* 0x000fc800078ec0ff */
[----:B------:R-:W-:-:S04]  /*165100*/  @P1 LOP3.LUT R18, R18, 0x20000, RZ, 0xfc, !PT ;  /* 0x0002000012121812 */ /* 0x000fc800078efcff */
[----:B------:R-:W-:-:S04]  /*165110*/  LOP3.LUT R18, R18, 0xfffeffff, RZ, 0xc0, !PT ;  /* 0xfffeffff12127812 */ /* 0x000fc800078ec0ff */
[----:B------:R-:W-:Y:S02]  /*165120*/  @P0 LOP3.LUT R18, R18, 0x10000, RZ, 0xfc, !PT ;  /* 0x0001000012120812 */ /* 0x000fe400078efcff */
[----:B----4-:R-:W-:-:S05]  /*165130*/  PRMT R6, R14, 0x5410, R15 ;  /* 0x000054100e067816 */ /* 0x010fca000000000f */
[----:B------:R2:W-:Y:S04]  /*165140*/  STL [R1+0x1e8], R6 ;  /* 0x0001e80601007387 */ /* 0x0005e80000100800 */
[----:B------:R-:W4:Y:S04]  /*165150*/  LDL.LU R15, [R1+0x148] ;  /* 0x00014800010f7983 */ /* 0x000f280000300800 */
[----:B------:R-:W4:Y:S01]  /*165160*/  LDL.LU R14, [R1+0x3dc] ;  /* 0x0003dc00010e7983 */ /* 0x000f220000300800 */
[----:B--2---:R-:W-:-:S05]  /*165170*/  PRMT R6, R12, 0x5410, R11 ;  /* 0x000054100c067816 */ /* 0x004fca000000000b */
[----:B------:R2:W-:Y:S04]  /*165180*/  STL [R1+0x1e4], R6 ;  /* 0x0001e40601007387 */ /* 0x0005e80000100800 */
[----:B------:R-:W4:Y:S04]  /*165190*/  LDL.LU R11, [R1+0x144] ;  /* 0x00014400010b7983 */ /* 0x000f280000300800 */
[----:B------:R-:W4:Y:S01]  /*1651a0*/  LDL.LU R12, [R1+0x3f0] ;  /* 0x0003f000010c7983 */ /* 0x000f220000300800 */
[----:B--2---:R-:W-:-:S05]  /*1651b0*/  VIADD R6, R5, 0x48 ;  /* 0x0000004805067836 */ /* 0x004fca0000000000 */
[----:B------:R-:W-:Y:S02]  /*1651c0*/  ISETP.GE.AND P0, PT, R6, UR35, PT ;  /* 0x0000002306007c0c */ /* 0x000fe4000bf06270 */
[----:B---3--:R-:W-:Y:S02]  /*1651d0*/  PRMT R0, R0, 0x5410, R13 ;  /* 0x0000541000007816 */ /* 0x008fe4000000000d */
[----:B------:R-:W-:Y:S02]  /*1651e0*/  PRMT R6, R17, 0x5410, R16 ;  /* 0x0000541011067816 */ /* 0x000fe40000000010 */
[----:B------:R-:W-:Y:S01]  /*1651f0*/  LOP3.LUT R18, R18, 0xffff7fff, RZ, 0xc0, !PT ;  /* 0xffff7fff12127812 */ /* 0x000fe200078ec0ff */
[----:B------:R-:W2:Y:S02]  /*165200*/  LDCU.64 UR34, c[0x0][0x398] ;  /* 0x00007300ff2277ac */ /* 0x000ea40008000a00 */
[----:B------:R-:W-:Y:S04]  /*165210*/  STL [R1+0x1c4], R6 ;  /* 0x0001c40601007387 */ /* 0x000fe80000100800 */
[----:B------:R-:W3:Y:S04]  /*165220*/  LDL.LU R16, [R1+0x100] ;  /* 0x0001000001107983 */ /* 0x000ee80000300800 */
[----:B------:R-:W3:Y:S04]  /*165230*/  LDL.LU R17, [R1+0x400] ;  /* 0x0004000001117983 */ /* 0x000ee80000300800 */
[----:B------:R0:W-:Y:S04]  /*165240*/  STL [R1+0x1c8], R0 ;  /* 0x0001c80001007387 */ /* 0x0001e80000100800 */
[----:B------:R-:W2:Y:S04]  /*165250*/  LDL.LU R13, [R1+0xdc] ;  /* 0x0000dc00010d7983 */ /* 0x000ea80000300800 */
[----:B0-----:R-:W2:Y:S01]  /*165260*/  LDL.LU R0, [R1+0x3fc] ;  /* 0x0003fc0001007983 */ /* 0x001ea20000300800 */
[----:B------:R-:W-:-:S02]  /*165270*/  ISETP.LT.AND P3, PT, R4, UR20, !P0 ;  /* 0x0000001404007c0c */ /* 0x000fc4000c761270 */
[----:B------:R-:W-:Y:S02]  /*165280*/  ISETP.LT.AND P2, PT, R3, UR12, !P0 ;  /* 0x0000000c03007c0c */ /* 0x000fe4000c741270 */
[----:B------:R-:W-:-:S09]  /*165290*/  ISETP.LT.AND P1, PT, R2, UR18, !P0 ;  /* 0x0000001202007c0c */ /* 0x000fd2000c721270 */
        /* <DEDUP_REMOVED lines=16> */
[----:B------:R-:W0:Y:S06]  /*1653a0*/  LDCU UR9, c[0x0][0x398] ;  /* 0x00007300ff0977ac */ /* 0x000e2c0008000800 */
        /* <DEDUP_REMOVED lines=11> */
[----:B------:R-:W3:Y:S01]  /*165460*/  LDL.LU R14, [R1+0xd8] ;  /* 0x0000d800010e7983 */ /* 0x000ee20000300800 */
[----:B----4-:R-:W-:-:S03]  /*165470*/  PRMT R6, R12, 0x5410, R11 ;  /* 0x000054100c067816 */ /* 0x010fc6000000000b */
[----:B------:R-:W4:Y:S04]  /*165480*/  LDL.LU R11, [R1+0x420] ;  /* 0x00042000010b7983 */ /* 0x000f280000300800 */
[----:B------:R0:W-:Y:S04]  /*165490*/  STL [R1+0x1d8], R6 ;  /* 0x0001d80601007387 */ /* 0x0001e80000100800 */
[----:B------:R-:W4:Y:S01]  /*1654a0*/  LDL.LU R12, [R1+0xcc] ;  /* 0x0000cc00010c7983 */ /* 0x000f220000300800 */
[----:B0-----:R-:W-:-:S05]  /*1654b0*/  VIADD R6, R5, 0x46 ;  /* 0x0000004605067836 */ /* 0x001fca0000000000 */
[----:B------:R-:W-:Y:S02]  /*1654c0*/  ISETP.GE.AND P0, PT, R6, UR23, PT ;  /* 0x0000001706007c0c */ /* 0x000fe4000bf06270 */
[----:B--2---:R-:W-:Y:S02]  /*1654d0*/  PRMT R0, R0, 0x5410, R13 ;  /* 0x0000541000007816 */ /* 0x004fe4000000000d */
[----:B---3--:R-:W-:Y:S02]  /*1654e0*/  PRMT R6, R17, 0x5410, R16 ;  /* 0x0000541011067816 */ /* 0x008fe40000000010 */
[----:B------:R-:W-:Y:S01]  /*1654f0*/  LOP3.LUT R18, R18, 0xffffff7f, RZ, 0xc0, !PT ;  /* 0xffffff7f12127812 */ /* 0x000fe200078ec0ff */
[----:B------:R-:W0:Y:S02]  /*165500*/  LDCU.64 UR22, c[0x0][0x398] ;  /* 0x00007300ff1677ac */ /* 0x000e240008000a00 */
[----:B------:R-:W-:Y:S04]  /*165510*/  STL [R1+0x1d4], R6 ;  /* 0x0001d40601007387 */ /* 0x000fe80000100800 */
[----:B------:R-:W2:Y:S04]  /*165520*/  LDL.LU R16, [R1+0xd0] ;  /* 0x0000d00001107983 */ /* 0x000ea80000300800 */
[----:B------:R-:W2:Y:S04]  /*165530*/  LDL.LU R17, [R1+0x42c] ;  /* 0x00042c0001117983 */ /* 0x000ea80000300800 */
[----:B------:R3:W-:Y:S04]  /*165540*/  STL [R1+0x1d0], R0 ;  /* 0x0001d00001007387 */ /* 0x0007e80000100800 */
[----:B------:R-:W2:Y:S04]  /*165550*/  LDL.LU R13, [R1+0xc8] ;  /* 0x0000c800010d7983 */ /* 0x000ea80000300800 */
[----:B---3--:R-:W3:Y:S01]  /*165560*/  LDL.LU R0, [R1+0x428] ;  /* 0x0004280001007983 */ /* 0x008ee20000300800 */
[----:B------:R-:W-:-:S02]  /*165570*/  ISETP.LT.AND P3, PT, R4, UR16, !P0 ;  /* 0x0000001004007c0c */ /* 0x000fc4000c761270 */
[----:B------:R-:W-:Y:S02]  /*165580*/  ISETP.LT.AND P2, PT, R3, UR6, !P0 ;  /* 0x0000000603007c0c */ /* 0x000fe4000c741270 */
[----:B------:R-:W-:-:S09]  /*165590*/  ISETP.LT.AND P1, PT, R2, UR13, !P0 ;  /* 0x0000000d02007c0c */ /* 0x000fd2000c721270 */
[----:B------:R-:W-:Y:S01]  /*1655a0*/  @P3 LOP3.LUT R18, R18, 0x80, RZ, 0xfc, !PT ;  /* 0x0000008012123812 */ /* 0x000fe200078efcff */
[----:B------:R-:W-:Y:S01]  /*1655b0*/  VIADD R6, R5, 0x45 ;  /* 0x0000004505067836 */ /* 0x000fe20000000000 */
[----:B------:R-:W0:Y:S01]  /*1655c0*/  LDCU.64 UR12, c[0x0][0x398] ;  /* 0x00007300ff0c77ac */ /* 0x000e220008000a00 */
[----:B------:R-:W0:Y:S01]  /*1655d0*/  LDCU UR6, c[0x0][0x398] ;  /* 0x00007300ff0677ac */ /* 0x000e220008000800 */
        /* <DEDUP_REMOVED lines=14> */
[----:B------:R-:W0:Y:S01]  /*1656c0*/  LDCU UR42, c[0x0][0x398] ;  /* 0x00007300ff2a77ac */ /* 0x000e220008000800 */
[----:B------:R-:W0:Y:S05]  /*1656d0*/  LDCU UR12, c[0x0][0x398] ;  /* 0x00007300ff0c77ac */ /* 0x000e2a0008000800 */
        /* <DEDUP_REMOVED lines=10> */
[----:B------:R4:W-:Y:S02]  /*165780*/  STL [R1+0x1c0], R6 ;  /* 0x0001c00601007387 */ /* 0x0009e40000100800 */
[----:B----4-:R-:W-:Y:S02]  /*165790*/  PRMT R6, R21, 0x5410, R12 ;  /* 0x0000541015067816 */ /* 0x010fe4000000000c */
[----:B------:R-:W4:Y:S04]  /*1657a0*/  LDL.LU R21, [R1+0x578c] ;  /* 0x00578c0001157983 */ /* 0x000f280000300800 */
[----:B------:R-:W4:Y:S04]  /*1657b0*/  LDL.LU R15, [R1+0xc4] ;  /* 0x0000c400010f7983 */ /* 0x000f280000300800 */
[----:B------:R-:W4:Y:S04]  /*1657c0*/  LDL.LU R14, [R1+0x434] ;  /* 0x00043400010e7983 */ /* 0x000f280000300800 */
[----:B------:R0:W-:Y:S04]  /*1657d0*/  STL [R1+0x1bc], R6 ;  /* 0x0001bc0601007387 */ /* 0x0001e80000100800 */
[----:B------:R-:W4:Y:S04]  /*1657e0*/  LDL.LU R11, [R1+0xc0] ;  /* 0x0000c000010b7983 */ /* 0x000f280000300800 */
[----:B------:R-:W4:Y:S01]  /*1657f0*/  LDL.LU R12, [R1+0x430] ;  /* 0x00043000010c7983 */ /* 0x000f220000300800 */
[----:B0-----:R-:W-:-:S05]  /*165800*/  VIADD R6, R5, 0x44 ;  /* 0x0000004405067836 */ /* 0x001fca0000000000 */
[----:B------:R-:W-:Y:S01]  /*165810*/  ISETP.GE.AND P0, PT, R6, UR19, PT ;  /* 0x0000001306007c0c */ /* 0x000fe2000bf06270 */
[----:B------:R-:W0:Y:S01]  /*165820*/  LDCU.64 UR18, c[0x0][0x398] ;  /* 0x00007300ff1277ac */ /* 0x000e220008000a00 */
[----:B--2---:R-:W-:-:S05]  /*165830*/  PRMT R6, R17, 0x5410, R16 ;  /* 0x0000541011067816 */ /* 0x004fca0000000010 */
[----:B------:R-:W-:Y:S04]  /*165840*/  STL [R1+0x1b8], R6 ;  /* 0x0001b80601007387 */ /* 0x000fe80000100800 */
[----:B------:R-:W2:Y:S04]  /*165850*/  LDL.LU R16, [R1+0xb4] ;  /* 0x0000b40001107983 */ /* 0x000ea80000300800 */
[----:B------:R-:W2:Y:S01]  /*165860*/  LDL.LU R17, [R1+0x424] ;  /* 0x0004240001117983 */ /* 0x000ea20000300800 */
[----:B---3--:R-:W-:-:S05]  /*165870*/  PRMT R0, R0, 0x5410, R13 ;  /* 0x0000541000007816 */ /* 0x008fca000000000d */
[----:B------:R3:W-:Y:S04]  /*165880*/  STL [R1+0x1b4], R0 ;  /* 0x0001b40001007387 */ /* 0x0007e80000100800 */
[----:B------:R-:W2:Y:S04]  /*165890*/  LDL.LU R13, [R1+0xb0] ;  /* 0x0000b000010d7983 */ /* 0x000ea80000300800 */
[----:B---3--:R-:W3:Y:S01]  /*1658a0*/  LDL.LU R0, [R1+0x440] ;  /* 0x0004400001007983 */ /* 0x008ee20000300800 */
[----:B------:R-:W-:Y:S02]  /*1658b0*/  ISETP.LT.AND P3, PT, R4, UR10, !P0 ;  /* 0x0000000a04007c0c */ /* 0x000fe4000c761270 */
[----:B------:R-:W-:-:S02]  /*1658c0*/  ISETP.LT.AND P2, PT, R3, UR42, !P0 ;  /* 0x0000002a03007c0c */ /* 0x000fc4000c741270 */
[----:B------:R-:W-:Y:S02]  /*1658d0*/  ISETP.LT.AND P1, PT, R2, UR7, !P0 ;  /* 0x0000000702007c0c */ /* 0x000fe4000c721270 */
[----:B------:R-:W-:Y:S01]  /*1658e0*/  ISETP.LT.AND P0, PT, R7, UR8, !P0 ;  /* 0x0000000807007c0c */ /* 0x000fe2000c701270 */
[----:B------:R-:W-:Y:S01]  /*1658f0*/  VIADD R6, R5, 0x43 ;  /* 0x0000004305067836 */ /* 0x000fe20000000000 */
[----:B------:R-:W0:Y:S01]  /*165900*/  LDCU UR42, c[0x0][0x398] ;  /* 0x00007300ff2a77ac */ /* 0x000e220008000800 */
[----:B------:R-:W0:Y:S01]  /*165910*/  LDCU UR7, c[0x0][0x398] ;  /* 0x00007300ff0777ac */ /* 0x000e220008000800 */
[----:B------:R-:W0:Y:S01]  /*165920*/  LDCU UR8, c[0x0][0x398] ;  /* 0x00007300ff0877ac */ /* 0x000e220008000800 */
[----:B------:R-:W0:Y:S01]  /*165930*/  LDCU UR10, c[0x0][0x398] ;  /* 0x00007300ff0a77ac */ /* 0x000e220008000800 */
[----:B----4-:R-:W-:-:S04]  /*165940*/  LOP3.LUT R21, R21, 0x7fffffff, RZ, 0xc0, !PT ;  /* 0x7fffffff15157812 */ /* 0x010fc800078ec0ff */
        /* <DEDUP_REMOVED lines=8> */
[----:B------:R-:W-:Y:S01]  /*1659d0*/  PRMT R6, R14, 0x5410, R15 ;  /* 0x000054100e067816 */ /* 0x000fe2000000000f */
[----:B------:R-:W4:Y:S04]  /*1659e0*/  LDCU.64 UR16, c[0x0][0x398] ;  /* 0x00007300ff1077ac */ /* 0x000f280008000a00 */
        /* <DEDUP_REMOVED lines=10> */
[----:B------:R-:W-:Y:S01]  /*165a90*/  ISETP.LT.AND P1, PT, R2, UR25, !P0 ;  /* 0x0000001902007c0c */ /* 0x000fe2000c721270 */
[----:B------:R-:W1:Y:S01]  /*165aa0*/  LDCU UR58, c[0x0][0x398] ;  /* 0x00007300ff3a77ac */ /* 0x000e620008000800 */
[----:B------:R-:W1:Y:S05]  /*165ab0*/  LDCU UR14, c[0x0][0x398] ;  /* 0x00007300ff0e77ac */ /* 0x000e6a0008000800 */
[----:B------:R-:W-:Y:S01]  /*165ac0*/  @P3 LOP3.LUT R21, R21, 0x8000000, RZ, 0xfc, !PT ;  /* 0x0800000015153812 */ /* 0x000fe200078efcff */
[----:B0-----:R-:W-:Y:S01]  /*165ad0*/  VIADD R6, R5, 0x42 ;  /* 0x0000004205067836 */ /* 0x001fe20000000000 */
[----:B------:R-:W0:Y:S02]  /*165ae0*/  LDCU.64 UR24, c[0x0][0x398] ;  /* 0x00007300ff1877ac */ /* 0x000e240008000a00 */
[----:B------:R-:W-:-:S02]  /*165af0*/  LOP3.LUT R21, R21, 0xfbffffff, RZ, 0xc0, !PT ;  /* 0xfbffffff15157812 */ /* 0x000fc400078ec0ff */
[----:B------:R-:W-:Y:S02]  /*165b00*/  ISETP.LT.AND P0, PT, R7, UR26, !P0 ;  /* 0x0000001a07007c0c */ /* 0x000fe4000c701270 */
[----:B------:R-:W-:-:S04]  /*165b10*/  @P2 LOP3.LUT R21, R21, 0x4000000, RZ, 0xfc, !PT ;  /* 0x0400000015152812 */ /* 0x000fc800078efcff */
[----:B------:R-:W-:-:S04]  /*165b20*/  LOP3.LUT R21, R21, 0xfdffffff, RZ, 0xc0, !PT ;  /* 0xfdffffff15157812 */ /* 0x000fc800078ec0ff */
[----:B------:R-:W-:-:S04]  /*165b30*/  @P1 LOP3.LUT R21, R21, 0x2000000, RZ, 0xfc, !PT ;  /* 0x0200000015151812 */ /* 0x000fc800078efcff */
[----:B------:R-:W-:-:S04]  /*165b40*/  LOP3.LUT R21, R21, 0xfeffffff, RZ, 0xc0, !PT ;  /* 0xfeffffff15157812 */ /* 0x000fc800078ec0ff */
[----:B------:R-:W-:Y:S02]  /*165b50*/  @P0 LOP3.LUT R21, R21, 0x1000000, RZ, 0xfc, !PT ;  /* 0x0100000015150812 */ /* 0x000fe400078efcff */
[----:B------:R-:W-:Y:S02]  /*165b60*/  ISETP.GE.AND P0, PT, R6, UR13, PT ;  /* 0x0000000d06007c0c */ /* 0x000fe4000bf06270 */
[----:B--2---:R-:W-:Y:S02]  /*165b70*/  PRMT R6, R17, 0x5410, R16 ;  /* 0x0000541011067816 */ /* 0x004fe40000000010 */
[----:B---3--:R-:W-:Y:S02]  /*165b80*/  PRMT R0, R0, 0x5410, R13 ;  /* 0x0000541000007816 */ /* 0x008fe4000000000d */
[----:B------:R-:W-:Y:S01]  /*165b90*/  LOP3.LUT R21, R21, 0xff7fffff, RZ, 0xc0, !PT ;  /* 0xff7fffff15157812 */ /* 0x000fe200078ec0ff */
[----:B------:R-:W2:Y:S01]  /*165ba0*/  LDCU UR13, c[0x0][0x398] ;  /* 0x00007300ff0d77ac */ /* 0x000ea20008000800 */
[----:B------:R-:W-:Y:S04]  /*165bb0*/  STL [R1+0x1a8], R6 ;  /* 0x0001a80601007387 */ /* 0x000fe80000100800 */
[----:B------:R-:W3:Y:S04]  /*165bc0*/  LDL.LU R16, [R1+0x90] ;  /* 0x0000900001107983 */ /* 0x000ee80000300800 */
[----:B------:R-:W3:Y:S04]  /*165bd0*/  LDL.LU R17, [R1+0x468] ;  /* 0x0004680001117983 */ /* 0x000ee80000300800 */
[----:B------:R0:W-:Y:S04]  /*165be0*/  STL [R1+0x1a4], R0 ;  /* 0x0001a40001007387 */ /* 0x0001e80000100800 */
[----:B------:R-:W2:Y:S04]  /*165bf0*/  LDL.LU R13, [R1+0x80] ;  /* 0x00008000010d7983 */ /* 0x000ea80000300800 */
[----:B0-----:R-:W2:Y:S01]  /*165c00*/  LDL.LU R0, [R1+0x464] ;  /* 0x0004640001007983 */ /* 0x001ea20000300800 */
[----:B----4-:R-:W-:-:S02]  /*165c10*/  ISETP.LT.AND P3, PT, R4, UR16, !P0 ;  /* 0x0000001004007c0c */ /* 0x010fc4000c761270 */
[----:B------:R-:W-:Y:S02]  /*165c20*/  ISETP.LT.AND P2, PT, R3, UR42, !P0 ;  /* 0x0000002a03007c0c */ /* 0x000fe4000c741270 */
[----:B------:R-:W-:Y:S01]  /*165c30*/  ISETP.LT.AND P1, PT, R2, UR27, !P0 ;  /* 0x0000001b02007c0c */ /* 0x000fe2000c721270 */
[----:B------:R-:W-:Y:S01]  /*165c40*/  VIADD R6, R5, 0x41 ;  /* 0x0000004105067836 */ /* 0x000fe20000000000 */
[----:B------:R-:W0:Y:S07]  /*165c50*/  LDCU UR16, c[0x0][0x398] ;  /* 0x00007300ff1077ac */ /* 0x000e2e0008000800 */
[----:B------:R-:W-:Y:S01]  /*165c60*/  @P3 LOP3.LUT R21, R21, 0x800000, RZ, 0xfc, !PT ;  /* 0x0080000015153812 */ /* 0x000fe200078efcff */
[----:B------:R-:W4:Y:S01]  /*165c70*/  LDCU UR42, c[0x0][0x398] ;  /* 0x00007300ff2a77ac */ /* 0x000f220008000800 */
[----:B------:R-:W0:Y:S02]  /*165c80*/  LDCU.64 UR26, c[0x0][0x398] ;  /* 0x00007300ff1a77ac */ /* 0x000e240008000a00 */
        /* <DEDUP_REMOVED lines=9> */
[----:B------:R-:W0:Y:S03]  /*165d20*/  LDCU UR11, c[0x0][0x398] ;  /* 0x00007300ff0b77ac */ /* 0x000e260008000800 */
[----:B------:R-:W-:Y:S02]  /*165d30*/  ISETP.LT.AND P3, PT, R4, UR18, !P0 ;  /* 0x0000001204007c0c */ /* 0x000fe4000c761270 */
[----:B----4-:R-:W-:Y:S02]  /*165d40*/  ISETP.LT.AND P2, PT, R3, UR42, !P0 ;  /* 0x0000002a03007c0c */ /* 0x010fe4000c741270 */
[----:B------:R-:W-:-:S02]  /*165d50*/  LOP3.LUT R21, R21, 0xfff7ffff, RZ, 0xc0, !PT ;  /* 0xfff7ffff15157812 */ /* 0x000fc400078ec0ff */
[----:B------:R-:W-:Y:S01]  /*165d60*/  ISETP.LT.AND P1, PT, R2, UR37, !P0 ;  /* 0x0000002502007c0c */ /* 0x000fe2000c721270 */
[----:B------:R-:W4:Y:S01]  /*165d70*/  LDCU UR42, c[0x0][0x398] ;  /* 0x00007300ff2a77ac */ /* 0x000f220008000800 */
[----:B------:R-:W0:Y:S05]  /*165d80*/  LDCU UR18, c[0x0][0x398] ;  /* 0x00007300ff1277ac */ /* 0x000e2a0008000800 */
        /* <DEDUP_REMOVED lines=17> */
[----:B0-----:R-:W-:-:S05]  /*165ea0*/  VIADD R6, R5, 0x40 ;  /* 0x0000004005067836 */ /* 0x001fca0000000000 */
[----:B------:R-:W-:Y:S02]  /*165eb0*/  ISETP.GE.AND P0, PT, R6, UR15, PT ;  /* 0x0000000f06007c0c */ /* 0x000fe4000bf06270 */
[----:B--2---:R-:W-:Y:S02]  /*165ec0*/  PRMT R0, R0, 0x5410, R13 ;  /* 0x0000541000007816 */ /* 0x004fe4000000000d */
[----:B---3--:R-:W-:Y:S02]  /*165ed0*/  PRMT R6, R17, 0x5410, R16 ;  /* 0x0000541011067816 */ /* 0x008fe40000000010 */
[----:B------:R-:W-:Y:S01]  /*165ee0*/  LOP3.LUT R21, R21, 0xffff7fff, RZ, 0xc0, !PT ;  /* 0xffff7fff15157812 */ /* 0x000fe200078ec0ff */
[----:B------:R-:W0:Y:S02]  /*165ef0*/  LDCU UR15, c[0x0][0x398] ;  /* 0x00007300ff0f77ac */ /* 0x000e240008000800 */
[----:B------:R-:W-:Y:S04]  /*165f00*/  STL [R1+0x198], R6 ;  /* 0x0001980601007387 */ /* 0x000fe80000100800 */
[----:B------:R-:W2:Y:S04]  /*165f10*/  LDL.LU R16, [R1+0x64] ;  /* 0x0000640001107983 */ /* 0x000ea80000300800 */
[----:B------:R-:W2:Y:S04]  /*165f20*/  LDL.LU R17, [R1+0x474] ;  /* 0x0004740001117983 */ /* 0x000ea80000300800 */
[----:B------:R3:W-:Y:S04]  /*165f30*/  STL [R1+0x18c], R0 ;  /* 0x00018c0001007387 */ /* 0x0007e80000100800 */
[----:B------:R-:W2:Y:S04]  /*165f40*/  LDL.LU R13, [R1+0x60] ;  /* 0x00006000010d7983 */ /* 0x000ea80000300800 */
[----:B---3--:R-:W2:Y:S01]  /*165f50*/  LDL.LU R0, [R1+0x470] ;  /* 0x0004700001007983 */ /* 0x008ea20000300800 */
[----:B-1----:R-:W-:-:S02]  /*165f60*/  ISETP.LT.AND P3, PT, R4, UR20, !P0 ;  /* 0x0000001404007c0c */ /* 0x002fc4000c761270 */
[----:B----4-:R-:W-:Y:S02]  /*165f70*/  ISETP.LT.AND P2, PT, R3, UR42, !P0 ;  /* 0x0000002a03007c0c */ /* 0x010fe4000c741270 */
[----:B------:R-:W-:Y:S01]  /*165f80*/  ISETP.LT.AND P1, PT, R2, UR46, !P0 ;  /* 0x0000002e02007c0c */ /* 0x000fe2000c721270 */
[----:B------:R-:W-:Y:S01]  /*165f90*/  VIADD R6, R5, 0x3f ;  /* 0x0000003f05067836 */ /* 0x000fe20000000000 */
[----:B------:R-:W1:Y:S07]  /*165fa0*/  LDCU UR20, c[0x0][0x398] ;  /* 0x00007300ff1477ac */ /* 0x000e6e0008000800 */
[----:B------:R-:W-:Y:S01]  /*165fb0*/  @P3 LOP3.LUT R21, R21, 0x8000, RZ, 0xfc, !PT ;  /* 0x0000800015153812 */ /* 0x000fe200078efcff */
[----:B------:R-:W3:Y:S01]  /*165fc0*/  LDCU UR42, c[0x0][0x398] ;  /* 0x00007300ff2a77ac */ /* 0x000ee20008000800 */
[----:B------:R-:W4:Y:S02]  /*165fd0*/  LDCU UR46, c[0x0][0x398] ;  /* 0x00007300ff2e77ac */ /* 0x000f240008000800 */
        /* <DEDUP_REMOVED lines=11> */
[----:B---3--:R-:W-:Y:S02]  /*166090*/  ISETP.LT.AND P2, PT, R3, UR42, !P0 ;  /* 0x0000002a03007c0c */ /* 0x008fe4000c741270 */
[----:B------:R-:W-:-:S02]  /*1660a0*/  LOP3.LUT R21, R21, 0xfffff7ff, RZ, 0xc0, !PT ;  /* 0xfffff7ff15157812 */ /* 0x000fc400078ec0ff */
[----:B------:R-:W-:Y:S01]  /*1660b0*/  ISETP.LT.AND P1, PT, R2, UR49, !P0 ;  /* 0x0000003102007c0c */ /* 0x000fe2000c721270 */
[----:B------:R-:W3:Y:S01]  /*1660c0*/  LDCU UR42, c[0x0][0x398] ;  /* 0x00007300ff2a77ac */ /* 0x000ee20008000800 */
        /* <DEDUP_REMOVED lines=13> */
[----:B------:R-:W4:Y:S01]  /*1661a0*/  LDL.LU R14, [R1+0x5c] ;  /* 0x00005c00010e7983 */ /* 0x000f220000300800 */
[----:B0-----:R-:W-:-:S03]  /*1661b0*/  PRMT R6, R12, 0x5410, R11 ;  /* 0x000054100c067816 */ /* 0x001fc6000000000b */
[----:B------:R-:W4:Y:S04]  /*1661c0*/  LDL.LU R11, [R1+0x46c] ;  /* 0x00046c00010b7983 */ /* 0x000f280000300800 */
[----:B------:R0:W-:Y:S04]  /*1661d0*/  STL [R1+0x184], R6 ;  /* 0x0001840601007387 */ /* 0x0001e80000100800 */
[----:B------:R-:W4:Y:S01]  /*1661e0*/  LDL.LU R12, [R1+0x58] ;  /* 0x00005800010c7983 */ /* 0x000f220000300800 */
[----:B0-----:R-:W-:-:S05]  /*1661f0*/  VIADD R6, R5, 0x3e ;  /* 0x0000003e05067836 */ /* 0x001fca0000000000 */
[----:B------:R-:W-:Y:S02]  /*166200*/  ISETP.GE.AND P0, PT, R6, UR19, PT ;  /* 0x0000001306007c0c */ /* 0x000fe4000bf06270 */
[----:B--2---:R-:W-:Y:S02]  /*166210*/  PRMT R0, R0, 0x5410, R13 ;  /* 0x0000541000007816 */ /* 0x004fe4000000000d */
[----:B------:R-:W-:Y:S02]  /*166220*/  PRMT R6, R17, 0x5410, R16 ;  /* 0x0000541011067816 */ /* 0x000fe40000000010 */
[----:B------:R-:W-:Y:S01]  /*166230*/  LOP3.LUT R21, R21, 0xffffff7f, RZ, 0xc0, !PT ;  /* 0xffffff7f15157812 */ /* 0x000fe200078ec0ff */
[----:B------:R-:W0:Y:S02]  /*166240*/  LDCU UR19, c[0x0][0x398] ;  /* 0x00007300ff1377ac */ /* 0x000e240008000800 */
[----:B------:R-:W-:Y:S04]  /*166250*/  STL [R1+0x180], R6 ;  /* 0x0001800601007387 */ /* 0x000fe80000100800 */
[----:B------:R-:W2:Y:S04]  /*166260*/  LDL.LU R15, [R1+0x4c] ;  /* 0x00004c00010f7983 */ /* 0x000ea80000300800 */
[----:B------:R-:W2:Y:S04]  /*166270*/  LDL.LU R16, [R1+0x47c] ;  /* 0x00047c0001107983 */ /* 0x000ea80000300800 */
[----:B------:R0:W-:Y:S04]  /*166280*/  STL [R1+0x17c], R0 ;  /* 0x00017c0001007387 */ /* 0x0001e80000100800 */
[----:B------:R-:W2:Y:S04]  /*166290*/  LDL.LU R13, [R1+0x48] ;  /* 0x00004800010d7983 */ /* 0x000ea80000300800 */
[----:B0-----:R-:W2:Y:S01]  /*1662a0*/  LDL.LU R0, [R1+0x4a0] ;  /* 0x0004a00001007983 */ /* 0x001ea20000300800 */
[----:B------:R-:W-:-:S02]  /*1662b0*/  ISETP.LT.AND P3, PT, R4, UR22, !P0 ;  /* 0x0000001604007c0c */ /* 0x000fc4000c761270 */
[----:B---3--:R-:W-:Y:S02]  /*1662c0*/  ISETP.LT.AND P2, PT, R3, UR42, !P0 ;  /* 0x0000002a03007c0c */ /* 0x008fe4000c741270 */
[----:B------:R-:W-:Y:S01]  /*1662d0*/  ISETP.LT.AND P1, PT, R2, UR51, !P0 ;  /* 0x0000003302007c0c */ /* 0x000fe2000c721270 */
[----:B------:R-:W-:Y:S01]  /*1662e0*/  VIADD R6, R5, 0x3d ;  /* 0x0000003d05067836 */ /* 0x000fe20000000000 */
[----:B------:R-:W0:Y:S07]  /*1662f0*/  LDCU UR22, c[0x0][0x398] ;  /* 0x00007300ff1677ac */ /* 0x000e2e0008000800 */
[----:B------:R-:W-:Y:S01]  /*166300*/  @P3 LOP3.LUT R21, R21, 0x80, RZ, 0xfc, !PT ;  /* 0x0000008015153812 */ /* 0x000fe200078efcff */
[----:B------:R-:W3:Y:S01]  /*166310*/  LDCU UR42, c[0x0][0x398] ;  /* 0x00007300ff2a77ac */ /* 0x000ee20008000800 */
        /* <DEDUP_REMOVED lines=38> */
[----:B------:R-:W0:Y:S01]  /*166580*/  LDCU UR29, c[0x0][0x398] ;  /* 0x00007300ff1d77ac */ /* 0x000e220008000800 */
[----:B--2---:R-:W-:-:S05]  /*166590*/  PRMT R6, R16, 0x5410, R15 ;  /* 0x0000541010067816 */ /* 0x004fca000000000f */
[----:B------:R-:W-:Y:S04]  /*1665a0*/  STL [R1+0x148], R6 ;  /* 0x0001480601007387 */ /* 0x000fe80000100800 */
[----:B------:R-:W2:Y:S04]  /*1665b0*/  LDL.LU R15, [R1+0x30] ;  /* 0x00003000010f7983 */ /* 0x000ea80000300800 */
[----:B------:R-:W2:Y:S01]  /*1665c0*/  LDL.LU R16, [R1+0x4a4] ;  /* 0x0004a40001107983 */ /* 0x000ea20000300800 */
[----:B------:R-:W-:-:S05]  /*1665d0*/  PRMT R0, R0, 0x5410, R13 ;  /* 0x0000541000007816 */ /* 0x000fca000000000d */
[----:B------:R0:W-:Y:S04]  /*1665e0*/  STL [R1+0x144], R0 ;  /* 0x0001440001007387 */ /* 0x0001e80000100800 */
[----:B------:R-:W2:Y:S04]  /*1665f0*/  LDL.LU R13, [R1+0x2c] ;  /* 0x00002c00010d7983 */ /* 0x000ea80000300800 */
[----:B0-----:R-:W2:Y:S01]  /*166600*/  LDL.LU R0, [R1+0x4b0] ;  /* 0x0004b00001007983 */ /* 0x001ea20000300800 */
[----:B------:R-:W-:Y:S02]  /*166610*/  ISETP.LT.AND P3, PT, R4, UR26, !P0 ;  /* 0x0000001a04007c0c */ /* 0x000fe4000c761270 */
[----:B---3--:R-:W-:-:S02]  /*166620*/  ISETP.LT.AND P2, PT, R3, UR42, !P0 ;  /* 0x0000002a03007c0c */ /* 0x008fc4000c741270 */
[----:B------:R-:W-:Y:S02]  /*166630*/  ISETP.LT.AND P1, PT, R2, UR54, !P0 ;  /* 0x0000003602007c0c */ /* 0x000fe4000c721270 */
[----:B------:R-:W-:Y:S01]  /*166640*/  ISETP.LT.AND P0, PT, R7, UR55, !P0 ;  /* 0x0000003707007c0c */ /* 0x000fe2000c701270 */
[----:B------:R-:W-:Y:S01]  /*166650*/  VIADD R6, R5, 0x3b ;  /* 0x0000003b05067836 */ /* 0x000fe20000000000 */
[----:B------:R-:W0:Y:S01]  /*166660*/  LDCU UR42, c[0x0][0x398] ;  /* 0x00007300ff2a77ac */ /* 0x000e220008000800 */
[----:B------:R-:W3:Y:S01]  /*166670*/  LDCU UR55, c[0x0][0x398] ;  /* 0x00007300ff3777ac */ /* 0x000ee20008000800 */
        /* <DEDUP_REMOVED lines=12> */
[----:B------:R-:W4:Y:S04]  /*166740*/  LDCU UR23, c[0x0][0x398] ;  /* 0x00007300ff1777ac */ /* 0x000f280008000800 */
[----:B------:R0:W-:Y:S04]  /*166750*/  STL [R1+0xdc], R6 ;  /* 0x0000dc0601007387 */ /* 0x0001e80000100800 */
[----:B------:R-:W3:Y:S04]  /*166760*/  LDL.LU R17, [R1+0x28] ;  /* 0x0000280001117983 */ /* 0x000ee80000300800 */
[----:B------:R-:W3:Y:S01]  /*166770*/  LDL.LU R14, [R1+0x4bc] ;  /* 0x0004bc00010e7983 */ /* 0x000ee20000300800 */
        /* <DEDUP_REMOVED lines=22> */
[----:B--2---:R-:W-:Y:S01]  /*1668e0*/  PRMT R6, R16, 0x5410, R15 ;  /* 0x0000541010067816 */ /* 0x004fe2000000000f */
[----:B------:R-:W2:Y:S04]  /*1668f0*/  LDCU UR25, c[0x0][0x398] ;  /* 0x00007300ff1977ac */ /* 0x000ea80008000800 */
[----:B------:R0:W-:Y:S02]  /*166900*/  STL [R1+0xd4], R6 ;  /* 0x0000d40601007387 */ /* 0x0001e40000100800 */
[----:B0-----:R-:W-:-:S02]  /*166910*/  PRMT R6, R0, 0x5410, R13 ;  /* 0x0000541000067816 */ /* 0x001fc4000000000d */
[----:B------:R-:W2:Y:S04]  /*166920*/  LDL.LU R13, [R1+0x4ac] ;  /* 0x0004ac00010d7983 */ /* 0x000ea80000300800 */
[----:B------:R-:W2:Y:S01]  /*166930*/  LDL.LU R0, [R1+0x4e8] ;  /* 0x0004e80001007983 */ /* 0x000ea20000300800 */
[----:B------:R-:W-:Y:S02]  /*166940*/  ISETP.LT.AND P3, PT, R4, UR34, !P0 ;  /* 0x0000002204007c0c */ /* 0x000fe4000c761270 */
[----:B------:R-:W-:Y:S02]  /*166950*/  ISETP.LT.AND P2, PT, R3, UR36, !P0 ;  /* 0x0000002403007c0c */ /* 0x000fe4000c741270 */
[----:B------:R-:W-:Y:S02]  /*166960*/  LOP3.LUT R20, R20, 0xff7fffff, RZ, 0xc0, !PT ;  /* 0xff7fffff14147812 */ /* 0x000fe400078ec0ff */
[----:B------:R-:W-:Y:S01]  /*166970*/  ISETP.LT.AND P1, PT, R2, UR38, !P0 ;  /* 0x0000002602007c0c */ /* 0x000fe2000c721270 */
[----:B------:R0:W-:Y:S01]  /*166980*/  STL [R1+0xd0], R6 ;  /* 0x0000d00601007387 */ /* 0x0001e20000100800 */
[----:B------:R-:W0:Y:S01]  /*166990*/  LDCU UR36, c[0x0][0x398] ;  /* 0x00007300ff2477ac */ /* 0x000e220008000800 */
[----:B------:R-:W2:Y:S04]  /*1669a0*/  LDCU UR34, c[0x0][0x398] ;  /* 0x00007300ff2277ac */ /* 0x000ea80008000800 */
[----:B------:R-:W-:Y:S01]  /*1669b0*/  @P3 LOP3.LUT R20, R20, 0x800000, RZ, 0xfc, !PT ;  /* 0x0080000014143812 */ /* 0x000fe200078efcff */
[----:B------:R-:W0:Y:S03]  /*1669c0*/  LDCU.64 UR38, c[0x0][0x398] ;  /* 0x00007300ff2677ac */ /* 0x000e260008000a00 */
[----:B------:R-:W-:-:S02]  /*1669d0*/  LOP3.LUT R20, R20, 0xffbfffff, RZ, 0xc0, !PT ;  /* 0xffbfffff14147812 */ /* 0x000fc400078ec0ff */
[----:B-1----:R-:W-:Y:S01]  /*1669e0*/  ISETP.LT.AND P0, PT, R7, UR42, !P0 ;  /* 0x0000002a07007c0c */ /* 0x002fe2000c701270 */
[----:B0-----:R-:W-:Y:S01]  /*1669f0*/  VIADD R6, R5, 0x39 ;  /* 0x0000003905067836 */ /* 0x001fe20000000000 */
[----:B------:R-:W0:Y:S01]  /*166a00*/  LDCU UR42, c[0x0][0x398] ;  /* 0x00007300ff2a77ac */ /* 0x000e220008000800 */
[----:B------:R-:W-:-:S04]  /*166a10*/  @P2 LOP3.LUT R20, R20, 0x400000, RZ, 0xfc, !PT ;  /* 0x0040000014142812 */ /* 0x000fc800078efcff */
[----:B------:R-:W-:-:S04]  /*166a20*/  LOP3.LUT R20, R20, 0xffdfffff, RZ, 0xc0, !PT ;  /* 0xffdfffff14147812 */ /* 0x000fc800078ec0ff */
[----:B------:R-:W-:-:S04]  /*166a30*/  @P1 LOP3.LUT R20, R20, 0x200000, RZ, 0xfc, !PT ;  /* 0x0020000014141812 */ /* 0x000fc800078efcff */
[----:B------:R-:W-:-:S04]  /*166a40*/  LOP3.LUT R20, R20, 0xffefffff, RZ, 0xc0, !PT ;  /* 0xffefffff14147812 */ /* 0x000fc800078ec0ff */
[----:B------:R-:W-:Y:S02]  /*166a50*/  @P0 LOP3.LUT R20, R20, 0x100000, RZ, 0xfc, !PT ;  /* 0x0010000014140812 */ /* 0x000fe400078efcff */
[----:B------:R-:W-:Y:S01]  /*166a60*/  ISETP.GE.AND P0, PT, R6, UR27, PT ;  /* 0x0000001b06007c0c */ /* 0x000fe2000bf06270 */
[----:B------:R-:W1:Y:S03]  /*166a70*/  LDCU UR27, c[0x0][0x398] ;  /* 0x00007300ff1b77ac */ /* 0x000e660008000800 */
[----:B------:R-:W-:Y:S02]  /*166a80*/  ISETP.LT.AND P3, PT, R4, UR38, !P0 ;  /* 0x0000002604007c0c */ /* 0x000fe4000c761270 */
[----:B------:R-:W-:Y:S02]  /*166a90*/  ISETP.LT.AND P2, PT, R3, UR43, !P0 ;  /* 0x0000002b03007c0c */ /* 0x000fe4000c741270 */
[----:B------:R-:W-:-:S02]  /*166aa0*/  LOP3.LUT R20, R20, 0xfff7ffff, RZ, 0xc0, !PT ;  /* 0xfff7ffff14147812 */ /* 0x000fc400078ec0ff */
[----:B------:R-:W-:-:S07]  /*166ab0*/  ISETP.LT.AND P1, PT, R2, UR36, !P0 ;  /* 0x0000002402007c0c */ /* 0x000fce000c721270 */
[----:B------:R-:W-:Y:S01]  /*166ac0*/  @P3 LOP3.LUT R20, R20, 0x80000, RZ, 0xfc, !PT ;  /* 0x0008000014143812 */ /* 0x000fe200078efcff */
[----:B------:R-:W1:Y:S03]  /*166ad0*/  LDCU UR36, c[0x0][0x398] ;  /* 0x00007300ff2477ac */ /* 0x000e660008000800 */
[----:B------:R-:W-:Y:S02]  /*166ae0*/  LOP3.LUT R20, R20, 0xfffbffff, RZ, 0xc0, !PT ;  /* 0xfffbffff14147812 */ /* 0x000fe400078ec0ff */
[----:B0-----:R-:W-:Y:S01]  /*166af0*/  ISETP.LT.AND P0, PT, R7, UR42, !P0 ;  /* 0x0000002a07007c0c */ /* 0x001fe2000c701270 */
[----:B------:R-:W0:Y:S01]  /*166b00*/  LDCU.64 UR42, c[0x0][0x398] ;  /* 0x00007300ff2a77ac */ /* 0x000e220008000a00 */
[----:B------:R-:W-:-:S04]  /*166b10*/  @P2 LOP3.LUT R20, R20, 0x40000, RZ, 0xfc, !PT ;  /* 0x0004000014142812 */ /* 0x000fc800078efcff */
[----:B------:R-:W-:-:S04]  /*166b20*/  LOP3.LUT R20, R20, 0xfffdffff, RZ, 0xc0, !PT ;  /* 0xfffdffff14147812 */ /* 0x000fc800078ec0ff */
[----:B------:R-:W-:-:S04]  /*166b30*/  @P1 LOP3.LUT R20, R20, 0x20000, RZ, 0xfc, !PT ;  /* 0x0002000014141812 */ /* 0x000fc800078efcff */
[----:B------:R-:W-:-:S04]  /*166b40*/  LOP3.LUT R20, R20, 0xfffeffff, RZ, 0xc0, !PT ;  /* 0xfffeffff14147812 */ /* 0x000fc800078ec0ff */
[----:B------:R-:W-:Y:S02]  /*166b50*/  @P0 LOP3.LUT R20, R20, 0x10000, RZ, 0xfc, !PT ;  /* 0x0001000014140812 */ /* 0x000fe400078efcff */
[----:B---3--:R-:W-:-:S05]  /*166b60*/  PRMT R6, R14, 0x5410, R17 ;  /* 0x000054100e067816 */ /* 0x008fca0000000011 */
[----:B------:R4:W-:Y:S04]  /*166b70*/  STL [R1+0xcc], R6 ;  /* 0x0000cc0601007387 */ /* 0x0009e80000100800 */
[----:B------:R-:W3:Y:S01]  /*166b80*/  LDL.LU R14, [R1] ;  /* 0x00000000010e7983 */ /* 0x000ee20000300800 */
[----:B----4-:R-:W-:-:S03]  /*166b90*/  PRMT R6, R12, 0x5410, R11 ;  /* 0x000054100c067816 */ /* 0x010fc6000000000b */
[----:B------:R-:W3:Y:S04]  /*166ba0*/  LDL.LU R11, [R1+0x4e4] ;  /* 0x0004e400010b7983 */ /* 0x000ee80000300800 */
[----:B------:R4:W-:Y:S04]  /*166bb0*/  STL [R1+0xc8], R6 ;  /* 0x0000c80601007387 */ /* 0x0009e80000100800 */
[----:B------:R-:W3:Y:S01]  /*166bc0*/  LDL.LU R12, [R1+0x4e0] ;  /* 0x0004e000010c7983 */ /* 0x000ee20000300800 */
[----:B----4-:R-:W-:-:S05]  /*166bd0*/  VIADD R6, R5, 0x38 ;  /* 0x0000003805067836 */ /* 0x010fca0000000000 */
[----:B------:R-:W-:Y:S02]  /*166be0*/  ISETP.GE.AND P0, PT, R6, UR31, PT ;  /* 0x0000001f06007c0c */ /* 0x000fe4000bf06270 */
[----:B--2---:R-:W-:Y:S02]  /*166bf0*/  PRMT R0, R0, 0x5410, R9 ;  /* 0x0000541000007816 */ /* 0x004fe40000000009 */
[----:B------:R-:W-:Y:S02]  /*166c00*/  PRMT R6, R13, 0x5410, R10 ;  /* 0x000054100d067816 */ /* 0x000fe4000000000a */
[----:B------:R-:W-:Y:S01]  /*166c10*/  LOP3.LUT R20, R20, 0xffff7fff, RZ, 0xc0, !PT ;  /* 0xffff7fff14147812 */ /* 0x000fe200078ec0ff */
[----:B------:R-:W2:Y:S02]  /*166c20*/  LDCU UR31, c[0x0][0x398] ;  /* 0x00007300ff1f77ac */ /* 0x000ea40008000800 */
[----:B------:R-:W-:Y:S04]  /*166c30*/  STL [R1+0x60], R6 ;  /* 0x0000600601007387 */ /* 0x000fe80000100800 */
[----:B------:R-:W4:Y:S04]  /*166c40*/  LDL.LU R16, [R1+0xc] ;  /* 0x00000c0001107983 */ /* 0x000f280000300800 */
[----:B------:R-:W4:Y:S04]  /*166c50*/  LDL.LU R17, [R1+0x4f4] ;  /* 0x0004f40001117983 */ /* 0x000f280000300800 */
[----:B------:R0:W-:Y:S04]  /*166c60*/  STL [R1+0x68], R0 ;  /* 0x0000680001007387 */ /* 0x0001e80000100800 */
[----:B------:R-:W2:Y:S04]  /*166c70*/  LDL.LU R13, [R1+0x8] ;  /* 0x00000800010d7983 */ /* 0x000ea80000300800 */
[----:B0-----:R-:W2:Y:S01]  /*166c80*/  LDL.LU R0, [R1+0x4f0] ;  /* 0x0004f00001007983 */ /* 0x001ea20000300800 */
        /* <DEDUP_REMOVED lines=8> */
[----:B-1----:R-:W-:Y:S01]  /*166d10*/  ISETP.LT.AND P0, PT, R7, UR36, !P0 ;  /* 0x0000002407007c0c */ /* 0x002fe2000c701270 */
[----:B------:R-:W1:Y:S01]  /*166d20*/  LDCU.64 UR36, c[0x0][0x398] ;  /* 0x00007300ff2477ac */ /* 0x000e620008000a00 */
[----:B------:R-:W-:-:S04]  /*166d30*/  @P2 LOP3.LUT R20, R20, 0x4000, RZ, 0xfc, !PT ;  /* 0x0000400014142812 */ /* 0x000fc800078efcff */
[----:B------:R-:W-:-:S04]  /*166d40*/  LOP3.LUT R20, R20, 0xffffdfff, RZ, 0xc0, !PT ;  /* 0xffffdfff14147812 */ /* 0x000fc800078ec0ff */
[----:B------:R-:W-:-:S04]  /*166d50*/  @P1 LOP3.LUT R20, R20, 0x2000, RZ, 0xfc, !PT ;  /* 0x0000200014141812 */ /* 0x000fc800078efcff */
[----:B------:R-:W-:-:S04]  /*166d60*/  LOP3.LUT R20, R20, 0xffffefff, RZ, 0xc0, !PT ;  /* 0xffffefff14147812 */ /* 0x000fc800078ec0ff */
[----:B------:R-:W-:Y:S02]  /*166d70*/  @P0 LOP3.LUT R20, R20, 0x1000, RZ, 0xfc, !PT ;  /* 0x0000100014140812 */ /* 0x000fe400078efcff */
[----:B------:R-:W-:Y:S01]  /*166d80*/  ISETP.GE.AND P0, PT, R6, UR35, PT ;  /* 0x0000002306007c0c */ /* 0x000fe2000bf06270 */
[----:B------:R-:W0:Y:S03]  /*166d90*/  LDCU UR35, c[0x0][0x398] ;  /* 0x00007300ff2377ac */ /* 0x000e260008000800 */
[----:B-1----:R-:W-:Y:S02]  /*166da0*/  ISETP.LT.AND P3, PT, R4, UR36, !P0 ;  /* 0x0000002404007c0c */ /* 0x002fe4000c761270 */
[----:B------:R-:W-:Y:S02]  /*166db0*/  ISETP.LT.AND P2, PT, R3, UR41, !P0 ;  /* 0x0000002903007c0c */ /* 0x000fe4000c741270 */
[----:B------:R-:W-:-:S02]  /*166dc0*/  LOP3.LUT R20, R20, 0xfffff7ff, RZ, 0xc0, !PT ;  /* 0xfffff7ff14147812 */ /* 0x000fc400078ec0ff */
[----:B------:R-:W-:Y:S01]  /*166dd0*/  ISETP.LT.AND P1, PT, R2, UR45, !P0 ;  /* 0x0000002d02007c0c */ /* 0x000fe2000c721270 */
[----:B------:R-:W1:Y:S06]  /*166de0*/  LDCU UR36, c[0x0][0x398] ;  /* 0x00007300ff2477ac */ /* 0x000e6c0008000800 */
[----:B------:R-:W-:Y:S01]  /*166df0*/  @P3 LOP3.LUT R20, R20, 0x800, RZ, 0xfc, !PT ;  /* 0x0000080014143812 */ /* 0x000fe200078efcff */
[----:B------:R-:W1:Y:S03]  /*166e00*/  LDCU UR45, c[0x0][0x398] ;  /* 0x00007300ff2d77ac */ /* 0x000e660008000800 */
[----:B------:R-:W-:-:S02]  /*166e10*/  LOP3.LUT R20, R20, 0xfffffbff, RZ, 0xc0, !PT ;  /* 0xfffffbff14147812 */ /* 0x000fc400078ec0ff */
        /* <DEDUP_REMOVED lines=9> */
[----:B------:R-:W4:Y:S04]  /*166eb0*/  LDL.LU R14, [R1+0x24] ;  /* 0x00002400010e7983 */ /* 0x000f280000300800 */
[----:B------:R-:W4:Y:S01]  /*166ec0*/  LDL.LU R11, [R1+0x510] ;  /* 0x00051000010b7983 */ /* 0x000f220000300800 */
[----:B---3--:R-:W-:-:S05]  /*166ed0*/  PRMT R6, R12, 0x5410, R27 ;  /* 0x000054100c067816 */ /* 0x008fca000000001b */
[----:B------:R3:W-:Y:S04]  /*166ee0*/  STL [R1+0x94], R6 ;  /* 0x0000940601007387 */ /* 0x0007e80000100800 */
[----:B------:R-:W4:Y:S01]  /*166ef0*/  LDL.LU R12, [R1+0x4] ;  /* 0x00000400010c7983 */ /* 0x000f220000300800 */
[----:B---3--:R-:W-:-:S05]  /*166f00*/  VIADD R6, R5, 0x36 ;  /* 0x0000003605067836 */ /* 0x008fca0000000000 */
[----:B------:R-:W-:Y:S02]  /*166f10*/  ISETP.GE.AND P0, PT, R6, UR39, PT ;  /* 0x0000002706007c0c */ /* 0x000fe4000bf06270 */
[----:B--2---:R-:W-:Y:S02]  /*166f20*/  PRMT R0, R0, 0x5410, R13 ;  /* 0x0000541000007816 */ /* 0x004fe4000000000d */
[----:B----4-:R-:W-:Y:S02]  /*166f30*/  PRMT R6, R17, 0x5410, R16 ;  /* 0x0000541011067816 */ /* 0x010fe40000000010 */
[----:B------:R-:W-:Y:S01]  /*166f40*/  LOP3.LUT R20, R20, 0xffffff7f, RZ, 0xc0, !PT ;  /* 0xffffff7f14147812 */ /* 0x000fe200078ec0ff */
[----:B------:R-:W2:Y:S02]  /*166f50*/  LDCU.64 UR38, c[0x0][0x398] ;  /* 0x00007300ff2677ac */ /* 0x000ea40008000a00 */
[----:B------:R-:W-:Y:S04]  /*166f60*/  STL [R1+0x90], R6 ;  /* 0x0000900601007387 */ /* 0x000fe80000100800 */
[----:B------:R-:W3:Y:S04]  /*166f70*/  LDL.LU R15, [R1+0x34] ;  /* 0x00003400010f7983 */ /* 0x000ee80000300800 */
[----:B------:R-:W3:Y:S04]  /*166f80*/  LDL.LU R17, [R1+0x4fc] ;  /* 0x0004fc0001117983 */ /* 0x000ee80000300800 */
[----:B------:R4:W-:Y:S04]  /*166f90*/  STL [R1+0x98], R0 ;  /* 0x0000980001007387 */ /* 0x0009e80000100800 */
[----:B------:R-:W3:Y:S04]  /*166fa0*/  LDL.LU R13, [R1+0x20] ;  /* 0x00002000010d7983 */ /* 0x000ee80000300800 */
[----:B----4-:R-:W4:Y:S01]  /*166fb0*/  LDL.LU R0, [R1+0x4ec] ;  /* 0x0004ec0001007983 */ /* 0x010f220000300800 */
[----:B0-----:R-:W-:-:S02]  /*166fc0*/  ISETP.LT.AND P3, PT, R4, UR40, !P0 ;  /* 0x0000002804007c0c */ /* 0x001fc4000c761270 */
        /* <DEDUP_REMOVED lines=14> */
[----:B------:R-:W-:Y:S01]  /*1670b0*/  ISETP.GE.AND P0, PT, R6, UR43, PT ;  /* 0x0000002b06007c0c */ /* 0x000fe2000bf06270 */
[----:B------:R-:W0:Y:S03]  /*1670c0*/  LDCU.64 UR42, c[0x0][0x398] ;  /* 0x00007300ff2a77ac */ /* 0x000e260008000a00 */
[----:B--2---:R-:W-:Y:S02]  /*1670d0*/  ISETP.LT.AND P3, PT, R4, UR38, !P0 ;  /* 0x0000002604007c0c */ /* 0x004fe4000c761270 */
[----:B-1----:R-:W-:Y:S02]  /*1670e0*/  ISETP.LT.AND P2, PT, R3, UR45, !P0 ;  /* 0x0000002d03007c0c */ /* 0x002fe4000c741270 */
[----:B------:R-:W-:-:S02]  /*1670f0*/  LOP3.LUT R20, R20, 0xfffffff7, RZ, 0xc0, !PT ;  /* 0xfffffff714147812 */ /* 0x000fc400078ec0ff */
[----:B------:R-:W-:-:S07]  /*167100*/  ISETP.LT.AND P1, PT, R2, UR77, !P0 ;  /* 0x0000004d02007c0c */ /* 0x000fce000c721270 */
[----:B------:R-:W-:Y:S01]  /*167110*/  @P3 LOP3.LUT R20, R20, 0x8, RZ, 0xfc, !PT ;  /* 0x0000000814143812 */ /* 0x000fe200078efcff */
[----:B------:R-:W1:Y:S03]  /*167120*/  LDCU UR77, c[0x0][0x398] ;  /* 0x00007300ff4d77ac */ /* 0x000e660008000800 */
[----:B------:R-:W-:Y:S02]  /*167130*/  LOP3.LUT R20, R20, 0xfffffffb, RZ, 0xc0, !PT ;  /* 0xfffffffb14147812 */ /* 0x000fe400078ec0ff */
[----:B------:R-:W-:Y:S01]  /*167140*/  ISETP.LT.AND P0, PT, R7, UR44, !P0 ;  /* 0x0000002c07007c0c */ /* 0x000fe2000c701270 */
[----:B------:R-:W2:Y:S01]  /*167150*/  LDCU.64 UR44, c[0x0][0x398] ;  /* 0x00007300ff2c77ac */ /* 0x000ea20008000a00 */
[----:B------:R-:W-:-:S04]  /*167160*/  @P2 LOP3.LUT R20, R20, 0x4, RZ, 0xfc, !PT ;  /* 0x0000000414142812 */ /* 0x000fc800078efcff */
[----:B------:R-:W-:-:S04]  /*167170*/  LOP3.LUT R20, R20, 0xfffffffd, RZ, 0xc0, !PT ;  /* 0xfffffffd14147812 */ /* 0x000fc800078ec0ff */
[----:B------:R-:W-:-:S04]  /*167180*/  @P1 LOP3.LUT R20, R20, 0x2, RZ, 0xfc, !PT ;  /* 0x0000000214141812 */ /* 0x000fc800078efcff */
[----:B------:R-:W-:-:S04]  /*167190*/  LOP3.LUT R20, R20, 0xfffffffe, RZ, 0xc0, !PT ;  /* 0xfffffffe14147812 */ /* 0x000fc800078ec0ff */
[----:B------:R-:W-:Y:S02]  /*1671a0*/  @P0 LOP3.LUT R20, R20, 0x1, RZ, 0xfc, !PT ;  /* 0x0000000114140812 */ /* 0x000fe400078efcff */
[----:B------:R-:W-:-:S05]  /*1671b0*/  PRMT R6, R11, 0x5410, R14 ;  /* 0x000054100b067816 */ /* 0x000fca000000000e */
[----:B------:R0:W-:Y:S02]  /*1671c0*/  STL [R1+0x6c], R6 ;  /* 0x00006c0601007387 */ /* 0x0001e40000100800 */
[----:B0-----:R-:W-:Y:S02]  /*1671d0*/  PRMT R6, R24, 0x5410, R12 ;  /* 0x0000541018067816 */ /* 0x001fe4000000000c */
[----:B------:R-:W2:Y:S04]  /*1671e0*/  LDL.LU R24, [R1+0x5784] ;  /* 0x0057840001187983 */ /* 0x000ea80000300800 */
[----:B------:R-:W2:Y:S04]  /*1671f0*/  LDL.LU R16, [R1+0x44] ;  /* 0x0000440001107983 */ /* 0x000ea80000300800 */
[----:B------:R-:W2:Y:S04]  /*167200*/  LDL.LU R14, [R1+0x568] ;  /* 0x00056800010e7983 */ /* 0x000ea80000300800 */
[----:B------:R0:W-:Y:S04]  /*167210*/  STL [R1+0x4c], R6 ;  /* 0x00004c0601007387 */ /* 0x0001e80000100800 */
[----:B------:R-:W2:Y:S04]  /*167220*/  LDL.LU R11, [R1+0x40] ;  /* 0x00004000010b7983 */ /* 0x000ea80000300800 */
[----:B------:R-:W2:Y:S01]  /*167230*/  LDL.LU R12, [R1+0x564] ;  /* 0x00056400010c7983 */ /* 0x000ea20000300800 */
[----:B0-----:R-:W-:-:S05]  /*167240*/  VIADD R6, R5, 0x34 ;  /* 0x0000003405067836 */ /* 0x001fca0000000000 */
[----:B------:R-:W-:Y:S01]  /*167250*/  ISETP.GE.AND P0, PT, R6, UR37, PT ;  /* 0x0000002506007c0c */ /* 0x000fe2000bf06270 */
[----:B------:R-:W0:Y:S01]  /*167260*/  LDCU UR37, c[0x0][0x398] ;  /* 0x00007300ff2577ac */ /* 0x000e220008000800 */
[----:B---3--:R-:W-:-:S05]  /*167270*/  PRMT R6, R17, 0x5410, R15 ;  /* 0x0000541011067816 */ /* 0x008fca000000000f */
[----:B------:R-:W-:Y:S04]  /*167280*/  STL [R1+0x3c], R6 ;  /* 0x00003c0601007387 */ /* 0x000fe80000100800 */
[----:B------:R-:W3:Y:S04]  /*167290*/  LDL.LU R15, [R1+0x54] ;  /* 0x00005400010f7983 */ /* 0x000ee80000300800 */
[----:B------:R-:W3:Y:S01]  /*1672a0*/  LDL.LU R17, [R1+0x57c] ;  /* 0x00057c0001117983 */ /* 0x000ee20000300800 */
[----:B----4-:R-:W-:-:S05]  /*1672b0*/  PRMT R0, R0, 0x5410, R13 ;  /* 0x0000541000007816 */ /* 0x010fca000000000d */
[----:B------:R4:W-:Y:S04]  /*1672c0*/  STL [R1+0x48], R0 ;  /* 0x0000480001007387 */ /* 0x0009e80000100800 */
[----:B------:R-:W3:Y:S04]  /*1672d0*/  LDL.LU R13, [R1+0x50] ;  /* 0x00005000010d7983 */ /* 0x000ee80000300800 */
[----:B----4-:R-:W4:Y:S01]  /*1672e0*/  LDL.LU R0, [R1+0x578] ;  /* 0x0005780001007983 */ /* 0x010f220000300800 */
[----:B--2---:R-:W-:Y:S02]  /*1672f0*/  ISETP.LT.AND P3, PT, R4, UR44, !P0 ;  /* 0x0000002c04007c0c */ /* 0x004fe4000c761270 */
[----:B------:R-:W-:-:S02]  /*167300*/  ISETP.LT.AND P2, PT, R3, UR52, !P0 ;  /* 0x0000003403007c0c */ /* 0x000fc4000c741270 */
[----:B------:R-:W-:Y:S02]  /*167310*/  ISETP.LT.AND P1, PT, R2, UR76, !P0 ;  /* 0x0000004c02007c0c */ /* 0x000fe4000c721270 */
[----:B------:R-:W-:Y:S01]  /*167320*/  ISETP.LT.AND P0, PT, R7, UR75, !P0 ;  /* 0x0000004b07007c0c */ /* 0x000fe2000c701270 */
[----:B------:R-:W-:Y:S01]  /*167330*/  VIADD R6, R5, 0x33 ;  /* 0x0000003305067836 */ /* 0x000fe20000000000 */
[----:B------:R-:W2:Y:S01]  /*167340*/  LDCU UR75, c[0x0][0x398] ;  /* 0x00007300ff4b77ac */ /* 0x000ea20008000800 */
[----:B------:R-:W0:Y:S01]  /*167350*/  LDCU UR52, c[0x0][0x398] ;  /* 0x00007300ff3477ac */ /* 0x000e220008000800 */
[----:B------:R-:W0:Y:S01]  /*167360*/  LDCU UR76, c[0x0][0x398] ;  /* 0x00007300ff4c77ac */ /* 0x000e220008000800 */
[----:B------:R-:W-:-:S04]  /*167370*/  LOP3.LUT R24, R24, 0x7fffffff, RZ, 0xc0, !PT ;  /* 0x7fffffff18187812 */ /* 0x000fc800078ec0ff */
        /* <DEDUP_REMOVED lines=11> */
[----:B------:R-:W-:-:S02]  /*167430*/  ISETP.LT.AND P1, PT, R2, UR73, !P0 ;  /* 0x0000004902007c0c */ /* 0x000fc4000c721270 */
[----:B------:R-:W-:Y:S01]  /*167440*/  PRMT R6, R14, 0x5410, R16 ;  /* 0x000054100e067816 */ /* 0x000fe20000000010 */
[----:B------:R-:W0:Y:S06]  /*167450*/  LDCU.64 UR40, c[0x0][0x398] ;  /* 0x00007300ff2877ac */ /* 0x000e2c0008000a00 */
[----:B------:R-:W-:Y:S01]  /*167460*/  @P3 LOP3.LUT R24, R24, 0x8000000, RZ, 0xfc, !PT ;  /* 0x0800000018183812 */ /* 0x000fe200078efcff */
[----:B------:R-:W0:Y:S01]  /*167470*/  LDCU UR53, c[0x0][0x398] ;  /* 0x00007300ff3577ac */ /* 0x000e220008000800 */
[C---:B------:R-:W-:Y:S02]  /*167480*/  VIADD R10, R5.reuse, 0xd ;  /* 0x0000000d050a7836 */ /* 0x040fe40000000000 */
[----:B------:R-:W-:Y:S01]  /*167490*/  VIADD R27, R5, 0xc ;  /* 0x0000000c051b7836 */ /* 0x000fe20000000000 */
[----:B------:R-:W-:-:S02]  /*1674a0*/  LOP3.LUT R24, R24, 0xfbffffff, RZ, 0xc0, !PT ;  /* 0xfbffffff18187812 */ /* 0x000fc400078ec0ff */
[----:B------:R-:W-:Y:S01]  /*1674b0*/  ISETP.LT.AND P0, PT, R7, UR72, !P0 ;  /* 0x0000004807007c0c */ /* 0x000fe2000c701270 */
[----:B------:R0:W-:Y:S04]  /*1674c0*/  STL [R1+0x44], R6 ;  /* 0x0000440601007387 */ /* 0x0001e80000100800 */
[----:B------:R-:W2:Y:S01]  /*1674d0*/  LDL.LU R16, [R1+0x70] ;  /* 0x0000700001107983 */ /* 0x000ea20000300800 */
[----:B------:R-:W-:-:S03]  /*1674e0*/  @P2 LOP3.LUT R24, R24, 0x4000000, RZ, 0xfc, !PT ;  /* 0x0400000018182812 */ /* 0x000fc600078efcff */
[----:B------:R-:W2:Y:S01]  /*1674f0*/  LDL.LU R14, [R1+0x5a0] ;  /* 0x0005a000010e7983 */ /* 0x000ea20000300800 */
[----:B------:R-:W1:Y:S01]  /*167500*/  LDCU UR73, c[0x0][0x398] ;  /* 0x00007300ff4977ac */ /* 0x000e620008000800 */
[----:B------:R-:W-:Y:S01]  /*167510*/  VIADD R19, R5, 0xb ;  /* 0x0000000b05137836 */ /* 0x000fe20000000000 */
[----:B------:R-:W-:Y:S01]  /*167520*/  LOP3.LUT R24, R24, 0xfdffffff, RZ, 0xc0, !PT ;  /* 0xfdffffff18187812 */ /* 0x000fe200078ec0ff */
[----:B------:R-:W1:Y:S01]  /*167530*/  LDCU UR72, c[0x0][0x398] ;  /* 0x00007300ff4877ac */ /* 0x000e620008000800 */
[----:B0-----:R-:W-:Y:S02]  /*167540*/  PRMT R6, R12, 0x5410, R11 ;  /* 0x000054100c067816 */ /* 0x001fe4000000000b */
[----:B------:R-:W-:-:S03]  /*167550*/  @P1 LOP3.LUT R24, R24, 0x2000000, RZ, 0xfc, !PT ;  /* 0x0200000018181812 */ /* 0x000fc600078efcff */
[----:B------:R0:W-:Y:S01]  /*167560*/  STL [R1+0x58], R6 ;  /* 0x0000580601007387 */ /* 0x0001e20000100800 */
[----:B------:R-:W-:-:S03]  /*167570*/  LOP3.LUT R24, R24, 0xfeffffff, RZ, 0xc0, !PT ;  /* 0xfeffffff18187812 */ /* 0x000fc600078ec0ff */
[----:B------:R-:W2:Y:S04]  /*167580*/  LDL.LU R11, [R1+0x78] ;  /* 0x00007800010b7983 */ /* 0x000ea80000300800 */
[----:B------:R-:W2:Y:S01]  /*167590*/  LDL.LU R12, [R1+0x5bc] ;  /* 0x0005bc00010c7983 */ /* 0x000ea20000300800 */
[----:B------:R-:W-:Y:S01]  /*1675a0*/  @P0 LOP3.LUT R24, R24, 0x1000000, RZ, 0xfc, !PT ;  /* 0x0100000018180812 */ /* 0x000fe200078efcff */
[----:B0-----:R-:W-:-:S05]  /*1675b0*/  VIADD R6, R5, 0x32 ;  /* 0x0000003205067836 */ /* 0x001fca0000000000 */
[----:B------:R-:W-:Y:S02]  /*1675c0*/  ISETP.GE.AND P0, PT, R6, UR39, PT ;  /* 0x0000002706007c0c */ /* 0x000fe4000bf06270 */
[----:B---3--:R-:W-:Y:S02]  /*1675d0*/  PRMT R6, R17, 0x5410, R15 ;  /* 0x0000541011067816 */ /* 0x008fe4000000000f */
[----:B----4-:R-:W-:Y:S02]  /*1675e0*/  PRMT R0, R0, 0x5410, R13 ;  /* 0x0000541000007816 */ /* 0x010fe4000000000d */
[----:B------:R-:W-:Y:S01]  /*1675f0*/  LOP3.LUT R24, R24, 0xff7fffff, RZ, 0xc0, !PT ;  /* 0xff7fffff18187812 */ /* 0x000fe200078ec0ff */
[----:B------:R-:W0:Y:S01]  /*167600*/  LDCU.64 UR38, c[0x0][0x398] ;  /* 0x00007300ff2677ac */ /* 0x000e220008000a00 */
[----:B------:R-:W-:Y:S04]  /*167610*/  STL [R1+0x40], R6 ;  /* 0x0000400601007387 */ /* 0x000fe80000100800 */
[----:B------:R-:W3:Y:S04]  /*167620*/  LDL.LU R15, [R1+0x9c] ;  /* 0x00009c00010f7983 */ /* 0x000ee80000300800 */
[----:B------:R-:W3:Y:S04]  /*167630*/  LDL.LU R17, [R1+0x5ec] ;  /* 0x0005ec0001117983 */ /* 0x000ee80000300800 */
[----:B------:R4:W-:Y:S04]  /*167640*/  STL [R1+0x54], R0 ;  /* 0x0000540001007387 */ /* 0x0009e80000100800 */
[----:B------:R-:W3:Y:S04]  /*167650*/  LDL.LU R13, [R1+0x8c] ;  /* 0x00008c00010d7983 */ /* 0x000ee80000300800 */
[----:B----4-:R-:W4:Y:S01]  /*167660*/  LDL.LU R0, [R1+0x5ac] ;  /* 0x0005ac0001007983 */ /* 0x010f220000300800 */
        /* <DEDUP_REMOVED lines=32> */
[----:B--2---:R-:W-:-:S05]  /*167870*/  PRMT R6, R14, 0x5410, R16 ;  /* 0x000054100e067816 */ /* 0x004fca0000000010 */
        /* <DEDUP_REMOVED lines=10> */
[----:B----4-:R-:W-:-:S03]  /*167920*/  PRMT R0, R0, 0x5410, R13 ;  /* 0x0000541000007816 */ /* 0x010fc6000000000d */
[----:B------:R-:W-:Y:S04]  /*167930*/  STL [R1+0xc0], R6 ;  /* 0x0000c00601007387 */ /* 0x000fe80000100800 */
[----:B------:R-:W2:Y:S04]  /*167940*/  LDL.LU R17, [R1+0x16c] ;  /* 0x00016c0001117983 */ /* 0x000ea80000300800 */
[----:B------:R-:W2:Y:S01]  /*167950*/  LDL.LU R13, [R1+0x63c] ;  /* 0x00063c00010d7983 */ /* 0x000ea20000300800 */
[----:B------:R-:W-:-:S03]  /*167960*/  LOP3.LUT R24, R24, 0xffff7fff, RZ, 0xc0, !PT ;  /* 0xffff7fff18187812 */ /* 0x000fc600078ec0ff */
[----:B------:R3:W-:Y:S01]  /*167970*/  STL [R1+0xc4], R0 ;  /* 0x0000c40001007387 */ /* 0x0007e20000100800 */
[----:B------:R-:W4:Y:S03]  /*167980*/  LDCU.64 UR42, c[0x0][0x398] ;  /* 0x00007300ff2a77ac */ /* 0x000f260008000a00 */
[----:B---3--:R-:W3:Y:S01]  /*167990*/  LDL.LU R0, [R1+0x13c] ;  /* 0x00013c0001007983 */ /* 0x008ee20000300800 */
[----:B-1----:R-:W-:Y:S02]  /*1679a0*/  ISETP.LT.AND P3, PT, R4, UR44, !P0 ;  /* 0x0000002c04007c0c */ /* 0x002fe4000c761270 */
[----:B------:R-:W-:Y:S02]  /*1679b0*/  ISETP.LT.AND P2, PT, R3, UR77, !P0 ;  /* 0x0000004d03007c0c */ /* 0x000fe4000c741270 */
[----:B------:R-:W-:-:S09]  /*1679c0*/  ISETP.LT.AND P1, PT, R2, UR67, !P0 ;  /* 0x0000004302007c0c */ /* 0x000fd2000c721270 */
[----:B------:R-:W-:Y:S01]  /*1679d0*/  @P3 LOP3.LUT R24, R24, 0x8000, RZ, 0xfc, !PT ;  /* 0x0000800018183812 */ /* 0x000fe200078efcff */
[----:B------:R-:W-:Y:S01]  /*1679e0*/  VIADD R6, R5, 0x2f ;  /* 0x0000002f05067836 */ /* 0x000fe20000000000 */
[----:B------:R-:W1:Y:S01]  /*1679f0*/  LDCU UR77, c[0x0][0x398] ;  /* 0x00007300ff4d77ac */ /* 0x000e620008000800 */
        /* <DEDUP_REMOVED lines=15> */
[----:B------:R-:W4:Y:S06]  /*167af0*/  LDCU UR74, c[0x0][0x398] ;  /* 0x00007300ff4a77ac */ /* 0x000f2c0008000800 */
        /* <DEDUP_REMOVED lines=19> */
[----:B---3--:R-:W-:Y:S02]  /*167c30*/  PRMT R0, R23, 0x5410, R0 ;  /* 0x0000541017007816 */ /* 0x008fe40000000000 */
[----:B--2---:R-:W-:Y:S02]  /*167c40*/  PRMT R6, R13, 0x5410, R17 ;  /* 0x000054100d067816 */ /* 0x004fe40000000011 */
[----:B------:R-:W-:Y:S01]  /*167c50*/  LOP3.LUT R24, R24, 0xffffff7f, RZ, 0xc0, !PT ;  /* 0xffffff7f18187812 */ /* 0x000fe200078ec0ff */
[----:B------:R-:W0:Y:S02]  /*167c60*/  LDCU.64 UR38, c[0x0][0x398] ;  /* 0x00007300ff2677ac */ /* 0x000e240008000a00 */
[----:B------:R-:W-:Y:S04]  /*167c70*/  STL [R1+0x194], R6 ;  /* 0x0001940601007387 */ /* 0x000fe80000100800 */
[----:B------:R-:W2:Y:S04]  /*167c80*/  LDL.LU R23, [R1+0x5780] ;  /* 0x0057800001177983 */ /* 0x000ea80000300800 */
[----:B------:R-:W3:Y:S04]  /*167c90*/  LDL.LU R15, [R1+0x168] ;  /* 0x00016800010f7983 */ /* 0x000ee80000300800 */
[----:B------:R-:W3:Y:S04]  /*167ca0*/  LDL.LU R17, [R1+0x6f4] ;  /* 0x0006f40001117983 */ /* 0x000ee80000300800 */
[----:B------:R0:W-:Y:S04]  /*167cb0*/  STL [R1+0x190], R0 ;  /* 0x0001900001007387 */ /* 0x0001e80000100800 */
[----:B------:R-:W3:Y:S04]  /*167cc0*/  LDL.LU R13, [R1+0x130] ;  /* 0x00013000010d7983 */ /* 0x000ee80000300800 */
[----:B0-----:R-:W3:Y:S01]  /*167cd0*/  LDL.LU R0, [R1+0x5c0] ;  /* 0x0005c00001007983 */ /* 0x001ee20000300800 */
[----:B------:R-:W-:-:S02]  /*167ce0*/  ISETP.LT.AND P3, PT, R4, UR40, !P0 ;  /* 0x0000002804007c0c */ /* 0x000fc4000c761270 */
        /* <DEDUP_REMOVED lines=21> */
[----:B------:R-:W0:Y:S01]  /*167e40*/  LDCU UR75, c[0x0][0x398] ;  /* 0x00007300ff4b77ac */ /* 0x000e220008000800 */
        /* <DEDUP_REMOVED lines=13> */
[----:B--2---:R-:W-:Y:S02]  /*167f20*/  PRMT R6, R23, 0x5410, R12 ;  /* 0x0000541017067816 */ /* 0x004fe4000000000c */
[----:B------:R-:W2:Y:S04]  /*167f30*/  LDL.LU R23, [R1+0x577c] ;  /* 0x00577c0001177983 */ /* 0x000ea80000300800 */
[----:B------:R-:W4:Y:S04]  /*167f40*/  LDL.LU R16, [R1+0x12c] ;  /* 0x00012c0001107983 */ /* 0x000f280000300800 */
[----:B------:R-:W4:Y:S04]  /*167f50*/  LDL.LU R14, [R1+0x5e0] ;  /* 0x0005e000010e7983 */ /* 0x000f280000300800 */
[----:B------:R0:W-:Y:S04]  /*167f60*/  STL [R1+0x1e0], R6 ;  /* 0x0001e00601007387 */ /* 0x0001e80000100800 */
[----:B------:R-:W4:Y:S04]  /*167f70*/  LDL.LU R11, [R1+0x128] ;  /* 0x00012800010b7983 */ /* 0x000f280000300800 */
[----:B------:R-:W4:Y:S01]  /*167f80*/  LDL.LU R12, [R1+0x6fc] ;  /* 0x0006fc00010c7983 */ /* 0x000f220000300800 */
[----:B0-----:R-:W-:-:S05]  /*167f90*/  VIADD R6, R5, 0x2c ;  /* 0x0000002c05067836 */ /* 0x001fca0000000000 */
[----:B------:R-:W-:Y:S02]  /*167fa0*/  ISETP.GE.AND P0, PT, R6, UR43, PT ;  /* 0x0000002b06007c0c */ /* 0x000fe4000bf06270 */
[----:B---3--:R-:W-:Y:S02]  /*167fb0*/  PRMT R6, R17, 0x5410, R15 ;  /* 0x0000541011067816 */ /* 0x008fe4000000000f */
[----:B------:R-:W-:Y:S01]  /*167fc0*/  PRMT R0, R0, 0x5410, R13 ;  /* 0x0000541000007816 */ /* 0x000fe2000000000d */
[----:B------:R-:W0:Y:S02]  /*167fd0*/  LDCU.64 UR42, c[0x0][0x398] ;  /* 0x00007300ff2a77ac */ /* 0x000e240008000a00 */
        /* <DEDUP_REMOVED lines=8> */
[----:B------:R-:W-:Y:S02]  /*168060*/  ISETP.LT.AND P1, PT, R2, UR58, !P0 ;  /* 0x0000003a02007c0c */ /* 0x000fe4000c721270 */
[----:B------:R-:W-:Y:S01]  /*168070*/  ISETP.LT.AND P0, PT, R7, UR6, !P0 ;  /* 0x0000000607007c0c */ /* 0x000fe2000c701270 */
[----:B------:R-:W0:Y:S01]  /*168080*/  LDCU UR75, c[0x0][0x398] ;  /* 0x00007300ff4b77ac */ /* 0x000e220008000800 */
[----:B------:R-:W-:Y:S01]  /*168090*/  VIADD R6, R5, 0x2b ;  /* 0x0000002b05067836 */ /* 0x000fe20000000000 */
        /* <DEDUP_REMOVED lines=13> */
[----:B0-----:R-:W-:Y:S02]  /*168170*/  ISETP.LT.AND P2, PT, R3, UR75, !P0 ;  /* 0x0000004b03007c0c */ /* 0x001fe4000c741270 */
[----:B------:R-:W-:-:S02]  /*168180*/  ISETP.LT.AND P1, PT, R2, UR7, !P0 ;  /* 0x0000000702007c0c */ /* 0x000fc4000c721270 */
[----:B----4-:R-:W-:Y:S02]  /*168190*/  PRMT R6, R14, 0x5410, R16 ;  /* 0x000054100e067816 */ /* 0x010fe40000000010 */
[----:B---3--:R-:W-:Y:S01]  /*1681a0*/  PRMT R0, R0, 0x5410, R13 ;  /* 0x0000541000007816 */ /* 0x008fe2000000000d */
[----:B------:R-:W0:Y:S01]  /*1681b0*/  LDCU UR42, c[0x0][0x398] ;  /* 0x00007300ff2a77ac */ /* 0x000e220008000800 */
[----:B------:R-:W2:Y:S03]  /*1681c0*/  LDCU UR41, c[0x0][0x398] ;  /* 0x00007300ff2977ac */ /* 0x000ea60008000800 */
[----:B------:R-:W-:Y:S01]  /*1681d0*/  @P3 LOP3.LUT R23, R23, 0x8000000, RZ, 0xfc, !PT ;  /* 0x0800000017173812 */ /* 0x000fe200078efcff */
[----:B------:R-:W3:Y:S01]  /*1681e0*/  LDCU.64 UR6, c[0x0][0x398] ;  /* 0x00007300ff0677ac */ /* 0x000ee20008000a00 */
[----:B------:R-:W4:Y:S02]  /*1681f0*/  LDCU UR75, c[0x0][0x398] ;  /* 0x00007300ff4b77ac */ /* 0x000f240008000800 */
[----:B------:R-:W-:-:S02]  /*168200*/  LOP3.LUT R23, R23, 0xfbffffff, RZ, 0xc0, !PT ;  /* 0xfbffffff17177812 */ /* 0x000fc400078ec0ff */
[----:B------:R-:W-:Y:S02]  /*168210*/  ISETP.LT.AND P0, PT, R7, UR8, !P0 ;  /* 0x0000000807007c0c */ /* 0x000fe4000c701270 */
[----:B------:R-:W-:Y:S01]  /*168220*/  @P2 LOP3.LUT R23, R23, 0x4000000, RZ, 0xfc, !PT ;  /* 0x0400000017172812 */ /* 0x000fe200078efcff */
[----:B------:R0:W-:Y:S04]  /*168230*/  STL [R1+0x280], R6 ;  /* 0x0002800601007387 */ /* 0x0001e80000100800 */
[----:B------:R-:W2:Y:S04]  /*168240*/  LDL.LU R16, [R1+0x120] ;  /* 0x0001200001107983 */ /* 0x000ea80000300800 */
[----:B------:R-:W2:Y:S01]  /*168250*/  LDL.LU R14, [R1+0x5e8] ;  /* 0x0005e800010e7983 */ /* 0x000ea20000300800 */
[----:B------:R-:W-:-:S04]  /*168260*/  LOP3.LUT R23, R23, 0xfdffffff, RZ, 0xc0, !PT ;  /* 0xfdffffff17177812 */ /* 0x000fc800078ec0ff */
[----:B------:R-:W-:Y:S02]  /*168270*/  @P1 LOP3.LUT R23, R23, 0x2000000, RZ, 0xfc, !PT ;  /* 0x0200000017171812 */ /* 0x000fe400078efcff */
[----:B0-----:R-:W-:Y:S02]  /*168280*/  PRMT R6, R12, 0x5410, R11 ;  /* 0x000054100c067816 */ /* 0x001fe4000000000b */
[----:B------:R-:W-:-:S03]  /*168290*/  LOP3.LUT R23, R23, 0xfeffffff, RZ, 0xc0, !PT ;  /* 0xfeffffff17177812 */ /* 0x000fc600078ec0ff */
[----:B------:R0:W-:Y:S04]  /*1682a0*/  STL [R1+0x2c0], R6 ;  /* 0x0002c00601007387 */ /* 0x0001e80000100800 */
[----:B------:R-:W2:Y:S04]  /*1682b0*/  LDL.LU R11, [R1+0x11c] ;  /* 0x00011c00010b7983 */ /* 0x000ea80000300800 */
[----:B------:R-:W2:Y:S01]  /*1682c0*/  LDL.LU R12, [R1+0x11a8] ;  /* 0x0011a800010c7983 */ /* 0x000ea20000300800 */
[----:B------:R-:W-:Y:S01]  /*1682d0*/  @P0 LOP3.LUT R23, R23, 0x1000000, RZ, 0xfc, !PT ;  /* 0x0100000017170812 */ /* 0x000fe200078efcff */
[----:B0-----:R-:W-:-:S05]  /*1682e0*/  VIADD R6, R5, 0x2a ;  /* 0x0000002a05067836 */ /* 0x001fca0000000000 */
[----:B------:R-:W-:Y:S02]  /*1682f0*/  ISETP.GE.AND P0, PT, R6, UR39, PT ;  /* 0x0000002706007c0c */ /* 0x000fe4000bf06270 */
        /* <DEDUP_REMOVED lines=9> */
[----:B---3--:R-:W-:-:S02]  /*168390*/  ISETP.LT.AND P3, PT, R4, UR6, !P0 ;  /* 0x0000000604007c0c */ /* 0x008fc4000c761270 */
[----:B----4-:R-:W-:Y:S02]  /*1683a0*/  ISETP.LT.AND P2, PT, R3, UR75, !P0 ;  /* 0x0000004b03007c0c */ /* 0x010fe4000c741270 */
[----:B------:R-:W-:Y:S02]  /*1683b0*/  ISETP.LT.AND P1, PT, R2, UR10, !P0 ;  /* 0x0000000a02007c0c */ /* 0x000fe4000c721270 */
[----:B------:R-:W-:Y:S01]  /*1683c0*/  ISETP.LT.AND P0, PT, R7, UR9, !P0 ;  /* 0x0000000907007c0c */ /* 0x000fe2000c701270 */
[----:B------:R-:W0:Y:S01]  /*1683d0*/  LDCU.64 UR8, c[0x0][0x398] ;  /* 0x00007300ff0877ac */ /* 0x000e220008000a00 */
[----:B------:R-:W3:Y:S05]  /*1683e0*/  LDCU UR75, c[0x0][0x398] ;  /* 0x00007300ff4b77ac */ /* 0x000eea0008000800 */
[----:B------:R-:W-:-:S04]  /*1683f0*/  @P3 LOP3.LUT R23, R23, 0x800000, RZ, 0xfc, !PT ;  /* 0x0080000017173812 */ /* 0x000fc800078efcff */
[----:B------:R-:W-:-:S04]  /*168400*/  LOP3.LUT R23, R23, 0xffbfffff, RZ, 0xc0, !PT ;  /* 0xffbfffff17177812 */ /* 0x000fc800078ec0ff */
[----:B------:R-:W-:-:S04]  /*168410*/  @P2 LOP3.LUT R23, R23, 0x400000, RZ, 0xfc, !PT ;  /* 0x0040000017172812 */ /* 0x000fc800078efcff */
[----:B------:R-:W-:-:S04]  /*168420*/  LOP3.LUT R23, R23, 0xffdfffff, RZ, 0xc0, !PT ;  /* 0xffdfffff17177812 */ /* 0x000fc800078ec0ff */
[----:B------:R-:W-:Y:S01]  /*168430*/  @P1 LOP3.LUT R23, R23, 0x200000, RZ, 0xfc, !PT ;  /* 0x0020000017171812 */ /* 0x000fe200078efcff */
[----:B------:R-:W-:-:S03]  /*168440*/  VIADD R6, R5, 0x29 ;  /* 0x0000002905067836 */ /* 0x000fc60000000000 */
[----:B------:R-:W-:-:S04]  /*168450*/  LOP3.LUT R23, R23, 0xffefffff, RZ, 0xc0, !PT ;  /* 0xffefffff17177812 */ /* 0x000fc800078ec0ff */
[----:B------:R-:W-:Y:S02]  /*168460*/  @P0 LOP3.LUT R23, R23, 0x100000, RZ, 0xfc, !PT ;  /* 0x0010000017170812 */ /* 0x000fe400078efcff */
[----:B------:R-:W-:Y:S01]  /*168470*/  ISETP.GE.AND P0, PT, R6, UR45, PT ;  /* 0x0000002d06007c0c */ /* 0x000fe2000bf06270 */
[----:B------:R-:W4:Y:S03]  /*168480*/  LDCU UR45, c[0x0][0x398] ;  /* 0x00007300ff2d77ac */ /* 0x000f260008000800 */
[----:B0-----:R-:W-:Y:S02]  /*168490*/  ISETP.LT.AND P3, PT, R4, UR8, !P0 ;  /* 0x0000000804007c0c */ /* 0x001fe4000c761270 */
[----:B---3--:R-:W-:Y:S02]  /*1684a0*/  ISETP.LT.AND P2, PT, R3, UR75, !P0 ;  /* 0x0000004b03007c0c */ /* 0x008fe4000c741270 */
[----:B------:R-:W-:-:S02]  /*1684b0*/  LOP3.LUT R23, R23, 0xfff7ffff, RZ, 0xc0, !PT ;  /* 0xfff7ffff17177812 */ /* 0x000fc400078ec0ff */
[----:B------:R-:W-:Y:S01]  /*1684c0*/  ISETP.LT.AND P1, PT, R2, UR11, !P0 ;  /* 0x0000000b02007c0c */ /* 0x000fe2000c721270 */
[----:B------:R-:W0:Y:S06]  /*1684d0*/  LDCU UR75, c[0x0][0x398] ;  /* 0x00007300ff4b77ac */ /* 0x000e2c0008000800 */
[----:B------:R-:W-:Y:S01]  /*1684e0*/  @P3 LOP3.LUT R23, R23, 0x80000, RZ, 0xfc, !PT ;  /* 0x0008000017173812 */ /* 0x000fe200078efcff */
[----:B------:R-:W3:Y:S03]  /*1684f0*/  LDCU.64 UR10, c[0x0][0x398] ;  /* 0x00007300ff0a77ac */ /* 0x000ee60008000a00 */
[----:B------:R-:W-:-:S02]  /*168500*/  LOP3.LUT R23, R23, 0xfffbffff, RZ, 0xc0, !PT ;  /* 0xfffbffff17177812 */ /* 0x000fc400078ec0ff */
[----:B------:R-:W-:Y:S02]  /*168510*/  ISETP.LT.AND P0, PT, R7, UR12, !P0 ;  /* 0x0000000c07007c0c */ /* 0x000fe4000c701270 */
        /* <DEDUP_REMOVED lines=15> */
[----:B------:R-:W-:Y:S02]  /*168610*/  PRMT R6, R17, 0x5410, R15 ;  /* 0x0000541011067816 */ /* 0x000fe4000000000f */
[----:B------:R-:W-:-:S03]  /*168620*/  PRMT R0, R0, 0x5410, R13 ;  /* 0x0000541000007816 */ /* 0x000fc6000000000d */
[----:B------:R-:W-:Y:S04]  /*168630*/  STL [R1+0x3b4], R6 ;  /* 0x0003b40601007387 */ /* 0x000fe80000100800 */
[----:B------:R-:W2:Y:S04]  /*168640*/  LDL.LU R17, [R1+0x15c] ;  /* 0x00015c0001117983 */ /* 0x000ea80000300800 */
[----:B------:R-:W2:Y:S01]  /*168650*/  LDL.LU R13, [R1+0x1264] ;  /* 0x00126400010d7983 */ /* 0x000ea20000300800 */
[----:B------:R-:W-:-:S03]  /*168660*/  LOP3.LUT R23, R23, 0xffff7fff, RZ, 0xc0, !PT ;  /* 0xffff7fff17177812 */ /* 0x000fc600078ec0ff */
[----:B------:R0:W-:Y:S01]  /*168670*/  STL [R1+0x3b0], R0 ;  /* 0x0003b00001007387 */ /* 0x0001e20000100800 */
[----:B------:R-:W1:Y:S03]  /*168680*/  LDCU UR43, c[0x0][0x398] ;  /* 0x00007300ff2b77ac */ /* 0x000e660008000800 */
[----:B0-----:R-:W2:Y:S01]  /*168690*/  LDL.LU R0, [R1+0x10c] ;  /* 0x00010c0001007983 */ /* 0x001ea20000300800 */
[----:B---3--:R-:W-:Y:S02]  /*1686a0*/  ISETP.LT.AND P3, PT, R4, UR10, !P0 ;  /* 0x0000000a04007c0c */ /* 0x008fe4000c761270 */
[----:B------:R-:W-:Y:S02]  /*1686b0*/  ISETP.LT.AND P2, PT, R3, UR75, !P0 ;  /* 0x0000004b03007c0c */ /* 0x000fe4000c741270 */
[----:B------:R-:W-:-:S09]  /*1686c0*/  ISETP.LT.AND P1, PT, R2, UR13, !P0 ;  /* 0x0000000d02007c0c */ /* 0x000fd2000c721270 */
[----:B------:R-:W-:Y:S01]  /*1686d0*/  @P3 LOP3.LUT R23, R23, 0x8000, RZ, 0xfc, !PT ;  /* 0x0000800017173812 */ /* 0x000fe200078efcff */
[----:B------:R-:W0:Y:S01]  /*1686e0*/  LDCU.64 UR12, c[0x0][0x398] ;  /* 0x00007300ff0c77ac */ /* 0x000e220008000a00 */
[----:B------:R-:W3:Y:S02]  /*1686f0*/  LDCU UR75, c[0x0][0x398] ;  /* 0x00007300ff4b77ac */ /* 0x000ee40008000800 */
[----:B------:R-:W-:Y:S02]  /*168700*/  LOP3.LUT R23, R23, 0xffffbfff, RZ, 0xc0, !PT ;  /* 0xffffbfff17177812 */ /* 0x000fe400078ec0ff */
[----:B------:R-:W-:Y:S02]  /*168710*/  ISETP.LT.AND P0, PT, R7, UR14, !P0 ;  /* 0x0000000e07007c0c */ /* 0x000fe4000c701270 */
[----:B------:R-:W-:-:S04]  /*168720*/  @P2 LOP3.LUT R23, R23, 0x4000, RZ, 0xfc, !PT ;  /* 0x0000400017172812 */ /* 0x000fc800078efcff */
[----:B------:R-:W-:-:S04]  /*168730*/  LOP3.LUT R23, R23, 0xffffdfff, RZ, 0xc0, !PT ;  /* 0xffffdfff17177812 */ /* 0x000fc800078ec0ff */
[----:B------:R-:W-:Y:S01]  /*168740*/  @P1 LOP3.LUT R23, R23, 0x2000, RZ, 0xfc, !PT ;  /* 0x0000200017171812 */ /* 0x000fe200078efcff */
[----:B------:R-:W-:-:S03]  /*168750*/  VIADD R6, R5, 0x27 ;  /* 0x0000002705067836 */ /* 0x000fc60000000000 */
[----:B------:R-:W-:-:S04]  /*168760*/  LOP3.LUT R23, R23, 0xffffefff, RZ, 0xc0, !PT ;  /* 0xffffefff17177812 */ /* 0x000fc800078ec0ff */
[----:B------:R-:W-:Y:S02]  /*168770*/  @P0 LOP3.LUT R23, R23, 0x1000, RZ, 0xfc, !PT ;  /* 0x0000100017170812 */ /* 0x000fe400078efcff */
[----:B------:R-:W-:Y:S01]  /*168780*/  ISETP.GE.AND P0, PT, R6, UR7, PT ;  /* 0x0000000706007c0c */ /* 0x000fe2000bf06270 */
[----:B------:R-:W1:Y:S03]  /*168790*/  LDCU.64 UR6, c[0x0][0x398] ;  /* 0x00007300ff0677ac */ /* 0x000e660008000a00 */
[----:B0-----:R-:W-:Y:S02]  /*1687a0*/  ISETP.LT.AND P3, PT, R4, UR12, !P0 ;  /* 0x0000000c04007c0c */ /* 0x001fe4000c761270 */
[----:B---3--:R-:W-:Y:S02]  /*1687b0*/  ISETP.LT.AND P2, PT, R3, UR75, !P0 ;  /* 0x0000004b03007c0c */ /* 0x008fe4000c741270 */
[----:B------:R-:W-:-:S02]  /*1687c0*/  LOP3.LUT R23, R23, 0xfffff7ff, RZ, 0xc0, !PT ;  /* 0xfffff7ff17177812 */ /* 0x000fc400078ec0ff */
[----:B------:R-:W-:Y:S01]  /*1687d0*/  ISETP.LT.AND P1, PT, R2, UR16, !P0 ;  /* 0x0000001002007c0c */ /* 0x000fe2000c721270 */
[----:B------:R-:W0:Y:S06]  /*1687e0*/  LDCU UR75, c[0x0][0x398] ;  /* 0x00007300ff4b77ac */ /* 0x000e2c0008000800 */
[----:B------:R-:W-:-:S04]  /*1687f0*/  @P3 LOP3.LUT R23, R23, 0x800, RZ, 0xfc, !PT ;  /* 0x0000080017173812 */ /* 0x000fc800078efcff */
[----:B------:R-:W-:Y:S02]  /*168800*/  LOP3.LUT R23, R23, 0xfffffbff, RZ, 0xc0, !PT ;  /* 0xfffffbff17177812 */ /* 0x000fe400078ec0ff */
[----:B------:R-:W-:Y:S01]  /*168810*/  ISETP.LT.AND P0, PT, R7, UR15, !P0 ;  /* 0x0000000f07007c0c */ /* 0x000fe2000c701270 */
[----:B------:R-:W3:Y:S01]  /*168820*/  LDCU.64 UR14, c[0x0][0x398] ;  /* 0x00007300ff0e77ac */ /* 0x000ee20008000a00 */
        /* <DEDUP_REMOVED lines=17> */
[----:B------:R-:W2:Y:S02]  /*168940*/  LDCU.64 UR8, c[0x0][0x398] ;  /* 0x00007300ff0877ac */ /* 0x000ea40008000a00 */
[----:B------:R-:W-:Y:S04]  /*168950*/  STL [R1+0x494], R6 ;  /* 0x0004940601007387 */ /* 0x000fe80000100800 */
[----:B------:R-:W4:Y:S04]  /*168960*/  LDL.LU R22, [R1+0x5778] ;  /* 0x0057780001167983 */ /* 0x000f280000300800 */
[----:B------:R-:W4:Y:S04]  /*168970*/  LDL.LU R15, [R1+0x158] ;  /* 0x00015800010f7983 */ /* 0x000f280000300800 */
[----:B------:R-:W4:Y:S04]  /*168980*/  LDL.LU R17, [R1+0x14f8] ;  /* 0x0014f80001117983 */ /* 0x000f280000300800 */
[----:B------:R0:W-:Y:S04]  /*168990*/  STL [R1+0x490], R0 ;  /* 0x0004900001007387 */ /* 0x0001e80000100800 */
[----:B------:R-:W4:Y:S04]  /*1689a0*/  LDL.LU R13, [R1+0xfc] ;  /* 0x0000fc00010d7983 */ /* 0x000f280000300800 */
[----:B0-----:R-:W4:Y:S01]  /*1689b0*/  LDL.LU R0, [R1+0x610] ;  /* 0x0006100001007983 */ /* 0x001f220000300800 */
[----:B-1----:R-:W-:-:S02]  /*1689c0*/  ISETP.LT.AND P3, PT, R4, UR6, !P0 ;  /* 0x0000000604007c0c */ /* 0x002fc4000c761270 */
[----:B------:R-:W-:Y:S02]  /*1689d0*/  ISETP.LT.AND P2, PT, R3, UR75, !P0 ;  /* 0x0000004b03007c0c */ /* 0x000fe4000c741270 */
[----:B------:R-:W-:Y:S01]  /*1689e0*/  ISETP.LT.AND P1, PT, R2, UR18, !P0 ;  /* 0x0000001202007c0c */ /* 0x000fe2000c721270 */
[----:B------:R-:W-:Y:S01]  /*1689f0*/  VIADD R6, R5, 0x25 ;  /* 0x0000002505067836 */ /* 0x000fe20000000000 */
[----:B------:R-:W0:Y:S07]  /*168a00*/  LDCU UR6, c[0x0][0x398] ;  /* 0x00007300ff0677ac */ /* 0x000e2e0008000800 */
[----:B------:R-:W-:Y:S01]  /*168a10*/  @P3 LOP3.LUT R23, R23, 0x80, RZ, 0xfc, !PT ;  /* 0x0000008017173812 */ /* 0x000fe200078efcff */
[----:B------:R-:W1:Y:S03]  /*168a20*/  LDCU UR75, c[0x0][0x398] ;  /* 0x00007300ff4b77ac */ /* 0x000e660008000800 */
        /* <DEDUP_REMOVED lines=13> */
[----:B------:R-:W-:Y:S01]  /*168b00*/  ISETP.LT.AND P1, PT, R2, UR20, !P0 ;  /* 0x0000001402007c0c */ /* 0x000fe2000c721270 */
[----:B------:R-:W1:Y:S01]  /*168b10*/  LDCU UR75, c[0x0][0x398] ;  /* 0x00007300ff4b77ac */ /* 0x000e620008000800 */
[----:B------:R-:W2:Y:S05]  /*168b20*/  LDCU UR8, c[0x0][0x398] ;  /* 0x00007300ff0877ac */ /* 0x000eaa0008000800 */
        /* <DEDUP_REMOVED lines=9> */
[----:B---3--:R-:W-:-:S05]  /*168bc0*/  PRMT R6, R11, 0x5410, R14 ;  /* 0x000054100b067816 */ /* 0x008fca000000000e */
[----:B------:R4:W-:Y:S02]  /*168bd0*/  STL [R1+0x4cc], R6 ;  /* 0x0004cc0601007387 */ /* 0x0009e40000100800 */
[----:B----4-:R-:W-:Y:S02]  /*168be0*/  PRMT R6, R22, 0x5410, R12 ;  /* 0x0000541016067816 */ /* 0x010fe4000000000c */
[----:B------:R-:W3:Y:S04]  /*168bf0*/  LDL.LU R22, [R1+0x5774] ;  /* 0x0057740001167983 */ /* 0x000ee80000300800 */
[----:B------:R-:W4:Y:S04]  /*168c00*/  LDL.LU R16, [R1+0xf8] ;  /* 0x0000f80001107983 */ /* 0x000f280000300800 */
[----:B------:R-:W4:Y:S04]  /*168c10*/  LDL.LU R14, [R1+0x614] ;  /* 0x00061400010e7983 */ /* 0x000f280000300800 */
[----:B------:R0:W-:Y:S04]  /*168c20*/  STL [R1+0x510], R6 ;  /* 0x0005100601007387 */ /* 0x0001e80000100800 */
[----:B------:R-:W2:Y:S04]  /*168c30*/  LDL.LU R11, [R1+0xf4] ;  /* 0x0000f400010b7983 */ /* 0x000ea80000300800 */
[----:B------:R-:W2:Y:S01]  /*168c40*/  LDL.LU R12, [R1+0x1a2c] ;  /* 0x001a2c00010c7983 */ /* 0x000ea20000300800 */
[----:B0-----:R-:W-:-:S05]  /*168c50*/  VIADD R6, R5, 0x24 ;  /* 0x0000002405067836 */ /* 0x001fca0000000000 */
[----:B------:R-:W-:Y:S02]  /*168c60*/  ISETP.GE.AND P0, PT, R6, UR13, PT ;  /* 0x0000000d06007c0c */ /* 0x000fe4000bf06270 */
[----:B------:R-:W-:Y:S02]  /*168c70*/  PRMT R6, R17, 0x5410, R15 ;  /* 0x0000541011067816 */ /* 0x000fe4000000000f */
[----:B------:R-:W-:Y:S01]  /*168c80*/  PRMT R0, R0, 0x5410, R13 ;  /* 0x0000541000007816 */ /* 0x000fe2000000000d */
[----:B------:R-:W0:Y:S02]  /*168c90*/  LDCU.64 UR12, c[0x0][0x398] ;  /* 0x00007300ff0c77ac */ /* 0x000e240008000a00 */
[----:B------:R-:W-:Y:S04]  /*168ca0*/  STL [R1+0x524], R6 ;  /* 0x0005240601007387 */ /* 0x000fe80000100800 */
[----:B------:R-:W2:Y:S04]  /*168cb0*/  LDL.LU R15, [R1+0x154] ;  /* 0x00015400010f7983 */ /* 0x000ea80000300800 */
[----:B------:R-:W2:Y:S04]  /*168cc0*/  LDL.LU R17, [R1+0x1b1c] ;  /* 0x001b1c0001117983 */ /* 0x000ea80000300800 */
[----:B------:R0:W-:Y:S04]  /*168cd0*/  STL [R1+0x520], R0 ;  /* 0x0005200001007387 */ /* 0x0001e80000100800 */
[----:B------:R-:W2:Y:S04]  /*168ce0*/  LDL.LU R13, [R1+0x88] ;  /* 0x00008800010d7983 */ /* 0x000ea80000300800 */
[----:B0-----:R-:W2:Y:S01]  /*168cf0*/  LDL.LU R0, [R1+0x620] ;  /* 0x0006200001007983 */ /* 0x001ea20000300800 */
[----:B------:R-:W-:-:S02]  /*168d00*/  ISETP.LT.AND P3, PT, R4, UR10, !P0 ;  /* 0x0000000a04007c0c */ /* 0x000fc4000c761270 */
[----:B------:R-:W-:Y:S02]  /*168d10*/  ISETP.LT.AND P2, PT, R3, UR21, !P0 ;  /* 0x0000001503007c0c */ /* 0x000fe4000c741270 */
[----:B------:R-:W-:Y:S02]  /*168d20*/  ISETP.LT.AND P1, PT, R2, UR23, !P0 ;  /* 0x0000001702007c0c */ /* 0x000fe4000c721270 */
[----:B------:R-:W-:Y:S01]  /*168d30*/  ISETP.LT.AND P0, PT, R7, UR22, !P0 ;  /* 0x0000001607007c0c */ /* 0x000fe2000c701270 */
[----:B------:R-:W-:Y:S01]  /*168d40*/  VIADD R6, R5, 0x23 ;  /* 0x0000002305067836 */ /* 0x000fe20000000000 */
[----:B------:R-:W0:Y:S01]  /*168d50*/  LDCU.64 UR20, c[0x0][0x398] ;  /* 0x00007300ff1477ac */ /* 0x000e220008000a00 */
[----:B------:R-:W0:Y:S01]  /*168d60*/  LDCU.64 UR22, c[0x0][0x398] ;  /* 0x00007300ff1677ac */ /* 0x000e220008000a00 */
[----:B------:R-:W0:Y:S01]  /*168d70*/  LDCU UR10, c[0x0][0x398] ;  /* 0x00007300ff0a77ac */ /* 0x000e220008000800 */
[----:B---3--:R-:W-:-:S04]  /*168d80*/  LOP3.LUT R22, R22, 0x7fffffff, RZ, 0xc0, !PT ;  /* 0x7fffffff16167812 */ /* 0x008fc800078ec0ff */
        /* <DEDUP_REMOVED lines=12> */
[----:B----4-:R-:W-:Y:S02]  /*168e50*/  PRMT R6, R14, 0x5410, R16 ;  /* 0x000054100e067816 */ /* 0x010fe40000000010 */
[----:B--2---:R-:W-:Y:S01]  /*168e60*/  PRMT R0, R0, 0x5410, R13 ;  /* 0x0000541000007816 */ /* 0x004fe2000000000d */
[----:B------:R-:W2:Y:S01]  /*168e70*/  LDCU UR7, c[0x0][0x398] ;  /* 0x00007300ff0777ac */ /* 0x000ea20008000800 */
[----:B------:R-:W3:Y:S03]  /*168e80*/  LDCU UR12, c[0x0][0x398] ;  /* 0x00007300ff0c77ac */ /* 0x000ee60008000800 */
[----:B------:R-:W-:Y:S01]  /*168e90*/  @P3 LOP3.LUT R22, R22, 0x8000000, RZ, 0xfc, !PT ;  /* 0x0800000016163812 */ /* 0x000fe200078efcff */
[----:B------:R-:W4:Y:S03]  /*168ea0*/  LDCU.64 UR28, c[0x0][0x398] ;  /* 0x00007300ff1c77ac */ /* 0x000f260008000a00 */
        /* <DEDUP_REMOVED lines=11> */
[----:B------:R-:W3:Y:S04]  /*168f60*/  LDL.LU R11, [R1+0xec] ;  /* 0x0000ec00010b7983 */ /* 0x000ee80000300800 */
[----:B------:R-:W3:Y:S01]  /*168f70*/  LDL.LU R12, [R1+0x1cb0] ;  /* 0x001cb000010c7983 */ /* 0x000ee20000300800 */
[----:B------:R-:W-:Y:S01]  /*168f80*/  @P0 LOP3.LUT R22, R22, 0x1000000, RZ, 0xfc, !PT ;  /* 0x0100000016160812 */ /* 0x000fe200078efcff */
[----:B0-----:R-:W-:-:S05]  /*168f90*/  VIADD R6, R5, 0x22 ;  /* 0x0000002205067836 */ /* 0x001fca0000000000 */
[----:B------:R-:W-:Y:S02]  /*168fa0*/  ISETP.GE.AND P0, PT, R6, UR9, PT ;  /* 0x0000000906007c0c */ /* 0x000fe4000bf06270 */
[----:B------:R-:W-:Y:S02]  /*168fb0*/  PRMT R6, R17, 0x5410, R15 ;  /* 0x0000541011067816 */ /* 0x000fe4000000000f */
[----:B------:R-:W-:Y:S01]  /*168fc0*/  LOP3.LUT R22, R22, 0xff7fffff, RZ, 0xc0, !PT ;  /* 0xff7fffff16167812 */ /* 0x000fe200078ec0ff */
[----:B------:R-:W0:Y:S02]  /*168fd0*/  LDCU UR9, c[0x0][0x398] ;  /* 0x00007300ff0977ac */ /* 0x000e240008000800 */
[----:B------:R-:W-:Y:S04]  /*168fe0*/  STL [R1+0x614], R6 ;  /* 0x0006140601007387 */ /* 0x000fe80000100800 */
[----:B------:R-:W4:Y:S04]  /*168ff0*/  LDL.LU R17, [R1+0x150] ;  /* 0x0001500001117983 */ /* 0x000f280000300800 */
[----:B------:R-:W4:Y:S04]  /*169000*/  LDL.LU R13, [R1+0x1d3c] ;  /* 0x001d3c00010d7983 */ /* 0x000f280000300800 */
[----:B------:R0:W-:Y:S04]  /*169010*/  STL [R1+0x610], R0 ;  /* 0x0006100001007387 */ /* 0x0001e80000100800 */
[----:B0-----:R-:W4:Y:S01]  /*169020*/  LDL.LU R0, [R1+0x84] ;  /* 0x0000840001007983 */ /* 0x001f220000300800 */
[----:B------:R-:W-:-:S02]  /*169030*/  ISETP.LT.AND P3, PT, R4, UR14, !P0 ;  /* 0x0000000e04007c0c */ /* 0x000fc4000c761270 */
[----:B------:R-:W-:Y:S02]  /*169040*/  ISETP.LT.AND P2, PT, R3, UR25, !P0 ;  /* 0x0000001903007c0c */ /* 0x000fe4000c741270 */
[----:B------:R-:W-:Y:S01]  /*169050*/  ISETP.LT.AND P1, PT, R2, UR26, !P0 ;  /* 0x0000001a02007c0c */ /* 0x000fe2000c721270 */
[C---:B------:R-:W-:Y:S02]  /*169060*/  VIADD R6, R5.reuse, 0x21 ;  /* 0x0000002105067836 */ /* 0x040fe40000000000 */
[----:B------:R-:W-:Y:S01]  /*169070*/  VIADD R15, R5, 0xa ;  /* 0x0000000a050f7836 */ /* 0x000fe20000000000 */
        /* <DEDUP_REMOVED lines=13> */
[----:B------:R-:W-:Y:S02]  /*169150*/  ISETP.LT.AND P2, PT, R3, UR24, !P0 ;  /* 0x0000001803007c0c */ /* 0x000fe4000c741270 */
[----:B------:R-:W-:-:S02]  /*169160*/  LOP3.LUT R22, R22, 0xfff7ffff, RZ, 0xc0, !PT ;  /* 0xfff7ffff16167812 */ /* 0x000fc400078ec0ff */
[----:B------:R-:W-:Y:S01]  /*169170*/  ISETP.LT.AND P1, PT, R2, UR32, !P0 ;  /* 0x0000002002007c0c */ /* 0x000fe2000c721270 */
[----:B------:R-:W0:Y:S01]  /*169180*/  LDCU.64 UR24, c[0x0][0x398] ;  /* 0x00007300ff1877ac */ /* 0x000e220008000a00 */
        /* <DEDUP_REMOVED lines=10> */
[----:B--2---:R-:W-:-:S05]  /*169230*/  PRMT R6, R14, 0x5410, R16 ;  /* 0x000054100e067816 */ /* 0x004fca0000000010 */
[----:B------:R3:W-:Y:S04]  /*169240*/  STL [R1+0x66c], R6 ;  /* 0x00066c0601007387 */ /* 0x0007e80000100800 */
[----:B------:R-:W2:Y:S01]  /*169250*/  LDL.LU R14, [R1+0xe8] ;  /* 0x0000e800010e7983 */ /* 0x000ea20000300800 */
[----:B---3--:R-:W-:-:S03]  /*169260*/  PRMT R6, R12, 0x5410, R11 ;  /* 0x000054100c067816 */ /* 0x008fc6000000000b */
[----:B------:R-:W2:Y:S04]  /*169270*/  LDL.LU R11, [R1+0x630] ;  /* 0x00063000010b7983 */ /* 0x000ea80000300800 */
[----:B------:R3:W-:Y:S04]  /*169280*/  STL [R1+0x6fc], R6 ;  /* 0x0006fc0601007387 */ /* 0x0007e80000100800 */
[----:B------:R-:W2:Y:S01]  /*169290*/  LDL.LU R12, [R1+0xe4] ;  /* 0x0000e400010c7983 */ /* 0x000ea20000300800 */
[----:B---3--:R-:W-:-:S05]  /*1692a0*/  VIADD R6, R5, 0x20 ;  /* 0x0000002005067836 */ /* 0x008fca0000000000 */
[----:B------:R-:W-:Y:S02]  /*1692b0*/  ISETP.GE.AND P0, PT, R6, UR13, PT ;  /* 0x0000000d06007c0c */ /* 0x000fe4000bf06270 */
[----:B----4-:R-:W-:Y:S02]  /*1692c0*/  PRMT R9, R26, 0x5410, R0 ;  /* 0x000054101a097816 */ /* 0x010fe40000000000 */
[----:B------:R-:W-:Y:S02]  /*1692d0*/  PRMT R6, R13, 0x5410, R17 ;  /* 0x000054100d067816 */ /* 0x000fe40000000011 */
[----:B------:R-:W-:Y:S01]  /*1692e0*/  LOP3.LUT R22, R22, 0xffff7fff, RZ, 0xc0, !PT ;  /* 0xffff7fff16167812 */ /* 0x000fe200078ec0ff */
[----:B------:R-:W-:Y:S01]  /*1692f0*/  VIADD R16, R5, 0x9 ;  /* 0x0000000905107836 */ /* 0x000fe20000000000 */
[----:B------:R-:W3:Y:S01]  /*169300*/  LDCU UR13, c[0x0][0x398] ;  /* 0x00007300ff0d77ac */ /* 0x000ee20008000800 */
[----:B------:R4:W-:Y:S04]  /*169310*/  STL [R1+0x76c], R6 ;  /* 0x00076c0601007387 */ /* 0x0009e80000100800 */
[----:B------:R-:W3:Y:S01]  /*169320*/  LDL.LU R26, [R1+0x5770] ;  /* 0x00577000011a7983 */ /* 0x000ee20000300800 */
[----:B------:R-:W-:-:S02]  /*169330*/  ISETP.LT.AND P3, PT, R4, UR18, !P0 ;  /* 0x0000001204007c0c */ /* 0x000fc4000c761270 */
[----:B------:R-:W-:Y:S02]  /*169340*/  ISETP.LT.AND P2, PT, R3, UR31, !P0 ;  /* 0x0000001f03007c0c */ /* 0x000fe4000c741270 */
[----:B------:R-:W-:Y:S01]  /*169350*/  ISETP.LT.AND P1, PT, R2, UR35, !P0 ;  /* 0x0000002302007c0c */ /* 0x000fe2000c721270 */
[----:B------:R-:W3:Y:S01]  /*169360*/  LDL.LU R0, [R1+0x14c] ;  /* 0x00014c0001007983 */ /* 0x000ee20000300800 */
[C---:B------:R-:W-:Y:S02]  /*169370*/  VIADD R17, R5.reuse, 0x8 ;  /* 0x0000000805117836 */ /* 0x040fe40000000000 */
[C---:B------:R-:W-:Y:S01]  /*169380*/  VIADD R13, R5.reuse, 0x7 ;  /* 0x00000007050d7836 */ /* 0x040fe20000000000 */
[----:B------:R-:W0:Y:S04]  /*169390*/  LDCU UR18, c[0x0][0x398] ;  /* 0x00007300ff1277ac */ /* 0x000e280008000800 */
[----:B------:R-:W-:Y:S01]  /*1693a0*/  @P3 LOP3.LUT R22, R22, 0x8000, RZ, 0xfc, !PT ;  /* 0x0000800016163812 */ /* 0x000fe200078efcff */
[----:B----4-:R-:W-:Y:S01]  /*1693b0*/  VIADD R6, R5, 0x1f ;  /* 0x0000001f05067836 */ /* 0x010fe20000000000 */
[----:B------:R-:W4:Y:S01]  /*1693c0*/  LDCU.64 UR30, c[0x0][0x398] ;  /* 0x00007300ff1e77ac */ /* 0x000f220008000a00 */
[----:B------:R-:W0:Y:S01]  /*1693d0*/  LDCU UR35, c[0x0][0x398] ;  /* 0x00007300ff2377ac */ /* 0x000e220008000800 */
        /* <DEDUP_REMOVED lines=8> */
[----:B------:R3:W-:Y:S01]  /*169460*/  STL [R1+0x75c], R9 ;  /* 0x00075c0901007387 */ /* 0x0007e20000100800 */
[----:B------:R-:W0:Y:S01]  /*169470*/  LDCU UR15, c[0x0][0x398] ;  /* 0x00007300ff0f77ac */ /* 0x000e220008000800 */
[----:B--2---:R-:W-:-:S05]  /*169480*/  PRMT R6, R11, 0x5410, R14 ;  /* 0x000054100b067816 */ /* 0x004fca000000000e */
[----:B------:R2:W-:Y:S01]  /*169490*/  STL [R1+0x77c], R6 ;  /* 0x00077c0601007387 */ /* 0x0005e20000100800 */
[----:B---3--:R-:W-:-:S03]  /*1694a0*/  PRMT R9, R26, 0x5410, R12 ;  /* 0x000054101a097816 */ /* 0x008fc6000000000c */
[----:B------:R-:W3:Y:S04]  /*1694b0*/  LDL.LU R26, [R1+0x576c] ;  /* 0x00576c00011a7983 */ /* 0x000ee80000300800 */
[----:B------:R0:W-:Y:S01]  /*1694c0*/  STL [R1+0x7c8], R9 ;  /* 0x0007c80901007387 */ /* 0x0001e20000100800 */
[----:B------:R-:W-:Y:S02]  /*1694d0*/  ISETP.LT.AND P3, PT, R4, UR20, !P0 ;  /* 0x0000001404007c0c */ /* 0x000fe4000c761270 */
[----:B------:R-:W-:Y:S02]  /*1694e0*/  ISETP.LT.AND P2, PT, R3, UR34, !P0 ;  /* 0x0000002203007c0c */ /* 0x000fe4000c741270 */
[----:B------:R-:W-:Y:S02]  /*1694f0*/  LOP3.LUT R22, R22, 0xfffff7ff, RZ, 0xc0, !PT ;  /* 0xfffff7ff16167812 */ /* 0x000fe400078ec0ff */
[----:B------:R-:W-:Y:S01]  /*169500*/  ISETP.LT.AND P1, PT, R2, UR47, !P0 ;  /* 0x0000002f02007c0c */ /* 0x000fe2000c721270 */
[----:B--2---:R-:W-:Y:S01]  /*169510*/  VIADD R6, R5, 0x1e ;  /* 0x0000001e05067836 */ /* 0x004fe20000000000 */
[----:B------:R-:W2:Y:S05]  /*169520*/  LDCU UR34, c[0x0][0x398] ;  /* 0x00007300ff2277ac */ /* 0x000eaa0008000800 */
[----:B------:R-:W-:-:S02]  /*169530*/  @P3 LOP3.LUT R22, R22, 0x800, RZ, 0xfc, !PT ;  /* 0x0000080016163812 */ /* 0x000fc400078efcff */
[----:B0-----:R-:W-:Y:S01]  /*169540*/  PRMT R9, R28, 0x5410, R25 ;  /* 0x000054101c097816 */ /* 0x001fe20000000019 */
        /* <DEDUP_REMOVED lines=14> */
[----:B------:R-:W-:-:S02]  /*169630*/  VIADD R6, R5, 0x1d ;  /* 0x0000001d05067836 */ /* 0x000fc40000000000 */
[C---:B------:R-:W-:Y:S01]  /*169640*/  VIADD R14, R5.reuse, 0x6 ;  /* 0x00000006050e7836 */ /* 0x040fe20000000000 */
[----:B------:R-:W0:Y:S01]  /*169650*/  LDCU UR17, c[0x0][0x398] ;  /* 0x00007300ff1177ac */ /* 0x000e220008000800 */
[C---:B------:R-:W-:Y:S02]  /*169660*/  VIADD R11, R5.reuse, 0x4 ;  /* 0x00000004050b7836 */ /* 0x040fe40000000000 */
[----:B------:R-:W-:Y:S01]  /*169670*/  VIADD R12, R5, 0x3 ;  /* 0x00000003050c7836 */ /* 0x000fe20000000000 */
[----:B------:R-:W0:Y:S01]  /*169680*/  LDCU UR22, c[0x0][0x398] ;  /* 0x00007300ff1677ac */ /* 0x000e220008000800 */
[----:B------:R-:W-:Y:S01]  /*169690*/  @P3 LOP3.LUT R22, R22, 0x80, RZ, 0xfc, !PT ;  /* 0x0000008016163812 */ /* 0x000fe200078efcff */
[----:B------:R-:W0:Y:S03]  /*1696a0*/  LDCU UR50, c[0x0][0x398] ;  /* 0x00007300ff3277ac */ /* 0x000e260008000800 */
[----:B------:R-:W-:-:S02]  /*1696b0*/  LOP3.LUT R22, R22, 0xffffffbf, RZ, 0xc0, !PT ;  /* 0xffffffbf16167812 */ /* 0x000fc400078ec0ff */
[----:B------:R-:W-:Y:S01]  /*1696c0*/  ISETP.LT.AND P0, PT, R7, UR51, !P0 ;  /* 0x0000003307007c0c */ /* 0x000fe2000c701270 */
[----:B------:R-:W0:Y:S01]  /*1696d0*/  LDCU UR51, c[0x0][0x398] ;  /* 0x00007300ff3377ac */ /* 0x000e220008000800 */
[----:B------:R-:W-:Y:S02]  /*1696e0*/  @P2 LOP3.LUT R22, R22, 0x40, RZ, 0xfc, !PT ;  /* 0x0000004016162812 */ /* 0x000fe400078efcff */
[----:B---3--:R-:W-:Y:S02]  /*1696f0*/  PRMT R0, R26, 0x5410, R0 ;  /* 0x000054101a007816 */ /* 0x008fe40000000000 */
[----:B------:R-:W3:Y:S01]  /*169700*/  LDL.LU R26, [R1+0x5768] ;  /* 0x00576800011a7983 */ /* 0x000ee20000300800 */
        /* <DEDUP_REMOVED lines=9> */
[----:B------:R0:W-:Y:S01]  /*1697a0*/  STL [R1+0x7e8], R0 ;  /* 0x0007e80001007387 */ /* 0x0001e20000100800 */
[----:B------:R-:W-:Y:S01]  /*1697b0*/  PRMT R6, R8, 0x5410, R29 ;  /* 0x0000541008067816 */ /* 0x000fe2000000001d */
[----:B------:R-:W1:Y:S01]  /*1697c0*/  LDCU UR19, c[0x0][0x398] ;  /* 0x00007300ff1377ac */ /* 0x000e620008000800 */
[----:B------:R-:W1:Y:S05]  /*1697d0*/  LDCU UR24, c[0x0][0x398] ;  /* 0x00007300ff1877ac */ /* 0x000e6a0008000800 */
[----:B------:R-:W-:-:S02]  /*1697e0*/  @P3 LOP3.LUT R22, R22, 0x8, RZ, 0xfc, !PT ;  /* 0x0000000816163812 */ /* 0x000fc400078efcff */
[----:B------:R-:W-:Y:S01]  /*1697f0*/  ISETP.LT.AND P0, PT, R7, UR52, !P0 ;  /* 0x0000003407007c0c */ /* 0x000fe2000c701270 */
[----:B------:R-:W2:Y:S04]  /*169800*/  LDL.LU R25, [R1+0x5764] ;  /* 0x0057640001197983 */ /* 0x000ea80000300800 */
[----:B------:R-:W2:Y:S01]  /*169810*/  LDL.LU R28, [R1+0x5760] ;  /* 0x00576000011c7983 */ /* 0x000ea20000300800 */
[----:B------:R-:W-:-:S03]  /*169820*/  LOP3.LUT R22, R22, 0xfffffffb, RZ, 0xc0, !PT ;  /* 0xfffffffb16167812 */ /* 0x000fc600078ec0ff */
[----:B0-----:R-:W4:Y:S01]  /*169830*/  LDL.LU R0, [R1+0x5718] ;  /* 0x0057180001007983 */ /* 0x001f220000300800 */
[----:B------:R-:W0:Y:S01]  /*169840*/  LDCU.64 UR36, c[0x0][0x398] ;  /* 0x00007300ff2477ac */ /* 0x000e220008000a00 */
[----:B------:R-:W-:-:S04]  /*169850*/  @P2 LOP3.LUT R22, R22, 0x4, RZ, 0xfc, !PT ;  /* 0x0000000416162812 */ /* 0x000fc800078efcff */
[----:B------:R-:W-:Y:S01]  /*169860*/  LOP3.LUT R22, R22, 0xfffffffd, RZ, 0xc0, !PT ;  /* 0xfffffffd16167812 */ /* 0x000fe200078ec0ff */
[----:B------:R-:W-:Y:S03]  /*169870*/  STL [R1+0x7cc], R9 ;  /* 0x0007cc0901007387 */ /* 0x000fe60000100800 */
[----:B------:R-:W-:Y:S01]  /*169880*/  @P1 LOP3.LUT R22, R22, 0x2, RZ, 0xfc, !PT ;  /* 0x0000000216161812 */ /* 0x000fe200078efcff */
[----:B------:R0:W-:Y:S03]  /*169890*/  STL [R1+0x7fc], R6 ;  /* 0x0007fc0601007387 */ /* 0x0001e60000100800 */
[----:B------:R-:W-:Y:S01]  /*1698a0*/  LOP3.LUT R22, R22, 0xfffffffe, RZ, 0xc0, !PT ;  /* 0xfffffffe16167812 */ /* 0x000fe200078ec0ff */
[----:B0-----:R-:W-:-:S03]  /*1698b0*/  VIADD R6, R5, 0x1c ;  /* 0x0000001c05067836 */ /* 0x001fc60000000000 */
[----:B------:R-:W-:Y:S02]  /*1698c0*/  @P0 LOP3.LUT R22, R22, 0x1, RZ, 0xfc, !PT ;  /* 0x0000000116160812 */ /* 0x000fe400078efcff */
[----:B------:R-:W-:Y:S01]  /*1698d0*/  ISETP.GE.AND P0, PT, R6, UR21, PT ;  /* 0x0000001506007c0c */ /* 0x000fe2000bf06270 */
[----:B------:R-:W0:Y:S03]  /*1698e0*/  LDCU.64 UR20, c[0x0][0x398] ;  /* 0x00007300ff1477ac */ /* 0x000e260008000a00 */
[----:B------:R-:W-:Y:S02]  /*1698f0*/  ISETP.LT.AND P3, PT, R4, UR26, !P0 ;  /* 0x0000001a04007c0c */ /* 0x000fe4000c761270 */
[----:B------:R-:W-:Y:S02]  /*169900*/  ISETP.LT.AND P2, PT, R3, UR61, !P0 ;  /* 0x0000003d03007c0c */ /* 0x000fe4000c741270 */
[----:B------:R-:W-:-:S02]  /*169910*/  ISETP.LT.AND P1, PT, R2, UR53, !P0 ;  /* 0x0000003502007c0c */ /* 0x000fc4000c721270 */
[----:B------:R-:W-:Y:S01]  /*169920*/  ISETP.LT.AND P0, PT, R7, UR54, !P0 ;  /* 0x0000003607007c0c */ /* 0x000fe2000c701270 */
[----:B------:R-:W0:Y:S01]  /*169930*/  LDCU UR61, c[0x0][0x398] ;  /* 0x00007300ff3d77ac */ /* 0x000e220008000800 */
[C---:B------:R-:W-:Y:S01]  /*169940*/  VIADD R6, R5.reuse, 0x1b ;  /* 0x0000001b05067836 */ /* 0x040fe20000000000 */
[----:B---3--:R-:W-:Y:S01]  /*169950*/  LOP3.LUT R26, R26, 0x7fffffff, RZ, 0xc0, !PT ;  /* 0x7fffffff1a1a7812 */ /* 0x008fe200078ec0ff */
[----:B------:R-:W-:Y:S01]  /*169960*/  VIADD R9, R5, 0x14 ;  /* 0x0000001405097836 */ /* 0x000fe20000000000 */
[----:B------:R-:W3:Y:S01]  /*169970*/  LDCU.64 UR52, c[0x0][0x398] ;  /* 0x00007300ff3477ac */ /* 0x000ee20008000a00 */
        /* <DEDUP_REMOVED lines=14> */
[----:B--2---:R-:W-:-:S02]  /*169a60*/  LOP3.LUT R25, R25, 0x7fffffff, RZ, 0xc0, !PT ;  /* 0x7fffffff19197812 */ /* 0x004fc400078ec0ff */
[----:B------:R-:W-:Y:S02]  /*169a70*/  LOP3.LUT R28, R28, 0x7fffffff, RZ, 0xc0, !PT ;  /* 0x7fffffff1c1c7812 */ /* 0x000fe400078ec0ff */
[----:B----4-:R-:W-:Y:S01]  /*169a80*/  LOP3.LUT R0, R0, 0x1f0, RZ, 0xc0, !PT ;  /* 0x000001f000007812 */ /* 0x010fe200078ec0ff */
[C---:B------:R-:W-:Y:S01]  /*169a90*/  VIADD R29, R5.reuse, 0x5 ;  /* 0x00000005051d7836 */ /* 0x040fe20000000000 */
[----:B------:R-:W0:Y:S01]  /*169aa0*/  LDCU UR23, c[0x0][0x398] ;  /* 0x00007300ff1777ac */ /* 0x000e220008000800 */
[----:B------:R-:W-:Y:S01]  /*169ab0*/  VIADD R8, R5, 0x1 ;  /* 0x0000000105087836 */ /* 0x000fe20000000000 */
[----:B------:R-:W2:Y:S01]  /*169ac0*/  LDCU UR20, c[0x0][0x398] ;  /* 0x00007300ff1477ac */ /* 0x000ea20008000800 */
[----:B------:R-:W-:Y:S01]  /*169ad0*/  @P3 LOP3.LUT R26, R26, 0x8000000, RZ, 0xfc, !PT ;  /* 0x080000001a1a3812 */ /* 0x000fe200078efcff */
[----:B------:R-:W4:Y:S01]  /*169ae0*/  LDCU UR55, c[0x0][0x398] ;  /* 0x00007300ff3777ac */ /* 0x000f220008000800 */
[----:B------:R-:W0:Y:S02]  /*169af0*/  LDCU UR61, c[0x0][0x398] ;  /* 0x00007300ff3d77ac */ /* 0x000e240008000800 */
[----:B------:R-:W-:-:S02]  /*169b00*/  LOP3.LUT R26, R26, 0xfbffffff, RZ, 0xc0, !PT ;  /* 0xfbffffff1a1a7812 */ /* 0x000fc400078ec0ff */
[----:B------:R-:W-:Y:S01]  /*169b10*/  ISETP.LT.AND P0, PT, R7, UR56, !P0 ;  /* 0x0000003807007c0c */ /* 0x000fe2000c701270 */
[----:B------:R0:W-:Y:S01]  /*169b20*/  STL [R1+0x38], R0 ;  /* 0x0000380001007387 */ /* 0x0001e20000100800 */
        /* <DEDUP_REMOVED lines=30> */
[----:B------:R-:W0:Y:S07]  /*169d10*/  LDCU.64 UR26, c[0x0][0x398] ;  /* 0x00007300ff1a77ac */ /* 0x000e2e0008000a00 */
        /* <DEDUP_REMOVED lines=14> */
[----:B------:R-:W-:Y:S01]  /*169e00*/  ISETP.LT.AND P1, PT, R2, UR64, !P0 ;  /* 0x0000004002007c0c */ /* 0x000fe2000c721270 */
[----:B------:R-:W-:-:S02]  /*169e10*/  VIADD R6, R5, 0x17 ;  /* 0x0000001705067836 */ /* 0x000fc40000000000 */
[----:B------:R-:W-:Y:S01]  /*169e20*/  VIADD R0, R5, 0x2 ;  /* 0x0000000205007836 */ /* 0x000fe20000000000 */
[----:B------:R-:W0:Y:S05]  /*169e30*/  LDCU UR21, c[0x0][0x398] ;  /* 0x00007300ff1577ac */ /* 0x000e2a0008000800 */
        /* <DEDUP_REMOVED lines=13> */
[----:B------:R-:W-:Y:S02]  /*169f10*/  ISETP.LT.AND P3, PT, R4, UR26, !P0 ;  /* 0x0000001a04007c0c */ /* 0x000fe4000c761270 */
[----:B0-----:R-:W-:Y:S02]  /*169f20*/  ISETP.LT.AND P2, PT, R3, UR42, !P0 ;  /* 0x0000002a03007c0c */ /* 0x001fe4000c741270 */
[----:B------:R-:W-:-:S02]  /*169f30*/  LOP3.LUT R26, R26, 0xfffff7ff, RZ, 0xc0, !PT ;  /* 0xfffff7ff1a1a7812 */ /* 0x000fc400078ec0ff */
[----:B------:R-:W-:Y:S01]  /*169f40*/  ISETP.LT.AND P1, PT, R2, UR62, !P0 ;  /* 0x0000003e02007c0c */ /* 0x000fe2000c721270 */
[----:B------:R-:W0:Y:S06]  /*169f50*/  LDCU UR42, c[0x0][0x398] ;  /* 0x00007300ff2a77ac */ /* 0x000e2c0008000800 */
[----:B------:R-:W-:Y:S01]  /*169f60*/  @P3 LOP3.LUT R26, R26, 0x800, RZ, 0xfc, !PT ;  /* 0x000008001a1a3812 */ /* 0x000fe200078efcff */
[----:B------:R-:W-:Y:S01]  /*169f70*/  VIADD R6, R5, 0x16 ;  /* 0x0000001605067836 */ /* 0x000fe20000000000 */
[----:B------:R-:W0:Y:S02]  /*169f80*/  LDCU UR62, c[0x0][0x398] ;  /* 0x00007300ff3e77ac */ /* 0x000e240008000800 */
        /* <DEDUP_REMOVED lines=10> */
[----:B0-----:R-:W-:Y:S02]  /*16a030*/  ISETP.LT.AND P2, PT, R3, UR42, !P0 ;  /* 0x0000002a03007c0c */ /* 0x001fe4000c741270 */
[----:B------:R-:W-:Y:S01]  /*16a040*/  ISETP.LT.AND P1, PT, R2, UR65, !P0 ;  /* 0x0000004102007c0c */ /* 0x000fe2000c721270 */
[----:B------:R-:W-:Y:S01]  /*16a050*/  VIADD R6, R5, 0x15 ;  /* 0x0000001505067836 */ /* 0x000fe20000000000 */
[----:B------:R-:W0:Y:S07]  /*16a060*/  LDCU.64 UR30, c[0x0][0x398] ;  /* 0x00007300ff1e77ac */ /* 0x000e2e0008000a00 */
[----:B------:R-:W-:Y:S01]  /*16a070*/  @P3 LOP3.LUT R26, R26, 0x80, RZ, 0xfc, !PT ;  /* 0x000000801a1a3812 */ /* 0x000fe200078efcff */
[----:B------:R-:W1:Y:S01]  /*16a080*/  LDCU.64 UR42, c[0x0][0x398] ;  /* 0x00007300ff2a77ac */ /* 0x000e620008000a00 */
        /* <DEDUP_REMOVED lines=28> */
[----:B------:R-:W2:Y:S02]  /*16a250*/  LDCU.64 UR26, c[0x0][0x398] ;  /* 0x00007300ff1a77ac */ /* 0x000ea40008000a00 */
[----:B-1----:R-:W-:Y:S02]  /*16a260*/  ISETP.LT.AND P3, PT, R4, UR42, !P0 ;  /* 0x0000002a04007c0c */ /* 0x002fe4000c761270 */
[----:B0-----:R-:W-:Y:S02]  /*16a270*/  ISETP.LT.AND P2, PT, R3, UR35, !P0 ;  /* 0x0000002303007c0c */ /* 0x001fe4000c741270 */
[----:B------:R-:W-:-:S09]  /*16a280*/  ISETP.LT.AND P1, PT, R2, UR44, !P0 ;  /* 0x0000002c02007c0c */ /* 0x000fd2000c721270 */
[----:B------:R-:W-:Y:S01]  /*16a290*/  @P3 LOP3.LUT R25, R25, 0x80000000, RZ, 0xfc, !PT ;  /* 0x8000000019193812 */ /* 0x000fe200078efcff */
[----:B------:R-:W0:Y:S03]  /*16a2a0*/  LDCU UR35, c[0x0][0x398] ;  /* 0x00007300ff2377ac */ /* 0x000e260008000800 */
[----:B------:R-:W-:Y:S02]  /*16a2b0*/  LOP3.LUT R25, R25, 0xbfffffff, RZ, 0xc0, !PT ;  /* 0xbfffffff19197812 */ /* 0x000fe400078ec0ff */
[----:B------:R-:W-:Y:S01]  /*16a2c0*/  ISETP.LT.AND P0, PT, R7, UR41, !P0 ;  /* 0x0000002907007c0c */ /* 0x000fe2000c701270 */
[----:B------:R-:W1:Y:S01]  /*16a2d0*/  LDCU.64 UR40, c[0x0][0x398] ;  /* 0x00007300ff2877ac */ /* 0x000e620008000a00 */
        /* <DEDUP_REMOVED lines=11> */
[----:B------:R-:W1:Y:S07]  /*16a390*/  LDCU.64 UR32, c[0x0][0x398] ;  /* 0x00007300ff2077ac */ /* 0x000e6e0008000a00 */
        /* <DEDUP_REMOVED lines=12> */
[----:B---3--:R-:W-:Y:S02]  /*16a460*/  ISETP.LT.AND P3, PT, R4, UR52, !P0 ;  /* 0x0000003404007c0c */ /* 0x008fe4000c761270 */
[----:B-1----:R-:W-:Y:S02]  /*16a470*/  ISETP.LT.AND P2, PT, R3, UR48, !P0 ;  /* 0x0000003003007c0c */ /* 0x002fe4000c741270 */
[----:B------:R-:W-:Y:S01]  /*16a480*/  ISETP.LT.AND P1, PT, R2, UR45, !P0 ;  /* 0x0000002d02007c0c */ /* 0x000fe2000c721270 */
[----:B------:R-:W-:Y:S01]  /*16a490*/  VIADD R9, R5, 0x10 ;  /* 0x0000001005097836 */ /* 0x000fe20000000000 */
[----:B------:R-:W1:Y:S07]  /*16a4a0*/  LDCU.64 UR36, c[0x0][0x398] ;  /* 0x00007300ff2477ac */ /* 0x000e6e0008000a00 */
[----:B------:R-:W-:Y:S01]  /*16a4b0*/  @P3 LOP3.LUT R25, R25, 0x800000, RZ, 0xfc, !PT ;  /* 0x0080000019193812 */ /* 0x000fe200078efcff */
[----:B------:R-:W3:Y:S01]  /*16a4c0*/  LDCU UR48, c[0x0][0x398] ;  /* 0x00007300ff3077ac */ /* 0x000ee20008000800 */
        /* <DEDUP_REMOVED lines=12> */
[----:B------:R-:W-:Y:S02]  /*16a590*/  ISETP.LT.AND P2, PT, R3, UR51, !P0 ;  /* 0x0000003303007c0c */ /* 0x000fe4000c741270 */
[----:B------:R-:W-:Y:S01]  /*16a5a0*/  ISETP.LT.AND P1, PT, R2, UR50, !P0 ;  /* 0x0000003202007c0c */ /* 0x000fe2000c721270 */
[----:B------:R-:W-:Y:S01]  /*16a5b0*/  VIADD R6, R5, 0xf ;  /* 0x0000000f05067836 */ /* 0x000fe20000000000 */
[----:B------:R-:W2:Y:S01]  /*16a5c0*/  LDCU UR26, c[0x0][0x398] ;  /* 0x00007300ff1a77ac */ /* 0x000ea20008000800 */
[----:B------:R-:W0:Y:S06]  /*16a5d0*/  LDCU.64 UR42, c[0x0][0x398] ;  /* 0x00007300ff2a77ac */ /* 0x000e2c0008000a00 */
[----:B------:R-:W-:Y:S01]  /*16a5e0*/  @P3 LOP3.LUT R25, R25, 0x80000, RZ, 0xfc, !PT ;  /* 0x0008000019193812 */ /* 0x000fe200078efcff */
[----:B------:R-:W0:Y:S01]  /*16a5f0*/  LDCU UR51, c[0x0][0x398] ;  /* 0x00007300ff3377ac */ /* 0x000e220008000800 */
[----:B------:R-:W0:Y:S02]  /*16a600*/  LDCU UR50, c[0x0][0x398] ;  /* 0x00007300ff3277ac */ /* 0x000e240008000800 */
[----:B------:R-:W-:-:S02]  /*16a610*/  LOP3.LUT R25, R25, 0xfffbffff, RZ, 0xc0, !PT ;  /* 0xfffbffff19197812 */ /* 0x000fc400078ec0ff */
[----:B---3--:R-:W-:Y:S01]  /*16a620*/  ISETP.LT.AND P0, PT, R7, UR48, !P0 ;  /* 0x0000003007007c0c */ /* 0x008fe2000c701270 */
[----:B------:R-:W3:Y:S01]  /*16a630*/  LDCU UR48, c[0x0][0x398] ;  /* 0x00007300ff3077ac */ /* 0x000ee20008000800 */
        /* <DEDUP_REMOVED lines=10> */
[----:B------:R-:W-:Y:S01]  /*16a6e0*/  VIADD R9, R5, 0xe ;  /* 0x0000000e05097836 */ /* 0x000fe20000000000 */
[----:B------:R-:W0:Y:S07]  /*16a6f0*/  LDCU.64 UR46, c[0x0][0x398] ;  /* 0x00007300ff2e77ac */ /* 0x000e2e0008000a00 */
[----:B------:R-:W-:Y:S01]  /*16a700*/  @P3 LOP3.LUT R25, R25, 0x8000, RZ, 0xfc, !PT ;  /* 0x0000800019193812 */ /* 0x000fe200078efcff */
[----:B------:R-:W0:Y:S03]  /*16a710*/  LDCU.64 UR50, c[0x0][0x398] ;  /* 0x00007300ff3277ac */ /* 0x000e260008000a00 */
[----:B------:R-:W-:-:S02]  /*16a720*/  LOP3.LUT R25, R25, 0xffffbfff, RZ, 0xc0, !PT ;  /* 0xffffbfff19197812 */ /* 0x000fc400078ec0ff */
[----:B---3--:R-:W-:Y:S01]  /*16a730*/  ISETP.LT.AND P0, PT, R7, UR48, !P0 ;  /* 0x0000003007007c0c */ /* 0x008fe2000c701270 */
[----:B------:R-:W3:Y:S01]  /*16a740*/  LDCU.64 UR48, c[0x0][0x398] ;  /* 0x00007300ff3077ac */ /* 0x000ee20008000a00 */
        /* <DEDUP_REMOVED lines=10> */
[----:B----4-:R-:W-:Y:S01]  /*16a7f0*/  ISETP.LT.AND P1, PT, R2, UR55, !P0 ;  /* 0x0000003702007c0c */ /* 0x010fe2000c721270 */
[----:B------:R-:W4:Y:S06]  /*16a800*/  LDCU UR76, c[0x0][0x398] ;  /* 0x00007300ff4c77ac */ /* 0x000f2c0008000800 */
        /* <DEDUP_REMOVED lines=9> */
[----:B------:R-:W-:-:S04]  /*16a8a0*/  ISETP.GE.AND P0, PT, R9, UR27, PT ;  /* 0x0000001b09007c0c */ /* 0x000fc8000bf06270 */
[----:B------:R-:W-:Y:S02]  /*16a8b0*/  ISETP.LT.AND P1, PT, R4, UR32, !P0 ;  /* 0x0000002004007c0c */ /* 0x000fe4000c721270 */
[----:B--2---:R-:W-:Y:S02]  /*16a8c0*/  ISETP.LT.AND P3, PT, R3, UR26, !P0 ;  /* 0x0000001a03007c0c */ /* 0x004fe4000c761270 */
[----:B------:R-:W-:Y:S02]  /*16a8d0*/  LOP3.LUT R25, R25, 0xffffff7f, RZ, 0xc0, !PT ;  /* 0xffffff7f19197812 */ /* 0x000fe400078ec0ff */
[----:B------:R-:W-:Y:S01]  /*16a8e0*/  ISETP.LT.AND P2, PT, R2, UR77, !P0 ;  /* 0x0000004d02007c0c */ /* 0x000fe2000c741270 */
[----:B------:R-:W2:Y:S01]  /*16a8f0*/  LDCU UR26, c[0x0][0x398] ;  /* 0x00007300ff1a77ac */ /* 0x000ea20008000800 */
[----:B------:R-:W0:Y:S05]  /*16a900*/  LDCU UR77, c[0x0][0x398] ;  /* 0x00007300ff4d77ac */ /* 0x000e2a0008000800 */
[----:B------:R-:W-:-:S04]  /*16a910*/  @P1 LOP3.LUT R25, R25, 0x80, RZ, 0xfc, !PT ;  /* 0x0000008019191812 */ /* 0x000fc800078efcff */
[----:B------:R-:W-:Y:S02]  /*16a920*/  LOP3.LUT R25, R25, 0xffffffbf, RZ, 0xc0, !PT ;  /* 0xffffffbf19197812 */ /* 0x000fe400078ec0ff */
[----:B----4-:R-:W-:Y:S02]  /*16a930*/  ISETP.LT.AND P1, PT, R7, UR76, !P0 ;  /* 0x0000004c07007c0c */ /* 0x010fe4000c721270 */
[----:B------:R-:W-:Y:S02]  /*16a940*/  @P3 LOP3.LUT R25, R25, 0x40, RZ, 0xfc, !PT ;  /* 0x0000004019193812 */ /* 0x000fe400078efcff */
[----:B------:R-:W-:Y:S01]  /*16a950*/  ISETP.GE.AND P0, PT, R10, UR29, PT ;  /* 0x0000001d0a007c0c */ /* 0x000fe2000bf06270 */
[----:B------:R-:W4:Y:S01]  /*16a960*/  LDCU UR76, c[0x0][0x398] ;  /* 0x00007300ff4c77ac */ /* 0x000f220008000800 */
[----:B------:R-:W-:-:S04]  /*16a970*/  LOP3.LUT R25, R25, 0xffffffdf, RZ, 0xc0, !PT ;  /* 0xffffffdf19197812 */ /* 0x000fc800078ec0ff */
[----:B------:R-:W-:Y:S02]  /*16a980*/  @P2 LOP3.LUT R25, R25, 0x20, RZ, 0xfc, !PT ;  /* 0x0000002019192812 */ /* 0x000fe400078efcff */
[----:B------:R-:W-:Y:S02]  /*16a990*/  ISETP.LT.AND P2, PT, R4, UR34, !P0 ;  /* 0x0000002204007c0c */ /* 0x000fe4000c741270 */
[----:B------:R-:W-:-:S04]  /*16a9a0*/  LOP3.LUT R25, R25, 0xffffffef, RZ, 0xc0, !PT ;  /* 0xffffffef19197812 */ /* 0x000fc800078ec0ff */
[----:B------:R-:W-:Y:S02]  /*16a9b0*/  @P1 LOP3.LUT R25, R25, 0x10, RZ, 0xfc, !PT ;  /* 0x0000001019191812 */ /* 0x000fe400078efcff */
[----:B--2---:R-:W-:Y:S02]  /*16a9c0*/  ISETP.LT.AND P1, PT, R3, UR26, !P0 ;  /* 0x0000001a03007c0c */ /* 0x004fe4000c721270 */
[----:B------:R-:W-:-:S04]  /*16a9d0*/  LOP3.LUT R25, R25, 0xfffffff7, RZ, 0xc0, !PT ;  /* 0xfffffff719197812 */ /* 0x000fc800078ec0ff */
[----:B------:R-:W-:Y:S02]  /*16a9e0*/  @P2 LOP3.LUT R25, R25, 0x8, RZ, 0xfc, !PT ;  /* 0x0000000819192812 */ /* 0x000fe400078efcff */
[----:B----4-:R-:W-:Y:S01]  /*16a9f0*/  ISETP.LT.AND P2, PT, R2, UR76, !P0 ;  /* 0x0000004c02007c0c */ /* 0x010fe2000c741270 */
[----:B------:R-:W2:Y:S01]  /*16aa00*/  LDCU UR76, c[0x0][0x398] ;  /* 0x00007300ff4c77ac */ /* 0x000ea20008000800 */
[----:B------:R-:W-:-:S04]  /*16aa10*/  LOP3.LUT R25, R25, 0xfffffffb, RZ, 0xc0, !PT ;  /* 0xfffffffb19197812 */ /* 0x000fc800078ec0ff */
[----:B------:R-:W-:Y:S02]  /*16aa20*/  @P1 LOP3.LUT R25, R25, 0x4, RZ, 0xfc, !PT ;  /* 0x0000000419191812 */ /* 0x000fe400078efcff */
[----:B0-----:R-:W-:Y:S02]  /*16aa30*/  ISETP.LT.AND P1, PT, R7, UR77, !P0 ;  /* 0x0000004d07007c0c */ /* 0x001fe4000c721270 */
[----:B------:R-:W-:Y:S02]  /*16aa40*/  ISETP.GE.AND P0, PT, R27, UR31, PT ;  /* 0x0000001f1b007c0c */ /* 0x000fe4000bf06270 */
[----:B------:R-:W-:-:S04]  /*16aa50*/  LOP3.LUT R25, R25, 0xfffffffd, RZ, 0xc0, !PT ;  /* 0xfffffffd19197812 */ /* 0x000fc800078ec0ff */
[----:B------:R-:W-:Y:S02]  /*16aa60*/  @P2 LOP3.LUT R25, R25, 0x2, RZ, 0xfc, !PT ;  /* 0x0000000219192812 */ /* 0x000fe400078efcff */
[----:B-1----:R-:W-:Y:S02]  /*16aa70*/  ISETP.LT.AND P2, PT, R4, UR36, !P0 ;  /* 0x0000002404007c0c */ /* 0x002fe4000c741270 */
[----:B--2---:R-:W-:Y:S02]  /*16aa80*/  ISETP.LT.AND P3, PT, R3, UR76, !P0 ;  /* 0x0000004c03007c0c */ /* 0x004fe4000c761270 */
[----:B------:R-:W-:-:S04]  /*16aa90*/  LOP3.LUT R25, R25, 0xfffffffe, RZ, 0xc0, !PT ;  /* 0xfffffffe19197812 */ /* 0x000fc800078ec0ff */
[----:B------:R-:W-:Y:S02]  /*16aaa0*/  @P1 LOP3.LUT R25, R25, 0x1, RZ, 0xfc, !PT ;  /* 0x0000000119191812 */ /* 0x000fe400078efcff */
[----:B------:R-:W-:-:S03]  /*16aab0*/  ISETP.LT.AND P1, PT, R2, UR75, !P0 ;  /* 0x0000004b02007c0c */ /* 0x000fc6000c721270 */
[----:B------:R-:W-:-:S04]  /*16aac0*/  @P2 LOP3.LUT R28, R28, 0x80000000, RZ, 0xfc, !PT ;  /* 0x800000001c1c2812 */ /* 0x000fc800078efcff */
[----:B------:R-:W-:Y:S02]  /*16aad0*/  LOP3.LUT R28, R28, 0xbfffffff, RZ, 0xc0, !PT ;  /* 0xbfffffff1c1c7812 */ /* 0x000fe400078ec0ff */
[----:B------:R-:W-:Y:S02]  /*16aae0*/  ISETP.LT.AND P2, PT, R7, UR74, !P0 ;  /* 0x0000004a07007c0c */ /* 0x000fe4000c741270 */
[----:B------:R-:W-:Y:S02]  /*16aaf0*/  @P3 LOP3.LUT R28, R28, 0x40000000, RZ, 0xfc, !PT ;  /* 0x400000001c1c3812 */ /* 0x000fe400078efcff */
[----:B------:R-:W-:Y:S02]  /*16ab00*/  ISETP.GE.AND P0, PT, R19, UR33, PT ;  /* 0x0000002113007c0c */ /* 0x000fe4000bf06270 */
[----:B------:R-:W2:Y:S01]  /*16ab10*/  LDL.LU R19, [R1+0x575c] ;  /* 0x00575c0001137983 */ /* 0x000ea20000300800 */
[----:B------:R-:W-:-:S04]  /*16ab20*/  LOP3.LUT R28, R28, 0xdfffffff, RZ, 0xc0, !PT ;  /* 0xdfffffff1c1c7812 */ /* 0x000fc800078ec0ff */
[----:B------:R-:W-:Y:S02]  /*16ab30*/  @P1 LOP3.LUT R28, R28, 0x20000000, RZ, 0xfc, !PT ;  /* 0x200000001c1c1812 */ /* 0x000fe400078efcff */
[----:B------:R-:W-:Y:S02]  /*16ab40*/  ISETP.LT.AND P1, PT, R4, UR38, !P0 ;  /* 0x0000002604007c0c */ /* 0x000fe4000c721270 */
        /* <DEDUP_REMOVED lines=9> */
[----:B------:R-:W-:Y:S02]  /*16abe0*/  ISETP.GE.AND P0, PT, R15, UR35, PT ;  /* 0x000000230f007c0c */ /* 0x000fe4000bf06270 */
[----:B------:R-:W4:Y:S01]  /*16abf0*/  LDL.LU R15, [R1+0x5758] ;  /* 0x00575800010f7983 */ /* 0x000f220000300800 */
        /* <DEDUP_REMOVED lines=58> */
[----:B---3--:R-:W-:Y:S02]  /*16afa0*/  ISETP.LT.AND P2, PT, R4, UR48, !P0 ;  /* 0x0000003004007c0c */ /* 0x008fe4000c741270 */
[----:B------:R-:W-:-:S04]  /*16afb0*/  LOP3.LUT R28, R28, 0xfffffeff, RZ, 0xc0, !PT ;  /* 0xfffffeff1c1c7812 */ /* 0x000fc800078ec0ff */
[----:B------:R-:W-:-:S04]  /*16afc0*/  @P1 LOP3.LUT R28, R28, 0x100, RZ, 0xfc, !PT ;  /* 0x000001001c1c1812 */ /* 0x000fc800078efcff */
[----:B------:R-:W-:Y:S02]  /*16afd0*/  LOP3.LUT R28, R28, 0xffffff7f, RZ, 0xc0, !PT ;  /* 0xffffff7f1c1c7812 */ /* 0x000fe400078ec0ff */
[----:B------:R-:W-:Y:S02]  /*16afe0*/  ISETP.LT.AND P3, PT, R3, UR11, !P0 ;  /* 0x0000000b03007c0c */ /* 0x000fe4000c761270 */
[----:B------:R-:W-:Y:S02]  /*16aff0*/  ISETP.LT.AND P1, PT, R2, UR16, !P0 ;  /* 0x0000001002007c0c */ /* 0x000fe4000c721270 */
[----:B------:R-:W-:Y:S02]  /*16b000*/  @P2 LOP3.LUT R28, R28, 0x80, RZ, 0xfc, !PT ;  /* 0x000000801c1c2812 */ /* 0x000fe400078efcff */
[----:B------:R-:W-:Y:S02]  /*16b010*/  ISETP.LT.AND P2, PT, R7, UR15, !P0 ;  /* 0x0000000f07007c0c */ /* 0x000fe4000c741270 */
[----:B------:R-:W-:-:S02]  /*16b020*/  ISETP.GE.AND P0, PT, R29, UR45, PT ;  /* 0x0000002d1d007c0c */ /* 0x000fc4000bf06270 */
[----:B------:R-:W3:Y:S01]  /*16b030*/  LDL.LU R29, [R1+0x5744] ;  /* 0x00574400011d7983 */ /* 0x000ee20000300800 */
[----:B------:R-:W-:-:S04]  /*16b040*/  LOP3.LUT R28, R28, 0xffffffbf, RZ, 0xc0, !PT ;  /* 0xffffffbf1c1c7812 */ /* 0x000fc800078ec0ff */
[----:B------:R-:W-:-:S04]  /*16b050*/  @P3 LOP3.LUT R28, R28, 0x40, RZ, 0xfc, !PT ;  /* 0x000000401c1c3812 */ /* 0x000fc800078efcff */
        /* <DEDUP_REMOVED lines=9> */
[----:B------:R-:W-:-:S04]  /*16b0f0*/  LOP3.LUT R28, R28, 0xfffffffb, RZ, 0xc0, !PT ;  /* 0xfffffffb1c1c7812 */ /* 0x000fc800078ec0ff */
[----:B------:R-:W-:Y:S02]  /*16b100*/  @P3 LOP3.LUT R28, R28, 0x4, RZ, 0xfc, !PT ;  /* 0x000000041c1c3812 */ /* 0x000fe400078efcff */
[----:B------:R-:W-:Y:S02]  /*16b110*/  ISETP.LT.AND P1, PT, R7, UR18, !P0 ;  /* 0x0000001207007c0c */ /* 0x000fe4000c721270 */
[----:B------:R-:W-:Y:S02]  /*16b120*/  ISETP.GE.AND P0, PT, R11, UR47, PT ;  /* 0x0000002f0b007c0c */ /* 0x000fe4000bf06270 */
[----:B------:R-:W-:Y:S01]  /*16b130*/  LOP3.LUT R28, R28, 0xfffffffd, RZ, 0xc0, !PT ;  /* 0xfffffffd1c1c7812 */ /* 0x000fe200078ec0ff */
[----:B------:R-:W2:Y:S03]  /*16b140*/  LDL.LU R11, [R1+0x5740] ;  /* 0x00574000010b7983 */ /* 0x000ea60000300800 */
[----:B------:R-:W-:-:S02]  /*16b150*/  @P2 LOP3.LUT R28, R28, 0x2, RZ, 0xfc, !PT ;  /* 0x000000021c1c2812 */ /* 0x000fc400078efcff */
[----:B------:R-:W-:Y:S02]  /*16b160*/  ISETP.LT.AND P2, PT, R4, UR52, !P0 ;  /* 0x0000003404007c0c */ /* 0x000fe4000c741270 */
[----:B------:R-:W-:Y:S02]  /*16b170*/  ISETP.LT.AND P3, PT, R3, UR17, !P0 ;  /* 0x0000001103007c0c */ /* 0x000fe4000c761270 */
[----:B------:R-:W-:-:S04]  /*16b180*/  LOP3.LUT R28, R28, 0xfffffffe, RZ, 0xc0, !PT ;  /* 0xfffffffe1c1c7812 */ /* 0x000fc800078ec0ff */
[----:B------:R-:W-:Y:S02]  /*16b190*/  @P1 LOP3.LUT R28, R28, 0x1, RZ, 0xfc, !PT ;  /* 0x000000011c1c1812 */ /* 0x000fe400078efcff */
[----:B------:R-:W-:Y:S02]  /*16b1a0*/  ISETP.LT.AND P1, PT, R2, UR61, !P0 ;  /* 0x0000003d02007c0c */ /* 0x000fe4000c721270 */
[----:B---3--:R-:W-:-:S04]  /*16b1b0*/  LOP3.LUT R29, R29, 0x7fffffff, RZ, 0xc0, !PT ;  /* 0x7fffffff1d1d7812 */ /* 0x008fc800078ec0ff */
[----:B------:R-:W-:-:S04]  /*16b1c0*/  @P2 LOP3.LUT R29, R29, 0x80000000, RZ, 0xfc, !PT ;  /* 0x800000001d1d2812 */ /* 0x000fc800078efcff */
[----:B------:R-:W-:Y:S02]  /*16b1d0*/  LOP3.LUT R29, R29, 0xbfffffff, RZ, 0xc0, !PT ;  /* 0xbfffffff1d1d7812 */ /* 0x000fe400078ec0ff */
[----:B------:R-:W-:Y:S02]  /*16b1e0*/  ISETP.LT.AND P2, PT, R7, UR60, !P0 ;  /* 0x0000003c07007c0c */ /* 0x000fe4000c741270 */
[----:B------:R-:W-:Y:S02]  /*16b1f0*/  @P3 LOP3.LUT R29, R29, 0x40000000, RZ, 0xfc, !PT ;  /* 0x400000001d1d3812 */ /* 0x000fe400078efcff */
[----:B------:R-:W-:Y:S02]  /*16b200*/  ISETP.GE.AND P0, PT, R12, UR49, PT ;  /* 0x000000310c007c0c */ /* 0x000fe4000bf06270 */
[----:B------:R-:W3:Y:S01]  /*16b210*/  LDL.LU R12, [R1+0x573c] ;  /* 0x00573c00010c7983 */ /* 0x000ee20000300800 */
        /* <DEDUP_REMOVED lines=39> */
[----:B------:R-:W-:Y:S01]  /*16b490*/  @P3 LOP3.LUT R29, R29, 0x40000, RZ, 0xfc, !PT ;  /* 0x000400001d1d3812 */ /* 0x000fe200078efcff */
[----:B------:R-:W3:Y:S03]  /*16b4a0*/  LDL.LU R7, [R1+0x5730] ;  /* 0x0057300001077983 */ /* 0x000ee60000300800 */
[----:B------:R-:W-:-:S04]  /*16b4b0*/  LOP3.LUT R29, R29, 0xfffdffff, RZ, 0xc0, !PT ;  /* 0xfffdffff1d1d7812 */ /* 0x000fc800078ec0ff */
[----:B------:R-:W-:Y:S02]  /*16b4c0*/  @P2 LOP3.LUT R29, R29, 0x20000, RZ, 0xfc, !PT ;  /* 0x000200001d1d2812 */ /* 0x000fe400078efcff */
[----:B------:R-:W-:Y:S02]  /*16b4d0*/  ISETP.GE.AND P0, PT, R5, UR55, PT ;  /* 0x0000003705007c0c */ /* 0x000fe4000bf06270 */
[----:B------:R-:W3:Y:S01]  /*16b4e0*/  LDL.LU R5, [R1+0x572c] ;  /* 0x00572c0001057983 */ /* 0x000ee20000300800 */
[----:B------:R-:W-:Y:S02]  /*16b4f0*/  LOP3.LUT R29, R29, 0xfffeffff, RZ, 0xc0, !PT ;  /* 0xfffeffff1d1d7812 */ /* 0x000fe400078ec0ff */
[----:B------:R-:W-:Y:S02]  /*16b500*/  ISETP.LT.AND P2, PT, R4, UR63, !P0 ;  /* 0x0000003f04007c0c */ /* 0x000fe4000c741270 */
[----:B------:R-:W3:Y:S01]  /*16b510*/  LDL.LU R4, [R1+0x5728] ;  /* 0x0057280001047983 */ /* 0x000ee20000300800 */
[----:B------:R-:W-:-:S02]  /*16b520*/  @P1 LOP3.LUT R29, R29, 0x10000, RZ, 0xfc, !PT ;  /* 0x000100001d1d1812 */ /* 0x000fc400078efcff */
[----:B------:R-:W-:Y:S02]  /*16b530*/  ISETP.LT.AND P1, PT, R3, UR64, !P0 ;  /* 0x0000004003007c0c */ /* 0x000fe4000c721270 */
[----:B------:R-:W-:Y:S01]  /*16b540*/  ISETP.LT.AND P0, PT, R2, UR65, !P0 ;  /* 0x0000004102007c0c */ /* 0x000fe2000c701270 */
[----:B------:R-:W4:Y:S04]  /*16b550*/  LDL.LU R3, [R1+0x5724] ;  /* 0x0057240001037983 */ /* 0x000f280000300800 */
[----:B------:R-:W4:Y:S01]  /*16b560*/  LDL.LU R2, [R1+0x5720] ;  /* 0x0057200001027983 */ /* 0x000f220000300800 */
[----:B------:R-:W-:-:S04]  /*16b570*/  LOP3.LUT R29, R29, 0xffff7fff, RZ, 0xc0, !PT ;  /* 0xffff7fff1d1d7812 */ /* 0x000fc800078ec0ff */
[----:B------:R-:W-:-:S04]  /*16b580*/  @P2 LOP3.LUT R29, R29, 0x8000, RZ, 0xfc, !PT ;  /* 0x000080001d1d2812 */ /* 0x000fc800078efcff */
[----:B------:R-:W-:-:S04]  /*16b590*/  LOP3.LUT R29, R29, 0xffffdfff, RZ, 0xc0, !PT ;  /* 0xffffdfff1d1d7812 */ /* 0x000fc800078ec0ff */
[----:B------:R-:W-:-:S04]  /*16b5a0*/  LOP3.LUT R29, R29, 0xffffbfff, RZ, 0xc0, !PT ;  /* 0xffffbfff1d1d7812 */ /* 0x000fc800078ec0ff */
[----:B------:R-:W-:-:S04]  /*16b5b0*/  @P1 LOP3.LUT R29, R29, 0x4000, RZ, 0xfc, !PT ;  /* 0x000040001d1d1812 */ /* 0x000fc800078efcff */
[----:B------:R-:W-:Y:S01]  /*16b5c0*/  @P0 LOP3.LUT R29, R29, 0x2000, RZ, 0xfc, !PT ;  /* 0x000020001d1d0812 */ /* 0x000fe200078efcff */
[----:B------:R-:W4:Y:S01]  /*16b5d0*/  LDL.LU R27, [R1+0x38] ;  /* 0x00003800011b7983 */ /* 0x000f220000300800 */
[C---:B--2---:R-:W-:Y:S01]  /*16b5e0*/  LOP3.LUT P3, RZ, R8.reuse, 0x10000, RZ, 0xc0, !PT ;  /* 0x0001000008ff7812 */ /* 0x044fe2000786c0ff */
[----:B------:R-:W0:Y:S02]  /*16b5f0*/  LDCU.64 UR30, c[0x0][0x398] ;  /* 0x00007300ff1e77ac */ /* 0x000e240008000a00 */
[----:B------:R-:W2:Y:S01]  /*16b600*/  LDL.LU R6, [R1+0x1388] ;  /* 0x0013880001067983 */ /* 0x000ea20000300800 */
[----:B------:R-:W-:Y:S01]  /*16b610*/  LOP3.LUT P2, RZ, R8, 0x40000, RZ, 0xc0, !PT ;  /* 0x0004000008ff7812 */ /* 0x000fe2000784c0ff */
[----:B------:R-:W1:Y:S02]  /*16b620*/  LDCU.64 UR32, c[0x0][0x398] ;  /* 0x00007300ff2077ac */ /* 0x000e640008000a00 */
[----:B------:R0:W-:Y:S01]  /*16b630*/  STL [R1+0x57c0], R29 ;  /* 0x0057c01d01007387 */ /* 0x0001e20000100800 */
[----:B------:R-:W1:Y:S01]  /*16b640*/  LDCU UR46, c[0x0][0x39c] ;  /* 0x00007380ff2e77ac */ /* 0x000e620008000800 */
[----:B------:R-:W1:Y:S02]  /*16b650*/  LDCU.64 UR34, c[0x0][0x398] ;  /* 0x00007300ff2277ac */ /* 0x000e640008000a00 */
[----:B0-----:R-:W2:Y:S01]  /*16b660*/  LDL.LU R29, [R1+0x571c] ;  /* 0x00571c00011d7983 */ /* 0x001ea20000300800 */
[----:B------:R-:W0:Y:S03]  /*16b670*/  LDCU.64 UR36, c[0x0][0x398] ;  /* 0x00007300ff2477ac */ /* 0x000e260008000a00 */
[----:B------:R1:W-:Y:S01]  /*16b680*/  STL [R1+0x57bc], R10 ;  /* 0x0057bc0a01007387 */ /* 0x0003e20000100800 */
[----:B------:R-:W0:Y:S01]  /*16b690*/  LDCU.64 UR38, c[0x0][0x398] ;  /* 0x00007300ff2677ac */ /* 0x000e220008000a00 */
[----:B------:R-:W0:Y:S01]  /*16b6a0*/  LDCU.64 UR40, c[0x0][0x398] ;  /* 0x00007300ff2877ac */ /* 0x000e220008000a00 */
[----:B------:R-:W0:Y:S01]  /*16b6b0*/  LDCU UR52, c[0x0][0x39c] ;  /* 0x00007380ff3477ac */ /* 0x000e220008000800 */
[----:B-1----:R-:W2:Y:S01]  /*16b6c0*/  LDL.LU R10, [R1+0x15a4] ;  /* 0x0015a400010a7983 */ /* 0x002ea20000300800 */
[----:B------:R-:W1:Y:S03]  /*16b6d0*/  LDCU.64 UR42, c[0x0][0x398] ;  /* 0x00007300ff2a77ac */ /* 0x000e660008000a00 */
[----:B------:R0:W-:Y:S01]  /*16b6e0*/  STL [R1+0x57b8], R9 ;  /* 0x0057b80901007387 */ /* 0x0001e20000100800 */
[----:B------:R-:W1:Y:S01]  /*16b6f0*/  LDCU.64 UR44, c[0x0][0x398] ;  /* 0x00007300ff2c77ac */ /* 0x000e620008000a00 */
[----:B------:R-:W1:Y:S02]  /*16b700*/  LDCU.64 UR48, c[0x0][0x398] ;  /* 0x00007300ff3077ac */ /* 0x000e640008000a00 */
[----:B0-----:R-:W2:Y:S01]  /*16b710*/  LDL.LU R9, [R1+0x15a0] ;  /* 0x0015a00001097983 */ /* 0x001ea20000300800 */
[----:B------:R-:W0:Y:S03]  /*16b720*/  LDCU.64 UR50, c[0x0][0x398] ;  /* 0x00007300ff3277ac */ /* 0x000e260008000a00 */
[----:B---3--:R3:W-:Y:S01]  /*16b730*/  STL [R1+0x57a0], R7 ;  /* 0x0057a00701007387 */ /* 0x0087e20000100800 */
[----:B------:R-:W0:Y:S03]  /*16b740*/  LDCU UR76, c[0x0][0x398] ;  /* 0x00007300ff4c77ac */ /* 0x000e260008000800 */
[----:B------:R-:W-:Y:S01]  /*16b750*/  STL [R1+0x579c], R5 ;  /* 0x00579c0501007387 */ /* 0x000fe20000100800 */
[----:B------:R-:W0:Y:S03]  /*16b760*/  LDCU UR77, c[0x0][0x398] ;  /* 0x00007300ff4d77ac */ /* 0x000e260008000800 */
[----:B------:R1:W-:Y:S01]  /*16b770*/  STL [R1+0x5798], R4 ;  /* 0x0057980401007387 */ /* 0x0003e20000100800 */
[----:B------:R-:W0:Y:S01]  /*16b780*/  LDCU UR7, c[0x0][0x39c] ;  /* 0x00007380ff0777ac */ /* 0x000e220008000800 */
[----:B---3--:R-:W3:Y:S01]  /*16b790*/  S2R R7, SR_TID.X ;  /* 0x0000000000077919 */ /* 0x008ee20000002100 */
[----:B------:R-:W0:Y:S01]  /*16b7a0*/  LDCU UR8, c[0x0][0x39c] ;  /* 0x00007380ff0877ac */ /* 0x000e220008000800 */
[----:B------:R-:W0:Y:S01]  /*16b7b0*/  LDCU UR9, c[0x0][0x39c] ;  /* 0x00007380ff0977ac */ /* 0x000e220008000800 */
[----:B-1----:R-:W2:Y:S01]  /*16b7c0*/  LDL.LU R4, [R1+0x3c] ;  /* 0x00003c0001047983 */ /* 0x002ea20000300800 */
[----:B------:R-:W1:Y:S03]  /*16b7d0*/  LDCU UR10, c[0x0][0x39c] ;  /* 0x00007380ff0a77ac */ /* 0x000e660008000800 */
[----:B------:R0:W-:Y:S01]  /*16b7e0*/  STL [R1+0x5794], R0 ;  /* 0x0057940001007387 */ /* 0x0001e20000100800 */
[----:B------:R-:W1:Y:S01]  /*16b7f0*/  LDCU UR11, c[0x0][0x39c] ;  /* 0x00007380ff0b77ac */ /* 0x000e620008000800 */
[----:B------:R-:W1:Y:S02]  /*16b800*/  LDCU UR12, c[0x0][0x39c] ;  /* 0x00007380ff0c77ac */ /* 0x000e640008000800 */
[----:B0-----:R-:W2:Y:S01]  /*16b810*/  LDL.LU R0, [R1+0x6f0] ;  /* 0x0006f00001007983 */ /* 0x001ea20000300800 */
[----:B------:R-:W0:Y:S03]  /*16b820*/  LDCU UR13, c[0x0][0x39c] ;  /* 0x00007380ff0d77ac */ /* 0x000e260008000800 */
[----:B----4-:R4:W-:Y:S01]  /*16b830*/  STL [R1+0x5790], R3 ;  /* 0x0057900301007387 */ /* 0x0109e20000100800 */
[----:B------:R-:W0:Y:S01]  /*16b840*/  LDCU UR14, c[0x0][0x39c] ;  /* 0x00007380ff0e77ac */ /* 0x000e220008000800 */
[----:B------:R-:W0:Y:S01]  /*16b850*/  LDCU UR15, c[0x0][0x39c] ;  /* 0x00007380ff0f77ac */ /* 0x000e220008000800 */
[----:B------:R-:W0:Y:S01]  /*16b860*/  LDCU UR16, c[0x0][0x39c] ;  /* 0x00007380ff1077ac */ /* 0x000e220008000800 */
[----:B----4-:R-:W4:Y:S01]  /*16b870*/  LDL.LU R3, [R1+0x1468] ;  /* 0x0014680001037983 */ /* 0x010f220000300800 */
[----:B------:R-:W0:Y:S03]  /*16b880*/  LDCU UR17, c[0x0][0x39c] ;  /* 0x00007380ff1177ac */ /* 0x000e260008000800 */
[----:B------:R1:W-:Y:S01]  /*16b890*/  STL [R1+0x5768], R2 ;  /* 0x0057680201007387 */ /* 0x0003e20000100800 */
[----:B------:R-:W0:Y:S01]  /*16b8a0*/  LDCU UR18, c[0x0][0x39c] ;  /* 0x00007380ff1277ac */ /* 0x000e220008000800 */
[----:B------:R-:W0:Y:S02]  /*16b8b0*/  LDCU UR19, c[0x0][0x39c] ;  /* 0x00007380ff1377ac */ /* 0x000e240008000800 */
[----:B-1----:R-:W4:Y:S01]  /*16b8c0*/  LDL.LU R2, [R1+0x12c8] ;  /* 0x0012c80001027983 */ /* 0x002f220000300800 */
[----:B------:R-:W1:Y:S03]  /*16b8d0*/  LDCU UR20, c[0x0][0x39c] ;  /* 0x00007380ff1477ac */ /* 0x000e660008000800 */
[----:B------:R0:W-:Y:S01]  /*16b8e0*/  STL [R1+0x5760], R28 ;  /* 0x0057601c01007387 */ /* 0x0001e20000100800 */
[----:B------:R-:W1:Y:S01]  /*16b8f0*/  LDCU UR21, c[0x0][0x39c] ;  /* 0x00007380ff1577ac */ /* 0x000e620008000800 */
[----:B------:R-:W1:Y:S01]  /*16b900*/  LDCU UR22, c[0x0][0x39c] ;  /* 0x00007380ff1677ac */ /* 0x000e620008000800 */
[----:B------:R-:W1:Y:S01]  /*16b910*/  LDCU UR23, c[0x0][0x39c] ;  /* 0x00007380ff1777ac */ /* 0x000e620008000800 */
[----:B0-----:R-:W4:Y:S01]  /*16b920*/  LDL.LU R28, [R1+0x210] ;  /* 0x00021000011c7983 */ /* 0x001f220000300800 */
        /* <DEDUP_REMOVED lines=40> */
[----:B---3--:R-:W-:Y:S01]  /*16bbb0*/  IMAD.SHL.U32 R7, R7, 0x20, RZ ;  /* 0x0000002007077824 */ /* 0x008fe200078e00ff */
[----:B------:R-:W3:Y:S01]  /*16bbc0*/  LDCU UR73, c[0x0][0x39c] ;  /* 0x00007380ff4977ac */ /* 0x000ee20008000800 */
[----:B------:R-:W1:Y:S01]  /*16bbd0*/  LDCU UR74, c[0x0][0x39c] ;  /* 0x00007380ff4a77ac */ /* 0x000e620008000800 */
[----:B0-----:R-:W3:Y:S01]  /*16bbe0*/  LDL.LU R19, [R1+0x710] ;  /* 0x0007100001137983 */ /* 0x001ee20000300800 */
[----:B------:R-:W0:Y:S03]  /*16bbf0*/  LDCU UR75, c[0x0][0x39c] ;  /* 0x00007380ff4b77ac */ /* 0x000e260008000800 */
[----:B------:R1:W-:Y:S04]  /*16bc00*/  STL [R1+0x573c], R18 ;  /* 0x00573c1201007387 */ /* 0x0003e80000100800 */
[----:B-1----:R-:W3:Y:S04]  /*16bc10*/  LDL.LU R18, [R1+0x714] ;  /* 0x0007140001127983 */ /* 0x002ee80000300800 */
[----:B------:R1:W-:Y:S04]  /*16bc20*/  STL [R1+0x5738], R17 ;  /* 0x0057381101007387 */ /* 0x0003e80000100800 */
[----:B-1----:R-:W3:Y:S04]  /*16bc30*/  LDL.LU R17, [R1+0x718] ;  /* 0x0007180001117983 */ /* 0x002ee80000300800 */
[----:B------:R1:W-:Y:S01]  /*16bc40*/  STL [R1+0x5734], R16 ;  /* 0x0057341001007387 */ /* 0x0003e20000100800 */
[----:B------:R-:W-:-:S03]  /*16bc50*/  LOP3.LUT R7, R7, 0x400, RZ, 0xc0, !PT ;  /* 0x0000040007077812 */ /* 0x000fc600078ec0ff */
[----:B-1----:R-:W3:Y:S04]  /*16bc60*/  LDL.LU R16, [R1+0x12cc] ;  /* 0x0012cc0001107983 */ /* 0x002ee80000300800 */
[----:B------:R1:W-:Y:S04]  /*16bc70*/  STL [R1+0x5730], R15 ;  /* 0x0057300f01007387 */ /* 0x0003e80000100800 */
[----:B-1----:R-:W3:Y:S04]  /*16bc80*/  LDL.LU R15, [R1+0x1384] ;  /* 0x00138400010f7983 */ /* 0x002ee80000300800 */
[----:B------:R1:W-:Y:S04]  /*16bc90*/  STL [R1+0x572c], R14 ;  /* 0x00572c0e01007387 */ /* 0x0003e80000100800 */
[----:B-1----:R-:W3:Y:S04]  /*16bca0*/  LDL.LU R14, [R1+0x145c] ;  /* 0x00145c00010e7983 */ /* 0x002ee80000300800 */
[----:B------:R-:W-:Y:S04]  /*16bcb0*/  STL [R1+0x5728], R13 ;  /* 0x0057280d01007387 */ /* 0x000fe80000100800 */
[----:B------:R-:W-:Y:S01]  /*16bcc0*/  STL [R1+0x5724], R12 ;  /* 0x0057240c01007387 */ /* 0x000fe20000100800 */
[----:B--2---:R-:W-:-:S03]  /*16bcd0*/  R2UR UR6, R29 ;  /* 0x000000001d0672ca */ /* 0x004fc600000e0000 */
[----:B------:R1:W-:Y:S04]  /*16bce0*/  STL [R1+0x5720], R11 ;  /* 0x0057200b01007387 */ /* 0x0003e80000100800 */
[----:B------:R2:W-:Y:S04]  /*16bcf0*/  STL [R1+0x57c4], R8 ;  /* 0x0057c40801007387 */ /* 0x0005e80000100800 */
[----:B------:R-:W2:Y:S02]  /*16bd00*/  LDL.LU R29, [R1+0x4c] ;  /* 0x00004c00011d7983 */ /* 0x000ea40000300800 */
[----:B------:R-:W-:-:S02]  /*16bd10*/  IADD3 R27, PT, PT, R27, UR6, R7 ;  /* 0x000000061b1b7c10 */ /* 0x000fc4000fffe007 */
[----:B------:R-:W2:Y:S01]  /*16bd20*/  LDL.LU R5, [R1+0x48] ;  /* 0x0000480001057983 */ /* 0x000ea20000300800 */
[----:B------:R-:W-:-:S03]  /*16bd30*/  LOP3.LUT R7, R10, 0xffff, RZ, 0xc0, !PT ;  /* 0x0000ffff0a077812 */ /* 0x000fc600078ec0ff */
[----:B------:R-:W2:Y:S01]  /*16bd40*/  LDL.LU R10, [R1+0x44] ;  /* 0x00004400010a7983 */ /* 0x000ea20000300800 */
[----:B------:R-:W-:Y:S02]  /*16bd50*/  LOP3.LUT R6, R6, 0xffff, RZ, 0xc0, !PT ;  /* 0x0000ffff06067812 */ /* 0x000fe400078ec0ff */
[----:B-1----:R-:W-:Y:S02]  /*16bd60*/  LOP3.LUT R11, R9, 0xffff, RZ, 0xc0, !PT ;  /* 0x0000ffff090b7812 */ /* 0x002fe400078ec0ff */
[----:B------:R-:W2:Y:S01]  /*16bd70*/  LDL.LU R9, [R1+0x40] ;  /* 0x0000400001097983 */ /* 0x000ea20000300800 */
[----:B----4-:R-:W-:Y:S02]  /*16bd80*/  LOP3.LUT R3, R3, 0xffff, RZ, 0xc0, !PT ;  /* 0x0000ffff03037812 */ /* 0x010fe400078ec0ff */
[----:B------:R-:W-:Y:S02]  /*16bd90*/  LOP3.LUT R2, R2, 0xffff, RZ, 0xc0, !PT ;  /* 0x0000ffff02027812 */ /* 0x000fe400078ec0ff */
[----:B------:R-:W-:-:S02]  /*16bda0*/  PRMT R12, R0, 0x5410, R28 ;  /* 0x00005410000c7816 */ /* 0x000fc4000000001c */
[----:B------:R-:W4:Y:S01]  /*16bdb0*/  LDL.LU R0, [R1+0x58] ;  /* 0x0000580001007983 */ /* 0x000f220000300800 */
[----:B------:R-:W-:Y:S02]  /*16bdc0*/  PRMT R22, R22, 0x4210, R3 ;  /* 0x0000421016167816 */ /* 0x000fe40000000003 */
[----:B------:R-:W-:Y:S02]  /*16bdd0*/  PRMT R21, R21, 0x4210, R11 ;  /* 0x0000421015157816 */ /* 0x000fe4000000000b */
[----:B------:R-:W-:Y:S02]  /*16bde0*/  PRMT R20, R20, 0x4210, R7 ;  /* 0x0000421014147816 */ /* 0x000fe40000000007 */
[----:B---3--:R-:W-:Y:S02]  /*16bdf0*/  LOP3.LUT R13, R15, 0xffff, RZ, 0xc0, !PT ;  /* 0x0000ffff0f0d7812 */ /* 0x008fe400078ec0ff */
[----:B------:R-:W-:-:S05]  /*16be00*/  PRMT R15, R26, 0x5410, R25 ;  /* 0x000054101a0f7816 */ /* 0x000fca0000000019 */
[----:B------:R-:W-:Y:S01]  /*16be10*/  STL [R1+0x10d0], R15 ;  /* 0x0010d00f01007387 */ /* 0x000fe20000100800 */
[----:B--2---:R-:W-:Y:S02]  /*16be20*/  LOP3.LUT R8, R14, 0xffff, RZ, 0xc0, !PT ;  /* 0x0000ffff0e087812 */ /* 0x004fe400078ec0ff */
[----:B------:R-:W-:Y:S02]  /*16be30*/  LOP3.LUT R14, R16, 0xffff, RZ, 0xc0, !PT ;  /* 0x0000ffff100e7812 */ /* 0x000fe400078ec0ff */
[----:B------:R-:W-:Y:S02]  /*16be40*/  PRMT R16, R17, 0x4210, R6 ;  /* 0x0000421011107816 */ /* 0x000fe40000000006 */
[----:B------:R-:W-:Y:S01]  /*16be50*/  PRMT R17, R18, 0x4210, R13 ;  /* 0x0000421012117816 */ /* 0x000fe2000000000d */
[----:B------:R1:W-:Y:S01]  /*16be60*/  STL [R1+0x95c], R12 ;  /* 0x00095c0c01007387 */ /* 0x0003e20000100800 */
[----:B------:R-:W-:Y:S02]  /*16be70*/  PRMT R18, R19, 0x4210, R14 ;  /* 0x0000421013127816 */ /* 0x000fe4000000000e */
[----:B------:R-:W-:Y:S01]  /*16be80*/  PRMT R23, R23, 0x4210, R8 ;  /* 0x0000421017177816 */ /* 0x000fe20000000008 */
[----:B------:R-:W-:Y:S01]  /*16be90*/  BAR.SYNC.DEFER_BLOCKING 0x0 ;  /* 0x0000000000007b1d */ /* 0x000fe20000010000 */
[----:B------:R-:W-:-:S02]  /*16bea0*/  PRMT R19, R24, 0x4210, R2 ;  /* 0x0000421018137816 */ /* 0x000fc40000000002 */
[----:B-1----:R-:W-:-:S03]  /*16beb0*/  PRMT R12, R4, 0x5210, R6 ;  /* 0x00005210040c7816 */ /* 0x002fc60000000006 */
[----:B------:R-:W2:Y:S01]  /*16bec0*/  LDL.LU R25, [R1+0x54] ;  /* 0x0000540001197983 */ /* 0x000ea20000300800 */
[----:B------:R-:W-:-:S03]  /*16bed0*/  PRMT R13, R29, 0x5210, R13 ;  /* 0x000052101d0d7816 */ /* 0x000fc6000000000d */
[----:B------:R-:W3:Y:S01]  /*16bee0*/  LDL.LU R4, [R1+0x50] ;  /* 0x0000500001047983 */ /* 0x000ee20000300800 */
[----:B------:R-:W-:-:S03]  /*16bef0*/  PRMT R14, R5, 0x5210, R14 ;  /* 0x00005210050e7816 */ /* 0x000fc6000000000e */
[----:B------:R-:W2:Y:S01]  /*16bf00*/  LDL.LU R29, [R1+0x15bc] ;  /* 0x0015bc00011d7983 */ /* 0x000ea20000300800 */
[----:B------:R-:W-:-:S03]  /*16bf10*/  PRMT R10, R10, 0x5210, R7 ;  /* 0x000052100a0a7816 */ /* 0x000fc60000000007 */
[----:B------:R-:W2:Y:S04]  /*16bf20*/  LDL.LU R5, [R1+0x15ac] ;  /* 0x0015ac0001057983 */ /* 0x000ea80000300800 */
[----:B------:R-:W-:Y:S04]  /*16bf30*/  STSM.16.M88.4 [R27], R20 ;  /* 0x000000141b007844 */ /* 0x000fe80000000200 */
[----:B------:R1:W-:Y:S04]  /*16bf40*/  STSM.16.M88.4 [R27+0x200], R16 ;  /* 0x000200101b007844 */ /* 0x0003e80000000200 */
[----:B------:R-:W2:Y:S04]  /*16bf50*/  LDL.LU R7, [R1+0x149c] ;  /* 0x00149c0001077983 */ /* 0x000ea80000300800 */
[----:B-1----:R-:W2:Y:S04]  /*16bf60*/  LDL.LU R17, [R1+0x1488] ;  /* 0x0014880001117983 */ /* 0x002ea80000300800 */
[----:B------:R-:W2:Y:S04]  /*16bf70*/  LDL.LU R18, [R1+0x13b8] ;  /* 0x0013b80001127983 */ /* 0x000ea80000300800 */
[----:B------:R-:W2:Y:S01]  /*16bf80*/  LDL.LU R19, [R1+0x13a8] ;  /* 0x0013a80001137983 */ /* 0x000ea20000300800 */
[----:B------:R-:W-:Y:S01]  /*16bf90*/  PRMT R9, R9, 0x5210, R11 ;  /* 0x0000521009097816 */ /* 0x000fe2000000000b */
[----:B------:R-:W-:Y:S01]  /*16bfa0*/  IMAD.MOV.U32 R16, RZ, RZ, R10 ;  /* 0x000000ffff107224 */ /* 0x000fe200078e000a */
[----:B------:R-:W1:Y:S01]  /*16bfb0*/  S2R R28, SR_TID.X ;  /* 0x00000000001c7919 */ /* 0x000e620000002100 */
[----:B------:R-:W-:Y:S06]  /*16bfc0*/  BAR.SYNC.DEFER_BLOCKING 0x0 ;  /* 0x0000000000007b1d */ /* 0x000fec0000010000 */
[----:B--2---:R-:W-:Y:S04]  /*16bfd0*/  STL.64 [R1+0x5c20], R18 ;  /* 0x005c201201007387 */ /* 0x004fe80000100a00 */
[----:B------:R2:W-:Y:S02]  /*16bfe0*/  STL [R1+0x5c18], R17 ;  /* 0x005c181101007387 */ /* 0x0005e40000100800 */
[----:B--2---:R-:W-:-:S02]  /*16bff0*/  IMAD.MOV.U32 R17, RZ, RZ, R9 ;  /* 0x000000ffff117224 */ /* 0x004fc400078e0009 */
[----:B------:R-:W2:Y:S04]  /*16c000*/  LDL.LU R9, [R1+0x12ec] ;  /* 0x0012ec0001097983 */ /* 0x000ea80000300800 */
[----:B------:R-:W2:Y:S04]  /*16c010*/  LDL.LU R20, [R1+0x12e8] ;  /* 0x0012e80001147983 */ /* 0x000ea80000300800 */
[----:B------:R-:W2:Y:S04]  /*16c020*/  LDL.LU R22, [R1+0x72c] ;  /* 0x00072c0001167983 */ /* 0x000ea80000300800 */
[----:B------:R-:W2:Y:S04]  /*16c030*/  LDL.LU R23, [R1+0x738] ;  /* 0x0007380001177983 */ /* 0x000ea80000300800 */
[----:B------:R-:W2:Y:S04]  /*16c040*/  LDL.LU R24, [R1+0x734] ;  /* 0x0007340001187983 */ /* 0x000ea80000300800 */
[----:B------:R-:W2:Y:S01]  /*16c050*/  LDL.LU R10, [R1+0x728] ;  /* 0x00072800010a7983 */ /* 0x000ea20000300800 */
[----:B-1----:R-:W-:-:S04]  /*16c060*/  LOP3.LUT R6, R28, 0x3f, RZ, 0xc0, !PT ;  /* 0x0000003f1c067812 */ /* 0x002fc800078ec0ff */
[----:B------:R-:W-:Y:S01]  /*16c070*/  LEA R21, R6, UR6, 0x4 ;  /* 0x0000000606157c11 */ /* 0x000fe2000f8e20ff */
[----:B------:R-:W1:Y:S01]  /*16c080*/  LDCU UR6, c[0x0][0x39c] ;  /* 0x00007380ff0677ac */ /* 0x000e620008000800 */
[----:B------:R-:W-:Y:S02]  /*16c090*/  PRMT R19, R25, 0x5210, R8 ;  /* 0x0000521019137816 */ /* 0x000fe40000000008 */
[----:B----4-:R-:W-:Y:S01]  /*16c0a0*/  PRMT R18, R0, 0x5210, R3 ;  /* 0x0000521000127816 */ /* 0x010fe20000000003 */
[----:B--2---:R-:W-:Y:S04]  /*16c0b0*/  STL [R1+0x5c2c], R10 ;  /* 0x005c2c0a01007387 */ /* 0x004fe80000100800 */
[----:B------:R-:W-:Y:S04]  /*16c0c0*/  STL [R1+0x5c28], R9 ;  /* 0x005c280901007387 */ /* 0x000fe80000100800 */
[----:B------:R-:W2:Y:S04]  /*16c0d0*/  LDS.128 R8, [R21] ;  /* 0x0000000015087984 */ /* 0x000ea80000000c00 */
[----:B------:R-:W4:Y:S04]  /*16c0e0*/  LDL.LU R26, [R1+0x720] ;  /* 0x00072000011a7983 */ /* 0x000f280000300800 */
[----:B------:R-:W4:Y:S04]  /*16c0f0*/  LDL.LU R3, [R1+0x730] ;  /* 0x0007300001037983 */ /* 0x000f280000300800 */
[----:B------:R-:W4:Y:S04]  /*16c100*/  LDL.LU R0, [R1+0x724] ;  /* 0x0007240001007983 */ /* 0x000f280000300800 */
[----:B------:R-:W4:Y:S04]  /*16c110*/  LDL.LU R28, [R1+0x73c] ;  /* 0x00073c00011c7983 */ /* 0x000f280000300800 */
[----:B------:R-:W-:Y:S04]  /*16c120*/  STL [R1+0x10], R21 ;  /* 0x0000101501007387 */ /* 0x000fe80000100800 */
[----:B--2---:R-:W-:Y:S04]  /*16c130*/  STL.64 [R1+0x20], R8 ;  /* 0x0000200801007387 */ /* 0x004fe80000100a00 */
[----:B------:R-:W-:Y:S04]  /*16c140*/  STL.64 [R1+0x28], R10 ;  /* 0x0000280a01007387 */ /* 0x000fe80000100a00 */
[----:B------:R-:W2:Y:S01]  /*16c150*/  LDS.128 R8, [R21+0x400] ;  /* 0x0004000015087984 */ /* 0x000ea20000000c00 */
[----:B------:R-:W-:Y:S06]  /*16c160*/  BAR.SYNC.DEFER_BLOCKING 0x0 ;  /* 0x0000000000007b1d */ /* 0x000fec0000010000 */
[----:B------:R-:W-:Y:S04]  /*16c170*/  STSM.16.M88.4 [R27], R16 ;  /* 0x000000101b007844 */ /* 0x000fe80000000200 */
[----:B--2---:R-:W-:Y:S04]  /*16c180*/  STL.64 [R1+0x80], R8 ;  /* 0x0000800801007387 */ /* 0x004fe80000100a00 */
[----:B------:R2:W-:Y:S04]  /*16c190*/  STL.64 [R1+0x88], R10 ;  /* 0x0000880a01007387 */ /* 0x0005e80000100a00 */
[----:B--2---:R-:W2:Y:S04]  /*16c1a0*/  LDL.LU R10, [R1+0x5c2c] ;  /* 0x005c2c00010a7983 */ /* 0x004ea80000300800 */
[----:B------:R-:W2:Y:S04]  /*16c1b0*/  LDL.LU R9, [R1+0x5c28] ;  /* 0x005c280001097983 */ /* 0x000ea80000300800 */
[----:B------:R-:W2:Y:S04]  /*16c1c0*/  LDL.LU.64 R18, [R1+0x5c20] ;  /* 0x005c200001127983 */ /* 0x000ea80000300a00 */
[----:B------:R-:W2:Y:S01]  /*16c1d0*/  LDL.LU R17, [R1+0x5c18] ;  /* 0x005c180001117983 */ /* 0x000ea20000300800 */
[----:B---3--:R-:W-:-:S03]  /*16c1e0*/  PRMT R15, R4, 0x5210, R2 ;  /* 0x00005210040f7816 */ /* 0x008fc60000000002 */
[----:B------:R-:W3:Y:S04]  /*16c1f0*/  LDL.LU R25, [R1+0x60] ;  /* 0x0000600001197983 */ /* 0x000ee80000300800 */
[----:B------:R0:W-:Y:S01]  /*16c200*/  STSM.16.M88.4 [R27+0x200], R12 ;  /* 0x0002000c1b007844 */ /* 0x0001e20000000200 */
[----:B------:R-:W-:Y:S02]  /*16c210*/  LOP3.LUT R4, R29, 0xffff, RZ, 0xc0, !PT ;  /* 0x0000ffff1d047812 */ /* 0x000fe400078ec0ff */
[----:B------:R-:W-:Y:S01]  /*16c220*/  LOP3.LUT R2, R5, 0xffff, RZ, 0xc0, !PT ;  /* 0x0000ffff05027812 */ /* 0x000fe200078ec0ff */
[----:B------:R-:W3:Y:S01]  /*16c230*/  LDL.LU R29, [R1+0x68] ;  /* 0x00006800011d7983 */ /* 0x000ee20000300800 */
[----:B------:R-:W-:-:S03]  /*16c240*/  LOP3.LUT R11, R7, 0xffff, RZ, 0xc0, !PT ;  /* 0x0000ffff070b7812 */ /* 0x000fc600078ec0ff */
[----:B------:R-:W3:Y:S04]  /*16c250*/  LDL.LU R5, [R1+0x64] ;  /* 0x0000640001057983 */ /* 0x000ee80000300800 */
[----:B------:R-:W3:Y:S01]  /*16c260*/  LDL.LU R7, [R1+0x94] ;  /* 0x0000940001077983 */ /* 0x000ee20000300800 */
[----:B0-----:R-:W-:Y:S01]  /*16c270*/  LOP3.LUT R15, R20, 0xffff, RZ, 0xc0, !PT ;  /* 0x0000ffff140f7812 */ /* 0x001fe200078ec0ff */
[----:B------:R-:W-:Y:S01]  /*16c280*/  BAR.SYNC.DEFER_BLOCKING 0x0 ;  /* 0x0000000000007b1d */ /* 0x000fe20000010000 */
[----:B----4-:R-:W-:Y:S02]  /*16c290*/  PRMT R20, R26, 0x4210, R2 ;  /* 0x000042101a147816 */ /* 0x010fe40000000002 */
[----:B------:R-:W-:Y:S02]  /*16c2a0*/  PRMT R3, R3, 0x4210, R11 ;  /* 0x0000421003037816 */ /* 0x000fe4000000000b */
[----:B--2---:R-:W-:-:S02]  /*16c2b0*/  LOP3.LUT R14, R9, 0xffff, RZ, 0xc0, !PT ;  /* 0x0000ffff090e7812 */ /* 0x004fc400078ec0ff */
[----:B------:R-:W2:Y:S01]  /*16c2c0*/  LDL.LU R9, [R1+0x90] ;  /* 0x0000900001097983 */ /* 0x000ea20000300800 */
[----:B------:R-:W-:Y:S02]  /*16c2d0*/  LOP3.LUT R6, R18, 0xffff, RZ, 0xc0, !PT ;  /* 0x0000ffff12067812 */ /* 0x000fe400078ec0ff */
[----:B------:R-:W-:Y:S02]  /*16c2e0*/  LOP3.LUT R13, R19, 0xffff, RZ, 0xc0, !PT ;  /* 0x0000ffff130d7812 */ /* 0x000fe400078ec0ff */
[----:B------:R-:W-:Y:S02]  /*16c2f0*/  LOP3.LUT R8, R17, 0xffff, RZ, 0xc0, !PT ;  /* 0x0000ffff11087812 */ /* 0x000fe400078ec0ff */
[----:B------:R-:W-:Y:S02]  /*16c300*/  PRMT R18, R24, 0x4210, R14 ;  /* 0x0000421018127816 */ /* 0x000fe4000000000e */
[----:B------:R-:W-:Y:S02]  /*16c310*/  PRMT R19, R28, 0x4210, R15 ;  /* 0x000042101c137816 */ /* 0x000fe4000000000f */
[----:B------:R-:W-:-:S02]  /*16c320*/  PRMT R16, R22, 0x4210, R6 ;  /* 0x0000421016107816 */ /* 0x000fc40000000006 */
[----:B------:R-:W-:Y:S02]  /*16c330*/  PRMT R17, R23, 0x4210, R13 ;  /* 0x0000421017117816 */ /* 0x000fe4000000000d */
[----:B------:R-:W-:Y:S02]  /*16c340*/  PRMT R12, R10, 0x4210, R4 ;  /* 0x000042100a0c7816 */ /* 0x000fe40000000004 */
[----:B------:R-:W4:Y:S04]  /*16c350*/  LDL.LU R10, [R1+0x6c] ;  /* 0x00006c00010a7983 */ /* 0x000f280000300800 */
[----:B------:R-:W-:Y:S04]  /*16c360*/  STL.64 [R1+0x5c10], R18 ;  /* 0x005c101201007387 */ /* 0x000fe80000100a00 */
[----:B------:R-:W-:Y:S04]  /*16c370*/  STL.64 [R1+0x5c08], R16 ;  /* 0x005c081001007387 */ /* 0x000fe80000100a00 */
[----:B------:R-:W0:Y:S04]  /*16c380*/  LDS.128 R16, [R21] ;  /* 0x0000000015107984 */ /* 0x000e280000000c00 */
[----:B------:R-:W-:Y:S04]  /*16c390*/  STL.64 [R1+0x5c00], R14 ;  /* 0x005c000e01007387 */ /* 0x000fe80000100a00 */
[----:B------:R0:W-:Y:S04]  /*16c3a0*/  STL [R1+0x5bf8], R13 ;  /* 0x005bf80d01007387 */ /* 0x0001e80000100800 */
[----:B------:R-:W2:Y:S04]  /*16c3b0*/  LDL.LU R26, [R1+0x98] ;  /* 0x00009800011a7983 */ /* 0x000ea80000300800 */
[----:B------:R-:W2:Y:S04]  /*16c3c0*/  LDL.LU R28, [R1+0x5c] ;  /* 0x00005c00011c7983 */ /* 0x000ea80000300800 */
[----:B0-----:R-:W-:Y:S04]  /*16c3d0*/  STL.64 [R1], R16 ;  /* 0x0000001001007387 */ /* 0x001fe80000100a00 */
[----:B------:R-:W-:Y:S04]  /*16c3e0*/  STL.64 [R1+0x8], R18 ;  /* 0x0000081201007387 */ /* 0x000fe80000100a00 */
[----:B------:R-:W0:Y:S01]  /*16c3f0*/  LDS.128 R16, [R21+0x400] ;  /* 0x0004000015107984 */ /* 0x000e220000000c00 */
[----:B------:R-:W-:Y:S01]  /*16c400*/  PRMT R0, R0, 0x4210, R8 ;  /* 0x0000421000007816 */ /* 0x000fe20000000008 */
[----:B------:R-:W-:-:S02]  /*16c410*/  IMAD.MOV.U32 R13, RZ, RZ, R20 ;  /* 0x000000ffff0d7224 */ /* 0x000fc400078e0014 */
[----:B------:R-:W-:Y:S02]  /*16c420*/  IMAD.MOV.U32 R14, RZ, RZ, R3 ;  /* 0x000000ffff0e7224 */ /* 0x000fe400078e0003 */
[----:B------:R-:W-:Y:S01]  /*16c430*/  IMAD.MOV.U32 R15, RZ, RZ, R0 ;  /* 0x000000ffff0f7224 */ /* 0x000fe200078e0000 */
[----:B------:R-:W-:Y:S06]  /*16c440*/  BAR.SYNC.DEFER_BLOCKING 0x0 ;  /* 0x0000000000007b1d */ /* 0x000fec0000010000 */
[----:B------:R-:W-:Y:S04]  /*16c450*/  STSM.16.M88.4 [R27], R12 ;  /* 0x0000000c1b007844 */ /* 0x000fe80000000200 */
[----:B0-----:R-:W-:Y:S04]  /*16c460*/  STL.64 [R1+0x70], R16 ;  /* 0x0000701001007387 */ /* 0x001fe80000100a00 */
[----:B------:R0:W-:Y:S04]  /*16c470*/  STL.64 [R1+0x78], R18 ;  /* 0x0000781201007387 */ /* 0x0001e80000100a00 */
[----:B0-----:R-:W2:Y:S04]  /*16c480*/  LDL.LU.64 R18, [R1+0x5c10] ;  /* 0x005c100001127983 */ /* 0x001ea80000300a00 */
[----:B------:R-:W2:Y:S04]  /*16c490*/  LDL.LU.64 R16, [R1+0x5c08] ;  /* 0x005c080001107983 */ /* 0x000ea80000300a00 */
[----:B------:R-:W2:Y:S04]  /*16c4a0*/  LDL.LU.64 R14, [R1+0x5c00] ;  /* 0x005c0000010e7983 */ /* 0x000ea80000300a00 */
[----:B------:R-:W4:Y:S01]  /*16c4b0*/  LDL.LU R13, [R1+0x5bf8] ;  /* 0x005bf800010d7983 */ /* 0x000f220000300800 */
[----:B---3--:R-:W-:-:S03]  /*16c4c0*/  PRMT R12, R25, 0x5210, R6 ;  /* 0x00005210190c7816 */ /* 0x008fc60000000006 */
[----:B------:R-:W3:Y:S04]  /*16c4d0*/  LDL.LU R0, [R1+0x1618] ;  /* 0x0016180001007983 */ /* 0x000ee80000300800 */
[----:B------:R-:W3:Y:S01]  /*16c4e0*/  LDL.LU R3, [R1+0x15ec] ;  /* 0x0015ec0001037983 */ /* 0x000ee20000300800 */
[----:B--2---:R-:W-:Y:S02]  /*16c4f0*/  PRMT R14, R5, 0x5210, R14 ;  /* 0x00005210050e7816 */ /* 0x004fe4000000000e */
[----:B------:R-:W-:Y:S02]  /*16c500*/  PRMT R15, R7, 0x5210, R15 ;  /* 0x00005210070f7816 */ /* 0x000fe4000000000f */
[----:B----4-:R-:W-:Y:S02]  /*16c510*/  PRMT R13, R29, 0x5210, R13 ;  /* 0x000052101d0d7816 */ /* 0x010fe4000000000d */
[----:B------:R-:W2:Y:S04]  /*16c520*/  LDL.LU R29, [R1+0x14f4] ;  /* 0x0014f400011d7983 */ /* 0x000ea80000300800 */
[----:B------:R-:W4:Y:S04]  /*16c530*/  LDL.LU R5, [R1+0x14d8] ;  /* 0x0014d80001057983 */ /* 0x000f280000300800 */
[----:B------:R-:W-:Y:S04]  /*16c540*/  STL.64 [R1+0x5be8], R14 ;  /* 0x005be80e01007387 */ /* 0x000fe80000100a00 */
[----:B------:R0:W-:Y:S04]  /*16c550*/  STSM.16.M88.4 [R27+0x200], R16 ;  /* 0x000200101b007844 */ /* 0x0001e80000000200 */
[----:B------:R0:W-:Y:S04]  /*16c560*/  STL.64 [R1+0x5be0], R12 ;  /* 0x005be00c01007387 */ /* 0x0001e80000100a00 */
[----:B0-----:R-:W2:Y:S04]  /*16c570*/  LDL.LU R18, [R1+0x13f8] ;  /* 0x0013f80001127983 */ /* 0x001ea80000300800 */
[----:B------:R-:W2:Y:S04]  /*16c580*/  LDL.LU R7, [R1+0x13e8] ;  /* 0x0013e80001077983 */ /* 0x000ea80000300800 */
[----:B------:R-:W2:Y:S01]  /*16c590*/  LDL.LU R19, [R1+0x130c] ;  /* 0x00130c0001137983 */ /* 0x000ea20000300800 */
[----:B------:R-:W-:-:S02]  /*16c5a0*/  PRMT R12, R9, 0x5210, R4 ;  /* 0x00005210090c7816 */ /* 0x000fc40000000004 */
[----:B------:R-:W-:Y:S02]  /*16c5b0*/  PRMT R13, R10, 0x5210, R2 ;  /* 0x000052100a0d7816 */ /* 0x000fe40000000002 */
[----:B------:R-:W-:Y:S02]  /*16c5c0*/  PRMT R14, R26, 0x5210, R11 ;  /* 0x000052101a0e7816 */ /* 0x000fe4000000000b */
[----:B------:R-:W-:Y:S01]  /*16c5d0*/  PRMT R15, R28, 0x5210, R8 ;  /* 0x000052101c0f7816 */ /* 0x000fe20000000008 */
[----:B------:R-:W-:Y:S06]  /*16c5e0*/  BAR.SYNC.DEFER_BLOCKING 0x0 ;  /* 0x0000000000007b1d */ /* 0x000fec0000010000 */
[----:B--2---:R-:W-:Y:S04]  /*16c5f0*/  STL.64 [R1+0x5bf0], R18 ;  /* 0x005bf01201007387 */ /* 0x004fe80000100a00 */
[----:B------:R-:W0:Y:S04]  /*16c600*/  LDS.128 R16, [R21] ;  /* 0x0000000015107984 */ /* 0x000e280000000c00 */
        /* <DEDUP_REMOVED lines=9> */
[----:B0-----:R-:W-:Y:S04]  /*16c6a0*/  STL.64 [R1+0x60], R16 ;  /* 0x0000601001007387 */ /* 0x001fe80000100a00 */
[----:B------:R-:W-:Y:S04]  /*16c6b0*/  STL.64 [R1+0x68], R18 ;  /* 0x0000681201007387 */ /* 0x000fe80000100a00 */
[----:B------:R-:W0:Y:S01]  /*16c6c0*/  LDS.128 R16, [R21+0x400] ;  /* 0x0004000015107984 */ /* 0x000e220000000c00 */
[----:B------:R-:W-:Y:S06]  /*16c6d0*/  BAR.SYNC.DEFER_BLOCKING 0x0 ;  /* 0x0000000000007b1d */ /* 0x000fec0000010000 */
[----:B------:R-:W-:Y:S04]  /*16c6e0*/  STSM.16.M88.4 [R27], R12 ;  /* 0x0000000c1b007844 */ /* 0x000fe80000000200 */
[----:B0-----:R-:W-:Y:S04]  /*16c6f0*/  STL.64 [R1+0x50], R16 ;  /* 0x0000501001007387 */ /* 0x001fe80000100a00 */
[----:B------:R0:W-:Y:S04]  /*16c700*/  STL.64 [R1+0x58], R18 ;  /* 0x0000581201007387 */ /* 0x0001e80000100a00 */
[----:B0-----:R-:W2:Y:S04]  /*16c710*/  LDL.LU.64 R18, [R1+0x5bf0] ;  /* 0x005bf00001127983 */ /* 0x001ea80000300a00 */
[----:B------:R-:W2:Y:S04]  /*16c720*/  LDL.LU.64 R14, [R1+0x5be8] ;  /* 0x005be800010e7983 */ /* 0x000ea80000300a00 */
[----:B------:R-:W2:Y:S04]  /*16c730*/  LDL.LU.64 R12, [R1+0x5be0] ;  /* 0x005be000010c7983 */ /* 0x000ea80000300a00 */
[----:B------:R-:W2:Y:S01]  /*16c740*/  LDL.LU R26, [R1+0xd8] ;  /* 0x0000d800011a7983 */ /* 0x000ea20000300800 */
[----:B------:R-:W-:-:S02]  /*16c750*/  LOP3.LUT R11, R29, 0xffff, RZ, 0xc0, !PT ;  /* 0x0000ffff1d0b7812 */ /* 0x000fc400078ec0ff */
[----:B----4-:R-:W-:Y:S02]  /*16c760*/  LOP3.LUT R8, R5, 0xffff, RZ, 0xc0, !PT ;  /* 0x0000ffff05087812 */ /* 0x010fe400078ec0ff */
[----:B---3--:R-:W-:Y:S02]  /*16c770*/  LOP3.LUT R3, R3, 0xffff, RZ, 0xc0, !PT ;  /* 0x0000ffff03037812 */ /* 0x008fe400078ec0ff */
[----:B--2---:R-:W-:Y:S01]  /*16c780*/  LOP3.LUT R6, R18, 0xffff, RZ, 0xc0, !PT ;  /* 0x0000ffff12067812 */ /* 0x004fe200078ec0ff */
[----:B------:R0:W-:Y:S04]  /*16c790*/  STSM.16.M88.4 [R27+0x200], R12 ;  /* 0x0002000c1b007844 */ /* 0x0001e80000000200 */
[----:B------:R-:W-:Y:S04]  /*16c7a0*/  STL.64 [R1+0x5bd8], R26 ;  /* 0x005bd81a01007387 */ /* 0x000fe80000100a00 */
[----:B------:R-:W2:Y:S04]  /*16c7b0*/  LDL.LU R28, [R1+0xdc] ;  /* 0x0000dc00011c7983 */ /* 0x000ea80000300800 */
[----:B------:R-:W3:Y:S01]  /*16c7c0*/  LDL.LU R29, [R1+0xd4] ;  /* 0x0000d400011d7983 */ /* 0x000ee20000300800 */
[----:B0-----:R-:W-:-:S03]  /*16c7d0*/  LOP3.LUT R13, R7, 0xffff, RZ, 0xc0, !PT ;  /* 0x0000ffff070d7812 */ /* 0x001fc600078ec0ff */
[----:B------:R-:W4:Y:S01]  /*16c7e0*/  LDL.LU R5, [R1+0xd0] ;  /* 0x0000d00001057983 */ /* 0x000f220000300800 */
[----:B------:R-:W-:Y:S02]  /*16c7f0*/  LOP3.LUT R14, R19, 0xffff, RZ, 0xc0, !PT ;  /* 0x0000ffff130e7812 */ /* 0x000fe400078ec0ff */
[----:B------:R-:W-:Y:S01]  /*16c800*/  PRMT R17, R9, 0x4210, R13 ;  /* 0x0000421009117816 */ /* 0x000fe2000000000d */
[----:B------:R-:W2:Y:S04]  /*16c810*/  LDL.LU R7, [R1+0xcc] ;  /* 0x0000cc0001077983 */ /* 0x000ea80000300800 */
[----:B------:R-:W2:Y:S04]  /*16c820*/  LDL.LU R9, [R1+0xc8] ;  /* 0x0000c80001097983 */ /* 0x000ea80000300800 */
[----:B------:R-:W2:Y:S04]  /*16c830*/  LDL.LU R18, [R1+0xc0] ;  /* 0x0000c00001127983 */ /* 0x000ea80000300800 */
[----:B------:R-:W2:Y:S01]  /*16c840*/  LDL.LU R19, [R1+0xc4] ;  /* 0x0000c40001137983 */ /* 0x000ea20000300800 */
[----:B------:R-:W-:-:S02]  /*16c850*/  PRMT R16, R20, 0x4210, R6 ;  /* 0x0000421014107816 */ /* 0x000fc40000000006 */
[----:B------:R-:W-:Y:S02]  /*16c860*/  PRMT R20, R24, 0x4210, R3 ;  /* 0x0000421018147816 */ /* 0x000fe40000000003 */
[----:B------:R-:W-:Y:S01]  /*16c870*/  PRMT R15, R25, 0x4210, R11 ;  /* 0x00004210190f7816 */ /* 0x000fe2000000000b */
[----:B------:R-:W-:Y:S06]  /*16c880*/  BAR.SYNC.DEFER_BLOCKING 0x0 ;  /* 0x0000000000007b1d */ /* 0x000fec0000010000 */
[----:B------:R-:W0:Y:S04]  /*16c890*/  LDS.128 R24, [R21] ;  /* 0x0000000015187984 */ /* 0x000e280000000c00 */
[----:B--2---:R-:W-:Y:S04]  /*16c8a0*/  STL.64 [R1+0x5bc8], R18 ;  /* 0x005bc81201007387 */ /* 0x004fe80000100a00 */
[----:B------:R-:W-:Y:S04]  /*16c8b0*/  STL [R1+0x5bd4], R14 ;  /* 0x005bd40e01007387 */ /* 0x000fe80000100800 */
[----:B------:R-:W-:Y:S04]  /*16c8c0*/  STL [R1+0x5bd0], R13 ;  /* 0x005bd00d01007387 */ /* 0x000fe80000100800 */
[----:B0-----:R-:W-:Y:S04]  /*16c8d0*/  STL.64 [R1+0x40], R24 ;  /* 0x0000401801007387 */ /* 0x001fe80000100a00 */
[----:B------:R-:W-:Y:S04]  /*16c8e0*/  STL.64 [R1+0x48], R26 ;  /* 0x0000481a01007387 */ /* 0x000fe80000100a00 */
[----:B------:R-:W0:Y:S04]  /*16c8f0*/  LDS.128 R24, [R21+0x400] ;  /* 0x0004000015187984 */ /* 0x000e280000000c00 */
[----:B0-----:R-:W-:Y:S04]  /*16c900*/  STL.64 [R1+0x30], R24 ;  /* 0x0000301801007387 */ /* 0x001fe80000100a00 */
[----:B------:R0:W-:Y:S04]  /*16c910*/  STL.64 [R1+0x38], R26 ;  /* 0x0000381a01007387 */ /* 0x0001e80000100a00 */
[----:B0-----:R-:W2:Y:S01]  /*16c920*/  LDL.LU.64 R26, [R1+0x5bd8] ;  /* 0x005bd800011a7983 */ /* 0x001ea20000300a00 */
[----:B------:R-:W-:-:S02]  /*16c930*/  PRMT R10, R10, 0x4210, R8 ;  /* 0x000042100a0a7816 */ /* 0x000fc40000000008 */
[----:B------:R-:W-:Y:S02]  /*16c940*/  LOP3.LUT R0, R0, 0xffff, RZ, 0xc0, !PT ;  /* 0x0000ffff00007812 */ /* 0x000fe400078ec0ff */
[----:B------:R-:W-:Y:S01]  /*16c950*/  PRMT R22, R22, 0x4210, R14 ;  /* 0x0000421016167816 */ /* 0x000fe2000000000e */
[----:B------:R-:W-:Y:S01]  /*16c960*/  IMAD.MOV.U32 R14, RZ, RZ, R15 ;  /* 0x000000ffff0e7224 */ /* 0x000fe200078e000f */
[----:B------:R-:W-:Y:S01]  /*16c970*/  PRMT R12, R23, 0x4210, R0 ;  /* 0x00004210170c7816 */ /* 0x000fe20000000000 */
[----:B------:R-:W-:Y:S02]  /*16c980*/  IMAD.MOV.U32 R13, RZ, RZ, R20 ;  /* 0x000000ffff0d7224 */ /* 0x000fe400078e0014 */
[----:B------:R-:W-:Y:S01]  /*16c990*/  IMAD.MOV.U32 R15, RZ, RZ, R10 ;  /* 0x000000ffff0f7224 */ /* 0x000fe200078e000a */
[----:B------:R-:W-:Y:S01]  /*16c9a0*/  BAR.SYNC.DEFER_BLOCKING 0x0 ;  /* 0x0000000000007b1d */ /* 0x000fe20000010000 */
[----:B------:R-:W-:-:S04]  /*16c9b0*/  LOP3.LUT R4, R4, 0xffff, RZ, 0xc0, !PT ;  /* 0x0000ffff04047812 */ /* 0x000fc800078ec0ff */
[----:B------:R-:W-:Y:S01]  /*16c9c0*/  PRMT R2, R2, 0x4210, R4 ;  /* 0x0000421002027816 */ /* 0x000fe20000000004 */
[----:B------:R-:W-:-:S04]  /*16c9d0*/  IMAD.MOV.U32 R18, RZ, RZ, R22 ;  /* 0x000000ffff127224 */ /* 0x000fc800078e0016 */
[----:B------:R-:W-:Y:S01]  /*16c9e0*/  IMAD.MOV.U32 R19, RZ, RZ, R2 ;  /* 0x000000ffff137224 */ /* 0x000fe200078e0002 */
[----:B--2---:R0:W-:Y:S04]  /*16c9f0*/  STSM.16.M88.4 [R27], R12 ;  /* 0x0000000c1b007844 */ /* 0x0041e80000000200 */
[----:B0-----:R-:W3:Y:S04]  /*16ca00*/  LDL.LU R14, [R1+0x5bd4] ;  /* 0x005bd400010e7983 */ /* 0x001ee80000300800 */
[----:B------:R-:W2:Y:S04]  /*16ca10*/  LDL.LU R13, [R1+0x5bd0] ;  /* 0x005bd000010d7983 */ /* 0x000ea80000300800 */
[----:B------:R0:W-:Y:S01]  /*16ca20*/  STSM.16.M88.4 [R27+0x200], R16 ;  /* 0x000200101b007844 */ /* 0x0001e20000000200 */
[----:B----4-:R-:W-:-:S02]  /*16ca30*/  PRMT R15, R5, 0x5210, R4 ;  /* 0x00005210050f7816 */ /* 0x010fc40000000004 */
[----:B------:R-:W-:Y:S01]  /*16ca40*/  PRMT R12, R26, 0x5210, R6 ;  /* 0x000052101a0c7816 */ /* 0x000fe20000000006 */
[----:B0-----:R-:W4:Y:S04]  /*16ca50*/  LDL.LU.64 R18, [R1+0x5bc8] ;  /* 0x005bc80001127983 */ /* 0x001f280000300a00 */
[----:B------:R-:W4:Y:S04]  /*16ca60*/  LDL.LU R20, [R1+0x167c] ;  /* 0x00167c0001147983 */ /* 0x000f280000300800 */
[----:B------:R-:W4:Y:S04]  /*16ca70*/  LDL.LU R2, [R1+0x1668] ;  /* 0x0016680001027983 */ /* 0x000f280000300800 */
[----:B------:R-:W4:Y:S04]  /*16ca80*/  LDL.LU R10, [R1+0x152c] ;  /* 0x00152c00010a7983 */ /* 0x000f280000300800 */
[----:B------:R-:W4:Y:S01]  /*16ca90*/  LDL.LU R22, [R1+0x1518] ;  /* 0x0015180001167983 */ /* 0x000f220000300800 */
[----:B------:R-:W-:-:S02]  /*16caa0*/  PRMT R16, R7, 0x5210, R0 ;  /* 0x0000521007107816 */ /* 0x000fc40000000000 */
[----:B------:R-:W-:Y:S01]  /*16cab0*/  PRMT R17, R9, 0x5210, R3 ;  /* 0x0000521009117816 */ /* 0x000fe20000000003 */
[----:B------:R-:W-:Y:S01]  /*16cac0*/  BAR.SYNC.DEFER_BLOCKING 0x0 ;  /* 0x0000000000007b1d */ /* 0x000fe20000010000 */
[----:B---3--:R-:W-:-:S05]  /*16cad0*/  PRMT R14, R29, 0x5210, R14 ;  /* 0x000052101d0e7816 */ /* 0x008fca000000000e */
[----:B------:R-:W3:Y:S01]  /*16cae0*/  LDL.LU R29, [R1+0x1428] ;  /* 0x00142800011d7983 */ /* 0x000ee20000300800 */
[----:B--2---:R-:W-:-:S03]  /*16caf0*/  PRMT R13, R28, 0x5210, R13 ;  /* 0x000052101c0d7816 */ /* 0x004fc6000000000d */
[----:B------:R-:W-:Y:S04]  /*16cb00*/  STL.64 [R1+0x5bc0], R14 ;  /* 0x005bc00e01007387 */ /* 0x000fe80000100a00 */
[----:B------:R-:W-:Y:S04]  /*16cb10*/  STL.64 [R1+0x5bb8], R12 ;  /* 0x005bb80c01007387 */ /* 0x000fe80000100a00 */
        /* <DEDUP_REMOVED lines=14> */
[----:B------:R-:W0:Y:S04]  /*16cc00*/  LDS.128 R12, [R21+0x400] ;  /* 0x00040000150c7984 */ /* 0x000e280000000c00 */
[----:B0-----:R-:W-:Y:S04]  /*16cc10*/  STL.64 [R1+0xc0], R12 ;  /* 0x0000c00c01007387 */ /* 0x001fe80000100a00 */
[----:B------:R0:W-:Y:S04]  /*16cc20*/  STL.64 [R1+0xc8], R14 ;  /* 0x0000c80e01007387 */ /* 0x0001e80000100a00 */
[----:B0-----:R-:W2:Y:S04]  /*16cc30*/  LDL.LU.64 R14, [R1+0x5bc0] ;  /* 0x005bc000010e7983 */ /* 0x001ea80000300a00 */
[----:B------:R-:W2:Y:S01]  /*16cc40*/  LDL.LU.64 R12, [R1+0x5bb8] ;  /* 0x005bb800010c7983 */ /* 0x000ea20000300a00 */
[----:B----4-:R-:W-:-:S02]  /*16cc50*/  PRMT R18, R18, 0x5210, R11 ;  /* 0x0000521012127816 */ /* 0x010fc4000000000b */
[----:B------:R-:W-:Y:S01]  /*16cc60*/  PRMT R19, R19, 0x5210, R8 ;  /* 0x0000521013137816 */ /* 0x000fe20000000008 */
[----:B------:R-:W-:Y:S06]  /*16cc70*/  BAR.SYNC.DEFER_BLOCKING 0x0 ;  /* 0x0000000000007b1d */ /* 0x000fec0000010000 */
[----:B------:R-:W-:Y:S04]  /*16cc80*/  STL [R1+0x5bb0], R27 ;  /* 0x005bb01b01007387 */ /* 0x000fe80000100800 */
[----:B------:R-:W-:Y:S01]  /*16cc90*/  STSM.16.M88.4 [R27], R16 ;  /* 0x000000101b007844 */ /* 0x000fe20000000200 */
[----:B---3--:R-:W-:-:S02]  /*16cca0*/  LOP3.LUT R6, R29, 0xffff, RZ, 0xc0, !PT ;  /* 0x0000ffff1d067812 */ /* 0x008fc400078ec0ff */
[----:B--2---:R-:W-:Y:S02]  /*16ccb0*/  LOP3.LUT R0, R0, 0xffff, RZ, 0xc0, !PT ;  /* 0x0000ffff00007812 */ /* 0x004fe400078ec0ff */
[----:B------:R-:W-:Y:S02]  /*16ccc0*/  LOP3.LUT R8, R24, 0xffff, RZ, 0xc0, !PT ;  /* 0x0000ffff18087812 */ /* 0x000fe400078ec0ff */
[----:B------:R-:W-:Y:S02]  /*16ccd0*/  PRMT R4, R4, 0x4210, R6 ;  /* 0x0000421004047816 */ /* 0x000fe40000000006 */
[----:B------:R-:W-:Y:S02]  /*16cce0*/  PRMT R5, R5, 0x4210, R0 ;  /* 0x0000421005057816 */ /* 0x000fe40000000000 */
[----:B------:R-:W-:Y:S01]  /*16ccf0*/  PRMT R7, R7, 0x4210, R8 ;  /* 0x0000421007077816 */ /* 0x000fe20000000008 */
[----:B------:R0:W-:Y:S02]  /*16cd00*/  STSM.16.M88.4 [R27+0x200], R12 ;  /* 0x0002000c1b007844 */ /* 0x0001e40000000200 */
[----:B0-----:R-:W-:-:S02]  /*16cd10*/  LOP3.LUT R13, R20, 0xffff, RZ, 0xc0, !PT ;  /* 0x0000ffff140d7812 */ /* 0x001fc400078ec0ff */
[----:B------:R-:W-:Y:S02]  /*16cd20*/  LOP3.LUT R12, R2, 0xffff, RZ, 0xc0, !PT ;  /* 0x0000ffff020c7812 */ /* 0x000fe400078ec0ff */
[----:B------:R-:W-:Y:S02]  /*16cd30*/  LOP3.LUT R2, R10, 0xffff, RZ, 0xc0, !PT ;  /* 0x0000ffff0a027812 */ /* 0x000fe400078ec0ff */
[----:B------:R-:W2:Y:S01]  /*16cd40*/  LDL.LU R10, [R1+0x184] ;  /* 0x00018400010a7983 */ /* 0x000ea20000300800 */
[----:B------:R-:W-:-:S03]  /*16cd50*/  LOP3.LUT R14, R23, 0xffff, RZ, 0xc0, !PT ;  /* 0x0000ffff170e7812 */ /* 0x000fc600078ec0ff */
[----:B------:R-:W-:Y:S04]  /*16cd60*/  STL [R1+0x10c], R13 ;  /* 0x00010c0d01007387 */ /* 0x000fe80000100800 */
[----:B------:R-:W-:Y:S04]  /*16cd70*/  STL [R1+0x110], R12 ;  /* 0x0001100c01007387 */ /* 0x000fe80000100800 */
[----:B------:R-:W-:Y:S04]  /*16cd80*/  STL [R1+0x114], R2 ;  /* 0x0001140201007387 */ /* 0x000fe80000100800 */
[----:B------:R-:W3:Y:S04]  /*16cd90*/  LDL.LU R29, [R1+0x180] ;  /* 0x00018000011d7983 */ /* 0x000ee80000300800 */
[----:B------:R0:W-:Y:S04]  /*16cda0*/  STL [R1+0x5b98], R6 ;  /* 0x005b980601007387 */ /* 0x0001e80000100800 */
[----:B------:R4:W-:Y:S01]  /*16cdb0*/  STL [R1+0x108], R14 ;  /* 0x0001080e01007387 */ /* 0x0009e20000100800 */
[----:B0-----:R-:W-:-:S05]  /*16cdc0*/  PRMT R6, R25, 0x4210, R14 ;  /* 0x0000421019067816 */ /* 0x001fca000000000e */
[----:B------:R-:W-:Y:S04]  /*16cdd0*/  STL.64 [R1+0x5ba8], R6 ;  /* 0x005ba80601007387 */ /* 0x000fe80000100a00 */
[----:B------:R0:W-:Y:S04]  /*16cde0*/  STL.64 [R1+0x5ba0], R4 ;  /* 0x005ba00401007387 */ /* 0x0001e80000100a00 */
[----:B----4-:R-:W4:Y:S04]  /*16cdf0*/  LDL.LU R14, [R1+0x17c] ;  /* 0x00017c00010e7983 */ /* 0x010f280000300800 */
[----:B------:R-:W2:Y:S01]  /*16ce00*/  LDL.LU R16, [R1+0x174] ;  /* 0x0001740001107983 */ /* 0x000ea20000300800 */
[----:B0-----:R-:W-:Y:S01]  /*16ce10*/  PRMT R4, R26, 0x4210, R13 ;  /* 0x000042101a047816 */ /* 0x001fe2000000000d */
[----:B------:R-:W-:Y:S06]  /*16ce20*/  BAR.SYNC.DEFER_BLOCKING 0x0 ;  /* 0x0000000000007b1d */ /* 0x000fec0000010000 */
[----:B------:R-:W2:Y:S04]  /*16ce30*/  LDL.LU R17, [R1+0x178] ;  /* 0x0001780001117983 */ /* 0x000ea80000300800 */
[----:B------:R-:W2:Y:S04]  /*16ce40*/  LDL.LU R18, [R1+0x148] ;  /* 0x0001480001127983 */ /* 0x000ea80000300800 */
[----:B------:R-:W2:Y:S04]  /*16ce50*/  LDL.LU R19, [R1+0x144] ;  /* 0x0001440001137983 */ /* 0x000ea80000300800 */
[----:B------:R-:W2:Y:S04]  /*16ce60*/  LDL.LU R15, [R1+0x100] ;  /* 0x00010000010f7983 */ /* 0x000ea80000300800 */
[----:B------:R-:W0:Y:S04]  /*16ce70*/  LDS.128 R24, [R21] ;  /* 0x0000000015187984 */ /* 0x000e280000000c00 */
[----:B0-----:R-:W-:Y:S04]  /*16ce80*/  STL.64 [R1+0xb0], R24 ;  /* 0x0000b01801007387 */ /* 0x001fe80000100a00 */
[----:B------:R-:W-:Y:S04]  /*16ce90*/  STL.64 [R1+0xb8], R26 ;  /* 0x0000b81a01007387 */ /* 0x000fe80000100a00 */
[----:B------:R-:W0:Y:S04]  /*16cea0*/  LDS.128 R24, [R21+0x400] ;  /* 0x0004000015187984 */ /* 0x000e280000000c00 */
[----:B0-----:R-:W-:Y:S04]  /*16ceb0*/  STL.64 [R1+0x90], R24 ;  /* 0x0000901801007387 */ /* 0x001fe80000100a00 */
[----:B------:R0:W-:Y:S04]  /*16cec0*/  STL.64 [R1+0x98], R26 ;  /* 0x0000981a01007387 */ /* 0x0001e80000100a00 */
[----:B0-----:R-:W2:Y:S01]  /*16ced0*/  LDL.LU R27, [R1+0x5bb0] ;  /* 0x005bb000011b7983 */ /* 0x001ea20000300800 */
[----:B------:R-:W-:-:S02]  /*16cee0*/  LOP3.LUT R11, R22, 0xffff, RZ, 0xc0, !PT ;  /* 0x0000ffff160b7812 */ /* 0x000fc400078ec0ff */
[----:B------:R-:W-:Y:S02]  /*16cef0*/  PRMT R5, R28, 0x4210, R12 ;  /* 0x000042101c057816 */ /* 0x000fe4000000000c */
[----:B------:R-:W-:Y:S02]  /*16cf00*/  PRMT R6, R3, 0x4210, R2 ;  /* 0x0000421003067816 */ /* 0x000fe40000000002 */
[----:B------:R-:W-:Y:S01]  /*16cf10*/  PRMT R7, R9, 0x4210, R11 ;  /* 0x0000421009077816 */ /* 0x000fe2000000000b */
[----:B------:R-:W-:Y:S06]  /*16cf20*/  BAR.SYNC.DEFER_BLOCKING 0x0 ;  /* 0x0000000000007b1d */ /* 0x000fec0000010000 */
[----:B--2---:R0:W-:Y:S04]  /*16cf30*/  STSM.16.M88.4 [R27], R4 ;  /* 0x000000041b007844 */ /* 0x0041e80000000200 */
[----:B0-----:R-:W2:Y:S04]  /*16cf40*/  LDL.LU.64 R6, [R1+0x5ba8] ;  /* 0x005ba80001067983 */ /* 0x001ea80000300a00 */
[----:B------:R-:W2:Y:S04]  /*16cf50*/  LDL.LU.64 R4, [R1+0x5ba0] ;  /* 0x005ba00001047983 */ /* 0x000ea80000300a00 */
[----:B--2---:R0:W-:Y:S04]  /*16cf60*/  STSM.16.M88.4 [R27+0x200], R4 ;  /* 0x000200041b007844 */ /* 0x0041e80000000200 */
[----:B0-----:R-:W2:Y:S04]  /*16cf70*/  LDL.LU R6, [R1+0x5b98] ;  /* 0x005b980001067983 */ /* 0x001ea80000300800 */
[----:B------:R-:W4:Y:S04]  /*16cf80*/  LDL.LU R20, [R1+0x16c8] ;  /* 0x0016c80001147983 */ /* 0x000f280000300800 */
[----:B------:R-:W4:Y:S04]  /*16cf90*/  LDL.LU R2, [R1+0x169c] ;  /* 0x00169c0001027983 */ /* 0x000f280000300800 */
[----:B------:R-:W4:Y:S04]  /*16cfa0*/  LDL.LU R22, [R1+0x156c] ;  /* 0x00156c0001167983 */ /* 0x000f280000300800 */
[----:B------:R-:W4:Y:S01]  /*16cfb0*/  LDL.LU R23, [R1+0x1558] ;  /* 0x0015580001177983 */ /* 0x000f220000300800 */
[----:B---3--:R-:W-:Y:S01]  /*16cfc0*/  PRMT R13, R29, 0x5210, R0 ;  /* 0x000052101d0d7816 */ /* 0x008fe20000000000 */
[----:B------:R-:W-:Y:S01]  /*16cfd0*/  BAR.SYNC.DEFER_BLOCKING 0x0 ;  /* 0x0000000000007b1d */ /* 0x000fe20000010000 */
[----:B--2---:R-:W-:-:S05]  /*16cfe0*/  PRMT R12, R10, 0x5210, R6 ;  /* 0x000052100a0c7816 */ /* 0x004fca0000000006 */
[----:B------:R-:W2:Y:S04]  /*16cff0*/  LDL.LU R6, [R1+0x114] ;  /* 0x0001140001067983 */ /* 0x000ea80000300800 */
[----:B------:R-:W3:Y:S04]  /*16d000*/  LDL.LU R24, [R1+0x1458] ;  /* 0x0014580001187983 */ /* 0x000ee80000300800 */
[----:B------:R-:W3:Y:S04]  /*16d010*/  LDL.LU R25, [R1+0x1450] ;  /* 0x0014500001197983 */ /* 0x000ee80000300800 */
[----:B------:R-:W2:Y:S04]  /*16d020*/  LDL.LU R26, [R1+0x1380] ;  /* 0x00138000011a7983 */ /* 0x000ea80000300800 */
[----:B--2---:R0:W-:Y:S04]  /*16d030*/  STL.64 [R1+0x5b90], R26 ;  /* 0x005b901a01007387 */ /* 0x0041e80000100a00 */
[----:B0-----:R-:W2:Y:S04]  /*16d040*/  LDL.LU R26, [R1+0x10c] ;  /* 0x00010c00011a7983 */ /* 0x001ea80000300800 */
[----:B------:R-:W4:Y:S04]  /*16d050*/  LDL.LU R27, [R1+0x110] ;  /* 0x00011000011b7983 */ /* 0x000f280000300800 */
        /* <DEDUP_REMOVED lines=11> */
[----:B--2---:R-:W-:-:S02]  /*16d110*/  PRMT R16, R16, 0x5210, R26 ;  /* 0x0000521010107816 */ /* 0x004fc4000000001a */
[----:B----4-:R-:W-:Y:S02]  /*16d120*/  PRMT R17, R17, 0x5210, R27 ;  /* 0x0000521011117816 */ /* 0x010fe4000000001b */
[----:B---3--:R-:W-:Y:S02]  /*16d130*/  PRMT R14, R14, 0x5210, R25 ;  /* 0x000052100e0e7816 */ /* 0x008fe40000000019 */
[----:B------:R-:W0:Y:S04]  /*16d140*/  LDS.128 R24, [R21] ;  /* 0x0000000015187984 */ /* 0x000e280000000c00 */
[----:B0-----:R-:W-:Y:S04]  /*16d150*/  STL.64 [R1+0x120], R24 ;  /* 0x0001201801007387 */ /* 0x001fe80000100a00 */
[----:B------:R-:W-:Y:S04]  /*16d160*/  STL.64 [R1+0x128], R26 ;  /* 0x0001281a01007387 */ /* 0x000fe80000100a00 */
[----:B------:R-:W0:Y:S04]  /*16d170*/  LDS.128 R24, [R21+0x400] ;  /* 0x0004000015187984 */ /* 0x000e280000000c00 */
[----:B0-----:R-:W-:Y:S04]  /*16d180*/  STL.64 [R1+0x110], R24 ;  /* 0x0001101801007387 */ /* 0x001fe80000100a00 */
[----:B------:R0:W-:Y:S04]  /*16d190*/  STL.64 [R1+0x118], R26 ;  /* 0x0001181a01007387 */ /* 0x0001e80000100a00 */
[----:B0-----:R-:W2:Y:S04]  /*16d1a0*/  LDL.LU.64 R26, [R1+0x5b90] ;  /* 0x005b9000011a7983 */ /* 0x001ea80000300a00 */
[----:B------:R-:W3:Y:S01]  /*16d1b0*/  LDL.LU.64 R24, [R1+0x5b88] ;  /* 0x005b880001187983 */ /* 0x000ee20000300a00 */
[----:B------:R-:W-:-:S02]  /*16d1c0*/  PRMT R18, R18, 0x5210, R6 ;  /* 0x0000521012127816 */ /* 0x000fc40000000006 */
[----:B------:R-:W-:Y:S01]  /*16d1d0*/  PRMT R19, R19, 0x5210, R11 ;  /* 0x0000521013137816 */ /* 0x000fe2000000000b */
[----:B------:R-:W-:Y:S01]  /*16d1e0*/  BAR.SYNC.DEFER_BLOCKING 0x0 ;  /* 0x0000000000007b1d */ /* 0x000fe20000010000 */
[----:B------:R-:W-:Y:S02]  /*16d1f0*/  PRMT R15, R15, 0x5210, R8 ;  /* 0x000052100f0f7816 */ /* 0x000fe40000000008 */
[----:B------:R-:W-:Y:S02]  /*16d200*/  LOP3.LUT R2, R2, 0xffff, RZ, 0xc0, !PT ;  /* 0x0000ffff02027812 */ /* 0x000fe400078ec0ff */
[----:B------:R-:W-:Y:S01]  /*16d210*/  LOP3.LUT R7, R7, 0xffff, RZ, 0xc0, !PT ;  /* 0x0000ffff07077812 */ /* 0x000fe200078ec0ff */
[----:B--2---:R-:W-:Y:S04]  /*16d220*/  STSM.16.M88.4 [R27], R16 ;  /* 0x000000101b007844 */ /* 0x004fe80000000200 */
[----:B------:R0:W-:Y:S01]  /*16d230*/  STSM.16.M88.4 [R27+0x200], R12 ;  /* 0x0002000c1b007844 */ /* 0x0001e20000000200 */
[----:B---3--:R-:W-:-:S03]  /*16d240*/  LOP3.LUT R6, R24, 0xffff, RZ, 0xc0, !PT ;  /* 0x0000ffff18067812 */ /* 0x008fc600078ec0ff */
[----:B------:R-:W-:Y:S01]  /*16d250*/  STL [R1+0x5b80], R27 ;  /* 0x005b801b01007387 */ /* 0x000fe20000100800 */
[----:B0-----:R-:W-:Y:S02]  /*16d260*/  LOP3.LUT R14, R25, 0xffff, RZ, 0xc0, !PT ;  /* 0x0000ffff190e7812 */ /* 0x001fe400078ec0ff */
[----:B------:R-:W-:Y:S01]  /*16d270*/  LOP3.LUT R13, R26, 0xffff, RZ, 0xc0, !PT ;  /* 0x0000ffff1a0d7812 */ /* 0x000fe200078ec0ff */
[----:B------:R-:W-:Y:S01]  /*16d280*/  BAR.SYNC.DEFER_BLOCKING 0x0 ;  /* 0x0000000000007b1d */ /* 0x000fe20000010000 */
[----:B------:R-:W-:-:S05]  /*16d290*/  LOP3.LUT R12, R20, 0xffff, RZ, 0xc0, !PT ;  /* 0x0000ffff140c7812 */ /* 0x000fca00078ec0ff */
[----:B------:R-:W0:Y:S04]  /*16d2a0*/  LDS.128 R24, [R21] ;  /* 0x0000000015187984 */ /* 0x000e280000000c00 */
[----:B------:R-:W-:Y:S04]  /*16d2b0*/  STL [R1+0x150], R12 ;  /* 0x0001500c01007387 */ /* 0x000fe80000100800 */
[----:B------:R-:W-:Y:S01]  /*16d2c0*/  STL [R1+0x154], R2 ;  /* 0x0001540201007387 */ /* 0x000fe20000100800 */
[----:B------:R-:W-:-:S03]  /*16d2d0*/  PRMT R4, R4, 0x4210, R6 ;  /* 0x0000421004047816 */ /* 0x000fc60000000006 */
[----:B------:R-:W-:Y:S04]  /*16d2e0*/  STL [R1+0x144], R14 ;  /* 0x0001440e01007387 */ /* 0x000fe80000100800 */
[----:B------:R2:W-:Y:S01]  /*16d2f0*/  STL [R1+0x5b68], R6 ;  /* 0x005b680601007387 */ /* 0x0005e20000100800 */
[----:B------:R-:W-:-:S03]  /*16d300*/  PRMT R5, R5, 0x4210, R14 ;  /* 0x0000421005057816 */ /* 0x000fc6000000000e */
[----:B------:R-:W-:Y:S04]  /*16d310*/  STL [R1+0x148], R13 ;  /* 0x0001480d01007387 */ /* 0x000fe80000100800 */
[----:B------:R3:W-:Y:S01]  /*16d320*/  STL [R1+0x14c], R7 ;  /* 0x00014c0701007387 */ /* 0x0007e20000100800 */
[----:B--2---:R-:W-:Y:S02]  /*16d330*/  PRMT R6, R28, 0x4210, R13 ;  /* 0x000042101c067816 */ /* 0x004fe4000000000d */
[----:B---3--:R-:W-:-:S05]  /*16d340*/  PRMT R7, R29, 0x4210, R7 ;  /* 0x000042101d077816 */ /* 0x008fca0000000007 */
[----:B------:R-:W-:Y:S04]  /*16d350*/  STL.64 [R1+0x5b78], R6 ;  /* 0x005b780601007387 */ /* 0x000fe80000100a00 */
[----:B------:R-:W-:Y:S04]  /*16d360*/  STL.64 [R1+0x5b70], R4 ;  /* 0x005b700401007387 */ /* 0x000fe80000100a00 */
        /* <DEDUP_REMOVED lines=13> */
[----:B0-----:R-:W2:Y:S01]  /*16d440*/  LDL.LU R27, [R1+0x5b80] ;  /* 0x005b8000011b7983 */ /* 0x001ea20000300800 */
[----:B------:R-:W-:-:S02]  /*16d450*/  LOP3.LUT R11, R22, 0xffff, RZ, 0xc0, !PT ;  /* 0x0000ffff160b7812 */ /* 0x000fc400078ec0ff */
[----:B------:R-:W-:Y:S02]  /*16d460*/  LOP3.LUT R8, R23, 0xffff, RZ, 0xc0, !PT ;  /* 0x0000ffff17087812 */ /* 0x000fe400078ec0ff */
[----:B------:R-:W-:Y:S02]  /*16d470*/  PRMT R3, R3, 0x4210, R2 ;  /* 0x0000421003037816 */ /* 0x000fe40000000002 */
[----:B------:R-:W-:Y:S02]  /*16d480*/  PRMT R2, R0, 0x4210, R11 ;  /* 0x0000421000027816 */ /* 0x000fe4000000000b */
[----:B------:R-:W-:Y:S02]  /*16d490*/  PRMT R9, R9, 0x4210, R12 ;  /* 0x0000421009097816 */ /* 0x000fe4000000000c */
[----:B------:R-:W-:Y:S01]  /*16d4a0*/  PRMT R0, R10, 0x4210, R8 ;  /* 0x000042100a007816 */ /* 0x000fe20000000008 */
[----:B------:R-:W-:Y:S02]  /*16d4b0*/  IMAD.MOV.U32 R5, RZ, RZ, R3 ;  /* 0x000000ffff057224 */ /* 0x000fe400078e0003 */
[----:B------:R-:W-:-:S02]  /*16d4c0*/  IMAD.MOV.U32 R4, RZ, RZ, R9 ;  /* 0x000000ffff047224 */ /* 0x000fc400078e0009 */
[----:B------:R-:W-:Y:S02]  /*16d4d0*/  IMAD.MOV.U32 R6, RZ, RZ, R2 ;  /* 0x000000ffff067224 */ /* 0x000fe400078e0002 */
[----:B------:R-:W-:Y:S01]  /*16d4e0*/  IMAD.MOV.U32 R7, RZ, RZ, R0 ;  /* 0x000000ffff077224 */ /* 0x000fe200078e0000 */
[----:B------:R-:W-:Y:S06]  /*16d4f0*/  BAR.SYNC.DEFER_BLOCKING 0x0 ;  /* 0x0000000000007b1d */ /* 0x000fec0000010000 */
[----:B--2---:R0:W-:Y:S04]  /*16d500*/  STSM.16.M88.4 [R27], R4 ;  /* 0x000000041b007844 */ /* 0x0041e80000000200 */
[----:B0-----:R-:W2:Y:S04]  /*16d510*/  LDL.LU.64 R6, [R1+0x5b78] ;  /* 0x005b780001067983 */ /* 0x001ea80000300a00 */
[----:B------:R-:W2:Y:S04]  /*16d520*/  LDL.LU.64 R4, [R1+0x5b70] ;  /* 0x005b700001047983 */ /* 0x000ea80000300a00 */
[----:B--2---:R0:W-:Y:S04]  /*16d530*/  STSM.16.M88.4 [R27+0x200], R4 ;  /* 0x000200041b007844 */ /* 0x0041e80000000200 */
        /* <DEDUP_REMOVED lines=9> */
[----:B------:R-:W-:Y:S06]  /*16d5d0*/  BAR.SYNC.DEFER_BLOCKING 0x0 ;  /* 0x0000000000007b1d */ /* 0x000fec0000010000 */
[----:B--2---:R0:W-:Y:S04]  /*16d5e0*/  STL.64 [R1+0x5b60], R26 ;  /* 0x005b601a01007387 */ /* 0x0041e80000100a00 */
[----:B0-----:R-:W2:Y:S04]  /*16d5f0*/  LDL.LU R26, [R1+0x150] ;  /* 0x00015000011a7983 */ /* 0x001ea80000300800 */
[----:B------:R-:W3:Y:S04]  /*16d600*/  LDL.LU R27, [R1+0x154] ;  /* 0x00015400011b7983 */ /* 0x000ee80000300800 */
[----:B------:R0:W-:Y:S04]  /*16d610*/  STL.64 [R1+0x5b58], R24 ;  /* 0x005b581801007387 */ /* 0x0001e80000100a00 */
[----:B0-----:R-:W4:Y:S04]  /*16d620*/  LDL.LU R24, [R1+0x148] ;  /* 0x0001480001187983 */ /* 0x001f280000300800 */
[----:B------:R-:W4:Y:S04]  /*16d630*/  LDL.LU R25, [R1+0x14c] ;  /* 0x00014c0001197983 */ /* 0x000f280000300800 */
[----:B------:R-:W4:Y:S04]  /*16d640*/  LDL.LU R28, [R1+0x7d8] ;  /* 0x0007d800011c7983 */ /* 0x000f280000300800 */
[----:B------:R-:W4:Y:S04]  /*16d650*/  LDL.LU R5, [R1+0x7d4] ;  /* 0x0007d40001057983 */ /* 0x000f280000300800 */
[----:B------:R-:W4:Y:S01]  /*16d660*/  LDL.LU R3, [R1+0x7d0] ;  /* 0x0007d00001037983 */ /* 0x000f220000300800 */
[----:B------:R-:W-:-:S03]  /*16d670*/  PRMT R12, R29, 0x5210, R6 ;  /* 0x000052101d0c7816 */ /* 0x000fc60000000006 */
[----:B------:R-:W4:Y:S04]  /*16d680*/  LDL.LU R7, [R1+0x7c4] ;  /* 0x0007c40001077983 */ /* 0x000f280000300800 */
[----:B------:R-:W4:Y:S04]  /*16d690*/  LDL.LU R9, [R1+0x7c0] ;  /* 0x0007c00001097983 */ /* 0x000f280000300800 */
[----:B------:R-:W4:Y:S04]  /*16d6a0*/  LDL.LU R4, [R1+0x7bc] ;  /* 0x0007bc0001047983 */ /* 0x000f280000300800 */
[----:B------:R-:W4:Y:S04]  /*16d6b0*/  LDL.LU R10, [R1+0x7b8] ;  /* 0x0007b800010a7983 */ /* 0x000f280000300800 */
[----:B------:R-:W4:Y:S04]  /*16d6c0*/  LDL.LU R6, [R1+0x144] ;  /* 0x0001440001067983 */ /* 0x000f280000300800 */
[----:B------:R-:W4:Y:S01]  /*16d6d0*/  LDL.LU R29, [R1+0x78c] ;  /* 0x00078c00011d7983 */ /* 0x000f220000300800 */
[----:B--2---:R-:W-:-:S02]  /*16d6e0*/  PRMT R16, R16, 0x5210, R26 ;  /* 0x0000521010107816 */ /* 0x004fc4000000001a */
[----:B---3--:R-:W-:Y:S02]  /*16d6f0*/  PRMT R17, R17, 0x5210, R27 ;  /* 0x0000521011117816 */ /* 0x008fe4000000001b */
[----:B----4-:R-:W-:Y:S02]  /*16d700*/  PRMT R14, R14, 0x5210, R24 ;  /* 0x000052100e0e7816 */ /* 0x010fe40000000018 */
[----:B------:R-:W-:Y:S02]  /*16d710*/  PRMT R15, R15, 0x5210, R25 ;  /* 0x000052100f0f7816 */ /* 0x000fe40000000019 */
        /* <DEDUP_REMOVED lines=13> */
[----:B------:R-:W-:Y:S02]  /*16d7f0*/  LOP3.LUT R2, R2, 0xffff, RZ, 0xc0, !PT ;  /* 0x0000ffff02027812 */ /* 0x000fe400078ec0ff */
[----:B------:R-:W-:Y:S02]  /*16d800*/  LOP3.LUT R11, R22, 0xffff, RZ, 0xc0, !PT ;  /* 0x0000ffff160b7812 */ /* 0x000fe400078ec0ff */
[----:B------:R-:W-:-:S02]  /*16d810*/  LOP3.LUT R8, R23, 0xffff, RZ, 0xc0, !PT ;  /* 0x0000ffff17087812 */ /* 0x000fc400078ec0ff */
[----:B------:R-:W-:Y:S01]  /*16d820*/  PRMT R9, R9, 0x4210, R0 ;  /* 0x0000421009097816 */ /* 0x000fe20000000000 */
[----:B--2---:R0:W-:Y:S04]  /*16d830*/  STSM.16.M88.4 [R27], R16 ;  /* 0x000000101b007844 */ /* 0x0041e80000000200 */
[----:B------:R-:W-:Y:S04]  /*16d840*/  STL [R1+0x5b50], R27 ;  /* 0x005b501b01007387 */ /* 0x000fe80000100800 */
[----:B------:R-:W-:Y:S04]  /*16d850*/  STSM.16.M88.4 [R27+0x200], R12 ;  /* 0x0002000c1b007844 */ /* 0x000fe80000000200 */
[----:B------:R2:W-:Y:S01]  /*16d860*/  STL [R1+0x198], R0 ;  /* 0x0001980001007387 */ /* 0x0005e20000100800 */
[----:B0-----:R-:W-:-:S03]  /*16d870*/  LOP3.LUT R17, R20, 0xffff, RZ, 0xc0, !PT ;  /* 0x0000ffff14117812 */ /* 0x001fc600078ec0ff */
[----:B------:R0:W-:Y:S01]  /*16d880*/  STL [R1+0x188], R2 ;  /* 0x0001880201007387 */ /* 0x0001e20000100800 */
[----:B--2---:R-:W-:Y:S02]  /*16d890*/  PRMT R0, R29, 0x4210, R8 ;  /* 0x000042101d007816 */ /* 0x004fe40000000008 */
[----:B------:R-:W-:Y:S02]  /*16d8a0*/  PRMT R12, R3, 0x4210, R2 ;  /* 0x00004210030c7816 */ /* 0x000fe40000000002 */
[----:B0-----:R-:W-:Y:S02]  /*16d8b0*/  PRMT R2, R10, 0x4210, R11 ;  /* 0x000042100a027816 */ /* 0x001fe4000000000b */
[----:B------:R-:W2:Y:S01]  /*16d8c0*/  LDL.LU R10, [R1+0x1c0] ;  /* 0x0001c000010a7983 */ /* 0x000ea20000300800 */
[----:B------:R-:W-:-:S03]  /*16d8d0*/  PRMT R3, R4, 0x4210, R17 ;  /* 0x0000421004037816 */ /* 0x000fc60000000011 */
[----:B------:R-:W4:Y:S04]  /*16d8e0*/  LDL.LU R29, [R1+0x1bc] ;  /* 0x0001bc00011d7983 */ /* 0x000f280000300800 */
[----:B------:R-:W2:Y:S04]  /*16d8f0*/  LDL.LU R14, [R1+0x1b8] ;  /* 0x0001b800010e7983 */ /* 0x000ea80000300800 */
[----:B------:R-:W2:Y:S01]  /*16d900*/  LDL.LU R4, [R1+0x1b4] ;  /* 0x0001b40001047983 */ /* 0x000ea20000300800 */
[----:B---3--:R-:W-:Y:S02]  /*16d910*/  LOP3.LUT R6, R24, 0xffff, RZ, 0xc0, !PT ;  /* 0x0000ffff18067812 */ /* 0x008fe400078ec0ff */
[----:B------:R-:W-:-:S02]  /*16d920*/  LOP3.LUT R13, R25, 0xffff, RZ, 0xc0, !PT ;  /* 0x0000ffff190d7812 */ /* 0x000fc400078ec0ff */
[----:B------:R-:W-:Y:S01]  /*16d930*/  LOP3.LUT R15, R26, 0xffff, RZ, 0xc0, !PT ;  /* 0x0000ffff1a0f7812 */ /* 0x000fe200078ec0ff */
[----:B------:R-:W-:Y:S06]  /*16d940*/  BAR.SYNC.DEFER_BLOCKING 0x0 ;  /* 0x0000000000007b1d */ /* 0x000fec0000010000 */
[----:B------:R-:W0:Y:S01]  /*16d950*/  LDS.128 R24, [R21] ;  /* 0x0000000015187984 */ /* 0x000e220000000c00 */
[----:B------:R-:W-:-:S03]  /*16d960*/  PRMT R16, R28, 0x4210, R6 ;  /* 0x000042101c107816 */ /* 0x000fc60000000006 */
[----:B------:R-:W-:Y:S04]  /*16d970*/  STL [R1+0x5b3c], R6 ;  /* 0x005b3c0601007387 */ /* 0x000fe80000100800 */
[----:B--2---:R2:W-:Y:S04]  /*16d980*/  STL [R1+0x5b38], R4 ;  /* 0x005b380401007387 */ /* 0x0045e80000100800 */
[----:B------:R-:W-:Y:S04]  /*16d990*/  STL.64 [R1+0x5b48], R14 ;  /* 0x005b480e01007387 */ /* 0x000fe80000100a00 */
[----:B------:R-:W-:Y:S01]  /*16d9a0*/  STL [R1+0x5b40], R13 ;  /* 0x005b400d01007387 */ /* 0x000fe20000100800 */
[----:B--2---:R-:W-:-:S03]  /*16d9b0*/  IMAD.MOV.U32 R4, RZ, RZ, R16 ;  /* 0x000000ffff047224 */ /* 0x004fc600078e0010 */
[----:B------:R-:W2:Y:S04]  /*16d9c0*/  LDL.LU R16, [R1+0x1b0] ;  /* 0x0001b00001107983 */ /* 0x000ea80000300800 */
[----:B------:R-:W3:Y:S04]  /*16d9d0*/  LDL.LU R18, [R1+0x1ac] ;  /* 0x0001ac0001127983 */ /* 0x000ee80000300800 */
        /* <DEDUP_REMOVED lines=8> */
[----:B------:R-:W-:Y:S01]  /*16da60*/  PRMT R5, R5, 0x4210, R13 ;  /* 0x0000421005057816 */ /* 0x000fe2000000000d */
[----:B------:R-:W-:Y:S01]  /*16da70*/  IMAD.MOV.U32 R6, RZ, RZ, R12 ;  /* 0x000000ffff067224 */ /* 0x000fe200078e000c */
[----:B------:R-:W-:Y:S01]  /*16da80*/  PRMT R7, R7, 0x4210, R15 ;  /* 0x0000421007077816 */ /* 0x000fe2000000000f */
[----:B------:R-:W-:-:S02]  /*16da90*/  IMAD.MOV.U32 R12, RZ, RZ, R9 ;  /* 0x000000ffff0c7224 */ /* 0x000fc400078e0009 */
[----:B------:R-:W-:Y:S02]  /*16daa0*/  IMAD.MOV.U32 R13, RZ, RZ, R3 ;  /* 0x000000ffff0d7224 */ /* 0x000fe400078e0003 */
[----:B------:R-:W-:Y:S02]  /*16dab0*/  IMAD.MOV.U32 R14, RZ, RZ, R2 ;  /* 0x000000ffff0e7224 */ /* 0x000fe400078e0002 */
[----:B------:R-:W-:Y:S01]  /*16dac0*/  IMAD.MOV.U32 R15, RZ, RZ, R0 ;  /* 0x000000ffff0f7224 */ /* 0x000fe200078e0000 */
[----:B------:R-:W-:Y:S06]  /*16dad0*/  BAR.SYNC.DEFER_BLOCKING 0x0 ;  /* 0x0000000000007b1d */ /* 0x000fec0000010000 */
[----:B--2---:R0:W-:Y:S04]  /*16dae0*/  STSM.16.M88.4 [R27], R12 ;  /* 0x0000000c1b007844 */ /* 0x0041e80000000200 */
[----:B------:R2:W-:Y:S04]  /*16daf0*/  STSM.16.M88.4 [R27+0x200], R4 ;  /* 0x000200041b007844 */ /* 0x0005e80000000200 */
[----:B0-----:R-:W3:Y:S04]  /*16db00*/  LDL.LU.64 R14, [R1+0x5b48] ;  /* 0x005b4800010e7983 */ /* 0x001ee80000300a00 */
[----:B------:R-:W4:Y:S04]  /*16db10*/  LDL.LU R13, [R1+0x5b40] ;  /* 0x005b4000010d7983 */ /* 0x000f280000300800 */
[----:B------:R-:W3:Y:S04]  /*16db20*/  LDL.LU R22, [R1+0x19f4] ;  /* 0x0019f40001167983 */ /* 0x000ee80000300800 */
[----:B------:R-:W3:Y:S04]  /*16db30*/  LDL.LU R23, [R1+0x19e4] ;  /* 0x0019e40001177983 */ /* 0x000ee80000300800 */
[----:B------:R-:W3:Y:S04]  /*16db40*/  LDL.LU R24, [R1+0x160c] ;  /* 0x00160c0001187983 */ /* 0x000ee80000300800 */
[----:B------:R-:W3:Y:S04]  /*16db50*/  LDL.LU R9, [R1+0x15e8] ;  /* 0x0015e80001097983 */ /* 0x000ee80000300800 */
[----:B--2---:R-:W2:Y:S04]  /*16db60*/  LDL.LU R6, [R1+0x5b3c] ;  /* 0x005b3c0001067983 */ /* 0x004ea80000300800 */
[----:B------:R-:W2:Y:S04]  /*16db70*/  LDL.LU R4, [R1+0x5b38] ;  /* 0x005b380001047983 */ /* 0x000ea80000300800 */
[----:B------:R-:W3:Y:S04]  /*16db80*/  LDL.LU R25, [R1+0x14f0] ;  /* 0x0014f00001197983 */ /* 0x000ee80000300800 */
[----:B------:R-:W2:Y:S04]  /*16db90*/  LDL.LU R3, [R1+0x14cc] ;  /* 0x0014cc0001037983 */ /* 0x000ea80000300800 */
[----:B------:R-:W2:Y:S04]  /*16dba0*/  LDL.LU R2, [R1+0x13ec] ;  /* 0x0013ec0001027983 */ /* 0x000ea80000300800 */
[----:B------:R-:W2:Y:S01]  /*16dbb0*/  LDL.LU R26, [R1+0x13dc] ;  /* 0x0013dc00011a7983 */ /* 0x000ea20000300800 */
[----:B------:R-:W-:Y:S06]  /*16dbc0*/  BAR.SYNC.DEFER_BLOCKING 0x0 ;  /* 0x0000000000007b1d */ /* 0x000fec0000010000 */
[----:B--2---:R0:W-:Y:S04]  /*16dbd0*/  STL.64 [R1+0x5b30], R26 ;  /* 0x005b301a01007387 */ /* 0x0041e80000100a00 */
[----:B0-----:R-:W2:Y:S04]  /*16dbe0*/  LDL.LU R26, [R1+0x188] ;  /* 0x00018800011a7983 */ /* 0x001ea80000300800 */
[----:B------:R-:W2:Y:S04]  /*16dbf0*/  LDL.LU R27, [R1+0x198] ;  /* 0x00019800011b7983 */ /* 0x000ea80000300800 */
[----:B---3--:R-:W-:Y:S01]  /*16dc00*/  STL.64 [R1+0x5b28], R24 ;  /* 0x005b281801007387 */ /* 0x008fe20000100a00 */
[----:B------:R-:W-:-:S03]  /*16dc10*/  PRMT R12, R10, 0x5210, R6 ;  /* 0x000052100a0c7816 */ /* 0x000fc60000000006 */
[----:B------:R-:W3:Y:S01]  /*16dc20*/  LDL.LU R28, [R1+0x824] ;  /* 0x00082400011c7983 */ /* 0x000ee20000300800 */
[----:B----4-:R-:W-:-:S03]  /*16dc30*/  PRMT R13, R29, 0x5210, R13 ;  /* 0x000052101d0d7816 */ /* 0x010fc6000000000d */
[----:B------:R-:W4:Y:S01]  /*16dc40*/  LDL.LU R5, [R1+0x820] ;  /* 0x0008200001057983 */ /* 0x000f220000300800 */
[----:B------:R-:W-:-:S03]  /*16dc50*/  PRMT R15, R4, 0x5210, R15 ;  /* 0x00005210040f7816 */ /* 0x000fc6000000000f */
[----:B------:R-:W3:Y:S04]  /*16dc60*/  LDL.LU R0, [R1+0x7dc] ;  /* 0x0007dc0001007983 */ /* 0x000ee80000300800 */
[----:B------:R-:W3:Y:S04]  /*16dc70*/  LDL.LU R7, [R1+0x7b4] ;  /* 0x0007b40001077983 */ /* 0x000ee80000300800 */
[----:B------:R-:W3:Y:S04]  /*16dc80*/  LDL.LU R10, [R1+0x7f4] ;  /* 0x0007f400010a7983 */ /* 0x000ee80000300800 */
[----:B------:R-:W3:Y:S04]  /*16dc90*/  LDL.LU R29, [R1+0x7f0] ;  /* 0x0007f000011d7983 */ /* 0x000ee80000300800 */
[----:B------:R-:W3:Y:S01]  /*16dca0*/  LDL.LU R4, [R1+0x7e4] ;  /* 0x0007e40001047983 */ /* 0x000ee20000300800 */
[----:B--2---:R-:W-:-:S02]  /*16dcb0*/  PRMT R14, R14, 0x5210, R26 ;  /* 0x000052100e0e7816 */ /* 0x004fc4000000001a */
        /* <DEDUP_REMOVED lines=8> */
[----:B------:R-:W4:Y:S01]  /*16dd40*/  LDL.LU.64 R24, [R1+0x5b28] ;  /* 0x005b280001187983 */ /* 0x000f220000300a00 */
[----:B------:R-:W-:-:S02]  /*16dd50*/  PRMT R17, R18, 0x5210, R17 ;  /* 0x0000521012117816 */ /* 0x000fc40000000011 */
[----:B------:R-:W-:Y:S02]  /*16dd60*/  PRMT R18, R19, 0x5210, R11 ;  /* 0x0000521013127816 */ /* 0x000fe4000000000b */
[----:B------:R-:W-:Y:S01]  /*16dd70*/  PRMT R19, R20, 0x5210, R8 ;  /* 0x0000521014137816 */ /* 0x000fe20000000008 */
[----:B------:R-:W-:Y:S01]  /*16dd80*/  BAR.SYNC.DEFER_BLOCKING 0x0 ;  /* 0x0000000000007b1d */ /* 0x000fe20000010000 */
[----:B------:R-:W-:Y:S02]  /*16dd90*/  LOP3.LUT R2, R2, 0xffff, RZ, 0xc0, !PT ;  /* 0x0000ffff02027812 */ /* 0x000fe400078ec0ff */
[----:B------:R-:W-:Y:S02]  /*16dda0*/  LOP3.LUT R11, R9, 0xffff, RZ, 0xc0, !PT ;  /* 0x0000ffff090b7812 */ /* 0x000fe400078ec0ff */
[----:B---3--:R-:W-:Y:S01]  /*16ddb0*/  PRMT R20, R0, 0x4210, R2 ;  /* 0x0000421000147816 */ /* 0x008fe20000000002 */
[----:B--2---:R0:W-:Y:S01]  /*16ddc0*/  STSM.16.M88.4 [R27], R16 ;  /* 0x000000101b007844 */ /* 0x0041e20000000200 */
[----:B------:R-:W-:-:S03]  /*16ddd0*/  LOP3.LUT R8, R26, 0xffff, RZ, 0xc0, !PT ;  /* 0x0000ffff1a087812 */ /* 0x000fc600078ec0ff */
[----:B------:R-:W-:Y:S01]  /*16dde0*/  STL [R1+0x5b20], R27 ;  /* 0x005b201b01007387 */ /* 0x000fe20000100800 */
[----:B----4-:R-:W-:-:S03]  /*16ddf0*/  LOP3.LUT R6, R25, 0xffff, RZ, 0xc0, !PT ;  /* 0x0000ffff19067812 */ /* 0x010fc600078ec0ff */
[----:B------:R2:W-:Y:S04]  /*16de00*/  STSM.16.M88.4 [R27+0x200], R12 ;  /* 0x0002000c1b007844 */ /* 0x0005e80000000200 */
[----:B------:R-:W3:Y:S01]  /*16de10*/  LDL.LU R9, [R1+0x7e0] ;  /* 0x0007e00001097983 */ /* 0x000ee20000300800 */
[----:B0-----:R-:W-:-:S03]  /*16de20*/  LOP3.LUT R16, R22, 0xffff, RZ, 0xc0, !PT ;  /* 0x0000ffff16107812 */ /* 0x001fc600078ec0ff */
[----:B------:R0:W-:Y:S01]  /*16de30*/  STL [R1+0x204], R2 ;  /* 0x0002040201007387 */ /* 0x0001e20000100800 */
[----:B------:R-:W-:Y:S02]  /*16de40*/  LOP3.LUT R17, R23, 0xffff, RZ, 0xc0, !PT ;  /* 0x0000ffff17117812 */ /* 0x000fe400078ec0ff */
[----:B--2---:R-:W-:Y:S02]  /*16de50*/  PRMT R13, R7, 0x4210, R8 ;  /* 0x00004210070d7816 */ /* 0x004fe40000000008 */
[----:B------:R-:W2:Y:S01]  /*16de60*/  LDL.LU R7, [R1+0x1e4] ;  /* 0x0001e40001077983 */ /* 0x000ea20000300800 */
[----:B------:R-:W-:Y:S02]  /*16de70*/  PRMT R12, R10, 0x4210, R16 ;  /* 0x000042100a0c7816 */ /* 0x000fe40000000010 */
[----:B------:R-:W-:Y:S01]  /*16de80*/  LOP3.LUT R15, R24, 0xffff, RZ, 0xc0, !PT ;  /* 0x0000ffff180f7812 */ /* 0x000fe200078ec0ff */
[----:B------:R-:W4:Y:S01]  /*16de90*/  LDL.LU R10, [R1+0x1c4] ;  /* 0x0001c400010a7983 */ /* 0x000f220000300800 */
[----:B0-----:R-:W-:-:S03]  /*16dea0*/  PRMT R2, R29, 0x4210, R17 ;  /* 0x000042101d027816 */ /* 0x001fc60000000011 */
[----:B------:R-:W3:Y:S01]  /*16deb0*/  LDL.LU R14, [R1+0x1c8] ;  /* 0x0001c800010e7983 */ /* 0x000ee20000300800 */
[----:B------:R-:W-:-:S03]  /*16dec0*/  PRMT R22, R28, 0x4210, R6 ;  /* 0x000042101c167816 */ /* 0x000fc60000000006 */
[----:B------:R-:W3:Y:S01]  /*16ded0*/  LDL.LU R29, [R1+0x1dc] ;  /* 0x0001dc00011d7983 */ /* 0x000ee20000300800 */
[----:B------:R-:W-:-:S03]  /*16dee0*/  PRMT R0, R4, 0x4210, R15 ;  /* 0x0000421004007816 */ /* 0x000fc6000000000f */
[----:B------:R-:W3:Y:S04]  /*16def0*/  LDL.LU R18, [R1+0x1d8] ;  /* 0x0001d80001127983 */ /* 0x000ee80000300800 */
[----:B------:R-:W3:Y:S04]  /*16df00*/  LDL.LU R19, [R1+0x1d4] ;  /* 0x0001d40001137983 */ /* 0x000ee80000300800 */
[----:B------:R-:W3:Y:S04]  /*16df10*/  LDL.LU R28, [R1+0x1d0] ;  /* 0x0001d000011c7983 */ /* 0x000ee80000300800 */
[----:B------:R-:W3:Y:S01]  /*16df20*/  LDL.LU R4, [R1+0x1cc] ;  /* 0x0001cc0001047983 */ /* 0x000ee20000300800 */
[----:B------:R-:W-:Y:S06]  /*16df30*/  BAR.SYNC.DEFER_BLOCKING 0x0 ;  /* 0x0000000000007b1d */ /* 0x000fec0000010000 */
[----:B------:R-:W0:Y:S01]  /*16df40*/  LDS.128 R24, [R21] ;  /* 0x0000000015187984 */ /* 0x000e220000000c00 */
[----:B------:R-:W-:-:S04]  /*16df50*/  LOP3.LUT R3, R3, 0xffff, RZ, 0xc0, !PT ;  /* 0x0000ffff03037812 */ /* 0x000fc800078ec0ff */
[----:B------:R-:W-:Y:S01]  /*16df60*/  PRMT R5, R5, 0x4210, R3 ;  /* 0x0000421005057816 */ /* 0x000fe20000000003 */
[----:B--2---:R2:W-:Y:S02]  /*16df70*/  STL.64 [R1+0x5b08], R6 ;  /* 0x005b080601007387 */ /* 0x0045e40000100a00 */
[----:B--2---:R-:W-:Y:S02]  /*16df80*/  IMAD.MOV.U32 R6, RZ, RZ, R20 ;  /* 0x000000ffff067224 */ /* 0x004fe400078e0014 */
[----:B------:R-:W-:Y:S01]  /*16df90*/  IMAD.MOV.U32 R7, RZ, RZ, R13 ;  /* 0x000000ffff077224 */ /* 0x000fe200078e000d */
[----:B---3--:R2:W-:Y:S04]  /*16dfa0*/  STL [R1+0x5b00], R4 ;  /* 0x005b000401007387 */ /* 0x0085e80000100800 */
[----:B------:R-:W-:Y:S01]  /*16dfb0*/  STL.64 [R1+0x5b18], R6 ;  /* 0x005b180601007387 */ /* 0x000fe20000100a00 */
[----:B--2---:R-:W-:-:S05]  /*16dfc0*/  IMAD.MOV.U32 R4, RZ, RZ, R22 ;  /* 0x000000ffff047224 */ /* 0x004fca00078e0016 */
[----:B------:R-:W-:Y:S04]  /*16dfd0*/  STL.64 [R1+0x5b10], R4 ;  /* 0x005b100401007387 */ /* 0x000fe80000100a00 */
[----:B0-----:R-:W-:Y:S04]  /*16dfe0*/  STL.64 [R1+0x130], R24 ;  /* 0x0001301801007387 */ /* 0x001fe80000100a00 */
[----:B------:R-:W-:Y:S04]  /*16dff0*/  STL.64 [R1+0x138], R26 ;  /* 0x0001381a01007387 */ /* 0x000fe80000100a00 */
[----:B------:R-:W0:Y:S04]  /*16e000*/  LDS.128 R24, [R21+0x400] ;  /* 0x0004000015187984 */ /* 0x000e280000000c00 */
[----:B0-----:R-:W-:Y:S04]  /*16e010*/  STL.64 [R1+0x1a0], R24 ;  /* 0x0001a01801007387 */ /* 0x001fe80000100a00 */
[----:B------:R0:W-:Y:S04]  /*16e020*/  STL.64 [R1+0x1a8], R26 ;  /* 0x0001a81a01007387 */ /* 0x0001e80000100a00 */
[----:B0-----:R-:W2:Y:S01]  /*16e030*/  LDL.LU R27, [R1+0x5b20] ;  /* 0x005b2000011b7983 */ /* 0x001ea20000300800 */
[----:B------:R-:W-:Y:S01]  /*16e040*/  IMAD.MOV.U32 R4, RZ, RZ, R12 ;  /* 0x000000ffff047224 */ /* 0x000fe200078e000c */
[----:B------:R-:W-:Y:S01]  /*16e050*/  PRMT R7, R9, 0x4210, R11 ;  /* 0x0000421009077816 */ /* 0x000fe2000000000b */
[----:B------:R-:W-:-:S02]  /*16e060*/  IMAD.MOV.U32 R5, RZ, RZ, R2 ;  /* 0x000000ffff057224 */ /* 0x000fc400078e0002 */
[----:B------:R-:W-:Y:S01]  /*16e070*/  IMAD.MOV.U32 R6, RZ, RZ, R0 ;  /* 0x000000ffff067224 */ /* 0x000fe200078e0000 */
[----:B------:R-:W-:Y:S06]  /*16e080*/  BAR.SYNC.DEFER_BLOCKING 0x0 ;  /* 0x0000000000007b1d */ /* 0x000fec0000010000 */
[----:B--2---:R0:W-:Y:S04]  /*16e090*/  STSM.16.M88.4 [R27], R4 ;  /* 0x000000041b007844 */ /* 0x0041e80000000200 */
[----:B0-----:R-:W2:Y:S04]  /*16e0a0*/  LDL.LU.64 R6, [R1+0x5b18] ;  /* 0x005b180001067983 */ /* 0x001ea80000300a00 */
[----:B------:R-:W2:Y:S04]  /*16e0b0*/  LDL.LU.64 R4, [R1+0x5b10] ;  /* 0x005b100001047983 */ /* 0x000ea80000300a00 */
[----:B--2---:R0:W-:Y:S04]  /*16e0c0*/  STSM.16.M88.4 [R27+0x200], R4 ;  /* 0x000200041b007844 */ /* 0x0041e80000000200 */
[----:B0-----:R-:W2:Y:S04]  /*16e0d0*/  LDL.LU.64 R6, [R1+0x5b08] ;  /* 0x005b080001067983 */ /* 0x001ea80000300a00 */
        /* <DEDUP_REMOVED lines=9> */
[----:B----4-:R-:W-:-:S02]  /*16e170*/  PRMT R13, R10, 0x5210, R3 ;  /* 0x000052100a0d7816 */ /* 0x010fc40000000003 */
[----:B------:R-:W-:Y:S02]  /*16e180*/  PRMT R17, R18, 0x5210, R17 ;  /* 0x0000521012117816 */ /* 0x000fe40000000011 */
[----:B------:R-:W-:Y:S01]  /*16e190*/  PRMT R16, R29, 0x5210, R16 ;  /* 0x000052101d107816 */ /* 0x000fe20000000010 */
[----:B------:R-:W-:Y:S06]  /*16e1a0*/  BAR.SYNC.DEFER_BLOCKING 0x0 ;  /* 0x0000000000007b1d */ /* 0x000fec0000010000 */
[----:B--2---:R0:W-:Y:S04]  /*16e1b0*/  STL.64 [R1+0x5af8], R26 ;  /* 0x005af81a01007387 */ /* 0x0041e80000100a00 */
[----:B0-----:R-:W2:Y:S04]  /*16e1c0*/  LDL.LU R27, [R1+0x204] ;  /* 0x00020400011b7983 */ /* 0x001ea80000300800 */
[----:B------:R-:W-:Y:S01]  /*16e1d0*/  STL.64 [R1+0x5af0], R24 ;  /* 0x005af01801007387 */ /* 0x000fe20000100a00 */
[----:B------:R-:W-:-:S03]  /*16e1e0*/  PRMT R12, R7, 0x5210, R6 ;  /* 0x00005210070c7816 */ /* 0x000fc60000000006 */
[----:B------:R-:W4:Y:S01]  /*16e1f0*/  LDL.LU R5, [R1+0x10fc] ;  /* 0x0010fc0001057983 */ /* 0x000f220000300800 */
[----:B------:R-:W-:-:S03]  /*16e200*/  PRMT R18, R19, 0x5210, R15 ;  /* 0x0000521013127816 */ /* 0x000fc6000000000f */
[----:B------:R-:W4:Y:S01]  /*16e210*/  LDL.LU R9, [R1+0x110c] ;  /* 0x00110c0001097983 */ /* 0x000f220000300800 */
[----:B------:R-:W-:-:S03]  /*16e220*/  PRMT R19, R28, 0x5210, R11 ;  /* 0x000052101c137816 */ /* 0x000fc6000000000b */
[----:B------:R-:W4:Y:S01]  /*16e230*/  LDL.LU R7, [R1+0x84c] ;  /* 0x00084c0001077983 */ /* 0x000f220000300800 */
[----:B---3--:R-:W-:-:S03]  /*16e240*/  PRMT R15, R4, 0x5210, R8 ;  /* 0x00005210040f7816 */ /* 0x008fc60000000008 */
[----:B------:R-:W3:Y:S04]  /*16e250*/  LDL.LU R3, [R1+0x840] ;  /* 0x0008400001037983 */ /* 0x000ee80000300800 */
[----:B------:R-:W3:Y:S04]  /*16e260*/  LDL.LU R10, [R1+0x83c] ;  /* 0x00083c00010a7983 */ /* 0x000ee80000300800 */
[----:B------:R-:W3:Y:S04]  /*16e270*/  LDL.LU R29, [R1+0x838] ;  /* 0x00083800011d7983 */ /* 0x000ee80000300800 */
[----:B------:R-:W3:Y:S04]  /*16e280*/  LDL.LU R28, [R1+0x834] ;  /* 0x00083400011c7983 */ /* 0x000ee80000300800 */
[----:B------:R-:W3:Y:S01]  /*16e290*/  LDL.LU R4, [R1+0x844] ;  /* 0x0008440001047983 */ /* 0x000ee20000300800 */
[----:B--2---:R-:W-:-:S03]  /*16e2a0*/  PRMT R14, R14, 0x5210, R27 ;  /* 0x000052100e0e7816 */ /* 0x004fc6000000001b */
        /* <DEDUP_REMOVED lines=8> */
[----:B------:R-:W-:Y:S01]  /*16e330*/  BAR.SYNC.DEFER_BLOCKING 0x0 ;  /* 0x0000000000007b1d */ /* 0x000fe20000010000 */
[----:B------:R-:W-:-:S02]  /*16e340*/  LOP3.LUT R2, R2, 0xffff, RZ, 0xc0, !PT ;  /* 0x0000ffff02027812 */ /* 0x000fc400078ec0ff */
[----:B------:R-:W-:Y:S02]  /*16e350*/  LOP3.LUT R11, R22, 0xffff, RZ, 0xc0, !PT ;  /* 0x0000ffff160b7812 */ /* 0x000fe400078ec0ff */
[----:B------:R-:W-:Y:S02]  /*16e360*/  LOP3.LUT R8, R23, 0xffff, RZ, 0xc0, !PT ;  /* 0x0000ffff17087812 */ /* 0x000fe400078ec0ff */
[----:B---3--:R-:W-:Y:S02]  /*16e370*/  PRMT R23, R10, 0x4210, R11 ;  /* 0x000042100a177816 */ /* 0x008fe4000000000b */
[----:B------:R-:W-:Y:S01]  /*16e380*/  PRMT R22, R29, 0x4210, R8 ;  /* 0x000042101d167816 */ /* 0x000fe20000000008 */
[----:B--2---:R-:W-:Y:S04]  /*16e390*/  STSM.16.M88.4 [R27], R16 ;  /* 0x000000101b007844 */ /* 0x004fe80000000200 */
[----:B------:R0:W-:Y:S01]  /*16e3a0*/  STSM.16.M88.4 [R27+0x200], R12 ;  /* 0x0002000c1b007844 */ /* 0x0001e20000000200 */
[----:B----4-:R-:W-:-:S03]  /*16e3b0*/  LOP3.LUT R6, R24, 0xffff, RZ, 0xc0, !PT ;  /* 0x0000ffff18067812 */ /* 0x010fc600078ec0ff */
[----:B------:R-:W-:Y:S01]  /*16e3c0*/  STL [R1+0x5ae8], R27 ;  /* 0x005ae81b01007387 */ /* 0x000fe20000100800 */
[----:B0-----:R-:W-:Y:S02]  /*16e3d0*/  LOP3.LUT R14, R25, 0xffff, RZ, 0xc0, !PT ;  /* 0x0000ffff190e7812 */ /* 0x001fe400078ec0ff */
[----:B------:R-:W-:Y:S02]  /*16e3e0*/  PRMT R13, R5, 0x4210, R6 ;  /* 0x00004210050d7816 */ /* 0x000fe40000000006 */
[----:B------:R-:W-:Y:S02]  /*16e3f0*/  PRMT R12, R9, 0x4210, R2 ;  /* 0x00004210090c7816 */ /* 0x000fe40000000002 */
[----:B------:R-:W2:Y:S01]  /*16e400*/  LDL.LU R9, [R1+0x220] ;  /* 0x0002200001097983 */ /* 0x000ea20000300800 */
[----:B------:R-:W-:Y:S02]  /*16e410*/  PRMT R5, R7, 0x4210, R14 ;  /* 0x0000421007057816 */ /* 0x000fe4000000000e */
[----:B------:R-:W-:Y:S01]  /*16e420*/  LOP3.LUT R16, R20, 0xffff, RZ, 0xc0, !PT ;  /* 0x0000ffff14107812 */ /* 0x000fe200078ec0ff */
[----:B------:R-:W3:Y:S01]  /*16e430*/  LDL.LU R7, [R1+0x1fc] ;  /* 0x0001fc0001077983 */ /* 0x000ee20000300800 */
[----:B------:R-:W-:-:S03]  /*16e440*/  LOP3.LUT R15, R26, 0xffff, RZ, 0xc0, !PT ;  /* 0x0000ffff1a0f7812 */ /* 0x000fc600078ec0ff */
[----:B------:R-:W4:Y:S01]  /*16e450*/  LDL.LU R17, [R1+0x1f8] ;  /* 0x0001f80001117983 */ /* 0x000f220000300800 */
[----:B------:R-:W-:-:S03]  /*16e460*/  PRMT R24, R3, 0x4210, R16 ;  /* 0x0000421003187816 */ /* 0x000fc60000000010 */
[----:B------:R-:W2:Y:S04]  /*16e470*/  LDL.LU R10, [R1+0x1f4] ;  /* 0x0001f400010a7983 */ /* 0x000ea80000300800 */
[----:B------:R-:W2:Y:S04]  /*16e480*/  LDL.LU R18, [R1+0x1ec] ;  /* 0x0001ec0001127983 */ /* 0x000ea80000300800 */
[----:B------:R-:W2:Y:S04]  /*16e490*/  LDL.LU R19, [R1+0x1f0] ;  /* 0x0001f00001137983 */ /* 0x000ea80000300800 */
[----:B------:R-:W2:Y:S04]  /*16e4a0*/  LDL.LU R3, [R1+0x1e8] ;  /* 0x0001e80001037983 */ /* 0x000ea80000300800 */
[----:B------:R-:W2:Y:S04]  /*16e4b0*/  LDL.LU R29, [R1+0x1e0] ;  /* 0x0001e000011d7983 */ /* 0x000ea80000300800 */
[----:B------:R-:W-:Y:S04]  /*16e4c0*/  STL.64 [R1+0x5ae0], R14 ;  /* 0x005ae00e01007387 */ /* 0x000fe80000100a00 */
[----:B------:R0:W-:Y:S02]  /*16e4d0*/  STL.64 [R1+0x5ad8], R12 ;  /* 0x005ad80c01007387 */ /* 0x0001e40000100a00 */
[----:B0-----:R-:W-:Y:S01]  /*16e4e0*/  IMAD.MOV.U32 R12, RZ, RZ, R24 ;  /* 0x000000ffff0c7224 */ /* 0x001fe200078e0018 */
[----:B------:R-:W-:Y:S06]  /*16e4f0*/  BAR.SYNC.DEFER_BLOCKING 0x0 ;  /* 0x0000000000007b1d */ /* 0x000fec0000010000 */
[----:B------:R-:W0:Y:S04]  /*16e500*/  LDS.128 R24, [R21] ;  /* 0x0000000015187984 */ /* 0x000e280000000c00 */
[----:B0-----:R-:W-:Y:S04]  /*16e510*/  STL.64 [R1+0x180], R24 ;  /* 0x0001801801007387 */ /* 0x001fe80000100a00 */
[----:B------:R-:W-:Y:S04]  /*16e520*/  STL.64 [R1+0x188], R26 ;  /* 0x0001881a01007387 */ /* 0x000fe80000100a00 */
[----:B------:R-:W0:Y:S04]  /*16e530*/  LDS.128 R24, [R21+0x400] ;  /* 0x0004000015187984 */ /* 0x000e280000000c00 */
[----:B0-----:R-:W-:Y:S04]  /*16e540*/  STL.64 [R1+0x200], R24 ;  /* 0x0002001801007387 */ /* 0x001fe80000100a00 */
[----:B------:R0:W-:Y:S04]  /*16e550*/  STL.64 [R1+0x208], R26 ;  /* 0x0002081a01007387 */ /* 0x0001e80000100a00 */
[----:B0-----:R-:W2:Y:S01]  /*16e560*/  LDL.LU R27, [R1+0x5ae8] ;  /* 0x005ae800011b7983 */ /* 0x001ea20000300800 */
[----:B------:R-:W-:-:S04]  /*16e570*/  LOP3.LUT R0, R0, 0xffff, RZ, 0xc0, !PT ;  /* 0x0000ffff00007812 */ /* 0x000fc800078ec0ff */
[----:B------:R-:W-:Y:S01]  /*16e580*/  PRMT R20, R28, 0x4210, R0 ;  /* 0x000042101c147816 */ /* 0x000fe20000000000 */
[----:B------:R-:W-:Y:S01]  /*16e590*/  IMAD.MOV.U32 R13, RZ, RZ, R23 ;  /* 0x000000ffff0d7224 */ /* 0x000fe200078e0017 */
[----:B------:R-:W-:Y:S01]  /*16e5a0*/  PRMT R4, R4, 0x4210, R15 ;  /* 0x0000421004047816 */ /* 0x000fe2000000000f */
[----:B------:R-:W-:Y:S02]  /*16e5b0*/  IMAD.MOV.U32 R14, RZ, RZ, R22 ;  /* 0x000000ffff0e7224 */ /* 0x000fe400078e0016 */
[----:B------:R-:W-:Y:S01]  /*16e5c0*/  IMAD.MOV.U32 R15, RZ, RZ, R20 ;  /* 0x000000ffff0f7224 */ /* 0x000fe200078e0014 */
[----:B------:R-:W-:Y:S06]  /*16e5d0*/  BAR.SYNC.DEFER_BLOCKING 0x0 ;  /* 0x0000000000007b1d */ /* 0x000fec0000010000 */
[----:B--2---:R0:W-:Y:S04]  /*16e5e0*/  STSM.16.M88.4 [R27], R12 ;  /* 0x0000000c1b007844 */ /* 0x0041e80000000200 */
[----:B0-----:R-:W4:Y:S04]  /*16e5f0*/  LDL.LU.64 R14, [R1+0x5ae0] ;  /* 0x005ae000010e7983 */ /* 0x001f280000300a00 */
[----:B------:R-:W2:Y:S04]  /*16e600*/  LDL.LU.64 R12, [R1+0x5ad8] ;  /* 0x005ad800010c7983 */ /* 0x000ea80000300a00 */
[----:B------:R0:W-:Y:S04]  /*16e610*/  STL.64 [R1+0x5ad0], R10 ;  /* 0x005ad00a01007387 */ /* 0x0001e80000100a00 */
[----:B------:R2:W-:Y:S04]  /*16e620*/  STL.64 [R1+0x5ac8], R8 ;  /* 0x005ac80801007387 */ /* 0x0005e80000100a00 */
[----:B------:R-:W3:Y:S04]  /*16e630*/  LDL.LU R20, [R1+0x1a54] ;  /* 0x001a540001147983 */ /* 0x000ee80000300800 */
[----:B------:R-:W3:Y:S01]  /*16e640*/  LDL.LU R22, [R1+0x1a44] ;  /* 0x001a440001167983 */ /* 0x000ee20000300800 */
[----:B0-----:R-:W-:-:S03]  /*16e650*/  IMAD.MOV.U32 R10, RZ, RZ, R5 ;  /* 0x000000ffff0a7224 */ /* 0x001fc600078e0005 */
[----:B------:R-:W3:Y:S04]  /*16e660*/  LDL.LU R23, [R1+0x16bc] ;  /* 0x0016bc0001177983 */ /* 0x000ee80000300800 */
[----:B------:R-:W3:Y:S04]  /*16e670*/  LDL.LU R24, [R1+0x1698] ;  /* 0x0016980001187983 */ /* 0x000ee80000300800 */
[----:B------:R-:W3:Y:S04]  /*16e680*/  LDL.LU R25, [R1+0x1568] ;  /* 0x0015680001197983 */ /* 0x000ee80000300800 */
[----:B------:R-:W3:Y:S04]  /*16e690*/  LDL.LU R5, [R1+0x154c] ;  /* 0x00154c0001057983 */ /* 0x000ee80000300800 */
[----:B------:R-:W3:Y:S01]  /*16e6a0*/  LDL.LU R26, [R1+0x1454] ;  /* 0x00145400011a7983 */ /* 0x000ee20000300800 */
[----:B------:R-:W-:-:S03]  /*16e6b0*/  IMAD.MOV.U32 R11, RZ, RZ, R4 ;  /* 0x000000ffff0b7224 */ /* 0x000fc600078e0004 */
[----:B------:R-:W4:Y:S04]  /*16e6c0*/  LDL.LU R28, [R1+0x144c] ;  /* 0x00144c00011c7983 */ /* 0x000f280000300800 */
[----:B------:R-:W4:Y:S01]  /*16e6d0*/  LDL.LU R4, [R1+0x1194] ;  /* 0x0011940001047983 */ /* 0x000f220000300800 */
[----:B--2---:R-:W-:Y:S02]  /*16e6e0*/  IMAD.MOV.U32 R8, RZ, RZ, R13 ;  /* 0x000000ffff087224 */ /* 0x004fe400078e000d */
[----:B------:R-:W-:-:S05]  /*16e6f0*/  IMAD.MOV.U32 R9, RZ, RZ, R12 ;  /* 0x000000ffff097224 */ /* 0x000fca00078e000c */
[----:B------:R0:W-:Y:S04]  /*16e700*/  STSM.16.M88.4 [R27+0x200], R8 ;  /* 0x000200081b007844 */ /* 0x0001e80000000200 */
[----:B0-----:R-:W2:Y:S04]  /*16e710*/  LDL.LU.64 R10, [R1+0x5ad0] ;  /* 0x005ad000010a7983 */ /* 0x001ea80000300a00 */
[----:B------:R-:W2:Y:S04]  /*16e720*/  LDL.LU.64 R8, [R1+0x5ac8] ;  /* 0x005ac80001087983 */ /* 0x000ea80000300a00 */
[----:B---3--:R-:W-:Y:S04]  /*16e730*/  STL.64 [R1+0x5ac0], R26 ;  /* 0x005ac01a01007387 */ /* 0x008fe80000100a00 */
[----:B------:R-:W-:Y:S01]  /*16e740*/  STL.64 [R1+0x5ab8], R24 ;  /* 0x005ab81801007387 */ /* 0x000fe20000100a00 */
[----:B------:R-:W-:Y:S06]  /*16e750*/  BAR.SYNC.DEFER_BLOCKING 0x0 ;  /* 0x0000000000007b1d */ /* 0x000fec0000010000 */
[----:B------:R-:W0:Y:S01]  /*16e760*/  LDS.128 R24, [R21] ;  /* 0x0000000015187984 */ /* 0x000e220000000c00 */
[----:B------:R-:W-:-:S02]  /*16e770*/  PRMT R13, R7, 0x5210, R2 ;  /* 0x00005210070d7816 */ /* 0x000fc40000000002 */
[----:B----4-:R-:W-:Y:S02]  /*16e780*/  PRMT R14, R17, 0x5210, R14 ;  /* 0x00005210110e7816 */ /* 0x010fe4000000000e */
[----:B------:R-:W-:Y:S02]  /*16e790*/  PRMT R16, R18, 0x5210, R16 ;  /* 0x0000521012107816 */ /* 0x000fe40000000010 */
[----:B--2---:R-:W-:Y:S02]  /*16e7a0*/  PRMT R15, R10, 0x5210, R15 ;  /* 0x000052100a0f7816 */ /* 0x004fe4000000000f */
[----:B------:R-:W-:Y:S02]  /*16e7b0*/  PRMT R12, R9, 0x5210, R6 ;  /* 0x00005210090c7816 */ /* 0x000fe40000000006 */
[----:B------:R-:W2:Y:S01]  /*16e7c0*/  LDL.LU R9, [R1+0x1190] ;  /* 0x0011900001097983 */ /* 0x000ea20000300800 */
[----:B------:R-:W-:-:S03]  /*16e7d0*/  PRMT R17, R19, 0x5210, R11 ;  /* 0x0000521013117816 */ /* 0x000fc6000000000b */
[----:B------:R-:W3:Y:S01]  /*16e7e0*/  LDL.LU R2, [R1+0x117c] ;  /* 0x00117c0001027983 */ /* 0x000ee20000300800 */
[----:B------:R-:W-:-:S03]  /*16e7f0*/  PRMT R19, R29, 0x5210, R0 ;  /* 0x000052101d137816 */ /* 0x000fc60000000000 */
[----:B------:R-:W4:Y:S01]  /*16e800*/  LDL.LU R7, [R1+0x1174] ;  /* 0x0011740001077983 */ /* 0x000f220000300800 */
[----:B------:R-:W-:-:S03]  /*16e810*/  PRMT R18, R3, 0x5210, R8 ;  /* 0x0000521003127816 */ /* 0x000fc60000000008 */
[----:B------:R-:W3:Y:S04]  /*16e820*/  LDL.LU R10, [R1+0x1158] ;  /* 0x00115800010a7983 */ /* 0x000ee80000300800 */
[----:B------:R-:W3:Y:S04]  /*16e830*/  LDL.LU R29, [R1+0x1150] ;  /* 0x00115000011d7983 */ /* 0x000ee80000300800 */
[----:B------:R-:W3:Y:S04]  /*16e840*/  LDL.LU R3, [R1+0x1134] ;  /* 0x0011340001037983 */ /* 0x000ee80000300800 */
[----:B0-----:R-:W-:Y:S04]  /*16e850*/  STL.64 [R1+0x1f0], R24 ;  /* 0x0001f01801007387 */ /* 0x001fe80000100a00 */
[----:B------:R-:W-:Y:S04]  /*16e860*/  STL.64 [R1+0x1f8], R26 ;  /* 0x0001f81a01007387 */ /* 0x000fe80000100a00 */
[----:B------:R-:W0:Y:S04]  /*16e870*/  LDS.128 R24, [R21+0x400] ;  /* 0x0004000015187984 */ /* 0x000e280000000c00 */
[----:B0-----:R-:W-:Y:S04]  /*16e880*/  STL.64 [R1+0x1e0], R24 ;  /* 0x0001e01801007387 */ /* 0x001fe80000100a00 */
[----:B------:R0:W-:Y:S04]  /*16e890*/  STL.64 [R1+0x1e8], R26 ;  /* 0x0001e81a01007387 */ /* 0x0001e80000100a00 */
[----:B0-----:R-:W3:Y:S04]  /*16e8a0*/  LDL.LU.64 R26, [R1+0x5ac0] ;  /* 0x005ac000011a7983 */ /* 0x001ee80000300a00 */
[----:B------:R-:W4:Y:S01]  /*16e8b0*/  LDL.LU.64 R24, [R1+0x5ab8] ;  /* 0x005ab80001187983 */ /* 0x000f220000300a00 */
[----:B------:R-:W-:Y:S01]  /*16e8c0*/  BAR.SYNC.DEFER_BLOCKING 0x0 ;  /* 0x0000000000007b1d */ /* 0x000fe20000010000 */
[----:B------:R-:W-:-:S05]  /*16e8d0*/  LOP3.LUT R5, R5, 0xffff, RZ, 0xc0, !PT ;  /* 0x0000ffff05057812 */ /* 0x000fca00078ec0ff */
[----:B------:R-:W4:Y:S04]  /*16e8e0*/  LDL.LU R0, [R1+0x7f8] ;  /* 0x0007f80001007983 */ /* 0x000f280000300800 */
[----:B------:R2:W-:Y:S02]  /*16e8f0*/  STL [R1+0x260], R5 ;  /* 0x0002600501007387 */ /* 0x0005e40000100800 */
[----:B--2---:R-:W-:Y:S02]  /*16e900*/  PRMT R5, R9, 0x4210, R5 ;  /* 0x0000421009057816 */ /* 0x004fe40000000005 */
[----:B---3--:R-:W-:Y:S01]  /*16e910*/  STSM.16.M88.4 [R27], R16 ;  /* 0x000000101b007844 */ /* 0x008fe20000000200 */
[----:B----4-:R-:W-:-:S03]  /*16e920*/  LOP3.LUT R6, R25, 0xffff, RZ, 0xc0, !PT ;  /* 0x0000ffff19067812 */ /* 0x010fc600078ec0ff */
[----:B------:R0:W-:Y:S01]  /*16e930*/  STSM.16.M88.4 [R27+0x200], R12 ;  /* 0x0002000c1b007844 */ /* 0x0001e20000000200 */
[----:B------:R-:W-:-:S03]  /*16e940*/  PRMT R4, R4, 0x4210, R6 ;  /* 0x0000421004047816 */ /* 0x000fc60000000006 */
[----:B------:R2:W-:Y:S04]  /*16e950*/  STL [R1+0x5a94], R6 ;  /* 0x005a940601007387 */ /* 0x0005e80000100800 */
[----:B------:R-:W3:Y:S01]  /*16e960*/  LDL.LU R9, [R1+0x25c] ;  /* 0x00025c0001097983 */ /* 0x000ee20000300800 */
[----:B0-----:R-:W-:Y:S02]  /*16e970*/  LOP3.LUT R14, R26, 0xffff, RZ, 0xc0, !PT ;  /* 0x0000ffff1a0e7812 */ /* 0x001fe400078ec0ff */
[----:B------:R-:W-:Y:S02]  /*16e980*/  LOP3.LUT R15, R28, 0xffff, RZ, 0xc0, !PT ;  /* 0x0000ffff1c0f7812 */ /* 0x000fe400078ec0ff */
[----:B--2---:R-:W-:Y:S02]  /*16e990*/  PRMT R6, R2, 0x4210, R14 ;  /* 0x0000421002067816 */ /* 0x004fe4000000000e */
[----:B------:R-:W-:-:S05]  /*16e9a0*/  PRMT R7, R7, 0x4210, R15 ;  /* 0x0000421007077816 */ /* 0x000fca000000000f */
[----:B------:R-:W-:Y:S04]  /*16e9b0*/  STL.64 [R1+0x5aa0], R6 ;  /* 0x005aa00601007387 */ /* 0x000fe80000100a00 */
[----:B------:R0:W-:Y:S04]  /*16e9c0*/  STL.64 [R1+0x5a98], R4 ;  /* 0x005a980401007387 */ /* 0x0001e80000100a00 */
[----:B------:R-:W2:Y:S04]  /*16e9d0*/  LDL.LU R13, [R1+0x258] ;  /* 0x00025800010d7983 */ /* 0x000ea80000300800 */
[----:B------:R-:W-:Y:S01]  /*16e9e0*/  STL.64 [R1+0x5ab0], R14 ;  /* 0x005ab00e01007387 */ /* 0x000fe20000100a00 */
[----:B------:R-:W-:-:S02]  /*16e9f0*/  LOP3.LUT R16, R20, 0xffff, RZ, 0xc0, !PT ;  /* 0x0000ffff14107812 */ /* 0x000fc400078ec0ff */
[----:B------:R-:W-:Y:S02]  /*16ea00*/  LOP3.LUT R17, R22, 0xffff, RZ, 0xc0, !PT ;  /* 0x0000ffff16117812 */ /* 0x000fe400078ec0ff */
[----:B0-----:R-:W-:Y:S02]  /*16ea10*/  PRMT R4, R10, 0x4210, R16 ;  /* 0x000042100a047816 */ /* 0x001fe40000000010 */
[----:B------:R-:W-:Y:S02]  /*16ea20*/  PRMT R5, R29, 0x4210, R17 ;  /* 0x000042101d057816 */ /* 0x000fe40000000011 */
[----:B------:R-:W-:Y:S02]  /*16ea30*/  LOP3.LUT R11, R23, 0xffff, RZ, 0xc0, !PT ;  /* 0x0000ffff170b7812 */ /* 0x000fe400078ec0ff */
[----:B------:R-:W-:Y:S02]  /*16ea40*/  LOP3.LUT R8, R24, 0xffff, RZ, 0xc0, !PT ;  /* 0x0000ffff18087812 */ /* 0x000fe400078ec0ff */
[----:B------:R-:W-:-:S02]  /*16ea50*/  PRMT R6, R3, 0x4210, R11 ;  /* 0x0000421003067816 */ /* 0x000fc4000000000b */
[----:B------:R-:W-:Y:S01]  /*16ea60*/  PRMT R7, R0, 0x4210, R8 ;  /* 0x0000421000077816 */ /* 0x000fe20000000008 */
[----:B------:R-:W-:Y:S06]  /*16ea70*/  BAR.SYNC.DEFER_BLOCKING 0x0 ;  /* 0x0000000000007b1d */ /* 0x000fec0000010000 */
[----:B--2---:R-:W-:Y:S04]  /*16ea80*/  STL [R1+0x5aa8], R13 ;  /* 0x005aa80d01007387 */ /* 0x004fe80000100800 */
[----:B------:R-:W0:Y:S04]  /*16ea90*/  LDS.128 R12, [R21] ;  /* 0x00000000150c7984 */ /* 0x000e280000000c00 */
[----:B------:R-:W2:Y:S04]  /*16eaa0*/  LDL.LU R10, [R1+0x250] ;  /* 0x00025000010a7983 */ /* 0x000ea80000300800 */
[----:B------:R-:W4:Y:S04]  /*16eab0*/  LDL.LU R29, [R1+0x254] ;  /* 0x00025400011d7983 */ /* 0x000f280000300800 */
        /* <DEDUP_REMOVED lines=12> */
[----:B------:R-:W2:Y:S04]  /*16eb80*/  LDL.LU R13, [R1+0x5aa8] ;  /* 0x005aa800010d7983 */ /* 0x000ea80000300800 */
[----:B------:R-:W2:Y:S04]  /*16eb90*/  LDL.LU.64 R6, [R1+0x5aa0] ;  /* 0x005aa00001067983 */ /* 0x000ea80000300a00 */
[----:B------:R-:W2:Y:S04]  /*16eba0*/  LDL.LU.64 R4, [R1+0x5a98] ;  /* 0x005a980001047983 */ /* 0x000ea80000300a00 */
[----:B--2---:R0:W-:Y:S04]  /*16ebb0*/  STSM.16.M88.4 [R27+0x200], R4 ;  /* 0x000200041b007844 */ /* 0x0041e80000000200 */
[----:B0-----:R-:W3:Y:S04]  /*16ebc0*/  LDL.LU R6, [R1+0x5a94] ;  /* 0x005a940001067983 */ /* 0x001ee80000300800 */
        /* <DEDUP_REMOVED lines=11> */
[----:B------:R-:W-:-:S02]  /*16ec80*/  PRMT R14, R10, 0x5210, R14 ;  /* 0x000052100a0e7816 */ /* 0x000fc4000000000e */
[----:B----4-:R-:W-:Y:S02]  /*16ec90*/  PRMT R15, R29, 0x5210, R15 ;  /* 0x000052101d0f7816 */ /* 0x010fe4000000000f */
[----:B------:R-:W-:Y:S02]  /*16eca0*/  PRMT R16, R18, 0x5210, R16 ;  /* 0x0000521012107816 */ /* 0x000fe40000000010 */
[----:B------:R-:W-:Y:S01]  /*16ecb0*/  PRMT R17, R19, 0x5210, R17 ;  /* 0x0000521013117816 */ /* 0x000fe20000000011 */
[----:B------:R-:W-:Y:S01]  /*16ecc0*/  BAR.SYNC.DEFER_BLOCKING 0x0 ;  /* 0x0000000000007b1d */ /* 0x000fe20000010000 */
[----:B---3--:R-:W-:-:S05]  /*16ecd0*/  PRMT R12, R9, 0x5210, R6 ;  /* 0x00005210090c7816 */ /* 0x008fca0000000006 */
[----:B------:R-:W3:Y:S04]  /*16ece0*/  LDL.LU R6, [R1+0x260] ;  /* 0x0002600001067983 */ /* 0x000ee80000300800 */
[----:B--2---:R-:W-:Y:S04]  /*16ecf0*/  STL [R1+0x5a90], R7 ;  /* 0x005a900701007387 */ /* 0x004fe80000100800 */
[----:B------:R-:W-:Y:S01]  /*16ed00*/  STL.64 [R1+0x5a88], R4 ;  /* 0x005a880401007387 */ /* 0x000fe20000100a00 */
[----:B------:R-:W-:-:S03]  /*16ed10*/  PRMT R18, R26, 0x5210, R11 ;  /* 0x000052101a127816 */ /* 0x000fc6000000000b */
[----:B------:R-:W2:Y:S01]  /*16ed20*/  LDL.LU R9, [R1+0x800] ;  /* 0x0008000001097983 */ /* 0x000ea20000300800 */
[----:B------:R-:W-:-:S03]  /*16ed30*/  PRMT R19, R28, 0x5210, R8 ;  /* 0x000052101c137816 */ /* 0x000fc60000000008 */
[----:B------:R-:W4:Y:S04]  /*16ed40*/  LDL.LU R10, [R1+0x11bc] ;  /* 0x0011bc00010a7983 */ /* 0x000f280000300800 */
[----:B------:R-:W2:Y:S04]  /*16ed50*/  LDL.LU R29, [R1+0x11b8] ;  /* 0x0011b800011d7983 */ /* 0x000ea80000300800 */
[----:B------:R-:W2:Y:S04]  /*16ed60*/  LDL.LU R26, [R1+0x11b4] ;  /* 0x0011b400011a7983 */ /* 0x000ea80000300800 */
[----:B------:R-:W2:Y:S01]  /*16ed70*/  LDL.LU R28, [R1+0x11ac] ;  /* 0x0011ac00011c7983 */ /* 0x000ea20000300800 */
[----:B---3--:R-:W-:-:S03]  /*16ed80*/  PRMT R13, R13, 0x5210, R6 ;  /* 0x000052100d0d7816 */ /* 0x008fc60000000006 */
[----:B------:R-:W0:Y:S04]  /*16ed90*/  LDS.128 R4, [R21] ;  /* 0x0000000015047984 */ /* 0x000e280000000c00 */
[----:B0-----:R-:W-:Y:S04]  /*16eda0*/  STL.64 [R1+0x250], R4 ;  /* 0x0002500401007387 */ /* 0x001fe80000100a00 */
[----:B------:R-:W-:Y:S04]  /*16edb0*/  STL.64 [R1+0x258], R6 ;  /* 0x0002580601007387 */ /* 0x000fe80000100a00 */
[----:B------:R-:W0:Y:S01]  /*16edc0*/  LDS.128 R4, [R21+0x400] ;  /* 0x0004000015047984 */ /* 0x000e220000000c00 */
[----:B------:R-:W-:Y:S06]  /*16edd0*/  BAR.SYNC.DEFER_BLOCKING 0x0 ;  /* 0x0000000000007b1d */ /* 0x000fec0000010000 */
[----:B0-----:R-:W-:Y:S04]  /*16ede0*/  STL.64 [R1+0x240], R4 ;  /* 0x0002400401007387 */ /* 0x001fe80000100a00 */
[----:B------:R0:W-:Y:S04]  /*16edf0*/  STL.64 [R1+0x248], R6 ;  /* 0x0002480601007387 */ /* 0x0001e80000100a00 */
[----:B0-----:R-:W3:Y:S04]  /*16ee00*/  LDL.LU R7, [R1+0x5a90] ;  /* 0x005a900001077983 */ /* 0x001ee80000300800 */
[----:B------:R-:W2:Y:S01]  /*16ee10*/  LDL.LU.64 R4, [R1+0x5a88] ;  /* 0x005a880001047983 */ /* 0x000ea20000300a00 */
[----:B------:R-:W-:-:S02]  /*16ee20*/  LOP3.LUT R6, R25, 0xffff, RZ, 0xc0, !PT ;  /* 0x0000ffff19067812 */ /* 0x000fc400078ec0ff */
[----:B------:R-:W-:Y:S01]  /*16ee30*/  LOP3.LUT R2, R2, 0xffff, RZ, 0xc0, !PT ;  /* 0x0000ffff02027812 */ /* 0x000fe200078ec0ff */
[----:B------:R-:W-:Y:S04]  /*16ee40*/  STSM.16.M88.4 [R27], R16 ;  /* 0x000000101b007844 */ /* 0x000fe80000000200 */
[----:B------:R0:W-:Y:S04]  /*16ee50*/  STSM.16.M88.4 [R27+0x200], R12 ;  /* 0x0002000c1b007844 */ /* 0x0001e80000000200 */
[----:B------:R-:W-:Y:S04]  /*16ee60*/  STL [R1+0x5a80], R27 ;  /* 0x005a801b01007387 */ /* 0x000fe80000100800 */
[----:B------:R-:W-:Y:S01]  /*16ee70*/  STL [R1+0x2a4], R2 ;  /* 0x0002a40201007387 */ /* 0x000fe20000100800 */
[----:B0-----:R-:W-:-:S02]  /*16ee80*/  PRMT R12, R3, 0x4210, R6 ;  /* 0x00004210030c7816 */ /* 0x001fc40000000006 */
[----:B------:R-:W-:Y:S02]  /*16ee90*/  LOP3.LUT R11, R23, 0xffff, RZ, 0xc0, !PT ;  /* 0x0000ffff170b7812 */ /* 0x000fe400078ec0ff */
[----:B------:R-:W-:Y:S02]  /*16eea0*/  LOP3.LUT R8, R24, 0xffff, RZ, 0xc0, !PT ;  /* 0x0000ffff18087812 */ /* 0x000fe400078ec0ff */
[----:B------:R-:W-:Y:S02]  /*16eeb0*/  LOP3.LUT R0, R0, 0xffff, RZ, 0xc0, !PT ;  /* 0x0000ffff00007812 */ /* 0x000fe400078ec0ff */
[----:B------:R-:W-:Y:S02]  /*16eec0*/  LOP3.LUT R16, R20, 0xffff, RZ, 0xc0, !PT ;  /* 0x0000ffff14107812 */ /* 0x000fe400078ec0ff */
[----:B------:R-:W-:Y:S01]  /*16eed0*/  LOP3.LUT R15, R22, 0xffff, RZ, 0xc0, !PT ;  /* 0x0000ffff160f7812 */ /* 0x000fe200078ec0ff */
[----:B------:R-:W-:Y:S01]  /*16eee0*/  BAR.SYNC.DEFER_BLOCKING 0x0 ;  /* 0x0000000000007b1d */ /* 0x000fe20000010000 */
[----:B--2---:R-:W-:-:S05]  /*16eef0*/  PRMT R3, R5, 0x4210, R2 ;  /* 0x0000421005037816 */ /* 0x004fca0000000002 */
[----:B------:R-:W2:Y:S01]  /*16ef00*/  LDL.LU R5, [R1+0x29c] ;  /* 0x00029c0001057983 */ /* 0x000ea20000300800 */
[----:B---3--:R-:W-:-:S05]  /*16ef10*/  LOP3.LUT R7, R7, 0xffff, RZ, 0xc0, !PT ;  /* 0x0000ffff07077812 */ /* 0x008fca00078ec0ff */
[----:B------:R0:W-:Y:S02]  /*16ef20*/  STL.64 [R1+0x5a78], R6 ;  /* 0x005a780601007387 */ /* 0x0001e40000100a00 */
[----:B0-----:R-:W-:Y:S02]  /*16ef30*/  PRMT R6, R26, 0x4210, R11 ;  /* 0x000042101a067816 */ /* 0x001fe4000000000b */
[----:B------:R-:W0:Y:S01]  /*16ef40*/  LDS.128 R24, [R21] ;  /* 0x0000000015187984 */ /* 0x000e220000000c00 */
[----:B------:R-:W-:Y:S02]  /*16ef50*/  PRMT R4, R4, 0x4210, R0 ;  /* 0x0000421004047816 */ /* 0x000fe40000000000 */
[----:B------:R-:W-:-:S03]  /*16ef60*/  PRMT R2, R9, 0x4210, R7 ;  /* 0x0000421009027816 */ /* 0x000fc60000000007 */
[----:B--2---:R4:W-:Y:S04]  /*16ef70*/  STL.64 [R1+0x5a70], R4 ;  /* 0x005a700401007387 */ /* 0x0049e80000100a00 */
[----:B------:R-:W2:Y:S04]  /*16ef80*/  LDL.LU R9, [R1+0x298] ;  /* 0x0002980001097983 */ /* 0x000ea80000300800 */
[----:B------:R-:W3:Y:S04]  /*16ef90*/  LDL.LU R14, [R1+0x294] ;  /* 0x00029400010e7983 */ /* 0x000ee80000300800 */
[----:B------:R-:W2:Y:S01]  /*16efa0*/  LDL.LU R17, [R1+0x290] ;  /* 0x0002900001117983 */ /* 0x000ea20000300800 */
[----:B----4-:R-:W-:-:S03]  /*16efb0*/  PRMT R4, R10, 0x4210, R16 ;  /* 0x000042100a047816 */ /* 0x010fc60000000010 */
[----:B------:R-:W4:Y:S01]  /*16efc0*/  LDL.LU R18, [R1+0x28c] ;  /* 0x00028c0001127983 */ /* 0x000f220000300800 */
[----:B------:R-:W-:-:S03]  /*16efd0*/  PRMT R5, R29, 0x4210, R15 ;  /* 0x000042101d057816 */ /* 0x000fc6000000000f */
        /* <DEDUP_REMOVED lines=10> */
[----:B------:R-:W-:Y:S06]  /*16f080*/  BAR.SYNC.DEFER_BLOCKING 0x0 ;  /* 0x0000000000007b1d */ /* 0x000fec0000010000 */
[----:B--2---:R0:W-:Y:S04]  /*16f090*/  STSM.16.M88.4 [R27], R4 ;  /* 0x000000041b007844 */ /* 0x0041e80000000200 */
[----:B0-----:R-:W2:Y:S04]  /*16f0a0*/  LDL.LU.64 R6, [R1+0x5a78] ;  /* 0x005a780001067983 */ /* 0x001ea80000300a00 */
        /* <DEDUP_REMOVED lines=11> */
[----:B-1----:R-:W-:-:S02]  /*16f160*/  IMAD.MOV.U32 R8, RZ, RZ, R12 ;  /* 0x000000ffff087224 */ /* 0x002fc400078e000c */
[----:B------:R-:W-:Y:S01]  /*16f170*/  IMAD.MOV.U32 R10, RZ, RZ, R3 ;  /* 0x000000ffff0a7224 */ /* 0x000fe200078e0003 */
[----:B------:R-:W4:Y:S01]  /*16f180*/  LDL.LU R28, [R1+0x14c8] ;  /* 0x0014c800011c7983 */ /* 0x000f220000300800 */
[----:B--2---:R-:W-:-:S03]  /*16f190*/  IMAD.MOV.U32 R9, RZ, RZ, R4 ;  /* 0x000000ffff097224 */ /* 0x004fc600078e0004 */
[----:B------:R-:W2:Y:S04]  /*16f1a0*/  LDL.LU R4, [R1+0x11fc] ;  /* 0x0011fc0001047983 */ /* 0x000ea80000300800 */
[----:B------:R0:W-:Y:S04]  /*16f1b0*/  STSM.16.M88.4 [R27+0x200], R8 ;  /* 0x000200081b007844 */ /* 0x0001e80000000200 */
[----:B0-----:R-:W2:Y:S04]  /*16f1c0*/  LDL.LU.64 R10, [R1+0x5a68] ;  /* 0x005a6800010a7983 */ /* 0x001ea80000300a00 */
[----:B------:R-:W2:Y:S04]  /*16f1d0*/  LDL.LU.64 R8, [R1+0x5a60] ;  /* 0x005a600001087983 */ /* 0x000ea80000300a00 */
[----:B---3--:R0:W-:Y:S04]  /*16f1e0*/  STL.64 [R1+0x5a58], R26 ;  /* 0x005a581a01007387 */ /* 0x0081e80000100a00 */
[----:B0-----:R-:W3:Y:S04]  /*16f1f0*/  LDL.LU R27, [R1+0x2a4] ;  /* 0x0002a400011b7983 */ /* 0x001ee80000300800 */
[----:B------:R-:W-:Y:S01]  /*16f200*/  STL.64 [R1+0x5a50], R24 ;  /* 0x005a501801007387 */ /* 0x000fe20000100a00 */
[----:B------:R-:W-:-:S02]  /*16f210*/  PRMT R12, R5, 0x5210, R6 ;  /* 0x00005210050c7816 */ /* 0x000fc40000000006 */
[----:B------:R-:W-:Y:S01]  /*16f220*/  PRMT R16, R17, 0x5210, R16 ;  /* 0x0000521011107816 */ /* 0x000fe20000000010 */
[----:B------:R-:W2:Y:S01]  /*16f230*/  LDL.LU R5, [R1+0x11f8] ;  /* 0x0011f80001057983 */ /* 0x000ea20000300800 */
[----:B----4-:R-:W-:-:S03]  /*16f240*/  PRMT R17, R18, 0x5210, R15 ;  /* 0x0000521012117816 */ /* 0x010fc6000000000f */
[----:B------:R-:W4:Y:S01]  /*16f250*/  LDL.LU R3, [R1+0x11f4] ;  /* 0x0011f40001037983 */ /* 0x000f220000300800 */
[----:B------:R-:W-:Y:S01]  /*16f260*/  PRMT R15, R29, 0x5210, R7 ;  /* 0x000052101d0f7816 */ /* 0x000fe20000000007 */
[----:B------:R-:W-:Y:S01]  /*16f270*/  BAR.SYNC.DEFER_BLOCKING 0x0 ;  /* 0x0000000000007b1d */ /* 0x000fe20000010000 */
[----:B---3--:R-:W-:-:S05]  /*16f280*/  PRMT R14, R14, 0x5210, R27 ;  /* 0x000052100e0e7816 */ /* 0x008fca000000001b */
[----:B------:R-:W0:Y:S01]  /*16f290*/  LDS.128 R24, [R21] ;  /* 0x0000000015187984 */ /* 0x000e220000000c00 */
[----:B--2---:R-:W-:Y:S02]  /*16f2a0*/  PRMT R13, R9, 0x5210, R0 ;  /* 0x00005210090d7816 */ /* 0x004fe40000000000 */
[----:B------:R-:W-:Y:S01]  /*16f2b0*/  PRMT R18, R19, 0x5210, R11 ;  /* 0x0000521013127816 */ /* 0x000fe2000000000b */
[----:B------:R-:W2:Y:S01]  /*16f2c0*/  LDL.LU R9, [R1+0x11dc] ;  /* 0x0011dc0001097983 */ /* 0x000ea20000300800 */
[----:B------:R-:W-:-:S03]  /*16f2d0*/  PRMT R19, R10, 0x5210, R8 ;  /* 0x000052100a137816 */ /* 0x000fc60000000008 */
[----:B------:R-:W3:Y:S04]  /*16f2e0*/  LDL.LU R0, [R1+0x11d8] ;  /* 0x0011d80001007983 */ /* 0x000ee80000300800 */
[----:B------:R-:W2:Y:S04]  /*16f2f0*/  LDL.LU R7, [R1+0x11d4] ;  /* 0x0011d40001077983 */ /* 0x000ea80000300800 */
[----:B------:R-:W2:Y:S04]  /*16f300*/  LDL.LU R10, [R1+0x11d0] ;  /* 0x0011d000010a7983 */ /* 0x000ea80000300800 */
[----:B0-----:R-:W-:Y:S04]  /*16f310*/  STL.64 [R1+0x290], R24 ;  /* 0x0002901801007387 */ /* 0x001fe80000100a00 */
[----:B------:R-:W-:Y:S04]  /*16f320*/  STL.64 [R1+0x298], R26 ;  /* 0x0002981a01007387 */ /* 0x000fe80000100a00 */
[----:B------:R-:W0:Y:S04]  /*16f330*/  LDS.128 R24, [R21+0x400] ;  /* 0x0004000015187984 */ /* 0x000e280000000c00 */
[----:B------:R-:W2:Y:S04]  /*16f340*/  LDL.LU R29, [R1+0x11f0] ;  /* 0x0011f000011d7983 */ /* 0x000ea80000300800 */
[----:B0-----:R-:W-:Y:S04]  /*16f350*/  STL.64 [R1+0x280], R24 ;  /* 0x0002801801007387 */ /* 0x001fe80000100a00 */
[----:B------:R0:W-:Y:S04]  /*16f360*/  STL.64 [R1+0x288], R26 ;  /* 0x0002881a01007387 */ /* 0x0001e80000100a00 */
[----:B0-----:R-:W2:Y:S04]  /*16f370*/  LDL.LU.64 R26, [R1+0x5a58] ;  /* 0x005a5800011a7983 */ /* 0x001ea80000300a00 */
[----:B------:R-:W3:Y:S01]  /*16f380*/  LDL.LU.64 R24, [R1+0x5a50] ;  /* 0x005a500001187983 */ /* 0x000ee20000300a00 */
[----:B------:R-:W-:Y:S01]  /*16f390*/  BAR.SYNC.DEFER_BLOCKING 0x0 ;  /* 0x0000000000007b1d */ /* 0x000fe20000010000 */
[----:B------:R-:W-:-:S05]  /*16f3a0*/  LOP3.LUT R2, R2, 0xffff, RZ, 0xc0, !PT ;  /* 0x0000ffff02027812 */ /* 0x000fca00078ec0ff */
[----:B------:R-:W-:Y:S04]  /*16f3b0*/  STL [R1+0x2e0], R2 ;  /* 0x0002e00201007387 */ /* 0x000fe80000100800 */
[----:B--2---:R-:W-:Y:S01]  /*16f3c0*/  STSM.16.M88.4 [R27], R16 ;  /* 0x000000101b007844 */ /* 0x004fe20000000200 */
[----:B---3--:R-:W-:-:S03]  /*16f3d0*/  LOP3.LUT R6, R25, 0xffff, RZ, 0xc0, !PT ;  /* 0x0000ffff19067812 */ /* 0x008fc600078ec0ff */
[----:B------:R0:W-:Y:S04]  /*16f3e0*/  STSM.16.M88.4 [R27+0x200], R12 ;  /* 0x0002000c1b007844 */ /* 0x0001e80000000200 */
[----:B------:R4:W-:Y:S04]  /*16f3f0*/  STL [R1+0x5a2c], R6 ;  /* 0x005a2c0601007387 */ /* 0x0009e80000100800 */
[----:B0-----:R-:W2:Y:S01]  /*16f400*/  LDL.LU R12, [R1+0x2d8] ;  /* 0x0002d800010c7983 */ /* 0x001ea20000300800 */
[----:B------:R-:W-:-:S03]  /*16f410*/  LOP3.LUT R14, R26, 0xffff, RZ, 0xc0, !PT ;  /* 0x0000ffff1a0e7812 */ /* 0x000fc600078ec0ff */
[----:B------:R-:W2:Y:S04]  /*16f420*/  LDL.LU R13, [R1+0x2d4] ;  /* 0x0002d400010d7983 */ /* 0x000ea80000300800 */
[----:B------:R-:W3:Y:S04]  /*16f430*/  LDL.LU R18, [R1+0x2dc] ;  /* 0x0002dc0001127983 */ /* 0x000ee80000300800 */
[----:B------:R-:W2:Y:S04]  /*16f440*/  LDL.LU R19, [R1+0x2d0] ;  /* 0x0002d00001137983 */ /* 0x000ea80000300800 */
[----:B------:R-:W2:Y:S04]  /*16f450*/  LDL.LU R25, [R1+0x2c8] ;  /* 0x0002c80001197983 */ /* 0x000ea80000300800 */
[----:B------:R-:W2:Y:S01]  /*16f460*/  LDL.LU R26, [R1+0x2cc] ;  /* 0x0002cc00011a7983 */ /* 0x000ea20000300800 */
[----:B------:R-:W-:-:S02]  /*16f470*/  LOP3.LUT R8, R24, 0xffff, RZ, 0xc0, !PT ;  /* 0x0000ffff18087812 */ /* 0x000fc400078ec0ff */
[----:B------:R-:W-:Y:S02]  /*16f480*/  LOP3.LUT R15, R28, 0xffff, RZ, 0xc0, !PT ;  /* 0x0000ffff1c0f7812 */ /* 0x000fe400078ec0ff */
[----:B------:R-:W-:Y:S02]  /*16f490*/  LOP3.LUT R17, R22, 0xffff, RZ, 0xc0, !PT ;  /* 0x0000ffff16117812 */ /* 0x000fe400078ec0ff */
[----:B------:R-:W-:Y:S02]  /*16f4a0*/  PRMT R4, R4, 0x4210, R6 ;  /* 0x0000421004047816 */ /* 0x000fe40000000006 */
[----:B----4-:R-:W-:Y:S02]  /*16f4b0*/  PRMT R6, R3, 0x4210, R14 ;  /* 0x0000421003067816 */ /* 0x010fe4000000000e */
[----:B------:R-:W-:Y:S02]  /*16f4c0*/  PRMT R3, R0, 0x4210, R17 ;  /* 0x0000421000037816 */ /* 0x000fe40000000011 */
[----:B------:R-:W-:Y:S01]  /*16f4d0*/  PRMT R0, R10, 0x4210, R8 ;  /* 0x000042100a007816 */ /* 0x000fe20000000008 */
[----:B------:R-:W-:Y:S06]  /*16f4e0*/  BAR.SYNC.DEFER_BLOCKING 0x0 ;  /* 0x0000000000007b1d */ /* 0x000fec0000010000 */
[----:B--2---:R-:W-:Y:S04]  /*16f4f0*/  STL.64 [R1+0x5a48], R26 ;  /* 0x005a481a01007387 */ /* 0x004fe80000100a00 */
[----:B------:R-:W-:Y:S04]  /*16f500*/  STL [R1+0x5a40], R25 ;  /* 0x005a401901007387 */ /* 0x000fe80000100800 */
[----:B------:R-:W0:Y:S04]  /*16f510*/  LDS.128 R24, [R21] ;  /* 0x0000000015187984 */ /* 0x000e280000000c00 */
[----:B------:R-:W2:Y:S04]  /*16f520*/  LDL.LU R28, [R1+0x2c4] ;  /* 0x0002c400011c7983 */ /* 0x000ea80000300800 */
[----:B------:R-:W-:Y:S04]  /*16f530*/  STL.64 [R1+0x5a38], R14 ;  /* 0x005a380e01007387 */ /* 0x000fe80000100a00 */
[----:B------:R-:W-:Y:S04]  /*16f540*/  STL.64 [R1+0x5a30], R12 ;  /* 0x005a300c01007387 */ /* 0x000fe80000100a00 */
[----:B------:R-:W4:Y:S04]  /*16f550*/  LDL.LU R10, [R1+0x2c0] ;  /* 0x0002c000010a7983 */ /* 0x000f280000300800 */
[----:B0-----:R-:W-:Y:S04]  /*16f560*/  STL.64 [R1+0x270], R24 ;  /* 0x0002701801007387 */ /* 0x001fe80000100a00 */
[----:B------:R-:W-:Y:S04]  /*16f570*/  STL.64 [R1+0x278], R26 ;  /* 0x0002781a01007387 */ /* 0x000fe80000100a00 */
[----:B------:R-:W0:Y:S04]  /*16f580*/  LDS.128 R24, [R21+0x400] ;  /* 0x0004000015187984 */ /* 0x000e280000000c00 */
[----:B0-----:R-:W-:Y:S04]  /*16f590*/  STL.64 [R1+0x260], R24 ;  /* 0x0002601801007387 */ /* 0x001fe80000100a00 */
[----:B------:R0:W-:Y:S04]  /*16f5a0*/  STL.64 [R1+0x268], R26 ;  /* 0x0002681a01007387 */ /* 0x0001e80000100a00 */
[----:B0-----:R-:W2:Y:S01]  /*16f5b0*/  LDL.LU.64 R26, [R1+0x5a48] ;  /* 0x005a4800011a7983 */ /* 0x001ea20000300a00 */
[----:B------:R-:W-:-:S02]  /*16f5c0*/  LOP3.LUT R16, R20, 0xffff, RZ, 0xc0, !PT ;  /* 0x0000ffff14107812 */ /* 0x000fc400078ec0ff */
[----:B------:R-:W-:Y:S02]  /*16f5d0*/  LOP3.LUT R11, R23, 0xffff, RZ, 0xc0, !PT ;  /* 0x0000ffff170b7812 */ /* 0x000fe400078ec0ff */
[----:B------:R-:W-:Y:S01]  /*16f5e0*/  PRMT R5, R5, 0x4210, R2 ;  /* 0x0000421005057816 */ /* 0x000fe20000000002 */
[----:B------:R-:W-:Y:S01]  /*16f5f0*/  IMAD.MOV.U32 R13, RZ, RZ, R3 ;  /* 0x000000ffff0d7224 */ /* 0x000fe200078e0003 */
[----:B------:R-:W-:Y:S01]  /*16f600*/  PRMT R9, R9, 0x4210, R16 ;  /* 0x0000421009097816 */ /* 0x000fe20000000010 */
[----:B------:R-:W3:Y:S01]  /*16f610*/  LDL.LU R25, [R1+0x5a40] ;  /* 0x005a400001197983 */ /* 0x000ee20000300800 */
[----:B------:R-:W-:Y:S02]  /*16f620*/  PRMT R2, R7, 0x4210, R11 ;  /* 0x0000421007027816 */ /* 0x000fe4000000000b */
[----:B------:R-:W-:Y:S01]  /*16f630*/  PRMT R7, R29, 0x4210, R15 ;  /* 0x000042101d077816 */ /* 0x000fe2000000000f */
[----:B------:R-:W-:Y:S02]  /*16f640*/  IMAD.MOV.U32 R12, RZ, RZ, R9 ;  /* 0x000000ffff0c7224 */ /* 0x000fe400078e0009 */
[----:B------:R-:W-:-:S02]  /*16f650*/  IMAD.MOV.U32 R14, RZ, RZ, R2 ;  /* 0x000000ffff0e7224 */ /* 0x000fc400078e0002 */
[----:B------:R-:W-:Y:S01]  /*16f660*/  IMAD.MOV.U32 R15, RZ, RZ, R0 ;  /* 0x000000ffff0f7224 */ /* 0x000fe200078e0000 */
[----:B------:R-:W-:Y:S06]  /*16f670*/  BAR.SYNC.DEFER_BLOCKING 0x0 ;  /* 0x0000000000007b1d */ /* 0x000fec0000010000 */
[----:B--2---:R0:W-:Y:S04]  /*16f680*/  STSM.16.M88.4 [R27], R12 ;  /* 0x0000000c1b007844 */ /* 0x0041e80000000200 */
[----:B------:R1:W-:Y:S04]  /*16f690*/  STSM.16.M88.4 [R27+0x200], R4 ;  /* 0x000200041b007844 */ /* 0x0003e80000000200 */
[----:B0-----:R-:W2:Y:S04]  /*16f6a0*/  LDL.LU.64 R14, [R1+0x5a38] ;  /* 0x005a3800010e7983 */ /* 0x001ea80000300a00 */
[----:B------:R-:W2:Y:S04]  /*16f6b0*/  LDL.LU.64 R12, [R1+0x5a30] ;  /* 0x005a3000010c7983 */ /* 0x000ea80000300a00 */
        /* <DEDUP_REMOVED lines=8> */
[----:B-1----:R-:W2:Y:S04]  /*16f740*/  LDL.LU R6, [R1+0x5a2c] ;  /* 0x005a2c0001067983 */ /* 0x002ea80000300800 */
[----:B------:R-:W4:Y:S04]  /*16f750*/  LDL.LU R9, [R1+0x1238] ;  /* 0x0012380001097983 */ /* 0x000f280000300800 */
[----:B------:R-:W4:Y:S04]  /*16f760*/  LDL.LU R7, [R1+0x1234] ;  /* 0x0012340001077983 */ /* 0x000f280000300800 */
[----:B------:R-:W4:Y:S04]  /*16f770*/  LDL.LU R4, [R1+0x1230] ;  /* 0x0012300001047983 */ /* 0x000f280000300800 */
[----:B------:R-:W4:Y:S01]  /*16f780*/  LDL.LU R5, [R1+0x1228] ;  /* 0x0012280001057983 */ /* 0x000f220000300800 */
[----:B---3--:R-:W-:-:S02]  /*16f790*/  PRMT R16, R25, 0x5210, R16 ;  /* 0x0000521019107816 */ /* 0x008fc40000000010 */
[----:B------:R-:W-:Y:S01]  /*16f7a0*/  PRMT R17, R26, 0x5210, R17 ;  /* 0x000052101a117816 */ /* 0x000fe20000000011 */
[----:B------:R-:W-:Y:S01]  /*16f7b0*/  BAR.SYNC.DEFER_BLOCKING 0x0 ;  /* 0x0000000000007b1d */ /* 0x000fe20000010000 */
[----:B--2---:R-:W-:-:S05]  /*16f7c0*/  PRMT R12, R12, 0x5210, R6 ;  /* 0x000052100c0c7816 */ /* 0x004fca0000000006 */
[----:B------:R-:W2:Y:S04]  /*16f7d0*/  LDL.LU R6, [R1+0x2e0] ;  /* 0x0002e00001067983 */ /* 0x000ea80000300800 */
[----:B----4-:R-:W-:Y:S04]  /*16f7e0*/  STL [R1+0x5a28], R7 ;  /* 0x005a280701007387 */ /* 0x010fe80000100800 */
[----:B------:R-:W-:Y:S01]  /*16f7f0*/  STL.64 [R1+0x5a20], R4 ;  /* 0x005a200401007387 */ /* 0x000fe20000100a00 */
[----:B------:R-:W-:Y:S02]  /*16f800*/  PRMT R14, R18, 0x5210, R14 ;  /* 0x00005210120e7816 */ /* 0x000fe4000000000e */
[----:B------:R-:W-:Y:S01]  /*16f810*/  PRMT R15, R19, 0x5210, R15 ;  /* 0x00005210130f7816 */ /* 0x000fe2000000000f */
[----:B------:R-:W3:Y:S01]  /*16f820*/  LDL.LU R25, [R1+0x1220] ;  /* 0x0012200001197983 */ /* 0x000ee20000300800 */
[----:B------:R-:W-:-:S02]  /*16f830*/  PRMT R18, R28, 0x5210, R11 ;  /* 0x000052101c127816 */ /* 0x000fc4000000000b */
[----:B------:R-:W-:Y:S01]  /*16f840*/  PRMT R19, R10, 0x5210, R8 ;  /* 0x000052100a137816 */ /* 0x000fe20000000008 */
[----:B------:R-:W4:Y:S04]  /*16f850*/  LDL.LU R26, [R1+0x121c] ;  /* 0x00121c00011a7983 */ /* 0x000f280000300800 */
[----:B------:R-:W3:Y:S04]  /*16f860*/  LDL.LU R28, [R1+0x1214] ;  /* 0x00121400011c7983 */ /* 0x000ee80000300800 */
[----:B------:R-:W3:Y:S01]  /*16f870*/  LDL.LU R10, [R1+0x804] ;  /* 0x00080400010a7983 */ /* 0x000ee20000300800 */
[----:B--2---:R-:W-:-:S03]  /*16f880*/  PRMT R13, R13, 0x5210, R6 ;  /* 0x000052100d0d7816 */ /* 0x004fc60000000006 */
[----:B------:R-:W0:Y:S04]  /*16f890*/  LDS.128 R4, [R21] ;  /* 0x0000000015047984 */ /* 0x000e280000000c00 */
[----:B0-----:R-:W-:Y:S04]  /*16f8a0*/  STL.64 [R1+0x2f0], R4 ;  /* 0x0002f00401007387 */ /* 0x001fe80000100a00 */
[----:B------:R-:W-:Y:S04]  /*16f8b0*/  STL.64 [R1+0x2f8], R6 ;  /* 0x0002f80601007387 */ /* 0x000fe80000100a00 */
[----:B------:R-:W0:Y:S01]  /*16f8c0*/  LDS.128 R4, [R21+0x400] ;  /* 0x0004000015047984 */ /* 0x000e220000000c00 */
[----:B------:R-:W-:Y:S06]  /*16f8d0*/  BAR.SYNC.DEFER_BLOCKING 0x0 ;  /* 0x0000000000007b1d */ /* 0x000fec0000010000 */
[----:B------:R-:W-:Y:S04]  /*16f8e0*/  STSM.16.M88.4 [R27], R16 ;  /* 0x000000101b007844 */ /* 0x000fe80000000200 */
[----:B------:R1:W-:Y:S04]  /*16f8f0*/  STSM.16.M88.4 [R27+0x200], R12 ;  /* 0x0002000c1b007844 */ /* 0x0003e80000000200 */
[----:B0-----:R-:W-:Y:S04]  /*16f900*/  STL.64 [R1+0x2e0], R4 ;  /* 0x0002e00401007387 */ /* 0x001fe80000100a00 */
[----:B------:R0:W-:Y:S01]  /*16f910*/  STL.64 [R1+0x2e8], R6 ;  /* 0x0002e80601007387 */ /* 0x0001e20000100a00 */
[----:B-1----:R-:W-:-:S02]  /*16f920*/  LOP3.LUT R14, R0, 0xffff, RZ, 0xc0, !PT ;  /* 0x0000ffff000e7812 */ /* 0x002fc400078ec0ff */
[----:B------:R-:W-:Y:S01]  /*16f930*/  LOP3.LUT R0, R29, 0xffff, RZ, 0xc0, !PT ;  /* 0x0000ffff1d007812 */ /* 0x000fe200078ec0ff */
[----:B0-----:R-:W2:Y:S04]  /*16f940*/  LDL.LU R7, [R1+0x5a28] ;  /* 0x005a280001077983 */ /* 0x001ea80000300800 */
[----:B------:R-:W2:Y:S04]  /*16f950*/  LDL.LU.64 R4, [R1+0x5a20] ;  /* 0x005a200001047983 */ /* 0x000ea80000300a00 */
[----:B------:R-:W3:Y:S04]  /*16f960*/  LDL.LU R29, [R1+0x300] ;  /* 0x00030000011d7983 */ /* 0x000ee80000300800 */
[----:B------:R-:W3:Y:S01]  /*16f970*/  LDL.LU R15, [R1+0x304] ;  /* 0x00030400010f7983 */ /* 0x000ee20000300800 */
[----:B------:R-:W-:-:S02]  /*16f980*/  LOP3.LUT R13, R3, 0xffff, RZ, 0xc0, !PT ;  /* 0x0000ffff030d7812 */ /* 0x000fc400078ec0ff */
[----:B------:R-:W-:Y:S02]  /*16f990*/  LOP3.LUT R6, R2, 0xffff, RZ, 0xc0, !PT ;  /* 0x0000ffff02067812 */ /* 0x000fe400078ec0ff */
[----:B------:R-:W-:Y:S02]  /*16f9a0*/  LOP3.LUT R16, R20, 0xffff, RZ, 0xc0, !PT ;  /* 0x0000ffff14107812 */ /* 0x000fe400078ec0ff */
[----:B------:R-:W-:Y:S01]  /*16f9b0*/  LOP3.LUT R11, R23, 0xffff, RZ, 0xc0, !PT ;  /* 0x0000ffff170b7812 */ /* 0x000fe200078ec0ff */
[----:B------:R-:W-:Y:S01]  /*16f9c0*/  BAR.SYNC.DEFER_BLOCKING 0x0 ;  /* 0x0000000000007b1d */ /* 0x000fe20000010000 */
[----:B--2---:R-:W-:Y:S02]  /*16f9d0*/  PRMT R3, R4, 0x4210, R14 ;  /* 0x0000421004037816 */ /* 0x004fe4000000000e */
[----:B------:R-:W-:-:S03]  /*16f9e0*/  PRMT R2, R5, 0x4210, R0 ;  /* 0x0000421005027816 */ /* 0x000fc60000000000 */
[----:B---3--:R0:W-:Y:S04]  /*16f9f0*/  STL.64 [R1+0x5a08], R14 ;  /* 0x005a080e01007387 */ /* 0x0081e80000100a00 */
[----:B------:R-:W-:Y:S04]  /*16fa00*/  STL [R1+0x5a00], R13 ;  /* 0x005a000d01007387 */ /* 0x000fe80000100800 */
[----:B------:R-:W2:Y:S04]  /*16fa10*/  LDL.LU R4, [R1+0x308] ;  /* 0x0003080001047983 */ /* 0x000ea80000300800 */
[----:B------:R-:W2:Y:S01]  /*16fa20*/  LDL.LU R5, [R1+0x30c] ;  /* 0x00030c0001057983 */ /* 0x000ea20000300800 */
[----:B------:R-:W-:-:S02]  /*16fa30*/  PRMT R7, R7, 0x4210, R13 ;  /* 0x0000421007077816 */ /* 0x000fc4000000000d */
[----:B------:R-:W-:-:S03]  /*16fa40*/  PRMT R9, R9, 0x4210, R6 ;  /* 0x0000421009097816 */ /* 0x000fc60000000006 */
[----:B------:R-:W-:Y:S01]  /*16fa50*/  STL.64 [R1+0x5a18], R6 ;  /* 0x005a180601007387 */ /* 0x000fe20000100a00 */
[----:B------:R-:W-:Y:S02]  /*16fa60*/  PRMT R12, R25, 0x4210, R16 ;  /* 0x00004210190c7816 */ /* 0x000fe40000000010 */
[----:B0-----:R-:W-:Y:S01]  /*16fa70*/  PRMT R14, R28, 0x4210, R11 ;  /* 0x000042101c0e7816 */ /* 0x001fe2000000000b */
[----:B--2---:R-:W-:Y:S04]  /*16fa80*/  STL.64 [R1+0x5a10], R4 ;  /* 0x005a100401007387 */ /* 0x004fe80000100a00 */
[----:B------:R-:W0:Y:S04]  /*16fa90*/  LDS.128 R4, [R21] ;  /* 0x0000000015047984 */ /* 0x000e280000000c00 */
        /* <DEDUP_REMOVED lines=9> */
[----:B0-----:R-:W2:Y:S01]  /*16fb30*/  LDL.LU.64 R6, [R1+0x5a18] ;  /* 0x005a180001067983 */ /* 0x001ea20000300a00 */
[----:B------:R-:W-:-:S02]  /*16fb40*/  LOP3.LUT R17, R22, 0xffff, RZ, 0xc0, !PT ;  /* 0x0000ffff16117812 */ /* 0x000fc400078ec0ff */
[----:B------:R-:W-:Y:S01]  /*16fb50*/  LOP3.LUT R8, R24, 0xffff, RZ, 0xc0, !PT ;  /* 0x0000ffff18087812 */ /* 0x000fe200078ec0ff */
[----:B------:R-:W3:Y:S01]  /*16fb60*/  LDL.LU.64 R4, [R1+0x5a10] ;  /* 0x005a100001047983 */ /* 0x000ee20000300a00 */
[----:B----4-:R-:W-:Y:S02]  /*16fb70*/  PRMT R13, R26, 0x4210, R17 ;  /* 0x000042101a0d7816 */ /* 0x010fe40000000011 */
[----:B------:R-:W-:Y:S01]  /*16fb80*/  PRMT R15, R10, 0x4210, R8 ;  /* 0x000042100a0f7816 */ /* 0x000fe20000000008 */
[----:B------:R-:W-:Y:S01]  /*16fb90*/  BAR.SYNC.DEFER_BLOCKING 0x0 ;  /* 0x0000000000007b1d */ /* 0x000fe20000010000 */
[----:B------:R-:W-:-:S05]  /*16fba0*/  IMAD.MOV.U32 R10, RZ, RZ, R3 ;  /* 0x000000ffff0a7224 */ /* 0x000fca00078e0003 */
[----:B------:R0:W-:Y:S04]  /*16fbb0*/  STSM.16.M88.4 [R27], R12 ;  /* 0x0000000c1b007844 */ /* 0x0001e80000000200 */
[----:B0-----:R-:W4:Y:S04]  /*16fbc0*/  LDL.LU.64 R14, [R1+0x5a08] ;  /* 0x005a0800010e7983 */ /* 0x001f280000300a00 */
[----:B------:R-:W4:Y:S04]  /*16fbd0*/  LDL.LU R13, [R1+0x5a00] ;  /* 0x005a0000010d7983 */ /* 0x000f280000300800 */
[----:B------:R0:W-:Y:S04]  /*16fbe0*/  STL [R1+0x59fc], R11 ;  /* 0x0059fc0b01007387 */ /* 0x0001e80000100800 */
[----:B------:R1:W-:Y:S04]  /*16fbf0*/  STL [R1+0x59f8], R8 ;  /* 0x0059f80801007387 */ /* 0x0003e80000100800 */
[----:B------:R-:W3:Y:S01]  /*16fc00*/  LDL.LU R20, [R1+0x1b0c] ;  /* 0x001b0c0001147983 */ /* 0x000ee20000300800 */
[----:B0-----:R-:W-:-:S03]  /*16fc10*/  IMAD.MOV.U32 R11, RZ, RZ, R2 ;  /* 0x000000ffff0b7224 */ /* 0x001fc600078e0002 */
[----:B------:R-:W3:Y:S01]  /*16fc20*/  LDL.LU R3, [R1+0x1afc] ;  /* 0x001afc0001037983 */ /* 0x000ee20000300800 */
[----:B-1----:R-:W-:-:S03]  /*16fc30*/  IMAD.MOV.U32 R8, RZ, RZ, R9 ;  /* 0x000000ffff087224 */ /* 0x002fc600078e0009 */
[----:B------:R-:W3:Y:S01]  /*16fc40*/  LDL.LU R22, [R1+0x1a50] ;  /* 0x001a500001167983 */ /* 0x000ee20000300800 */
[----:B--2---:R-:W-:-:S03]  /*16fc50*/  IMAD.MOV.U32 R9, RZ, RZ, R7 ;  /* 0x000000ffff097224 */ /* 0x004fc600078e0007 */
[----:B------:R-:W2:Y:S04]  /*16fc60*/  LDL.LU R7, [R1+0x1a3c] ;  /* 0x001a3c0001077983 */ /* 0x000ea80000300800 */
[----:B------:R0:W-:Y:S04]  /*16fc70*/  STSM.16.M88.4 [R27+0x200], R8 ;  /* 0x000200081b007844 */ /* 0x0001e80000000200 */
        /* <DEDUP_REMOVED lines=10> */
[----:B---3--:R-:W-:Y:S02]  /*16fd20*/  PRMT R15, R5, 0x5210, R0 ;  /* 0x00005210050f7816 */ /* 0x008fe40000000000 */
[----:B------:R-:W-:Y:S02]  /*16fd30*/  PRMT R14, R4, 0x5210, R14 ;  /* 0x00005210040e7816 */ /* 0x000fe4000000000e */
[----:B------:R-:W-:Y:S02]  /*16fd40*/  PRMT R16, R25, 0x5210, R16 ;  /* 0x0000521019107816 */ /* 0x000fe40000000010 */
[----:B------:R-:W-:Y:S01]  /*16fd50*/  PRMT R17, R28, 0x5210, R17 ;  /* 0x000052101c117816 */ /* 0x000fe20000000011 */
[----:B------:R-:W-:Y:S01]  /*16fd60*/  BAR.SYNC.DEFER_BLOCKING 0x0 ;  /* 0x0000000000007b1d */ /* 0x000fe20000010000 */
[----:B--2---:R-:W-:-:S02]  /*16fd70*/  PRMT R18, R18, 0x5210, R11 ;  /* 0x0000521012127816 */ /* 0x004fc4000000000b */
[----:B------:R-:W-:-:S03]  /*16fd80*/  PRMT R19, R19, 0x5210, R8 ;  /* 0x0000521013137816 */ /* 0x000fc60000000008 */
[----:B------:R-:W-:Y:S04]  /*16fd90*/  STL [R1+0x59f4], R10 ;  /* 0x0059f40a01007387 */ /* 0x000fe80000100800 */
[----:B------:R-:W-:Y:S04]  /*16fda0*/  STL [R1+0x59f0], R9 ;  /* 0x0059f00901007387 */ /* 0x000fe80000100800 */
[----:B------:R-:W0:Y:S04]  /*16fdb0*/  LDS.128 R8, [R21] ;  /* 0x0000000015087984 */ /* 0x000e280000000c00 */
[----:B------:R-:W2:Y:S04]  /*16fdc0*/  LDL.LU R29, [R1+0x1288] ;  /* 0x00128800011d7983 */ /* 0x000ea80000300800 */
[----:B------:R-:W3:Y:S04]  /*16fdd0*/  LDL.LU R0, [R1+0x808] ;  /* 0x0008080001007983 */ /* 0x000ee80000300800 */
[----:B------:R-:W4:Y:S04]  /*16fde0*/  LDL.LU R4, [R1+0x127c] ;  /* 0x00127c0001047983 */ /* 0x000f280000300800 */
[----:B------:R-:W2:Y:S04]  /*16fdf0*/  LDL.LU R5, [R1+0x126c] ;  /* 0x00126c0001057983 */ /* 0x000ea80000300800 */
[----:B------:R-:W2:Y:S04]  /*16fe00*/  LDL.LU R25, [R1+0x125c] ;  /* 0x00125c0001197983 */ /* 0x000ea80000300800 */
[----:B------:R-:W2:Y:S04]  /*16fe10*/  LDL.LU R28, [R1+0x1260] ;  /* 0x00126000011c7983 */ /* 0x000ea80000300800 */
[----:B0-----:R-:W-:Y:S04]  /*16fe20*/  STL.64 [R1+0x2b0], R8 ;  /* 0x0002b00801007387 */ /* 0x001fe80000100a00 */
[----:B------:R-:W-:Y:S04]  /*16fe30*/  STL.64 [R1+0x2b8], R10 ;  /* 0x0002b80a01007387 */ /* 0x000fe80000100a00 */
[----:B------:R-:W0:Y:S01]  /*16fe40*/  LDS.128 R8, [R21+0x400] ;  /* 0x0004000015087984 */ /* 0x000e220000000c00 */
[----:B------:R-:W-:Y:S06]  /*16fe50*/  BAR.SYNC.DEFER_BLOCKING 0x0 ;  /* 0x0000000000007b1d */ /* 0x000fec0000010000 */
[----:B0-----:R-:W-:Y:S04]  /*16fe60*/  STL.64 [R1+0x330], R8 ;  /* 0x0003300801007387 */ /* 0x001fe80000100a00 */
[----:B------:R0:W-:Y:S04]  /*16fe70*/  STL.64 [R1+0x338], R10 ;  /* 0x0003380a01007387 */ /* 0x0001e80000100a00 */
[----:B0-----:R-:W2:Y:S01]  /*16fe80*/  LDL.LU R10, [R1+0x59f4] ;  /* 0x0059f400010a7983 */ /* 0x001ea20000300800 */
[----:B------:R-:W-:-:S03]  /*16fe90*/  LOP3.LUT R11, R7, 0xffff, RZ, 0xc0, !PT ;  /* 0x0000ffff070b7812 */ /* 0x000fc600078ec0ff */
[----:B------:R-:W2:Y:S04]  /*16fea0*/  LDL.LU R9, [R1+0x59f0] ;  /* 0x0059f00001097983 */ /* 0x000ea80000300800 */
[----:B------:R-:W2:Y:S01]  /*16feb0*/  LDL.LU R7, [R1+0x340] ;  /* 0x0003400001077983 */ /* 0x000ea20000300800 */
[----:B------:R-:W-:-:S03]  /*16fec0*/  LOP3.LUT R6, R23, 0xffff, RZ, 0xc0, !PT ;  /* 0x0000ffff17067812 */ /* 0x000fc600078ec0ff */
[----:B------:R-:W-:Y:S04]  /*16fed0*/  STSM.16.M88.4 [R27], R16 ;  /* 0x000000101b007844 */ /* 0x000fe80000000200 */
[----:B------:R0:W-:Y:S02]  /*16fee0*/  STSM.16.M88.4 [R27+0x200], R12 ;  /* 0x0002000c1b007844 */ /* 0x0001e40000000200 */
[----:B0-----:R-:W-:Y:S02]  /*16fef0*/  LOP3.LUT R14, R26, 0xffff, RZ, 0xc0, !PT ;  /* 0x0000ffff1a0e7812 */ /* 0x001fe400078ec0ff */
[----:B--2---:R0:W-:Y:S04]  /*16ff00*/  STL.64 [R1+0x59e0], R6 ;  /* 0x0059e00601007387 */ /* 0x0041e80000100a00 */
[----:B------:R-:W2:Y:S01]  /*16ff10*/  LDL.LU R26, [R1+0x344] ;  /* 0x00034400011a7983 */ /* 0x000ea20000300800 */
[----:B------:R-:W-:-:S02]  /*16ff20*/  LOP3.LUT R15, R22, 0xffff, RZ, 0xc0, !PT ;  /* 0x0000ffff160f7812 */ /* 0x000fc400078ec0ff */
[----:B------:R-:W-:Y:S02]  /*16ff30*/  PRMT R12, R9, 0x4210, R6 ;  /* 0x00004210090c7816 */ /* 0x000fe40000000006 */
[----:B------:R-:W-:Y:S02]  /*16ff40*/  LOP3.LUT R13, R24, 0xffff, RZ, 0xc0, !PT ;  /* 0x0000ffff180d7812 */ /* 0x000fe400078ec0ff */
[----:B0-----:R-:W-:Y:S02]  /*16ff50*/  PRMT R6, R25, 0x4210, R15 ;  /* 0x0000421019067816 */ /* 0x001fe4000000000f */
[----:B------:R-:W-:Y:S02]  /*16ff60*/  LOP3.LUT R8, R2, 0xffff, RZ, 0xc0, !PT ;  /* 0x0000ffff02087812 */ /* 0x000fe400078ec0ff */
[----:B------:R-:W-:Y:S02]  /*16ff70*/  PRMT R9, R29, 0x4210, R14 ;  /* 0x000042101d097816 */ /* 0x000fe4000000000e */
[----:B---3--:R-:W-:-:S02]  /*16ff80*/  PRMT R2, R0, 0x4210, R8 ;  /* 0x0000421000027816 */ /* 0x008fc40000000008 */
[----:B------:R-:W-:Y:S01]  /*16ff90*/  LOP3.LUT R16, R20, 0xffff, RZ, 0xc0, !PT ;  /* 0x0000ffff14107812 */ /* 0x000fe200078ec0ff */
[----:B------:R-:W-:Y:S06]  /*16ffa0*/  BAR.SYNC.DEFER_BLOCKING 0x0 ;  /* 0x0000000000007b1d */ /* 0x000fec0000010000 */
[----:B--2---:R-:W-:Y:S04]  /*16ffb0*/  STL.64 [R1+0x59e8], R26 ;  /* 0x0059e81a01007387 */ /* 0x004fe80000100a00 */
[----:B------:R-:W0:Y:S04]  /*16ffc0*/  LDS.128 R24, [R21] ;  /* 0x0000000015187984 */ /* 0x000e280000000c00 */
[----:B------:R-:W2:Y:S04]  /*16ffd0*/  LDL.LU R29, [R1+0x348] ;  /* 0x00034800011d7983 */ /* 0x000ea80000300800 */
[----:B------:R-:W3:Y:S04]  /*16ffe0*/  LDL.LU R17, [R1+0x35c] ;  /* 0x00035c0001117983 */ /* 0x000ee80000300800 */
        /* <DEDUP_REMOVED lines=9> */
[----:B0-----:R-:W3:Y:S01]  /*170080*/  LDL.LU.64 R26, [R1+0x59e8] ;  /* 0x0059e800011a7983 */ /* 0x001ee20000300a00 */
[----:B------:R-:W-:-:S02]  /*170090*/  LOP3.LUT R3, R3, 0xffff, RZ, 0xc0, !PT ;  /* 0x0000ffff03037812 */ /* 0x000fc400078ec0ff */
[----:B------:R-:W-:Y:S02]  /*1700a0*/  PRMT R10, R10, 0x4210, R13 ;  /* 0x000042100a0a7816 */ /* 0x000fe4000000000d */
[----:B----4-:R-:W-:Y:S02]  /*1700b0*/  PRMT R4, R4, 0x4210, R16 ;  /* 0x0000421004047816 */ /* 0x010fe40000000010 */
[----:B------:R-:W-:Y:S02]  /*1700c0*/  PRMT R5, R5, 0x4210, R3 ;  /* 0x0000421005057816 */ /* 0x000fe40000000003 */
[----:B------:R-:W-:Y:S01]  /*1700d0*/  PRMT R7, R28, 0x4210, R11 ;  /* 0x000042101c077816 */ /* 0x000fe2000000000b */
[----:B------:R-:W-:Y:S01]  /*1700e0*/  BAR.SYNC.DEFER_BLOCKING 0x0 ;  /* 0x0000000000007b1d */ /* 0x000fe20000010000 */
[----:B------:R-:W-:Y:S02]  /*1700f0*/  IMAD.MOV.U32 R22, RZ, RZ, R9 ;  /* 0x000000ffff167224 */ /* 0x000fe400078e0009 */
[----:B------:R-:W-:-:S03]  /*170100*/  IMAD.MOV.U32 R23, RZ, RZ, R2 ;  /* 0x000000ffff177224 */ /* 0x000fc600078e0002 */
[----:B--2---:R0:W-:Y:S02]  /*170110*/  STL.64 [R1+0x59d8], R20 ;  /* 0x0059d81401007387 */ /* 0x0041e40000100a00 */
[----:B0-----:R-:W-:Y:S02]  /*170120*/  IMAD.MOV.U32 R20, RZ, RZ, R12 ;  /* 0x000000ffff147224 */ /* 0x001fe400078e000c */
[----:B------:R-:W-:Y:S01]  /*170130*/  IMAD.MOV.U32 R21, RZ, RZ, R10 ;  /* 0x000000ffff157224 */ /* 0x000fe200078e000a */
[----:B---3--:R0:W-:Y:S04]  /*170140*/  STSM.16.M88.4 [R27], R4 ;  /* 0x000000041b007844 */ /* 0x0081e80000000200 */
[----:B------:R1:W-:Y:S04]  /*170150*/  STSM.16.M88.4 [R27+0x200], R20 ;  /* 0x000200141b007844 */ /* 0x0003e80000000200 */
[----:B0-----:R-:W2:Y:S04]  /*170160*/  LDL.LU.64 R6, [R1+0x59e0] ;  /* 0x0059e00001067983 */ /* 0x001ea80000300a00 */
[----:B------:R-:W3:Y:S04]  /*170170*/  LDL.LU R9, [R1+0x1b38] ;  /* 0x001b380001097983 */ /* 0x000ee80000300800 */
[----:B------:R-:W4:Y:S04]  /*170180*/  LDL.LU R4, [R1+0x1b2c] ;  /* 0x001b2c0001047983 */ /* 0x000f280000300800 */
[----:B-1----:R-:W2:Y:S04]  /*170190*/  LDL.LU.64 R20, [R1+0x59d8] ;  /* 0x0059d80001147983 */ /* 0x002ea80000300a00 */
[----:B------:R-:W3:Y:S01]  /*1701a0*/  LDL.LU R10, [R1+0x1a84] ;  /* 0x001a8400010a7983 */ /* 0x000ee20000300800 */
[----:B------:R-:W-:-:S02]  /*1701b0*/  PRMT R18, R18, 0x5210, R15 ;  /* 0x0000521012127816 */ /* 0x000fc4000000000f */
[----:B------:R-:W-:Y:S02]  /*1701c0*/  PRMT R19, R19, 0x5210, R11 ;  /* 0x0000521013137816 */ /* 0x000fe4000000000b */
[----:B------:R-:W-:Y:S02]  /*1701d0*/  PRMT R13, R26, 0x5210, R13 ;  /* 0x000052101a0d7816 */ /* 0x000fe4000000000d */
[----:B------:R-:W-:Y:S02]  /*1701e0*/  PRMT R14, R29, 0x5210, R14 ;  /* 0x000052101d0e7816 */ /* 0x000fe4000000000e */
[----:B------:R-:W-:Y:S02]  /*1701f0*/  PRMT R16, R17, 0x5210, R16 ;  /* 0x0000521011107816 */ /* 0x000fe40000000010 */
[----:B------:R-:W-:Y:S01]  /*170200*/  PRMT R17, R0, 0x5210, R3 ;  /* 0x0000521000117816 */ /* 0x000fe20000000003 */
[----:B------:R-:W-:Y:S01]  /*170210*/  BAR.SYNC.DEFER_BLOCKING 0x0 ;  /* 0x0000000000007b1d */ /* 0x000fe20000010000 */
[----:B--2---:R-:W-:-:S05]  /*170220*/  PRMT R15, R20, 0x5210, R8 ;  /* 0x00005210140f7816 */ /* 0x004fca0000000008 */
[----:B---3--:R-:W-:Y:S04]  /*170230*/  STL [R1+0x59d0], R10 ;  /* 0x0059d00a01007387 */ /* 0x008fe80000100800 */
[----:B------:R-:W-:Y:S04]  /*170240*/  STL [R1+0x59cc], R9 ;  /* 0x0059cc0901007387 */ /* 0x000fe80000100800 */
[----:B------:R-:W0:Y:S04]  /*170250*/  LDS.128 R8, [R21] ;  /* 0x0000000015087984 */ /* 0x000e280000000c00 */
[----:B------:R-:W2:Y:S04]  /*170260*/  LDL.LU R2, [R1+0x1a6c] ;  /* 0x001a6c0001027983 */ /* 0x000ea80000300800 */
[----:B------:R-:W3:Y:S01]  /*170270*/  LDL.LU R22, [R1+0x19a0] ;  /* 0x0019a00001167983 */ /* 0x000ee20000300800 */
[----:B------:R-:W-:-:S03]  /*170280*/  PRMT R12, R7, 0x5210, R6 ;  /* 0x00005210070c7816 */ /* 0x000fc60000000006 */
        /* <DEDUP_REMOVED lines=16> */
[----:B0-----:R-:W2:Y:S04]  /*170390*/  LDL.LU R10, [R1+0x59d0] ;  /* 0x0059d000010a7983 */ /* 0x001ea80000300800 */
[----:B------:R-:W2:Y:S01]  /*1703a0*/  LDL.LU R9, [R1+0x59cc] ;  /* 0x0059cc0001097983 */ /* 0x000ea20000300800 */
[----:B----4-:R-:W-:-:S03]  /*1703b0*/  LOP3.LUT R11, R4, 0xffff, RZ, 0xc0, !PT ;  /* 0x0000ffff040b7812 */ /* 0x010fc600078ec0ff */
[----:B------:R-:W-:Y:S04]  /*1703c0*/  STSM.16.M88.4 [R27], R16 ;  /* 0x000000101b007844 */ /* 0x000fe80000000200 */
[----:B------:R2:W-:Y:S04]  /*1703d0*/  STSM.16.M88.4 [R27+0x200], R12 ;  /* 0x0002000c1b007844 */ /* 0x0005e80000000200 */
[----:B------:R-:W-:Y:S04]  /*1703e0*/  STL [R1+0x59c8], R27 ;  /* 0x0059c81b01007387 */ /* 0x000fe80000100800 */
[----:B------:R-:W4:Y:S01]  /*1703f0*/  LDL.LU R4, [R1+0x390] ;  /* 0x0003900001047983 */ /* 0x000f220000300800 */
[----:B---3--:R-:W-:-:S02]  /*170400*/  LOP3.LUT R6, R22, 0xffff, RZ, 0xc0, !PT ;  /* 0x0000ffff16067812 */ /* 0x008fc400078ec0ff */
[----:B--2---:R-:W-:Y:S02]  /*170410*/  LOP3.LUT R13, R23, 0xffff, RZ, 0xc0, !PT ;  /* 0x0000ffff170d7812 */ /* 0x004fe400078ec0ff */
[----:B------:R-:W-:Y:S02]  /*170420*/  PRMT R16, R28, 0x4210, R6 ;  /* 0x000042101c107816 */ /* 0x000fe40000000006 */
[----:B------:R-:W-:Y:S02]  /*170430*/  PRMT R22, R7, 0x4210, R13 ;  /* 0x0000421007167816 */ /* 0x000fe4000000000d */
[----:B------:R-:W-:Y:S02]  /*170440*/  PRMT R12, R29, 0x4210, R11 ;  /* 0x000042101d0c7816 */ /* 0x000fe4000000000b */
[----:B------:R-:W-:Y:S02]  /*170450*/  LOP3.LUT R8, R10, 0xffff, RZ, 0xc0, !PT ;  /* 0x0000ffff0a087812 */ /* 0x000fe400078ec0ff */
[----:B------:R-:W2:Y:S04]  /*170460*/  LDL.LU R10, [R1+0x134c] ;  /* 0x00134c00010a7983 */ /* 0x000ea80000300800 */
[----:B------:R-:W3:Y:S04]  /*170470*/  LDL.LU R28, [R1+0x394] ;  /* 0x00039400011c7983 */ /* 0x000ee80000300800 */
[----:B------:R-:W2:Y:S04]  /*170480*/  LDL.LU R7, [R1+0x368] ;  /* 0x0003680001077983 */ /* 0x000ea80000300800 */
[----:B------:R-:W2:Y:S04]  /*170490*/  LDL.LU R17, [R1+0x39c] ;  /* 0x00039c0001117983 */ /* 0x000ea80000300800 */
[----:B------:R-:W2:Y:S04]  /*1704a0*/  LDL.LU R29, [R1+0x36c] ;  /* 0x00036c00011d7983 */ /* 0x000ea80000300800 */
[----:B------:R-:W2:Y:S04]  /*1704b0*/  LDL.LU R18, [R1+0x364] ;  /* 0x0003640001127983 */ /* 0x000ea80000300800 */
[----:B------:R-:W2:Y:S01]  /*1704c0*/  LDL.LU R19, [R1+0x3a0] ;  /* 0x0003a00001137983 */ /* 0x000ea20000300800 */
[----:B------:R-:W-:-:S02]  /*1704d0*/  LOP3.LUT R9, R9, 0xffff, RZ, 0xc0, !PT ;  /* 0x0000ffff09097812 */ /* 0x000fc400078ec0ff */
[----:B------:R-:W-:Y:S02]  /*1704e0*/  LOP3.LUT R5, R5, 0xffff, RZ, 0xc0, !PT ;  /* 0x0000ffff05057812 */ /* 0x000fe400078ec0ff */
[----:B------:R-:W-:Y:S02]  /*1704f0*/  LOP3.LUT R15, R24, 0xffff, RZ, 0xc0, !PT ;  /* 0x0000ffff180f7812 */ /* 0x000fe400078ec0ff */
[----:B------:R-:W-:Y:S02]  /*170500*/  PRMT R20, R25, 0x4210, R5 ;  /* 0x0000421019147816 */ /* 0x000fe40000000005 */
[----:B------:R-:W-:Y:S01]  /*170510*/  PRMT R14, R26, 0x4210, R9 ;  /* 0x000042101a0e7816 */ /* 0x000fe20000000009 */
[----:B------:R-:W-:Y:S06]  /*170520*/  BAR.SYNC.DEFER_BLOCKING 0x0 ;  /* 0x0000000000007b1d */ /* 0x000fec0000010000 */
[----:B------:R-:W0:Y:S01]  /*170530*/  LDS.128 R24, [R21] ;  /* 0x0000000015187984 */ /* 0x000e220000000c00 */
[----:B------:R-:W-:-:S03]  /*170540*/  PRMT R3, R3, 0x4210, R8 ;  /* 0x0000421003037816 */ /* 0x000fc60000000008 */
[----:B--2---:R-:W-:Y:S04]  /*170550*/  STL.64 [R1+0x59b0], R18 ;  /* 0x0059b01201007387 */ /* 0x004fe80000100a00 */
[----:B------:R-:W-:Y:S04]  /*170560*/  STL [R1+0x59a8], R17 ;  /* 0x0059a81101007387 */ /* 0x000fe80000100800 */
[----:B------:R1:W-:Y:S04]  /*170570*/  STL.64 [R1+0x59c0], R6 ;  /* 0x0059c00601007387 */ /* 0x0003e80000100a00 */
[----:B----4-:R-:W-:Y:S01]  /*170580*/  STL.64 [R1+0x59b8], R4 ;  /* 0x0059b80401007387 */ /* 0x010fe20000100a00 */
[----:B-1----:R-:W-:-:S03]  /*170590*/  IMAD.MOV.U32 R6, RZ, RZ, R3 ;  /* 0x000000ffff067224 */ /* 0x002fc600078e0003 */
[----:B------:R-:W2:Y:S04]  /*1705a0*/  LDL.LU R3, [R1+0x360] ;  /* 0x0003600001037983 */ /* 0x000ea80000300800 */
[----:B0-----:R-:W-:Y:S04]  /*1705b0*/  STL.64 [R1+0x300], R24 ;  /* 0x0003001801007387 */ /* 0x001fe80000100a00 */
[----:B------:R-:W-:Y:S04]  /*1705c0*/  STL.64 [R1+0x308], R26 ;  /* 0x0003081a01007387 */ /* 0x000fe80000100a00 */
[----:B------:R-:W0:Y:S04]  /*1705d0*/  LDS.128 R24, [R21+0x400] ;  /* 0x0004000015187984 */ /* 0x000e280000000c00 */
[----:B0-----:R-:W-:Y:S04]  /*1705e0*/  STL.64 [R1+0x370], R24 ;  /* 0x0003701801007387 */ /* 0x001fe80000100a00 */
[----:B------:R0:W-:Y:S04]  /*1705f0*/  STL.64 [R1+0x378], R26 ;  /* 0x0003781a01007387 */ /* 0x0001e80000100a00 */
[----:B0-----:R-:W4:Y:S01]  /*170600*/  LDL.LU R27, [R1+0x59c8] ;  /* 0x0059c800011b7983 */ /* 0x001f220000300800 */
[----:B------:R-:W-:-:S04]  /*170610*/  LOP3.LUT R2, R2, 0xffff, RZ, 0xc0, !PT ;  /* 0x0000ffff02027812 */ /* 0x000fc800078ec0ff */
[----:B------:R-:W-:Y:S01]  /*170620*/  PRMT R0, R0, 0x4210, R2 ;  /* 0x0000421000007816 */ /* 0x000fe20000000002 */
[----:B------:R-:W-:Y:S02]  /*170630*/  IMAD.MOV.U32 R4, RZ, RZ, R14 ;  /* 0x000000ffff047224 */ /* 0x000fe400078e000e */
[----:B------:R-:W-:Y:S02]  /*170640*/  IMAD.MOV.U32 R5, RZ, RZ, R12 ;  /* 0x000000ffff057224 */ /* 0x000fe400078e000c */
[----:B------:R-:W-:Y:S01]  /*170650*/  IMAD.MOV.U32 R7, RZ, RZ, R0 ;  /* 0x000000ffff077224 */ /* 0x000fe200078e0000 */
[----:B------:R-:W-:Y:S01]  /*170660*/  BAR.SYNC.DEFER_BLOCKING 0x0 ;  /* 0x0000000000007b1d */ /* 0x000fe20000010000 */
[----:B------:R-:W-:Y:S01]  /*170670*/  IMAD.MOV.U32 R17, RZ, RZ, R22 ;  /* 0x000000ffff117224 */ /* 0x000fe200078e0016 */
[----:B------:R-:W-:Y:S01]  /*170680*/  PRMT R19, R10, 0x4210, R15 ;  /* 0x000042100a137816 */ /* 0x000fe2000000000f */
[----:B------:R-:W-:-:S03]  /*170690*/  IMAD.MOV.U32 R18, RZ, RZ, R20 ;  /* 0x000000ffff127224 */ /* 0x000fc600078e0014 */
[----:B----4-:R0:W-:Y:S04]  /*1706a0*/  STSM.16.M88.4 [R27], R4 ;  /* 0x000000041b007844 */ /* 0x0101e80000000200 */
[----:B------:R1:W-:Y:S04]  /*1706b0*/  STSM.16.M88.4 [R27+0x200], R16 ;  /* 0x000200101b007844 */ /* 0x0003e80000000200 */
[----:B0-----:R-:W4:Y:S04]  /*1706c0*/  LDL.LU.64 R6, [R1+0x59c0] ;  /* 0x0059c00001067983 */ /* 0x001f280000300a00 */
[----:B------:R-:W4:Y:S04]  /*1706d0*/  LDL.LU.64 R4, [R1+0x59b8] ;  /* 0x0059b80001047983 */ /* 0x000f280000300a00 */
[----:B-1----:R-:W2:Y:S04]  /*1706e0*/  LDL.LU.64 R18, [R1+0x59b0] ;  /* 0x0059b00001127983 */ /* 0x002ea80000300a00 */
        /* <DEDUP_REMOVED lines=9> */
[----:B---3--:R-:W-:-:S02]  /*170780*/  PRMT R13, R28, 0x5210, R13 ;  /* 0x000052101c0d7816 */ /* 0x008fc4000000000d */
[----:B------:R-:W-:Y:S01]  /*170790*/  PRMT R16, R29, 0x5210, R9 ;  /* 0x000052101d107816 */ /* 0x000fe20000000009 */
[----:B------:R-:W-:Y:S01]  /*1707a0*/  BAR.SYNC.DEFER_BLOCKING 0x0 ;  /* 0x0000000000007b1d */ /* 0x000fe20000010000 */
[----:B----4-:R-:W-:Y:S02]  /*1707b0*/  PRMT R12, R4, 0x5210, R6 ;  /* 0x00005210040c7816 */ /* 0x010fe40000000006 */
[----:B------:R-:W-:-:S03]  /*1707c0*/  PRMT R14, R7, 0x5210, R5 ;  /* 0x00005210070e7816 */ /* 0x000fc60000000005 */
[----:B--2---:R-:W-:Y:S04]  /*1707d0*/  STL.64 [R1+0x59a0], R26 ;  /* 0x0059a01a01007387 */ /* 0x004fe80000100a00 */
[----:B------:R-:W-:Y:S04]  /*1707e0*/  STL.64 [R1+0x5998], R24 ;  /* 0x0059981801007387 */ /* 0x000fe80000100a00 */
[----:B------:R-:W0:Y:S04]  /*1707f0*/  LDS.128 R24, [R21] ;  /* 0x0000000015187984 */ /* 0x000e280000000c00 */
[----:B------:R-:W2:Y:S04]  /*170800*/  LDL.LU R4, [R1+0x1504] ;  /* 0x0015040001047983 */ /* 0x000ea80000300800 */
[----:B------:R-:W3:Y:S04]  /*170810*/  LDL.LU R5, [R1+0x14fc] ;  /* 0x0014fc0001057983 */ /* 0x000ee80000300800 */
[----:B------:R-:W4:Y:S04]  /*170820*/  LDL.LU R28, [R1+0x14a8] ;  /* 0x0014a800011c7983 */ /* 0x000f280000300800 */
        /* <DEDUP_REMOVED lines=10> */
[----:B------:R-:W-:-:S02]  /*1708d0*/  PRMT R15, R17, 0x5210, R15 ;  /* 0x00005210110f7816 */ /* 0x000fc4000000000f */
[----:B------:R-:W-:Y:S02]  /*1708e0*/  PRMT R17, R18, 0x5210, R11 ;  /* 0x0000521012117816 */ /* 0x000fe4000000000b */
[----:B------:R-:W-:Y:S02]  /*1708f0*/  PRMT R18, R19, 0x5210, R8 ;  /* 0x0000521013127816 */ /* 0x000fe40000000008 */
[----:B------:R-:W-:Y:S01]  /*170900*/  PRMT R19, R3, 0x5210, R2 ;  /* 0x0000521003137816 */ /* 0x000fe20000000002 */
[----:B------:R-:W-:Y:S06]  /*170910*/  BAR.SYNC.DEFER_BLOCKING 0x0 ;  /* 0x0000000000007b1d */ /* 0x000fec0000010000 */
[----:B------:R-:W4:Y:S04]  /*170920*/  LDL.LU R2, [R1+0x142c] ;  /* 0x00142c0001027983 */ /* 0x000f280000300800 */
[----:B------:R-:W4:Y:S01]  /*170930*/  LDL.LU R3, [R1+0x80c] ;  /* 0x00080c0001037983 */ /* 0x000f220000300800 */
[----:B------:R-:W-:-:S02]  /*170940*/  LOP3.LUT R6, R23, 0xffff, RZ, 0xc0, !PT ;  /* 0x0000ffff17067812 */ /* 0x000fc400078ec0ff */
[----:B------:R-:W-:Y:S02]  /*170950*/  LOP3.LUT R8, R10, 0xffff, RZ, 0xc0, !PT ;  /* 0x0000ffff0a087812 */ /* 0x000fe400078ec0ff */
[----:B------:R-:W-:Y:S02]  /*170960*/  LOP3.LUT R11, R22, 0xffff, RZ, 0xc0, !PT ;  /* 0x0000ffff160b7812 */ /* 0x000fe400078ec0ff */
[----:B--2---:R-:W-:Y:S01]  /*170970*/  PRMT R4, R4, 0x4210, R6 ;  /* 0x0000421004047816 */ /* 0x004fe20000000006 */
[----:B---3--:R-:W-:Y:S04]  /*170980*/  STSM.16.M88.4 [R27], R16 ;  /* 0x000000101b007844 */ /* 0x008fe80000000200 */
[----:B------:R4:W-:Y:S04]  /*170990*/  STSM.16.M88.4 [R27+0x200], R12 ;  /* 0x0002000c1b007844 */ /* 0x0009e80000000200 */
[----:B------:R-:W-:Y:S04]  /*1709a0*/  STL [R1+0x5990], R27 ;  /* 0x0059901b01007387 */ /* 0x000fe80000100800 */
[----:B------:R-:W2:Y:S01]  /*1709b0*/  LDL.LU R10, [R1+0x3c4] ;  /* 0x0003c400010a7983 */ /* 0x000ea20000300800 */
[----:B----4-:R-:W-:-:S02]  /*1709c0*/  LOP3.LUT R13, R24, 0xffff, RZ, 0xc0, !PT ;  /* 0x0000ffff180d7812 */ /* 0x010fc400078ec0ff */
[----:B------:R-:W-:Y:S02]  /*1709d0*/  LOP3.LUT R12, R25, 0xffff, RZ, 0xc0, !PT ;  /* 0x0000ffff190c7812 */ /* 0x000fe400078ec0ff */
[----:B------:R-:W-:Y:S01]  /*1709e0*/  LOP3.LUT R15, R26, 0xffff, RZ, 0xc0, !PT ;  /* 0x0000ffff1a0f7812 */ /* 0x000fe200078ec0ff */
[----:B------:R-:W-:Y:S06]  /*1709f0*/  BAR.SYNC.DEFER_BLOCKING 0x0 ;  /* 0x0000000000007b1d */ /* 0x000fec0000010000 */
[----:B------:R-:W0:Y:S01]  /*170a00*/  LDS.128 R24, [R21] ;  /* 0x0000000015187984 */ /* 0x000e220000000c00 */
[----:B------:R-:W-:-:S03]  /*170a10*/  PRMT R7, R7, 0x4210, R15 ;  /* 0x0000421007077816 */ /* 0x000fc6000000000f */
[----:B------:R-:W-:Y:S01]  /*170a20*/  STL [R1+0x3e0], R13 ;  /* 0x0003e00d01007387 */ /* 0x000fe20000100800 */
[----:B------:R-:W-:-:S03]  /*170a30*/  PRMT R5, R5, 0x4210, R13 ;  /* 0x0000421005057816 */ /* 0x000fc6000000000d */
[----:B------:R1:W-:Y:S01]  /*170a40*/  STL [R1+0x597c], R6 ;  /* 0x00597c0601007387 */ /* 0x0003e20000100800 */
[----:B------:R-:W-:-:S03]  /*170a50*/  LOP3.LUT R16, R20, 0xffff, RZ, 0xc0, !PT ;  /* 0x0000ffff14107812 */ /* 0x000fc600078ec0ff */
[----:B------:R-:W-:Y:S01]  /*170a60*/  STL [R1+0x3e4], R12 ;  /* 0x0003e40c01007387 */ /* 0x000fe20000100800 */
[----:B-1----:R-:W-:-:S05]  /*170a70*/  PRMT R6, R28, 0x4210, R12 ;  /* 0x000042101c067816 */ /* 0x002fca000000000c */
[----:B------:R-:W-:Y:S04]  /*170a80*/  STL.64 [R1+0x5988], R6 ;  /* 0x0059880601007387 */ /* 0x000fe80000100a00 */
[----:B------:R1:W-:Y:S04]  /*170a90*/  STL.64 [R1+0x5980], R4 ;  /* 0x0059800401007387 */ /* 0x0003e80000100a00 */
[----:B------:R-:W3:Y:S04]  /*170aa0*/  LDL.LU R13, [R1+0x3c0] ;  /* 0x0003c000010d7983 */ /* 0x000ee80000300800 */
[----:B------:R-:W4:Y:S04]  /*170ab0*/  LDL.LU R14, [R1+0x3bc] ;  /* 0x0003bc00010e7983 */ /* 0x000f280000300800 */
[----:B------:R-:W2:Y:S01]  /*170ac0*/  LDL.LU R17, [R1+0x3cc] ;  /* 0x0003cc0001117983 */ /* 0x000ea20000300800 */
[----:B-1----:R-:W-:-:S03]  /*170ad0*/  PRMT R4, R9, 0x4210, R16 ;  /* 0x0000421009047816 */ /* 0x002fc60000000010 */
[----:B------:R-:W2:Y:S01]  /*170ae0*/  LDL.LU R18, [R1+0x3b8] ;  /* 0x0003b80001127983 */ /* 0x000ea20000300800 */
        /* <DEDUP_REMOVED lines=19> */
[----:B------:R-:W3:Y:S04]  /*170c20*/  LDL.LU R7, [R1+0x1b84] ;  /* 0x001b840001077983 */ /* 0x000ee80000300800 */
[----:B------:R-:W3:Y:S04]  /*170c30*/  LDL.LU R3, [R1+0x1b78] ;  /* 0x001b780001037983 */ /* 0x000ee80000300800 */
[----:B------:R-:W3:Y:S04]  /*170c40*/  LDL.LU R20, [R1+0x1ad8] ;  /* 0x001ad80001147983 */ /* 0x000ee80000300800 */
[----:B------:R-:W3:Y:S01]  /*170c50*/  LDL.LU R22, [R1+0x1ac8] ;  /* 0x001ac80001167983 */ /* 0x000ee20000300800 */
[----:B------:R-:W-:-:S02]  /*170c60*/  PRMT R15, R17, 0x5210, R15 ;  /* 0x00005210110f7816 */ /* 0x000fc4000000000f */
[----:B------:R-:W-:Y:S01]  /*170c70*/  PRMT R16, R18, 0x5210, R16 ;  /* 0x0000521012107816 */ /* 0x000fe20000000010 */
[----:B------:R-:W-:Y:S01]  /*170c80*/  BAR.SYNC.DEFER_BLOCKING 0x0 ;  /* 0x0000000000007b1d */ /* 0x000fe20000010000 */
[----:B--2---:R-:W-:-:S05]  /*170c90*/  PRMT R12, R10, 0x5210, R6 ;  /* 0x000052100a0c7816 */ /* 0x004fca0000000006 */
[----:B------:R-:W4:Y:S04]  /*170ca0*/  LDL.LU R6, [R1+0x3e4] ;  /* 0x0003e40001067983 */ /* 0x000f280000300800 */
[----:B------:R-:W2:Y:S04]  /*170cb0*/  LDL.LU R23, [R1+0x1a18] ;  /* 0x001a180001177983 */ /* 0x000ea80000300800 */
[----:B------:R-:W2:Y:S04]  /*170cc0*/  LDL.LU R2, [R1+0x1a04] ;  /* 0x001a040001027983 */ /* 0x000ea80000300800 */
[----:B------:R-:W2:Y:S04]  /*170cd0*/  LDL.LU R24, [R1+0x166c] ;  /* 0x00166c0001187983 */ /* 0x000ea80000300800 */
[----:B------:R-:W2:Y:S04]  /*170ce0*/  LDL.LU R25, [R1+0x163c] ;  /* 0x00163c0001197983 */ /* 0x000ea80000300800 */
[----:B------:R-:W2:Y:S04]  /*170cf0*/  LDL.LU R4, [R1+0x19ac] ;  /* 0x0019ac0001047983 */ /* 0x000ea80000300800 */
[----:B------:R-:W2:Y:S04]  /*170d00*/  LDL.LU R5, [R1+0x16cc] ;  /* 0x0016cc0001057983 */ /* 0x000ea80000300800 */
[----:B---3--:R0:W-:Y:S04]  /*170d10*/  STL [R1+0x5978], R7 ;  /* 0x0059780701007387 */ /* 0x0081e80000100800 */
[----:B0-----:R-:W3:Y:S01]  /*170d20*/  LDL.LU R7, [R1+0x3e0] ;  /* 0x0003e00001077983 */ /* 0x001ee20000300800 */
[----:B------:R-:W-:-:S02]  /*170d30*/  PRMT R17, R19, 0x5210, R11 ;  /* 0x0000521013117816 */ /* 0x000fc4000000000b */
[----:B------:R-:W-:Y:S02]  /*170d40*/  PRMT R19, R29, 0x5210, R0 ;  /* 0x000052101d137816 */ /* 0x000fe40000000000 */
[----:B------:R-:W-:Y:S02]  /*170d50*/  PRMT R18, R9, 0x5210, R8 ;  /* 0x0000521009127816 */ /* 0x000fe40000000008 */
[----:B----4-:R-:W-:Y:S01]  /*170d60*/  PRMT R14, R14, 0x5210, R6 ;  /* 0x000052100e0e7816 */ /* 0x010fe20000000006 */
[----:B--2---:R-:W-:Y:S04]  /*170d70*/  STL.64 [R1+0x5970], R4 ;  /* 0x0059700401007387 */ /* 0x004fe80000100a00 */
[----:B------:R-:W2:Y:S04]  /*170d80*/  LDL.LU R26, [R1+0x16e8] ;  /* 0x0016e800011a7983 */ /* 0x000ea80000300800 */
[----:B------:R-:W4:Y:S04]  /*170d90*/  LDL.LU R28, [R1+0x810] ;  /* 0x00081000011c7983 */ /* 0x000f280000300800 */
[----:B------:R-:W2:Y:S01]  /*170da0*/  LDL.LU R10, [R1+0x1688] ;  /* 0x00168800010a7983 */ /* 0x000ea20000300800 */
[----:B---3--:R-:W-:-:S03]  /*170db0*/  PRMT R13, R13, 0x5210, R7 ;  /* 0x000052100d0d7816 */ /* 0x008fc60000000007 */
[----:B------:R-:W0:Y:S04]  /*170dc0*/  LDS.128 R4, [R21] ;  /* 0x0000000015047984 */ /* 0x000e280000000c00 */
[----:B------:R-:W3:Y:S04]  /*170dd0*/  LDL.LU R0, [R1+0x1680] ;  /* 0x0016800001007983 */ /* 0x000ee80000300800 */
[----:B------:R-:W2:Y:S04]  /*170de0*/  LDL.LU R9, [R1+0x15cc] ;  /* 0x0015cc0001097983 */ /* 0x000ea80000300800 */
[----:B0-----:R-:W-:Y:S04]  /*170df0*/  STL.64 [R1+0x3c0], R4 ;  /* 0x0003c00401007387 */ /* 0x001fe80000100a00 */
[----:B------:R-:W-:Y:S04]  /*170e00*/  STL.64 [R1+0x3c8], R6 ;  /* 0x0003c80601007387 */ /* 0x000fe80000100a00 */
[----:B------:R-:W0:Y:S04]  /*170e10*/  LDS.128 R4, [R21+0x400] ;  /* 0x0004000015047984 */ /* 0x000e280000000c00 */
[----:B------:R-:W2:Y:S01]  /*170e20*/  LDL.LU R29, [R1+0x162c] ;  /* 0x00162c00011d7983 */ /* 0x000ea20000300800 */
[----:B------:R-:W-:Y:S06]  /*170e30*/  BAR.SYNC.DEFER_BLOCKING 0x0 ;  /* 0x0000000000007b1d */ /* 0x000fec0000010000 */
[----:B0-----:R-:W-:Y:S04]  /*170e40*/  STL.64 [R1+0x3b0], R4 ;  /* 0x0003b00401007387 */ /* 0x001fe80000100a00 */
[----:B------:R0:W-:Y:S04]  /*170e50*/  STL.64 [R1+0x3b8], R6 ;  /* 0x0003b80601007387 */ /* 0x0001e80000100a00 */
[----:B0-----:R-:W2:Y:S01]  /*170e60*/  LDL.LU R7, [R1+0x5978] ;  /* 0x0059780001077983 */ /* 0x001ea20000300800 */
[----:B------:R-:W-:-:S03]  /*170e70*/  LOP3.LUT R3, R3, 0xffff, RZ, 0xc0, !PT ;  /* 0x0000ffff03037812 */ /* 0x000fc600078ec0ff */
[----:B------:R-:W-:Y:S04]  /*170e80*/  STSM.16.M88.4 [R27], R16 ;  /* 0x000000101b007844 */ /* 0x000fe80000000200 */
[----:B------:R0:W-:Y:S04]  /*170e90*/  STSM.16.M88.4 [R27+0x200], R12 ;  /* 0x0002000c1b007844 */ /* 0x0001e80000000200 */
[----:B------:R-:W3:Y:S04]  /*170ea0*/  LDL.LU.64 R4, [R1+0x5970] ;  /* 0x0059700001047983 */ /* 0x000ee80000300a00 */
[----:B------:R-:W-:Y:S01]  /*170eb0*/  STL [R1+0x5968], R27 ;  /* 0x0059681b01007387 */ /* 0x000fe20000100800 */
[----:B0-----:R-:W-:-:S02]  /*170ec0*/  LOP3.LUT R12, R24, 0xffff, RZ, 0xc0, !PT ;  /* 0x0000ffff180c7812 */ /* 0x001fc400078ec0ff */
[----:B--2---:R-:W-:-:S05]  /*170ed0*/  LOP3.LUT R7, R7, 0xffff, RZ, 0xc0, !PT ;  /* 0x0000ffff07077812 */ /* 0x004fca00078ec0ff */
[----:B------:R0:W-:Y:S01]  /*170ee0*/  STL [R1+0x428], R7 ;  /* 0x0004280701007387 */ /* 0x0001e20000100800 */
[----:B------:R-:W-:-:S03]  /*170ef0*/  PRMT R10, R10, 0x4210, R7 ;  /* 0x000042100a0a7816 */ /* 0x000fc60000000007 */
[----:B------:R-:W-:Y:S04]  /*170f00*/  STL [R1+0x42c], R3 ;  /* 0x00042c0301007387 */ /* 0x000fe80000100800 */
[----:B------:R4:W-:Y:S04]  /*170f10*/  STL [R1+0x424], R12 ;  /* 0x0004240c01007387 */ /* 0x0009e80000100800 */
[----:B0-----:R-:W2:Y:S01]  /*170f20*/  LDL.LU R7, [R1+0x41c] ;  /* 0x00041c0001077983 */ /* 0x001ea20000300800 */
[----:B------:R-:W-:Y:S02]  /*170f30*/  LOP3.LUT R8, R25, 0xffff, RZ, 0xc0, !PT ;  /* 0x0000ffff19087812 */ /* 0x000fe400078ec0ff */
[----:B------:R-:W-:Y:S01]  /*170f40*/  PRMT R13, R26, 0x4210, R12 ;  /* 0x000042101a0d7816 */ /* 0x000fe2000000000c */
[----:B------:R-:W-:Y:S01]  /*170f50*/  BAR.SYNC.DEFER_BLOCKING 0x0 ;  /* 0x0000000000007b1d */ /* 0x000fe20000010000 */
[----:B------:R-:W-:-:S02]  /*170f60*/  LOP3.LUT R6, R23, 0xffff, RZ, 0xc0, !PT ;  /* 0x0000ffff17067812 */ /* 0x000fc400078ec0ff */
[----:B----4-:R-:W-:-:S03]  /*170f70*/  PRMT R12, R28, 0x4210, R8 ;  /* 0x000042101c0c7816 */ /* 0x010fc60000000008 */
[----:B------:R-:W0:Y:S01]  /*170f80*/  LDS.128 R24, [R21] ;  /* 0x0000000015187984 */ /* 0x000e220000000c00 */
[----:B------:R-:W-:Y:S02]  /*170f90*/  LOP3.LUT R2, R2, 0xffff, RZ, 0xc0, !PT ;  /* 0x0000ffff02027812 */ /* 0x000fe400078ec0ff */
[----:B---3--:R-:W-:Y:S02]  /*170fa0*/  PRMT R4, R4, 0x4210, R6 ;  /* 0x0000421004047816 */ /* 0x008fe40000000006 */
[----:B------:R-:W-:Y:S02]  /*170fb0*/  PRMT R5, R5, 0x4210, R2 ;  /* 0x0000421005057816 */ /* 0x000fe40000000002 */
[----:B------:R-:W-:Y:S01]  /*170fc0*/  LOP3.LUT R11, R22, 0xffff, RZ, 0xc0, !PT ;  /* 0x0000ffff160b7812 */ /* 0x000fe200078ec0ff */
[----:B--2---:R1:W-:Y:S02]  /*170fd0*/  STL.64 [R1+0x5950], R6 ;  /* 0x0059500601007387 */ /* 0x0043e40000100a00 */
[----:B-1----:R-:W-:-:S02]  /*170fe0*/  IMAD.MOV.U32 R6, RZ, RZ, R13 ;  /* 0x000000ffff067224 */ /* 0x002fc400078e000d */
[----:B------:R-:W-:-:S05]  /*170ff0*/  IMAD.MOV.U32 R7, RZ, RZ, R12 ;  /* 0x000000ffff077224 */ /* 0x000fca00078e000c */
[----:B------:R-:W-:Y:S04]  /*171000*/  STL.64 [R1+0x5960], R6 ;  /* 0x0059600601007387 */ /* 0x000fe80000100a00 */
[----:B------:R1:W-:Y:S02]  /*171010*/  STL.64 [R1+0x5958], R4 ;  /* 0x0059580401007387 */ /* 0x0003e40000100a00 */
[----:B-1----:R-:W-:Y:S02]  /*171020*/  IMAD.MOV.U32 R4, RZ, RZ, R10 ;  /* 0x000000ffff047224 */ /* 0x002fe400078e000a */
[----:B------:R-:W2:Y:S04]  /*171030*/  LDL.LU R10, [R1+0x418] ;  /* 0x00041800010a7983 */ /* 0x000ea80000300800 */
[----:B------:R-:W3:Y:S01]  /*171040*/  LDL.LU R14, [R1+0x414] ;  /* 0x00041400010e7983 */ /* 0x000ee20000300800 */
[----:B------:R-:W-:-:S03]  /*171050*/  PRMT R7, R29, 0x4210, R11 ;  /* 0x000042101d077816 */ /* 0x000fc6000000000b */
[----:B------:R-:W4:Y:S04]  /*171060*/  LDL.LU R16, [R1+0x410] ;  /* 0x0004100001107983 */ /* 0x000f280000300800 */
        /* <DEDUP_REMOVED lines=18> */
[----:B0-----:R-:W2:Y:S04]  /*171190*/  LDL.LU.64 R6, [R1+0x5950] ;  /* 0x0059500001067983 */ /* 0x001ea80000300a00 */
[----:B------:R-:W2:Y:S04]  /*1711a0*/  LDL.LU R20, [R1+0x1bb4] ;  /* 0x001bb40001147983 */ /* 0x000ea80000300800 */
[----:B------:R-:W2:Y:S04]  /*1711b0*/  LDL.LU R22, [R1+0x1ba8] ;  /* 0x001ba80001167983 */ /* 0x000ea80000300800 */
[----:B------:R-:W2:Y:S04]  /*1711c0*/  LDL.LU R23, [R1+0x1b08] ;  /* 0x001b080001177983 */ /* 0x000ea80000300800 */
[----:B------:R-:W2:Y:S04]  /*1711d0*/  LDL.LU R24, [R1+0x1af8] ;  /* 0x001af80001187983 */ /* 0x000ea80000300800 */
[----:B------:R-:W2:Y:S04]  /*1711e0*/  LDL.LU R25, [R1+0x1a4c] ;  /* 0x001a4c0001197983 */ /* 0x000ea80000300800 */
[----:B------:R-:W2:Y:S01]  /*1711f0*/  LDL.LU R26, [R1+0x1a38] ;  /* 0x001a3800011a7983 */ /* 0x000ea20000300800 */
[----:B------:R-:W-:Y:S01]  /*171200*/  PRMT R13, R10, 0x5210, R2 ;  /* 0x000052100a0d7816 */ /* 0x000fe20000000002 */
[----:B------:R-:W-:Y:S06]  /*171210*/  BAR.SYNC.DEFER_BLOCKING 0x0 ;  /* 0x0000000000007b1d */ /* 0x000fec0000010000 */
[----:B--2---:R0:W-:Y:S04]  /*171220*/  STL.64 [R1+0x5948], R26 ;  /* 0x0059481a01007387 */ /* 0x0041e80000100a00 */
[----:B0-----:R-:W4:Y:S04]  /*171230*/  LDL.LU R26, [R1+0x428] ;  /* 0x00042800011a7983 */ /* 0x001f280000300800 */
[----:B------:R-:W2:Y:S04]  /*171240*/  LDL.LU R27, [R1+0x42c] ;  /* 0x00042c00011b7983 */ /* 0x000ea80000300800 */
[----:B------:R0:W-:Y:S04]  /*171250*/  STL.64 [R1+0x5940], R24 ;  /* 0x0059401801007387 */ /* 0x0001e80000100a00 */
[----:B0-----:R-:W3:Y:S04]  /*171260*/  LDL.LU R25, [R1+0x424] ;  /* 0x0004240001197983 */ /* 0x001ee80000300800 */
[----:B------:R-:W3:Y:S04]  /*171270*/  LDL.LU R28, [R1+0x16ac] ;  /* 0x0016ac00011c7983 */ /* 0x000ee80000300800 */
[----:B------:R-:W3:Y:S04]  /*171280*/  LDL.LU R0, [R1+0x1690] ;  /* 0x0016900001007983 */ /* 0x000ee80000300800 */
[----:B------:R-:W3:Y:S01]  /*171290*/  LDL.LU R9, [R1+0x1b10] ;  /* 0x001b100001097983 */ /* 0x000ee20000300800 */
[----:B------:R-:W-:-:S03]  /*1712a0*/  PRMT R12, R7, 0x5210, R6 ;  /* 0x00005210070c7816 */ /* 0x000fc60000000006 */
[----:B------:R-:W3:Y:S04]  /*1712b0*/  LDL.LU R3, [R1+0x1ae4] ;  /* 0x001ae40001037983 */ /* 0x000ee80000300800 */
[----:B------:R-:W3:Y:S04]  /*1712c0*/  LDL.LU R2, [R1+0x1abc] ;  /* 0x001abc0001027983 */ /* 0x000ee80000300800 */
[----:B------:R-:W3:Y:S04]  /*1712d0*/  LDL.LU R4, [R1+0x1ab4] ;  /* 0x001ab40001047983 */ /* 0x000ee80000300800 */
[----:B------:R-:W3:Y:S04]  /*1712e0*/  LDL.LU R5, [R1+0x1a5c] ;  /* 0x001a5c0001057983 */ /* 0x000ee80000300800 */
[----:B------:R-:W3:Y:S04]  /*1712f0*/  LDL.LU R7, [R1+0x1a58] ;  /* 0x001a580001077983 */ /* 0x000ee80000300800 */
[----:B------:R-:W3:Y:S01]  /*171300*/  LDL.LU R10, [R1+0x1a24] ;  /* 0x001a2400010a7983 */ /* 0x000ee20000300800 */
[----:B----4-:R-:W-:-:S02]  /*171310*/  PRMT R16, R16, 0x5210, R26 ;  /* 0x0000521010107816 */ /* 0x010fc4000000001a */
[----:B--2---:R-:W-:Y:S02]  /*171320*/  PRMT R17, R17, 0x5210, R27 ;  /* 0x0000521011117816 */ /* 0x004fe4000000001b */
        /* <DEDUP_REMOVED lines=13> */
[----:B------:R-:W-:-:S03]  /*171400*/  LOP3.LUT R0, R0, 0xffff, RZ, 0xc0, !PT ;  /* 0x0000ffff00007812 */ /* 0x000fc600078ec0ff */
[----:B------:R-:W4:Y:S04]  /*171410*/  LDL.LU R29, [R1+0x1a90] ;  /* 0x001a9000011d7983 */ /* 0x000f280000300800 */
[----:B--2---:R-:W-:Y:S04]  /*171420*/  STSM.16.M88.4 [R27], R16 ;  /* 0x000000101b007844 */ /* 0x004fe80000000200 */
[----:B------:R0:W-:Y:S01]  /*171430*/  STSM.16.M88.4 [R27+0x200], R12 ;  /* 0x0002000c1b007844 */ /* 0x0001e20000000200 */
[----:B---3--:R-:W-:-:S03]  /*171440*/  LOP3.LUT R6, R25, 0xffff, RZ, 0xc0, !PT ;  /* 0x0000ffff19067812 */ /* 0x008fc600078ec0ff */
[----:B------:R-:W-:Y:S01]  /*171450*/  STL [R1+0x593c], R27 ;  /* 0x00593c1b01007387 */ /* 0x000fe20000100800 */
[----:B0-----:R-:W-:Y:S02]  /*171460*/  LOP3.LUT R13, R26, 0xffff, RZ, 0xc0, !PT ;  /* 0x0000ffff1a0d7812 */ /* 0x001fe400078ec0ff */
[----:B------:R-:W-:-:S03]  /*171470*/  LOP3.LUT R12, R28, 0xffff, RZ, 0xc0, !PT ;  /* 0x0000ffff1c0c7812 */ /* 0x000fc600078ec0ff */
[----:B------:R-:W-:Y:S01]  /*171480*/  STL [R1+0x460], R13 ;  /* 0x0004600d01007387 */ /* 0x000fe20000100800 */
[----:B------:R-:W-:-:S03]  /*171490*/  PRMT R2, R2, 0x4210, R12 ;  /* 0x0000421002027816 */ /* 0x000fc6000000000c */
[----:B------:R-:W-:Y:S01]  /*1714a0*/  STL [R1+0x5938], R6 ;  /* 0x0059380601007387 */ /* 0x000fe20000100800 */
[----:B------:R-:W-:-:S03]  /*1714b0*/  PRMT R3, R3, 0x4210, R13 ;  /* 0x0000421003037816 */ /* 0x000fc6000000000d */
[----:B------:R0:W-:Y:S04]  /*1714c0*/  STL [R1+0x464], R12 ;  /* 0x0004640c01007387 */ /* 0x0001e80000100800 */
[----:B------:R-:W-:Y:S04]  /*1714d0*/  STL [R1+0x468], R0 ;  /* 0x0004680001007387 */ /* 0x000fe80000100800 */
[----:B0-----:R-:W2:Y:S04]  /*1714e0*/  LDL.LU R12, [R1+0x458] ;  /* 0x00045800010c7983 */ /* 0x001ea80000300800 */
[----:B------:R-:W2:Y:S04]  /*1714f0*/  LDL.LU R13, [R1+0x454] ;  /* 0x00045400010d7983 */ /* 0x000ea80000300800 */
[----:B------:R-:W3:Y:S04]  /*171500*/  LDL.LU R14, [R1+0x450] ;  /* 0x00045000010e7983 */ /* 0x000ee80000300800 */
[----:B------:R-:W3:Y:S01]  /*171510*/  LDL.LU R15, [R1+0x44c] ;  /* 0x00044c00010f7983 */ /* 0x000ee20000300800 */
[----:B------:R-:W-:Y:S01]  /*171520*/  LOP3.LUT R8, R24, 0xffff, RZ, 0xc0, !PT ;  /* 0x0000ffff18087812 */ /* 0x000fe200078ec0ff */
[----:B------:R-:W-:Y:S06]  /*171530*/  BAR.SYNC.DEFER_BLOCKING 0x0 ;  /* 0x0000000000007b1d */ /* 0x000fec0000010000 */
[----:B------:R-:W0:Y:S01]  /*171540*/  LDS.128 R24, [R21] ;  /* 0x0000000015187984 */ /* 0x000e220000000c00 */
[----:B------:R-:W-:-:S02]  /*171550*/  LOP3.LUT R16, R20, 0xffff, RZ, 0xc0, !PT ;  /* 0x0000ffff14107812 */ /* 0x000fc400078ec0ff */
[----:B------:R-:W-:Y:S01]  /*171560*/  LOP3.LUT R17, R22, 0xffff, RZ, 0xc0, !PT ;  /* 0x0000ffff16117812 */ /* 0x000fe200078ec0ff */
[----:B---3--:R-:W-:Y:S04]  /*171570*/  STL.64 [R1+0x5930], R14 ;  /* 0x0059300e01007387 */ /* 0x008fe80000100a00 */
[----:B--2---:R-:W-:Y:S04]  /*171580*/  STL.64 [R1+0x5928], R12 ;  /* 0x0059280c01007387 */ /* 0x004fe80000100a00 */
        /* <DEDUP_REMOVED lines=11> */
[----:B------:R-:W-:Y:S01]  /*171640*/  PRMT R9, R9, 0x4210, R6 ;  /* 0x0000421009097816 */ /* 0x000fe20000000006 */
[----:B------:R-:W3:Y:S01]  /*171650*/  LDL.LU R23, [R1+0x1be0] ;  /* 0x001be00001177983 */ /* 0x000ee20000300800 */
[----:B------:R-:W-:Y:S02]  /*171660*/  PRMT R6, R7, 0x4210, R11 ;  /* 0x0000421007067816 */ /* 0x000fe4000000000b */
[----:B------:R-:W-:Y:S01]  /*171670*/  PRMT R4, R4, 0x4210, R16 ;  /* 0x0000421004047816 */ /* 0x000fe20000000010 */
[----:B------:R-:W3:Y:S01]  /*171680*/  LDL.LU R24, [R1+0x1bd8] ;  /* 0x001bd80001187983 */ /* 0x000ee20000300800 */
[----:B------:R-:W-:Y:S02]  /*171690*/  PRMT R5, R5, 0x4210, R17 ;  /* 0x0000421005057816 */ /* 0x000fe40000000011 */
[----:B------:R-:W-:Y:S01]  /*1716a0*/  PRMT R7, R10, 0x4210, R8 ;  /* 0x000042100a077816 */ /* 0x000fe20000000008 */
[----:B------:R-:W-:Y:S01]  /*1716b0*/  BAR.SYNC.DEFER_BLOCKING 0x0 ;  /* 0x0000000000007b1d */ /* 0x000fe20000010000 */
[----:B----4-:R-:W-:Y:S01]  /*1716c0*/  PRMT R15, R29, 0x4210, R0 ;  /* 0x000042101d0f7816 */ /* 0x010fe20000000000 */
[----:B------:R-:W-:-:S04]  /*1716d0*/  IMAD.MOV.U32 R14, RZ, RZ, R2 ;  /* 0x000000ffff0e7224 */ /* 0x000fc800078e0002 */
[----:B------:R-:W4:Y:S04]  /*1716e0*/  LDL.LU R25, [R1+0x1b34] ;  /* 0x001b340001197983 */ /* 0x000f280000300800 */
[----:B------:R-:W3:Y:S04]  /*1716f0*/  LDL.LU R10, [R1+0x1b28] ;  /* 0x001b2800010a7983 */ /* 0x000ee80000300800 */
[----:B------:R-:W3:Y:S01]  /*171700*/  LDL.LU R29, [R1+0x1a80] ;  /* 0x001a8000011d7983 */ /* 0x000ee20000300800 */
[----:B------:R-:W-:Y:S02]  /*171710*/  IMAD.MOV.U32 R13, RZ, RZ, R3 ;  /* 0x000000ffff0d7224 */ /* 0x000fe400078e0003 */
[----:B------:R-:W-:Y:S01]  /*171720*/  IMAD.MOV.U32 R12, RZ, RZ, R9 ;  /* 0x000000ffff0c7224 */ /* 0x000fe200078e0009 */
[----:B--2---:R0:W-:Y:S04]  /*171730*/  STSM.16.M88.4 [R27], R4 ;  /* 0x000000041b007844 */ /* 0x0041e80000000200 */
[----:B0-----:R-:W2:Y:S04]  /*171740*/  LDL.LU R6, [R1+0x5938] ;  /* 0x0059380001067983 */ /* 0x001ea80000300800 */
[----:B------:R-:W2:Y:S04]  /*171750*/  LDL.LU R26, [R1+0x1a68] ;  /* 0x001a6800011a7983 */ /* 0x000ea80000300800 */
[----:B------:R-:W2:Y:S04]  /*171760*/  LDL.LU R2, [R1+0x198c] ;  /* 0x00198c0001027983 */ /* 0x000ea80000300800 */
[----:B------:R-:W2:Y:S04]  /*171770*/  LDL.LU R28, [R1+0x16f8] ;  /* 0x0016f800011c7983 */ /* 0x000ea80000300800 */
[----:B------:R-:W2:Y:S04]  /*171780*/  LDL.LU R4, [R1+0x1c0c] ;  /* 0x001c0c0001047983 */ /* 0x000ea80000300800 */
[----:B------:R-:W2:Y:S04]  /*171790*/  LDL.LU R3, [R1+0x1bf0] ;  /* 0x001bf00001037983 */ /* 0x000ea80000300800 */
[----:B------:R-:W2:Y:S04]  /*1717a0*/  LDL.LU R9, [R1+0x1bd0] ;  /* 0x001bd00001097983 */ /* 0x000ea80000300800 */
[----:B---3--:R0:W-:Y:S04]  /*1717b0*/  STL [R1+0x5924], R10 ;  /* 0x0059240a01007387 */ /* 0x0081e80000100800 */
[----:B------:R-:W-:Y:S04]  /*1717c0*/  STSM.16.M88.4 [R27+0x200], R12 ;  /* 0x0002000c1b007844 */ /* 0x000fe80000000200 */
[----:B0-----:R-:W3:Y:S01]  /*1717d0*/  LDL.LU R10, [R1+0x468] ;  /* 0x00046800010a7983 */ /* 0x001ee20000300800 */
[----:B------:R-:W-:-:S02]  /*1717e0*/  PRMT R16, R18, 0x5210, R16 ;  /* 0x0000521012107816 */ /* 0x000fc40000000010 */
[----:B------:R-:W-:Y:S01]  /*1717f0*/  PRMT R17, R19, 0x5210, R17 ;  /* 0x0000521013117816 */ /* 0x000fe20000000011 */
[----:B------:R-:W-:Y:S06]  /*171800*/  BAR.SYNC.DEFER_BLOCKING 0x0 ;  /* 0x0000000000007b1d */ /* 0x000fec0000010000 */
[----:B--2---:R0:W-:Y:S04]  /*171810*/  STL [R1+0x5920], R9 ;  /* 0x0059200901007387 */ /* 0x0041e80000100800 */
[----:B0-----:R-:W2:Y:S04]  /*171820*/  LDL.LU R9, [R1+0x464] ;  /* 0x0004640001097983 */ /* 0x001ea80000300800 */
[----:B------:R-:W2:Y:S04]  /*171830*/  LDL.LU R0, [R1+0x1b94] ;  /* 0x001b940001007983 */ /* 0x000ea80000300800 */
[----:B------:R-:W2:Y:S04]  /*171840*/  LDL.LU R5, [R1+0x1bbc] ;  /* 0x001bbc0001057983 */ /* 0x000ea80000300800 */
[----:B------:R-:W2:Y:S04]  /*171850*/  LDL.LU.64 R14, [R1+0x5930] ;  /* 0x00593000010e7983 */ /* 0x000ea80000300a00 */
[----:B------:R-:W4:Y:S01]  /*171860*/  LDL.LU.64 R12, [R1+0x5928] ;  /* 0x00592800010c7983 */ /* 0x000f220000300a00 */
[----:B------:R-:W-:-:S02]  /*171870*/  PRMT R18, R20, 0x5210, R11 ;  /* 0x0000521014127816 */ /* 0x000fc4000000000b */
[----:B------:R-:W-:Y:S01]  /*171880*/  PRMT R19, R22, 0x5210, R8 ;  /* 0x0000521016137816 */ /* 0x000fe20000000008 */
[----:B------:R-:W4:Y:S01]  /*171890*/  LDL.LU R7, [R1+0x1b68] ;  /* 0x001b680001077983 */ /* 0x000f220000300800 */
[----:B--2---:R-:W-:Y:S02]  /*1718a0*/  PRMT R14, R14, 0x5210, R9 ;  /* 0x000052100e0e7816 */ /* 0x004fe40000000009 */
[----:B---3--:R-:W-:Y:S02]  /*1718b0*/  PRMT R15, R15, 0x5210, R10 ;  /* 0x000052100f0f7816 */ /* 0x008fe4000000000a */
[----:B------:R-:W0:Y:S01]  /*1718c0*/  LDS.128 R8, [R21] ;  /* 0x0000000015087984 */ /* 0x000e220000000c00 */
[----:B----4-:R-:W-:-:S03]  /*1718d0*/  PRMT R12, R12, 0x5210, R6 ;  /* 0x000052100c0c7816 */ /* 0x010fc60000000006 */
[----:B------:R-:W2:Y:S04]  /*1718e0*/  LDL.LU R6, [R1+0x460] ;  /* 0x0004600001067983 */ /* 0x000ea80000300800 */
[----:B0-----:R-:W-:Y:S04]  /*1718f0*/  STL.64 [R1+0x470], R8 ;  /* 0x0004700801007387 */ /* 0x001fe80000100a00 */
[----:B------:R-:W-:Y:S04]  /*171900*/  STL.64 [R1+0x478], R10 ;  /* 0x0004780a01007387 */ /* 0x000fe80000100a00 */
[----:B------:R-:W0:Y:S01]  /*171910*/  LDS.128 R8, [R21+0x400] ;  /* 0x0004000015087984 */ /* 0x000e220000000c00 */
[----:B------:R-:W-:Y:S06]  /*171920*/  BAR.SYNC.DEFER_BLOCKING 0x0 ;  /* 0x0000000000007b1d */ /* 0x000fec0000010000 */
[----:B0-----:R-:W-:Y:S04]  /*171930*/  STL.64 [R1+0x460], R8 ;  /* 0x0004600801007387 */ /* 0x001fe80000100a00 */
[----:B------:R0:W-:Y:S04]  /*171940*/  STL.64 [R1+0x468], R10 ;  /* 0x0004680a01007387 */ /* 0x0001e80000100a00 */
[----:B0-----:R-:W3:Y:S04]  /*171950*/  LDL.LU R10, [R1+0x5924] ;  /* 0x00592400010a7983 */ /* 0x001ee80000300800 */
[----:B------:R-:W4:Y:S01]  /*171960*/  LDL.LU R9, [R1+0x5920] ;  /* 0x0059200001097983 */ /* 0x000f220000300800 */
[----:B------:R-:W-:-:S03]  /*171970*/  LOP3.LUT R2, R2, 0xffff, RZ, 0xc0, !PT ;  /* 0x0000ffff02027812 */ /* 0x000fc600078ec0ff */
[----:B------:R0:W-:Y:S02]  /*171980*/  STSM.16.M88.4 [R27], R16 ;  /* 0x000000101b007844 */ /* 0x0001e40000000200 */
[----:B0-----:R-:W-:Y:S02]  /*171990*/  LOP3.LUT R16, R23, 0xffff, RZ, 0xc0, !PT ;  /* 0x0000ffff17107812 */ /* 0x001fe400078ec0ff */
[----:B------:R-:W-:Y:S02]  /*1719a0*/  LOP3.LUT R17, R24, 0xffff, RZ, 0xc0, !PT ;  /* 0x0000ffff18117812 */ /* 0x000fe400078ec0ff */
[----:B--2---:R-:W-:Y:S02]  /*1719b0*/  PRMT R13, R13, 0x5210, R6 ;  /* 0x000052100d0d7816 */ /* 0x004fe40000000006 */
[----:B------:R-:W-:-:S03]  /*1719c0*/  LOP3.LUT R6, R29, 0xffff, RZ, 0xc0, !PT ;  /* 0x0000ffff1d067812 */ /* 0x000fc600078ec0ff */
[----:B------:R0:W-:Y:S02]  /*1719d0*/  STSM.16.M88.4 [R27+0x200], R12 ;  /* 0x0002000c1b007844 */ /* 0x0001e40000000200 */
[----:B0-----:R-:W-:Y:S02]  /*1719e0*/  LOP3.LUT R13, R26, 0xffff, RZ, 0xc0, !PT ;  /* 0x0000ffff1a0d7812 */ /* 0x001fe400078ec0ff */
[----:B------:R-:W-:Y:S02]  /*1719f0*/  LOP3.LUT R15, R28, 0xffff, RZ, 0xc0, !PT ;  /* 0x0000ffff1c0f7812 */ /* 0x000fe400078ec0ff */
[----:B------:R-:W-:Y:S02]  /*171a00*/  PRMT R12, R3, 0x4210, R13 ;  /* 0x00004210030c7816 */ /* 0x000fe4000000000d */
[----:B------:R-:W-:Y:S02]  /*171a10*/  PRMT R3, R0, 0x4210, R15 ;  /* 0x0000421000037816 */ /* 0x000fe4000000000f */
[----:B------:R-:W-:-:S02]  /*171a20*/  PRMT R0, R7, 0x4210, R17 ;  /* 0x0000421007007816 */ /* 0x000fc40000000011 */
[----:B---3--:R-:W-:Y:S02]  /*171a30*/  LOP3.LUT R8, R10, 0xffff, RZ, 0xc0, !PT ;  /* 0x0000ffff0a087812 */ /* 0x008fe400078ec0ff */
[----:B------:R-:W2:Y:S01]  /*171a40*/  LDL.LU R10, [R1+0x1b5c] ;  /* 0x001b5c00010a7983 */ /* 0x000ea20000300800 */
[----:B----4-:R-:W-:-:S03]  /*171a50*/  PRMT R9, R9, 0x4210, R2 ;  /* 0x0000421009097816 */ /* 0x010fc60000000002 */
[----:B------:R-:W3:Y:S04]  /*171a60*/  LDL.LU R29, [R1+0x814] ;  /* 0x00081400011d7983 */ /* 0x000ee80000300800 */
[----:B------:R0:W-:Y:S02]  /*171a70*/  STL [R1+0x4a4], R2 ;  /* 0x0004a40201007387 */ /* 0x0001e40000100800 */
[----:B0-----:R-:W-:Y:S02]  /*171a80*/  PRMT R2, R5, 0x4210, R16 ;  /* 0x0000421005027816 */ /* 0x001fe40000000010 */
[----:B------:R-:W4:Y:S04]  /*171a90*/  LDL.LU R5, [R1+0x480] ;  /* 0x0004800001057983 */ /* 0x000f280000300800 */
[----:B------:R-:W2:Y:S01]  /*171aa0*/  LDL.LU R7, [R1+0x484] ;  /* 0x0004840001077983 */ /* 0x000ea20000300800 */
[----:B------:R-:W-:-:S02]  /*171ab0*/  PRMT R4, R4, 0x4210, R6 ;  /* 0x0000421004047816 */ /* 0x000fc40000000006 */
[----:B------:R-:W-:Y:S01]  /*171ac0*/  LOP3.LUT R11, R25, 0xffff, RZ, 0xc0, !PT ;  /* 0x0000ffff190b7812 */ /* 0x000fe200078ec0ff */
[----:B------:R-:W-:Y:S06]  /*171ad0*/  BAR.SYNC.DEFER_BLOCKING 0x0 ;  /* 0x0000000000007b1d */ /* 0x000fec0000010000 */
[----:B--2---:R0:W-:Y:S04]  /*171ae0*/  STL.64 [R1+0x58f8], R6 ;  /* 0x0058f80601007387 */ /* 0x0041e80000100a00 */
[----:B----4-:R1:W-:Y:S01]  /*171af0*/  STL [R1+0x58f0], R5 ;  /* 0x0058f00501007387 */ /* 0x0103e20000100800 */
[----:B0-----:R-:W-:-:S02]  /*171b00*/  IMAD.MOV.U32 R6, RZ, RZ, R9 ;  /* 0x000000ffff067224 */ /* 0x001fc400078e0009 */
[----:B------:R-:W-:Y:S02]  /*171b10*/  IMAD.MOV.U32 R7, RZ, RZ, R3 ;  /* 0x000000ffff077224 */ /* 0x000fe400078e0003 */
[----:B-1----:R-:W-:-:S03]  /*171b20*/  IMAD.MOV.U32 R5, RZ, RZ, R12 ;  /* 0x000000ffff057224 */ /* 0x002fc600078e000c */
[----:B------:R0:W-:Y:S04]  /*171b30*/  STL.64 [R1+0x5908], R6 ;  /* 0x0059080601007387 */ /* 0x0001e80000100a00 */
[----:B------:R-:W-:Y:S04]  /*171b40*/  STL.64 [R1+0x5900], R4 ;  /* 0x0059000401007387 */ /* 0x000fe80000100a00 */
[----:B------:R-:W2:Y:S01]  /*171b50*/  LDL.LU R14, [R1+0x488] ;  /* 0x00048800010e7983 */ /* 0x000ea20000300800 */
[----:B0-----:R-:W-:-:S03]  /*171b60*/  PRMT R6, R10, 0x4210, R11 ;  /* 0x000042100a067816 */ /* 0x001fc6000000000b */
[----:B--2---:R-:W-:Y:S04]  /*171b70*/  STL.64 [R1+0x5918], R14 ;  /* 0x0059180e01007387 */ /* 0x004fe80000100a00 */
[----:B------:R-:W-:Y:S04]  /*171b80*/  STL [R1+0x5910], R13 ;  /* 0x0059100d01007387 */ /* 0x000fe80000100800 */
[----:B------:R-:W0:Y:S04]  /*171b90*/  LDS.128 R12, [R21] ;  /* 0x00000000150c7984 */ /* 0x000e280000000c00 */
[----:B------:R-:W2:Y:S04]  /*171ba0*/  LDL.LU R18, [R1+0x48c] ;  /* 0x00048c0001127983 */ /* 0x000ea80000300800 */
        /* <DEDUP_REMOVED lines=8> */
[----:B------:R-:W2:Y:S04]  /*171c30*/  LDL.LU R10, [R1+0x1b58] ;  /* 0x001b5800010a7983 */ /* 0x000ea80000300800 */
[----:B------:R-:W0:Y:S01]  /*171c40*/  LDS.128 R12, [R21+0x400] ;  /* 0x00040000150c7984 */ /* 0x000e220000000c00 */
[----:B------:R-:W-:Y:S01]  /*171c50*/  IMAD.MOV.U32 R4, RZ, RZ, R2 ;  /* 0x000000ffff047224 */ /* 0x000fe200078e0002 */
[----:B---3--:R-:W-:Y:S01]  /*171c60*/  PRMT R7, R29, 0x4210, R8 ;  /* 0x000042101d077816 */ /* 0x008fe20000000008 */
[----:B------:R-:W-:Y:S01]  /*171c70*/  IMAD.MOV.U32 R5, RZ, RZ, R0 ;  /* 0x000000ffff057224 */ /* 0x000fe200078e0000 */
[----:B------:R-:W-:Y:S06]  /*171c80*/  BAR.SYNC.DEFER_BLOCKING 0x0 ;  /* 0x0000000000007b1d */ /* 0x000fec0000010000 */
[----:B------:R-:W-:Y:S04]  /*171c90*/  STSM.16.M88.4 [R27], R4 ;  /* 0x000000041b007844 */ /* 0x000fe80000000200 */
[----:B--2---:R1:W-:Y:S04]  /*171ca0*/  STL [R1+0x58ec], R10 ;  /* 0x0058ec0a01007387 */ /* 0x0043e80000100800 */
[----:B-1----:R-:W2:Y:S04]  /*171cb0*/  LDL.LU R10, [R1+0x4a4] ;  /* 0x0004a400010a7983 */ /* 0x002ea80000300800 */
[----:B------:R-:W-:Y:S04]  /*171cc0*/  STL [R1+0x58e8], R9 ;  /* 0x0058e80901007387 */ /* 0x000fe80000100800 */
[----:B0-----:R-:W-:Y:S04]  /*171cd0*/  STL.64 [R1+0x440], R12 ;  /* 0x0004400c01007387 */ /* 0x001fe80000100a00 */
[----:B------:R0:W-:Y:S04]  /*171ce0*/  STL.64 [R1+0x448], R14 ;  /* 0x0004480e01007387 */ /* 0x0001e80000100a00 */
[----:B0-----:R-:W3:Y:S04]  /*171cf0*/  LDL.LU.64 R14, [R1+0x5918] ;  /* 0x00591800010e7983 */ /* 0x001ee80000300a00 */
[----:B------:R-:W2:Y:S04]  /*171d00*/  LDL.LU R13, [R1+0x5910] ;  /* 0x00591000010d7983 */ /* 0x000ea80000300800 */
[----:B------:R-:W2:Y:S04]  /*171d10*/  LDL.LU R25, [R1+0x1b4c] ;  /* 0x001b4c0001197983 */ /* 0x000ea80000300800 */
[----:B------:R-:W2:Y:S04]  /*171d20*/  LDL.LU R29, [R1+0x1aa8] ;  /* 0x001aa800011d7983 */ /* 0x000ea80000300800 */
[----:B------:R-:W2:Y:S04]  /*171d30*/  LDL.LU.64 R6, [R1+0x5908] ;  /* 0x0059080001067983 */ /* 0x000ea80000300a00 */
[----:B------:R-:W2:Y:S04]  /*171d40*/  LDL.LU.64 R4, [R1+0x5900] ;  /* 0x0059000001047983 */ /* 0x000ea80000300a00 */
[----:B------:R-:W3:Y:S04]  /*171d50*/  LDL.LU R26, [R1+0x1a98] ;  /* 0x001a9800011a7983 */ /* 0x000ee80000300800 */
[----:B------:R-:W3:Y:S04]  /*171d60*/  LDL.LU R28, [R1+0x19e8] ;  /* 0x0019e800011c7983 */ /* 0x000ee80000300800 */
[----:B------:R-:W3:Y:S04]  /*171d70*/  LDL.LU R2, [R1+0x19c4] ;  /* 0x0019c40001027983 */ /* 0x000ee80000300800 */
[----:B------:R-:W3:Y:S04]  /*171d80*/  LDL.LU R3, [R1+0x1cdc] ;  /* 0x001cdc0001037983 */ /* 0x000ee80000300800 */
[----:B------:R-:W3:Y:S01]  /*171d90*/  LDL.LU R0, [R1+0x1cd4] ;  /* 0x001cd40001007983 */ /* 0x000ee20000300800 */
[----:B----4-:R-:W-:-:S02]  /*171da0*/  PRMT R16, R19, 0x5210, R16 ;  /* 0x0000521013107816 */ /* 0x010fc40000000010 */
[----:B------:R-:W-:Y:S01]  /*171db0*/  PRMT R19, R23, 0x5210, R8 ;  /* 0x0000521017137816 */ /* 0x000fe20000000008 */
[----:B--2---:R0:W-:Y:S04]  /*171dc0*/  STSM.16.M88.4 [R27+0x200], R4 ;  /* 0x000200041b007844 */ /* 0x0041e80000000200 */
[----:B0-----:R-:W2:Y:S04]  /*171dd0*/  LDL.LU.64 R6, [R1+0x58f8] ;  /* 0x0058f80001067983 */ /* 0x001ea80000300a00 */
[----:B------:R-:W4:Y:S01]  /*171de0*/  LDL.LU R5, [R1+0x58f0] ;  /* 0x0058f00001057983 */ /* 0x000f220000300800 */
[----:B---3--:R-:W-:-:S02]  /*171df0*/  PRMT R15, R18, 0x5210, R15 ;  /* 0x00005210120f7816 */ /* 0x008fc4000000000f */
[----:B------:R-:W-:Y:S01]  /*171e00*/  PRMT R14, R14, 0x5210, R10 ;  /* 0x000052100e0e7816 */ /* 0x000fe2000000000a */
[----:B------:R-:W3:Y:S01]  /*171e10*/  LDL.LU R4, [R1+0x1ccc] ;  /* 0x001ccc0001047983 */ /* 0x000ee20000300800 */
[----:B------:R-:W-:Y:S01]  /*171e20*/  PRMT R18, R22, 0x5210, R11 ;  /* 0x0000521016127816 */ /* 0x000fe2000000000b */
[----:B------:R-:W-:Y:S06]  /*171e30*/  BAR.SYNC.DEFER_BLOCKING 0x0 ;  /* 0x0000000000007b1d */ /* 0x000fec0000010000 */
[----:B------:R-:W0:Y:S01]  /*171e40*/  LDS.128 R8, [R21] ;  /* 0x0000000015087984 */ /* 0x000e220000000c00 */
[----:B--2---:R-:W-:-:S02]  /*171e50*/  PRMT R13, R7, 0x5210, R13 ;  /* 0x00005210070d7816 */ /* 0x004fc4000000000d */
[----:B----4-:R-:W-:Y:S02]  /*171e60*/  PRMT R12, R5, 0x5210, R6 ;  /* 0x00005210050c7816 */ /* 0x010fe40000000006 */
[----:B------:R-:W2:Y:S04]  /*171e70*/  LDL.LU R5, [R1+0x818] ;  /* 0x0008180001057983 */ /* 0x000ea80000300800 */
[----:B------:R-:W4:Y:S04]  /*171e80*/  LDL.LU R7, [R1+0x1cb8] ;  /* 0x001cb80001077983 */ /* 0x000f280000300800 */
[----:B0-----:R-:W-:Y:S04]  /*171e90*/  STL.64 [R1+0x430], R8 ;  /* 0x0004300801007387 */ /* 0x001fe80000100a00 */
[----:B------:R-:W-:Y:S04]  /*171ea0*/  STL.64 [R1+0x438], R10 ;  /* 0x0004380a01007387 */ /* 0x000fe80000100a00 */
[----:B------:R-:W0:Y:S04]  /*171eb0*/  LDS.128 R8, [R21+0x400] ;  /* 0x0004000015087984 */ /* 0x000e280000000c00 */
[----:B0-----:R-:W-:Y:S04]  /*171ec0*/  STL.64 [R1+0x4b0], R8 ;  /* 0x0004b00801007387 */ /* 0x001fe80000100a00 */
[----:B------:R0:W-:Y:S04]  /*171ed0*/  STL.64 [R1+0x4b8], R10 ;  /* 0x0004b80a01007387 */ /* 0x0001e80000100a00 */
[----:B0-----:R-:W4:Y:S04]  /*171ee0*/  LDL.LU R10, [R1+0x58ec] ;  /* 0x0058ec00010a7983 */ /* 0x001f280000300800 */
[----:B------:R-:W4:Y:S01]  /*171ef0*/  LDL.LU R9, [R1+0x58e8] ;  /* 0x0058e80001097983 */ /* 0x000f220000300800 */
[----:B------:R-:W-:Y:S01]  /*171f00*/  PRMT R17, R20, 0x5210, R17 ;  /* 0x0000521014117816 */ /* 0x000fe20000000011 */
[----:B------:R-:W-:Y:S01]  /*171f10*/  BAR.SYNC.DEFER_BLOCKING 0x0 ;  /* 0x0000000000007b1d */ /* 0x000fe20000010000 */
[----:B------:R-:W-:-:S02]  /*171f20*/  LOP3.LUT R6, R29, 0xffff, RZ, 0xc0, !PT ;  /* 0x0000ffff1d067812 */ /* 0x000fc400078ec0ff */
[----:B------:R-:W-:Y:S02]  /*171f30*/  LOP3.LUT R2, R2, 0xffff, RZ, 0xc0, !PT ;  /* 0x0000ffff02027812 */ /* 0x000fe400078ec0ff */
[----:B------:R-:W-:Y:S01]  /*171f40*/  LOP3.LUT R8, R25, 0xffff, RZ, 0xc0, !PT ;  /* 0x0000ffff19087812 */ /* 0x000fe200078ec0ff */
[----:B------:R0:W-:Y:S04]  /*171f50*/  STSM.16.M88.4 [R27], R16 ;  /* 0x000000101b007844 */ /* 0x0001e80000000200 */
[----:B------:R1:W-:Y:S01]  /*171f60*/  STSM.16.M88.4 [R27+0x200], R12 ;  /* 0x0002000c1b007844 */ /* 0x0003e20000000200 */
[----:B0-----:R-:W-:Y:S02]  /*171f70*/  PRMT R18, R3, 0x4210, R6 ;  /* 0x0000421003127816 */ /* 0x001fe40000000006 */
[----:B-1----:R-:W-:-:S04]  /*171f80*/  LOP3.LUT R14, R28, 0xffff, RZ, 0xc0, !PT ;  /* 0x0000ffff1c0e7812 */ /* 0x002fc800078ec0ff */
[----:B---3--:R-:W-:Y:S02]  /*171f90*/  PRMT R12, R4, 0x4210, R14 ;  /* 0x00004210040c7816 */ /* 0x008fe4000000000e */
[----:B------:R-:W-:Y:S02]  /*171fa0*/  LOP3.LUT R13, R26, 0xffff, RZ, 0xc0, !PT ;  /* 0x0000ffff1a0d7812 */ /* 0x000fe400078ec0ff */
[----:B--2---:R-:W-:Y:S02]  /*171fb0*/  PRMT R3, R5, 0x4210, R2 ;  /* 0x0000421005037816 */ /* 0x004fe40000000002 */
[----:B----4-:R-:W-:Y:S02]  /*171fc0*/  LOP3.LUT R11, R10, 0xffff, RZ, 0xc0, !PT ;  /* 0x0000ffff0a0b7812 */ /* 0x010fe400078ec0ff */
[----:B------:R-:W-:Y:S02]  /*171fd0*/  LOP3.LUT R15, R9, 0xffff, RZ, 0xc0, !PT ;  /* 0x0000ffff090f7812 */ /* 0x000fe400078ec0ff */
[----:B------:R-:W2:Y:S04]  /*171fe0*/  LDL.LU R9, [R1+0x1c94] ;  /* 0x001c940001097983 */ /* 0x000ea80000300800 */
[----:B------:R-:W3:Y:S04]  /*171ff0*/  LDL.LU R10, [R1+0x1c7c] ;  /* 0x001c7c00010a7983 */ /* 0x000ee80000300800 */
[----:B------:R-:W4:Y:S04]  /*172000*/  LDL.LU R29, [R1+0x1c6c] ;  /* 0x001c6c00011d7983 */ /* 0x000f280000300800 */
[----:B------:R-:W2:Y:S04]  /*172010*/  LDL.LU R28, [R1+0x4c0] ;  /* 0x0004c000011c7983 */ /* 0x000ea80000300800 */
[----:B------:R-:W2:Y:S04]  /*172020*/  LDL.LU R4, [R1+0x4c4] ;  /* 0x0004c40001047983 */ /* 0x000ea80000300800 */
[----:B------:R-:W2:Y:S04]  /*172030*/  LDL.LU R5, [R1+0x4c8] ;  /* 0x0004c80001057983 */ /* 0x000ea80000300800 */
[----:B------:R-:W2:Y:S04]  /*172040*/  LDL.LU R25, [R1+0x4d4] ;  /* 0x0004d40001197983 */ /* 0x000ea80000300800 */
[----:B------:R-:W2:Y:S01]  /*172050*/  LDL.LU R26, [R1+0x4dc] ;  /* 0x0004dc00011a7983 */ /* 0x000ea20000300800 */
[----:B------:R-:W-:-:S02]  /*172060*/  LOP3.LUT R16, R24, 0xffff, RZ, 0xc0, !PT ;  /* 0x0000ffff18107812 */ /* 0x000fc400078ec0ff */
[----:B------:R-:W-:Y:S02]  /*172070*/  PRMT R17, R0, 0x4210, R13 ;  /* 0x0000421000117816 */ /* 0x000fe4000000000d */
[----:B------:R-:W-:Y:S01]  /*172080*/  PRMT R0, R7, 0x4210, R16 ;  /* 0x0000421007007816 */ /* 0x000fe20000000010 */
[----:B------:R-:W-:Y:S06]  /*172090*/  BAR.SYNC.DEFER_BLOCKING 0x0 ;  /* 0x0000000000007b1d */ /* 0x000fec0000010000 */
[----:B--2---:R-:W-:Y:S04]  /*1720a0*/  STL.64 [R1+0x58e0], R26 ;  /* 0x0058e01a01007387 */ /* 0x004fe80000100a00 */
[----:B------:R-:W-:Y:S04]  /*1720b0*/  STL [R1+0x58d8], R25 ;  /* 0x0058d81901007387 */ /* 0x000fe80000100800 */
[----:B------:R-:W2:Y:S04]  /*1720c0*/  LDL.LU R7, [R1+0x4d0] ;  /* 0x0004d00001077983 */ /* 0x000ea80000300800 */
[----:B------:R-:W0:Y:S04]  /*1720d0*/  LDS.128 R24, [R21] ;  /* 0x0000000015187984 */ /* 0x000e280000000c00 */
[----:B--2---:R1:W-:Y:S04]  /*1720e0*/  STL.64 [R1+0x58c0], R6 ;  /* 0x0058c00601007387 */ /* 0x0043e80000100a00 */
[----:B------:R2:W-:Y:S01]  /*1720f0*/  STL.64 [R1+0x58b8], R4 ;  /* 0x0058b80401007387 */ /* 0x0005e20000100a00 */
[----:B-1----:R-:W-:-:S02]  /*172100*/  IMAD.MOV.U32 R6, RZ, RZ, R12 ;  /* 0x000000ffff067224 */ /* 0x002fc400078e000c */
[----:B------:R-:W-:Y:S02]  /*172110*/  IMAD.MOV.U32 R7, RZ, RZ, R3 ;  /* 0x000000ffff077224 */ /* 0x000fe400078e0003 */
[----:B--2---:R-:W-:Y:S02]  /*172120*/  IMAD.MOV.U32 R4, RZ, RZ, R18 ;  /* 0x000000ffff047224 */ /* 0x004fe400078e0012 */
[----:B------:R-:W-:Y:S01]  /*172130*/  IMAD.MOV.U32 R5, RZ, RZ, R17 ;  /* 0x000000ffff057224 */ /* 0x000fe200078e0011 */
[----:B------:R-:W-:Y:S04]  /*172140*/  STL.64 [R1+0x58d0], R6 ;  /* 0x0058d00601007387 */ /* 0x000fe80000100a00 */
[----:B------:R1:W-:Y:S04]  /*172150*/  STL.64 [R1+0x58c8], R4 ;  /* 0x0058c80401007387 */ /* 0x0003e80000100a00 */
[----:B------:R-:W2:Y:S04]  /*172160*/  LDL.LU R20, [R1+0x4d8] ;  /* 0x0004d80001147983 */ /* 0x000ea80000300800 */
[----:B------:R-:W2:Y:S01]  /*172170*/  LDL.LU R3, [R1+0x4cc] ;  /* 0x0004cc0001037983 */ /* 0x000ea20000300800 */
[----:B-1----:R-:W-:-:S03]  /*172180*/  PRMT R5, R9, 0x4210, R15 ;  /* 0x0000421009057816 */ /* 0x002fc6000000000f */
[----:B------:R-:W2:Y:S04]  /*172190*/  LDL.LU R9, [R1+0x1c2c] ;  /* 0x001c2c0001097983 */ /* 0x000ea80000300800 */
[----:B0-----:R-:W-:Y:S04]  /*1721a0*/  STL.64 [R1+0x420], R24 ;  /* 0x0004201801007387 */ /* 0x001fe80000100a00 */
[----:B------:R-:W-:Y:S04]  /*1721b0*/  STL.64 [R1+0x428], R26 ;  /* 0x0004281a01007387 */ /* 0x000fe80000100a00 */
[----:B------:R-:W0:Y:S01]  /*1721c0*/  LDS.128 R24, [R21+0x400] ;  /* 0x0004000015187984 */ /* 0x000e220000000c00 */
[----:B---3--:R-:W-:-:S03]  /*1721d0*/  PRMT R6, R10, 0x4210, R11 ;  /* 0x000042100a067816 */ /* 0x008fc6000000000b */
[----:B0-----:R-:W-:Y:S04]  /*1721e0*/  STL.64 [R1+0x4a0], R24 ;  /* 0x0004a01801007387 */ /* 0x001fe80000100a00 */
[----:B------:R0:W-:Y:S04]  /*1721f0*/  STL.64 [R1+0x4a8], R26 ;  /* 0x0004a81a01007387 */ /* 0x0001e80000100a00 */
[----:B0-----:R-:W3:Y:S04]  /*172200*/  LDL.LU.64 R26, [R1+0x58e0] ;  /* 0x0058e000011a7983 */ /* 0x001ee80000300a00 */
[----:B------:R-:W2:Y:S04]  /*172210*/  LDL.LU R25, [R1+0x58d8] ;  /* 0x0058d80001197983 */ /* 0x000ea80000300800 */
[----:B------:R-:W2:Y:S01]  /*172220*/  LDL.LU R10, [R1+0x1c24] ;  /* 0x001c2400010a7983 */ /* 0x000ea20000300800 */
[----:B------:R-:W-:Y:S01]  /*172230*/  IMAD.MOV.U32 R4, RZ, RZ, R0 ;  /* 0x000000ffff047224 */ /* 0x000fe200078e0000 */
[--C-:B----4-:R-:W-:Y:S01]  /*172240*/  PRMT R7, R29, 0x4210, R8.reuse ;  /* 0x000042101d077816 */ /* 0x110fe20000000008 */
[----:B------:R-:W-:Y:S06]  /*172250*/  BAR.SYNC.DEFER_BLOCKING 0x0 ;  /* 0x0000000000007b1d */ /* 0x000fec0000010000 */
[----:B---3--:R0:W-:Y:S04]  /*172260*/  STSM.16.M88.4 [R27], R4 ;  /* 0x000000041b007844 */ /* 0x0081e80000000200 */
[----:B--2---:R-:W-:Y:S04]  /*172270*/  STL [R1+0x58b4], R10 ;  /* 0x0058b40a01007387 */ /* 0x004fe80000100800 */
[----:B------:R-:W-:Y:S04]  /*172280*/  STL [R1+0x58b0], R9 ;  /* 0x0058b00901007387 */ /* 0x000fe80000100800 */
[----:B0-----:R-:W2:Y:S04]  /*172290*/  LDL.LU.64 R6, [R1+0x58d0] ;  /* 0x0058d00001067983 */ /* 0x001ea80000300a00 */
[----:B------:R-:W2:Y:S04]  /*1722a0*/  LDL.LU.64 R4, [R1+0x58c8] ;  /* 0x0058c80001047983 */ /* 0x000ea80000300a00 */
[----:B------:R-:W3:Y:S04]  /*1722b0*/  LDL.LU R22, [R1+0x1b80] ;  /* 0x001b800001167983 */ /* 0x000ee80000300800 */
[----:B------:R-:W4:Y:S04]  /*1722c0*/  LDL.LU R0, [R1+0x1b74] ;  /* 0x001b740001007983 */ /* 0x000f280000300800 */
[----:B------:R-:W3:Y:S04]  /*1722d0*/  LDL.LU R23, [R1+0x1ad4] ;  /* 0x001ad40001177983 */ /* 0x000ee80000300800 */
[----:B------:R-:W3:Y:S04]  /*1722e0*/  LDL.LU R29, [R1+0x1ac4] ;  /* 0x001ac400011d7983 */ /* 0x000ee80000300800 */
[----:B--2---:R0:W-:Y:S04]  /*1722f0*/  STSM.16.M88.4 [R27+0x200], R4 ;  /* 0x000200041b007844 */ /* 0x0041e80000000200 */
[----:B0-----:R-:W2:Y:S04]  /*172300*/  LDL.LU.64 R6, [R1+0x58c0] ;  /* 0x0058c00001067983 */ /* 0x001ea80000300a00 */
[----:B------:R-:W3:Y:S01]  /*172310*/  LDL.LU.64 R4, [R1+0x58b8] ;  /* 0x0058b80001047983 */ /* 0x000ee20000300a00 */
[----:B------:R-:W-:-:S03]  /*172320*/  PRMT R19, R20, 0x5210, R8 ;  /* 0x0000521014137816 */ /* 0x000fc60000000008 */
[----:B------:R-:W4:Y:S01]  /*172330*/  LDL.LU R24, [R1+0x1a14] ;  /* 0x001a140001187983 */ /* 0x000f220000300800 */
[----:B------:R-:W-:Y:S02]  /*172340*/  PRMT R16, R25, 0x5210, R16 ;  /* 0x0000521019107816 */ /* 0x000fe40000000010 */
[----:B------:R-:W-:Y:S01]  /*172350*/  PRMT R17, R26, 0x5210, R15 ;  /* 0x000052101a117816 */ /* 0x000fe2000000000f */
[----:B------:R-:W-:Y:S01]  /*172360*/  BAR.SYNC.DEFER_BLOCKING 0x0 ;  /* 0x0000000000007b1d */ /* 0x000fe20000010000 */
[----:B--2---:R-:W-:-:S05]  /*172370*/  PRMT R18, R7, 0x5210, R11 ;  /* 0x0000521007127816 */ /* 0x004fca000000000b */
[----:B------:R-:W0:Y:S01]  /*172380*/  LDS.128 R8, [R21] ;  /* 0x0000000015087984 */ /* 0x000e220000000c00 */
[----:B------:R-:W-:Y:S02]  /*172390*/  PRMT R12, R28, 0x5210, R6 ;  /* 0x000052101c0c7816 */ /* 0x000fe40000000006 */
[----:B---3--:R-:W-:Y:S01]  /*1723a0*/  PRMT R13, R4, 0x5210, R13 ;  /* 0x00005210040d7816 */ /* 0x008fe2000000000d */
[----:B------:R-:W2:Y:S01]  /*1723b0*/  LDL.LU R28, [R1+0x1a00] ;  /* 0x001a0000011c7983 */ /* 0x000ea20000300800 */
[----:B------:R-:W-:-:S03]  /*1723c0*/  PRMT R14, R5, 0x5210, R14 ;  /* 0x00005210050e7816 */ /* 0x000fc6000000000e */
[----:B------:R-:W3:Y:S04]  /*1723d0*/  LDL.LU R4, [R1+0x1da8] ;  /* 0x001da80001047983 */ /* 0x000ee80000300800 */
[----:B------:R-:W3:Y:S04]  /*1723e0*/  LDL.LU R5, [R1+0x1da4] ;  /* 0x001da40001057983 */ /* 0x000ee80000300800 */
[----:B------:R-:W3:Y:S04]  /*1723f0*/  LDL.LU R25, [R1+0x1d80] ;  /* 0x001d800001197983 */ /* 0x000ee80000300800 */
[----:B------:R-:W3:Y:S04]  /*172400*/  LDL.LU R26, [R1+0x1d70] ;  /* 0x001d7000011a7983 */ /* 0x000ee80000300800 */
[----:B------:R-:W3:Y:S04]  /*172410*/  LDL.LU R7, [R1+0x1d50] ;  /* 0x001d500001077983 */ /* 0x000ee80000300800 */
[----:B0-----:R-:W-:Y:S04]  /*172420*/  STL.64 [R1+0x490], R8 ;  /* 0x0004900801007387 */ /* 0x001fe80000100a00 */
[----:B------:R-:W-:Y:S04]  /*172430*/  STL.64 [R1+0x498], R10 ;  /* 0x0004980a01007387 */ /* 0x000fe80000100a00 */
[----:B------:R-:W0:Y:S01]  /*172440*/  LDS.128 R8, [R21+0x400] ;  /* 0x0004000015087984 */ /* 0x000e220000000c00 */
[----:B------:R-:W-:Y:S06]  /*172450*/  BAR.SYNC.DEFER_BLOCKING 0x0 ;  /* 0x0000000000007b1d */ /* 0x000fec0000010000 */
[----:B0-----:R-:W-:Y:S04]  /*172460*/  STL.64 [R1+0x4f0], R8 ;  /* 0x0004f00801007387 */ /* 0x001fe80000100a00 */
[----:B------:R0:W-:Y:S04]  /*172470*/  STL.64 [R1+0x4f8], R10 ;  /* 0x0004f80a01007387 */ /* 0x0001e80000100a00 */
[----:B0-----:R-:W3:Y:S04]  /*172480*/  LDL.LU R10, [R1+0x58b4] ;  /* 0x0058b400010a7983 */ /* 0x001ee80000300800 */
[----:B------:R-:W3:Y:S01]  /*172490*/  LDL.LU R9, [R1+0x58b0] ;  /* 0x0058b00001097983 */ /* 0x000ee20000300800 */
[----:B------:R-:W-:-:S02]  /*1724a0*/  PRMT R15, R3, 0x5210, R2 ;  /* 0x00005210030f7816 */ /* 0x000fc40000000002 */
[----:B------:R-:W-:Y:S01]  /*1724b0*/  LOP3.LUT R6, R23, 0xffff, RZ, 0xc0, !PT ;  /* 0x0000ffff17067812 */ /* 0x000fe200078ec0ff */
[----:B------:R-:W-:Y:S04]  /*1724c0*/  STSM.16.M88.4 [R27], R16 ;  /* 0x000000101b007844 */ /* 0x000fe80000000200 */
[----:B------:R0:W-:Y:S02]  /*1724d0*/  STSM.16.M88.4 [R27+0x200], R12 ;  /* 0x0002000c1b007844 */ /* 0x0001e40000000200 */
[----:B0-----:R-:W-:Y:S02]  /*1724e0*/  LOP3.LUT R13, R29, 0xffff, RZ, 0xc0, !PT ;  /* 0x0000ffff1d0d7812 */ /* 0x001fe400078ec0ff */
[----:B----4-:R-:W-:Y:S02]  /*1724f0*/  LOP3.LUT R14, R24, 0xffff, RZ, 0xc0, !PT ;  /* 0x0000ffff180e7812 */ /* 0x010fe400078ec0ff */
[----:B--2---:R-:W-:-:S02]  /*172500*/  LOP3.LUT R15, R28, 0xffff, RZ, 0xc0, !PT ;  /* 0x0000ffff1c0f7812 */ /* 0x004fc400078ec0ff */
[----:B---3--:R-:W-:Y:S02]  /*172510*/  PRMT R16, R4, 0x4210, R6 ;  /* 0x0000421004107816 */ /* 0x008fe40000000006 */
[----:B------:R-:W-:Y:S02]  /*172520*/  PRMT R17, R5, 0x4210, R13 ;  /* 0x0000421005117816 */ /* 0x000fe4000000000d */
[----:B------:R-:W-:Y:S02]  /*172530*/  LOP3.LUT R11, R10, 0xffff, RZ, 0xc0, !PT ;  /* 0x0000ffff0a0b7812 */ /* 0x000fe400078ec0ff */
[----:B------:R-:W-:Y:S02]  /*172540*/  LOP3.LUT R2, R9, 0xffff, RZ, 0xc0, !PT ;  /* 0x0000ffff09027812 */ /* 0x000fe400078ec0ff */
[----:B------:R-:W2:Y:S04]  /*172550*/  LDL.LU R9, [R1+0x1d40] ;  /* 0x001d400001097983 */ /* 0x000ea80000300800 */
[----:B------:R-:W3:Y:S04]  /*172560*/  LDL.LU R3, [R1+0x1d28] ;  /* 0x001d280001037983 */ /* 0x000ee80000300800 */
[----:B------:R-:W4:Y:S04]  /*172570*/  LDL.LU R10, [R1+0x1d9c] ;  /* 0x001d9c00010a7983 */ /* 0x000f280000300800 */
[----:B------:R-:W2:Y:S01]  /*172580*/  LDL.LU R29, [R1+0x500] ;  /* 0x00050000011d7983 */ /* 0x000ea20000300800 */
[----:B------:R-:W-:-:S03]  /*172590*/  PRMT R19, R26, 0x4210, R2 ;  /* 0x000042101a137816 */ /* 0x000fc60000000002 */
[----:B------:R-:W2:Y:S04]  /*1725a0*/  LDL.LU R24, [R1+0x504] ;  /* 0x0005040001187983 */ /* 0x000ea80000300800 */
[----:B------:R-:W2:Y:S04]  /*1725b0*/  LDL.LU R4, [R1+0x508] ;  /* 0x0005080001047983 */ /* 0x000ea80000300800 */
[----:B------:R-:W2:Y:S04]  /*1725c0*/  LDL.LU R28, [R1+0x50c] ;  /* 0x00050c00011c7983 */ /* 0x000ea80000300800 */
[----:B------:R-:W2:Y:S04]  /*1725d0*/  LDL.LU R5, [R1+0x51c] ;  /* 0x00051c0001057983 */ /* 0x000ea80000300800 */
[----:B------:R-:W2:Y:S01]  /*1725e0*/  LDL.LU R26, [R1+0x518] ;  /* 0x00051800011a7983 */ /* 0x000ea20000300800 */
[----:B------:R-:W-:-:S02]  /*1725f0*/  PRMT R12, R7, 0x4210, R11 ;  /* 0x00004210070c7816 */ /* 0x000fc4000000000b */
[----:B------:R-:W-:Y:S02]  /*172600*/  PRMT R18, R25, 0x4210, R14 ;  /* 0x0000421019127816 */ /* 0x000fe4000000000e */
[----:B------:R-:W-:Y:S01]  /*172610*/  LOP3.LUT R8, R22, 0xffff, RZ, 0xc0, !PT ;  /* 0x0000ffff16087812 */ /* 0x000fe200078ec0ff */
[----:B------:R-:W-:Y:S06]  /*172620*/  BAR.SYNC.DEFER_BLOCKING 0x0 ;  /* 0x0000000000007b1d */ /* 0x000fec0000010000 */
[----:B--2---:R-:W-:Y:S04]  /*172630*/  STL.64 [R1+0x58a8], R26 ;  /* 0x0058a81a01007387 */ /* 0x004fe80000100a00 */
[----:B------:R-:W-:Y:S04]  /*172640*/  STL [R1+0x58a0], R24 ;  /* 0x0058a01801007387 */ /* 0x000fe80000100800 */
[----:B------:R-:W2:Y:S04]  /*172650*/  LDL.LU R7, [R1+0x514] ;  /* 0x0005140001077983 */ /* 0x000ea80000300800 */
[----:B------:R-:W0:Y:S04]  /*172660*/  LDS.128 R24, [R21] ;  /* 0x0000000015187984 */ /* 0x000e280000000c00 */
[----:B--2---:R1:W-:Y:S04]  /*172670*/  STL.64 [R1+0x5898], R6 ;  /* 0x0058980601007387 */ /* 0x0043e80000100a00 */
[----:B------:R-:W-:Y:S01]  /*172680*/  STL.64 [R1+0x5890], R4 ;  /* 0x0058900401007387 */ /* 0x000fe20000100a00 */
[----:B-1----:R-:W-:-:S03]  /*172690*/  PRMT R6, R9, 0x4210, R8 ;  /* 0x0000421009067816 */ /* 0x002fc60000000008 */
[----:B------:R-:W2:Y:S04]  /*1726a0*/  LDL.LU R9, [R1+0x510] ;  /* 0x0005100001097983 */ /* 0x000ea80000300800 */
[----:B0-----:R-:W-:Y:S04]  /*1726b0*/  STL.64 [R1+0x480], R24 ;  /* 0x0004801801007387 */ /* 0x001fe80000100a00 */
[----:B------:R-:W-:Y:S04]  /*1726c0*/  STL.64 [R1+0x488], R26 ;  /* 0x0004881a01007387 */ /* 0x000fe80000100a00 */
[----:B------:R-:W0:Y:S04]  /*1726d0*/  LDS.128 R24, [R21+0x400] ;  /* 0x0004000015187984 */ /* 0x000e280000000c00 */
[----:B0-----:R-:W-:Y:S04]  /*1726e0*/  STL.64 [R1+0x4e0], R24 ;  /* 0x0004e01801007387 */ /* 0x001fe80000100a00 */
[----:B------:R0:W-:Y:S04]  /*1726f0*/  STL.64 [R1+0x4e8], R26 ;  /* 0x0004e81a01007387 */ /* 0x0001e80000100a00 */
[----:B0-----:R-:W2:Y:S01]  /*172700*/  LDL.LU.64 R26, [R1+0x58a8] ;  /* 0x0058a800011a7983 */ /* 0x001ea20000300a00 */
[----:B------:R-:W-:Y:S01]  /*172710*/  LOP3.LUT R0, R0, 0xffff, RZ, 0xc0, !PT ;  /* 0x0000ffff00007812 */ /* 0x000fe200078ec0ff */
[----:B------:R-:W-:-:S02]  /*172720*/  IMAD.MOV.U32 R4, RZ, RZ, R19 ;  /* 0x000000ffff047224 */ /* 0x000fc400078e0013 */
[----:B------:R-:W-:Y:S01]  /*172730*/  IMAD.MOV.U32 R5, RZ, RZ, R12 ;  /* 0x000000ffff057224 */ /* 0x000fe200078e000c */
[----:B---3--:R-:W-:Y:S01]  /*172740*/  PRMT R7, R3, 0x4210, R0 ;  /* 0x0000421003077816 */ /* 0x008fe20000000000 */
[----:B------:R-:W-:Y:S01]  /*172750*/  BAR.SYNC.DEFER_BLOCKING 0x0 ;  /* 0x0000000000007b1d */ /* 0x000fe20000010000 */
[----:B----4-:R-:W-:-:S05]  /*172760*/  PRMT R19, R10, 0x4210, R15 ;  /* 0x000042100a137816 */ /* 0x010fca000000000f */
[----:B------:R-:W3:Y:S04]  /*172770*/  LDL.LU R24, [R1+0x58a0] ;  /* 0x0058a00001187983 */ /* 0x000ee80000300800 */
[----:B--2---:R0:W-:Y:S04]  /*172780*/  STSM.16.M88.4 [R27], R4 ;  /* 0x000000041b007844 */ /* 0x0041e80000000200 */
[----:B0-----:R-:W2:Y:S04]  /*172790*/  LDL.LU.64 R6, [R1+0x5898] ;  /* 0x0058980001067983 */ /* 0x001ea80000300a00 */
[----:B------:R-:W4:Y:S04]  /*1727a0*/  LDL.LU.64 R4, [R1+0x5890] ;  /* 0x0058900001047983 */ /* 0x000f280000300a00 */
[----:B------:R-:W3:Y:S04]  /*1727b0*/  LDL.LU R10, [R1+0x1c54] ;  /* 0x001c5400010a7983 */ /* 0x000ee80000300800 */
[----:B------:R0:W-:Y:S02]  /*1727c0*/  STSM.16.M88.4 [R27+0x200], R16 ;  /* 0x000200101b007844 */ /* 0x0001e40000000200 */
[----:B0-----:R-:W-:-:S02]  /*1727d0*/  PRMT R17, R26, 0x5210, R11 ;  /* 0x000052101a117816 */ /* 0x001fc4000000000b */
[----:B------:R-:W-:Y:S02]  /*1727e0*/  PRMT R19, R9, 0x5210, R0 ;  /* 0x0000521009137816 */ /* 0x000fe40000000000 */
[----:B------:R-:W-:Y:S01]  /*1727f0*/  PRMT R15, R28, 0x5210, R15 ;  /* 0x000052101c0f7816 */ /* 0x000fe2000000000f */
[----:B------:R-:W-:Y:S01]  /*172800*/  BAR.SYNC.DEFER_BLOCKING 0x0 ;  /* 0x0000000000007b1d */ /* 0x000fe20000010000 */
[----:B--2---:R-:W-:-:S05]  /*172810*/  PRMT R18, R7, 0x5210, R8 ;  /* 0x0000521007127816 */ /* 0x004fca0000000008 */
[----:B---3--:R-:W-:Y:S04]  /*172820*/  STL [R1+0x5888], R10 ;  /* 0x0058880a01007387 */ /* 0x008fe80000100800 */
[----:B------:R-:W0:Y:S01]  /*172830*/  LDS.128 R8, [R21] ;  /* 0x0000000015087984 */ /* 0x000e220000000c00 */
[----:B------:R-:W-:-:S03]  /*172840*/  PRMT R12, R29, 0x5210, R6 ;  /* 0x000052101d0c7816 */ /* 0x000fc60000000006 */
[----:B------:R-:W2:Y:S01]  /*172850*/  LDL.LU R25, [R1+0x1c48] ;  /* 0x001c480001197983 */ /* 0x000ea20000300800 */
[----:B----4-:R-:W-:-:S03]  /*172860*/  PRMT R14, R4, 0x5210, R14 ;  /* 0x00005210040e7816 */ /* 0x010fc6000000000e */
[----:B------:R-:W3:Y:S01]  /*172870*/  LDL.LU R3, [R1+0x1bb0] ;  /* 0x001bb00001037983 */ /* 0x000ee20000300800 */
[----:B------:R-:W-:-:S03]  /*172880*/  PRMT R16, R5, 0x5210, R2 ;  /* 0x0000521005107816 */ /* 0x000fc60000000002 */
[----:B------:R-:W4:Y:S04]  /*172890*/  LDL.LU R29, [R1+0x1ba4] ;  /* 0x001ba400011d7983 */ /* 0x000f280000300800 */
[----:B------:R-:W4:Y:S04]  /*1728a0*/  LDL.LU R4, [R1+0x1b04] ;  /* 0x001b040001047983 */ /* 0x000f280000300800 */
[----:B------:R-:W4:Y:S04]  /*1728b0*/  LDL.LU R2, [R1+0x1af4] ;  /* 0x001af40001027983 */ /* 0x000f280000300800 */
[----:B------:R-:W4:Y:S04]  /*1728c0*/  LDL.LU R28, [R1+0x1a48] ;  /* 0x001a4800011c7983 */ /* 0x000f280000300800 */
[----:B------:R-:W4:Y:S04]  /*1728d0*/  LDL.LU R5, [R1+0x1a34] ;  /* 0x001a340001057983 */ /* 0x000f280000300800 */
[----:B------:R-:W4:Y:S04]  /*1728e0*/  LDL.LU R23, [R1+0x1dd0] ;  /* 0x001dd00001177983 */ /* 0x000f280000300800 */
[----:B------:R-:W4:Y:S04]  /*1728f0*/  LDL.LU R7, [R1+0x1dd4] ;  /* 0x001dd40001077983 */ /* 0x000f280000300800 */
[----:B0-----:R-:W-:Y:S04]  /*172900*/  STL.64 [R1+0x4d0], R8 ;  /* 0x0004d00801007387 */ /* 0x001fe80000100a00 */
[----:B------:R-:W-:Y:S04]  /*172910*/  STL.64 [R1+0x4d8], R10 ;  /* 0x0004d80a01007387 */ /* 0x000fe80000100a00 */
[----:B------:R-:W0:Y:S01]  /*172920*/  LDS.128 R8, [R21+0x400] ;  /* 0x0004000015087984 */ /* 0x000e220000000c00 */
[----:B------:R-:W-:Y:S06]  /*172930*/  BAR.SYNC.DEFER_BLOCKING 0x0 ;  /* 0x0000000000007b1d */ /* 0x000fec0000010000 */
[----:B0-----:R-:W-:Y:S04]  /*172940*/  STL.64 [R1+0x550], R8 ;  /* 0x0005500801007387 */ /* 0x001fe80000100a00 */
[----:B------:R0:W-:Y:S04]  /*172950*/  STL.64 [R1+0x558], R10 ;  /* 0x0005580a01007387 */ /* 0x0001e80000100a00 */
[----:B0-----:R-:W4:Y:S01]  /*172960*/  LDL.LU R10, [R1+0x5888] ;  /* 0x00588800010a7983 */ /* 0x001f220000300800 */
[----:B------:R-:W-:-:S03]  /*172970*/  PRMT R13, R24, 0x5210, R13 ;  /* 0x00005210180d7816 */ /* 0x000fc6000000000d */
[----:B------:R-:W4:Y:S04]  /*172980*/  LDL.LU R24, [R1+0x1dcc] ;  /* 0x001dcc0001187983 */ /* 0x000f280000300800 */
[----:B------:R-:W4:Y:S04]  /*172990*/  LDL.LU R26, [R1+0x1dc4] ;  /* 0x001dc400011a7983 */ /* 0x000f280000300800 */
[----:B------:R2:W-:Y:S04]  /*1729a0*/  STSM.16.M88.4 [R27], R16 ;  /* 0x000000101b007844 */ /* 0x0005e80000000200 */
[----:B------:R-:W4:Y:S04]  /*1729b0*/  LDL.LU R9, [R1+0x1dbc] ;  /* 0x001dbc0001097983 */ /* 0x000f280000300800 */
[----:B------:R0:W-:Y:S01]  /*1729c0*/  STSM.16.M88.4 [R27+0x200], R12 ;  /* 0x0002000c1b007844 */ /* 0x0001e20000000200 */
[----:B--2---:R-:W-:-:S02]  /*1729d0*/  LOP3.LUT R17, R25, 0xffff, RZ, 0xc0, !PT ;  /* 0x0000ffff19117812 */ /* 0x004fc400078ec0ff */
[----:B---3--:R-:W-:Y:S02]  /*1729e0*/  LOP3.LUT R11, R3, 0xffff, RZ, 0xc0, !PT ;  /* 0x0000ffff030b7812 */ /* 0x008fe400078ec0ff */
[----:B----4-:R-:W-:Y:S02]  /*1729f0*/  LOP3.LUT R8, R29, 0xffff, RZ, 0xc0, !PT ;  /* 0x0000ffff1d087812 */ /* 0x010fe400078ec0ff */
[----:B------:R-:W-:Y:S02]  /*172a00*/  LOP3.LUT R6, R4, 0xffff, RZ, 0xc0, !PT ;  /* 0x0000ffff04067812 */ /* 0x000fe400078ec0ff */
[----:B------:R-:W-:Y:S02]  /*172a10*/  LOP3.LUT R2, R2, 0xffff, RZ, 0xc0, !PT ;  /* 0x0000ffff02027812 */ /* 0x000fe400078ec0ff */
[----:B0-----:R-:W-:Y:S02]  /*172a20*/  LOP3.LUT R14, R28, 0xffff, RZ, 0xc0, !PT ;  /* 0x0000ffff1c0e7812 */ /* 0x001fe400078ec0ff */
[----:B------:R-:W-:-:S02]  /*172a30*/  LOP3.LUT R15, R5, 0xffff, RZ, 0xc0, !PT ;  /* 0x0000ffff050f7812 */ /* 0x000fc400078ec0ff */
[----:B------:R-:W-:Y:S02]  /*172a40*/  PRMT R12, R7, 0x4210, R2 ;  /* 0x00004210070c7816 */ /* 0x000fe40000000002 */
        /* <DEDUP_REMOVED lines=12> */
[----:B------:R1:W-:Y:S01]  /*172b10*/  STL.64 [R1+0x5860], R4 ;  /* 0x0058600401007387 */ /* 0x0003e20000100a00 */
[----:B0-----:R-:W-:-:S02]  /*172b20*/  PRMT R6, R24, 0x4210, R14 ;  /* 0x0000421018067816 */ /* 0x001fc4000000000e */
[----:B------:R-:W-:Y:S01]  /*172b30*/  PRMT R7, R26, 0x4210, R15 ;  /* 0x000042101a077816 */ /* 0x000fe2000000000f */
[----:B-1----:R-:W-:Y:S02]  /*172b40*/  IMAD.MOV.U32 R4, RZ, RZ, R13 ;  /* 0x000000ffff047224 */ /* 0x002fe400078e000d */
[----:B------:R-:W-:Y:S02]  /*172b50*/  IMAD.MOV.U32 R5, RZ, RZ, R12 ;  /* 0x000000ffff057224 */ /* 0x000fe400078e000c */
[----:B------:R-:W-:Y:S04]  /*172b60*/  STL.64 [R1+0x5880], R6 ;  /* 0x0058800601007387 */ /* 0x000fe80000100a00 */
[----:B------:R-:W-:Y:S04]  /*172b70*/  STL.64 [R1+0x5878], R4 ;  /* 0x0058780401007387 */ /* 0x000fe80000100a00 */
[----:B------:R-:W0:Y:S01]  /*172b80*/  LDS.128 R4, [R21] ;  /* 0x0000000015047984 */ /* 0x000e220000000c00 */
[----:B------:R-:W-:-:S03]  /*172b90*/  PRMT R12, R9, 0x4210, R0 ;  /* 0x00004210090c7816 */ /* 0x000fc60000000000 */
[----:B------:R-:W-:Y:S01]  /*172ba0*/  STL.64 [R1+0x5870], R14 ;  /* 0x0058700e01007387 */ /* 0x000fe20000100a00 */
        /* <DEDUP_REMOVED lines=11> */
[----:B---3--:R-:W-:-:S02]  /*172c60*/  PRMT R14, R25, 0x4210, R11 ;  /* 0x00004210190e7816 */ /* 0x008fc4000000000b */
[----:B----4-:R-:W-:Y:S01]  /*172c70*/  PRMT R15, R29, 0x4210, R8 ;  /* 0x000042101d0f7816 */ /* 0x010fe20000000008 */
[----:B------:R-:W-:Y:S06]  /*172c80*/  BAR.SYNC.DEFER_BLOCKING 0x0 ;  /* 0x0000000000007b1d */ /* 0x000fec0000010000 */
[----:B------:R0:W-:Y:S04]  /*172c90*/  STSM.16.M88.4 [R27], R12 ;  /* 0x0000000c1b007844 */ /* 0x0001e80000000200 */
[----:B0-----:R-:W3:Y:S04]  /*172ca0*/  LDL.LU.64 R14, [R1+0x5870] ;  /* 0x00587000010e7983 */ /* 0x001ee80000300a00 */
[----:B--2---:R0:W-:Y:S04]  /*172cb0*/  STSM.16.M88.4 [R27+0x200], R4 ;  /* 0x000200041b007844 */ /* 0x0041e80000000200 */
[----:B0-----:R-:W2:Y:S04]  /*172cc0*/  LDL.LU.64 R6, [R1+0x5868] ;  /* 0x0058680001067983 */ /* 0x001ea80000300a00 */
[----:B------:R-:W4:Y:S04]  /*172cd0*/  LDL.LU.64 R4, [R1+0x5860] ;  /* 0x0058600001047983 */ /* 0x000f280000300a00 */
[----:B------:R-:W4:Y:S01]  /*172ce0*/  LDL.LU R29, [R1+0x1c88] ;  /* 0x001c8800011d7983 */ /* 0x000f220000300800 */
[----:B---3--:R-:W-:-:S02]  /*172cf0*/  PRMT R14, R28, 0x5210, R14 ;  /* 0x000052101c0e7816 */ /* 0x008fc4000000000e */
[----:B------:R-:W-:Y:S01]  /*172d00*/  PRMT R18, R9, 0x5210, R11 ;  /* 0x0000521009127816 */ /* 0x000fe2000000000b */
[----:B------:R-:W-:Y:S01]  /*172d10*/  BAR.SYNC.DEFER_BLOCKING 0x0 ;  /* 0x0000000000007b1d */ /* 0x000fe20000010000 */
[----:B--2---:R-:W-:Y:S02]  /*172d20*/  PRMT R12, R3, 0x5210, R6 ;  /* 0x00005210030c7816 */ /* 0x004fe40000000006 */
[----:B----4-:R-:W-:Y:S02]  /*172d30*/  PRMT R15, R5, 0x5210, R15 ;  /* 0x00005210050f7816 */ /* 0x010fe4000000000f */
[----:B------:R-:W-:Y:S02]  /*172d40*/  PRMT R13, R4, 0x5210, R2 ;  /* 0x00005210040d7816 */ /* 0x000fe40000000002 */
[----:B------:R-:W2:Y:S04]  /*172d50*/  LDL.LU R2, [R1+0x1c84] ;  /* 0x001c840001027983 */ /* 0x000ea80000300800 */
[----:B------:R-:W3:Y:S04]  /*172d60*/  LDL.LU R3, [R1+0x1bdc] ;  /* 0x001bdc0001037983 */ /* 0x000ee80000300800 */
[----:B------:R-:W4:Y:S04]  /*172d70*/  LDL.LU R4, [R1+0x1bd4] ;  /* 0x001bd40001047983 */ /* 0x000f280000300800 */
[----:B------:R-:W-:Y:S04]  /*172d80*/  STL.64 [R1+0x5858], R14 ;  /* 0x0058580e01007387 */ /* 0x000fe80000100a00 */
[----:B------:R-:W-:Y:S04]  /*172d90*/  STL.64 [R1+0x5850], R12 ;  /* 0x0058500c01007387 */ /* 0x000fe80000100a00 */
[----:B------:R-:W0:Y:S01]  /*172da0*/  LDS.128 R12, [R21] ;  /* 0x00000000150c7984 */ /* 0x000e220000000c00 */
[----:B------:R-:W-:-:S03]  /*172db0*/  PRMT R16, R7, 0x5210, R0 ;  /* 0x0000521007107816 */ /* 0x000fc60000000000 */
        /* <DEDUP_REMOVED lines=8> */
[----:B------:R-:W0:Y:S04]  /*172e40*/  LDS.128 R12, [R21+0x400] ;  /* 0x00040000150c7984 */ /* 0x000e280000000c00 */
[----:B0-----:R-:W-:Y:S04]  /*172e50*/  STL.64 [R1+0x520], R12 ;  /* 0x0005200c01007387 */ /* 0x001fe80000100a00 */
[----:B------:R0:W-:Y:S04]  /*172e60*/  STL.64 [R1+0x528], R14 ;  /* 0x0005280e01007387 */ /* 0x0001e80000100a00 */
[----:B0-----:R-:W4:Y:S04]  /*172e70*/  LDL.LU.64 R14, [R1+0x5858] ;  /* 0x00585800010e7983 */ /* 0x001f280000300a00 */
[----:B------:R-:W4:Y:S01]  /*172e80*/  LDL.LU.64 R12, [R1+0x5850] ;  /* 0x00585000010c7983 */ /* 0x000f220000300a00 */
[----:B------:R-:W-:-:S02]  /*172e90*/  PRMT R17, R26, 0x5210, R17 ;  /* 0x000052101a117816 */ /* 0x000fc40000000011 */
[----:B------:R-:W-:Y:S01]  /*172ea0*/  PRMT R19, R10, 0x5210, R8 ;  /* 0x000052100a137816 */ /* 0x000fe20000000008 */
[----:B------:R-:W-:Y:S06]  /*172eb0*/  BAR.SYNC.DEFER_BLOCKING 0x0 ;  /* 0x0000000000007b1d */ /* 0x000fec0000010000 */
[----:B------:R-:W4:Y:S04]  /*172ec0*/  LDL.LU R22, [R1+0x1dec] ;  /* 0x001dec0001167983 */ /* 0x000f280000300800 */
[----:B------:R-:W4:Y:S04]  /*172ed0*/  LDL.LU R23, [R1+0x828] ;  /* 0x0008280001177983 */ /* 0x000f280000300800 */
[----:B------:R-:W4:Y:S04]  /*172ee0*/  LDL.LU R24, [R1+0x1de8] ;  /* 0x001de80001187983 */ /* 0x000f280000300800 */
[----:B------:R-:W4:Y:S04]  /*172ef0*/  LDL.LU R10, [R1+0x1de0] ;  /* 0x001de000010a7983 */ /* 0x000f280000300800 */
[----:B------:R-:W-:Y:S01]  /*172f00*/  STSM.16.M88.4 [R27], R16 ;  /* 0x000000101b007844 */ /* 0x000fe20000000200 */
[----:B--2---:R-:W-:-:S02]  /*172f10*/  LOP3.LUT R11, R2, 0xffff, RZ, 0xc0, !PT ;  /* 0x0000ffff020b7812 */ /* 0x004fc400078ec0ff */
[----:B---3--:R-:W-:Y:S02]  /*172f20*/  LOP3.LUT R8, R3, 0xffff, RZ, 0xc0, !PT ;  /* 0x0000ffff03087812 */ /* 0x008fe400078ec0ff */
[----:B----4-:R-:W-:Y:S02]  /*172f30*/  LOP3.LUT R2, R4, 0xffff, RZ, 0xc0, !PT ;  /* 0x0000ffff04027812 */ /* 0x010fe400078ec0ff */
[----:B------:R-:W-:Y:S01]  /*172f40*/  LOP3.LUT R6, R25, 0xffff, RZ, 0xc0, !PT ;  /* 0x0000ffff19067812 */ /* 0x000fe200078ec0ff */
[----:B------:R0:W-:Y:S02]  /*172f50*/  STSM.16.M88.4 [R27+0x200], R12 ;  /* 0x0002000c1b007844 */ /* 0x0001e40000000200 */
[----:B0-----:R-:W-:Y:S02]  /*172f60*/  LOP3.LUT R15, R29, 0xffff, RZ, 0xc0, !PT ;  /* 0x0000ffff1d0f7812 */ /* 0x001fe400078ec0ff */
[----:B------:R-:W2:Y:S04]  /*172f70*/  LDL.LU R29, [R1+0x1ddc] ;  /* 0x001ddc00011d7983 */ /* 0x000ea80000300800 */
[----:B------:R-:W3:Y:S04]  /*172f80*/  LDL.LU R26, [R1+0x1dd8] ;  /* 0x001dd800011a7983 */ /* 0x000ee80000300800 */
[----:B------:R-:W4:Y:S04]  /*172f90*/  LDL.LU R3, [R1+0x59c] ;  /* 0x00059c0001037983 */ /* 0x000f280000300800 */
[----:B------:R-:W2:Y:S04]  /*172fa0*/  LDL.LU R4, [R1+0x598] ;  /* 0x0005980001047983 */ /* 0x000ea80000300800 */
[----:B------:R-:W2:Y:S01]  /*172fb0*/  LDL.LU R25, [R1+0x594] ;  /* 0x0005940001197983 */ /* 0x000ea20000300800 */
[----:B------:R-:W-:-:S03]  /*172fc0*/  PRMT R16, R7, 0x4210, R6 ;  /* 0x0000421007107816 */ /* 0x000fc60000000006 */
[----:B------:R-:W-:Y:S01]  /*172fd0*/  STL [R1+0x584c], R27 ;  /* 0x00584c1b01007387 */ /* 0x000fe20000100800 */
[----:B------:R-:W-:Y:S02]  /*172fe0*/  LOP3.LUT R0, R0, 0xffff, RZ, 0xc0, !PT ;  /* 0x0000ffff00007812 */ /* 0x000fe400078ec0ff */
[----:B------:R-:W-:Y:S02]  /*172ff0*/  LOP3.LUT R5, R5, 0xffff, RZ, 0xc0, !PT ;  /* 0x0000ffff05057812 */ /* 0x000fe400078ec0ff */
[----:B------:R-:W-:Y:S01]  /*173000*/  LOP3.LUT R14, R28, 0xffff, RZ, 0xc0, !PT ;  /* 0x0000ffff1c0e7812 */ /* 0x000fe200078ec0ff */
[----:B------:R-:W-:Y:S06]  /*173010*/  BAR.SYNC.DEFER_BLOCKING 0x0 ;  /* 0x0000000000007b1d */ /* 0x000fec0000010000 */
[----:B--2---:R-:W-:Y:S04]  /*173020*/  STL [R1+0x5848], R25 ;  /* 0x0058481901007387 */ /* 0x004fe80000100800 */
[----:B------:R-:W2:Y:S01]  /*173030*/  LDL.LU R7, [R1+0x590] ;  /* 0x0005900001077983 */ /* 0x000ea20000300800 */
[----:B------:R-:W-:-:S03]  /*173040*/  PRMT R17, R9, 0x4210, R0 ;  /* 0x0000421009117816 */ /* 0x000fc60000000000 */
[----:B------:R-:W3:Y:S04]  /*173050*/  LDL.LU R28, [R1+0x58c] ;  /* 0x00058c00011c7983 */ /* 0x000ee80000300800 */
[----:B------:R-:W3:Y:S01]  /*173060*/  LDL.LU R9, [R1+0x588] ;  /* 0x0005880001097983 */ /* 0x000ee20000300800 */
[----:B------:R-:W-:-:S03]  /*173070*/  PRMT R19, R23, 0x4210, R5 ;  /* 0x0000421017137816 */ /* 0x000fc60000000005 */
[----:B--2---:R3:W-:Y:S04]  /*173080*/  STL.64 [R1+0x5840], R6 ;  /* 0x0058400601007387 */ /* 0x0047e80000100a00 */
[----:B------:R0:W-:Y:S01]  /*173090*/  STL.64 [R1+0x5838], R4 ;  /* 0x0058380401007387 */ /* 0x0001e20000100a00 */
[----:B---3--:R-:W-:Y:S02]  /*1730a0*/  PRMT R7, R26, 0x4210, R2 ;  /* 0x000042101a077816 */ /* 0x008fe40000000002 */
[----:B0-----:R-:W-:Y:S02]  /*1730b0*/  PRMT R4, R24, 0x4210, R15 ;  /* 0x0000421018047816 */ /* 0x001fe4000000000f */
[----:B------:R-:W0:Y:S01]  /*1730c0*/  LDS.128 R24, [R21] ;  /* 0x0000000015187984 */ /* 0x000e220000000c00 */
[----:B------:R-:W-:-:S02]  /*1730d0*/  PRMT R5, R10, 0x4210, R11 ;  /* 0x000042100a057816 */ /* 0x000fc4000000000b */
[----:B------:R-:W-:Y:S01]  /*1730e0*/  PRMT R6, R29, 0x4210, R8 ;  /* 0x000042101d067816 */ /* 0x000fe20000000008 */
[----:B------:R-:W2:Y:S04]  /*1730f0*/  LDL.LU R10, [R1+0x584] ;  /* 0x00058400010a7983 */ /* 0x000ea80000300800 */
[----:B------:R-:W3:Y:S04]  /*173100*/  LDL.LU R29, [R1+0x580] ;  /* 0x00058000011d7983 */ /* 0x000ee80000300800 */
[----:B0-----:R-:W-:Y:S04]  /*173110*/  STL.64 [R1+0x510], R24 ;  /* 0x0005101801007387 */ /* 0x001fe80000100a00 */
[----:B------:R-:W-:Y:S04]  /*173120*/  STL.64 [R1+0x518], R26 ;  /* 0x0005181a01007387 */ /* 0x000fe80000100a00 */
[----:B------:R-:W0:Y:S04]  /*173130*/  LDS.128 R24, [R21+0x400] ;  /* 0x0004000015187984 */ /* 0x000e280000000c00 */
[----:B0-----:R-:W-:Y:S04]  /*173140*/  STL.64 [R1+0x500], R24 ;  /* 0x0005001801007387 */ /* 0x001fe80000100a00 */
[----:B------:R0:W-:Y:S04]  /*173150*/  STL.64 [R1+0x508], R26 ;  /* 0x0005081a01007387 */ /* 0x0001e80000100a00 */
[----:B0-----:R-:W2:Y:S01]  /*173160*/  LDL.LU R27, [R1+0x584c] ;  /* 0x00584c00011b7983 */ /* 0x001ea20000300800 */
[----:B------:R-:W-:Y:S06]  /*173170*/  BAR.SYNC.DEFER_BLOCKING 0x0 ;  /* 0x0000000000007b1d */ /* 0x000fec0000010000 */
[----:B------:R-:W3:Y:S04]  /*173180*/  LDL.LU R25, [R1+0x5848] ;  /* 0x0058480001197983 */ /* 0x000ee80000300800 */
[----:B--2---:R0:W-:Y:S04]  /*173190*/  STSM.16.M88.4 [R27], R4 ;  /* 0x000000041b007844 */ /* 0x0041e80000000200 */
[----:B0-----:R-:W4:Y:S04]  /*1731a0*/  LDL.LU.64 R6, [R1+0x5840] ;  /* 0x0058400001067983 */ /* 0x001f280000300a00 */
[----:B------:R-:W2:Y:S01]  /*1731b0*/  LDL.LU.64 R4, [R1+0x5838] ;  /* 0x0058380001047983 */ /* 0x000ea20000300a00 */
[----:B------:R-:W-:-:S02]  /*1731c0*/  PRMT R18, R22, 0x4210, R14 ;  /* 0x0000421016127816 */ /* 0x000fc4000000000e */
[----:B--2---:R-:W-:Y:S02]  /*1731d0*/  PRMT R13, R4, 0x5210, R0 ;  /* 0x00005210040d7816 */ /* 0x004fe40000000000 */
[----:B------:R-:W2:Y:S01]  /*1731e0*/  LDL.LU R4, [R1+0x1cac] ;  /* 0x001cac0001047983 */ /* 0x000ea20000300800 */
[----:B----4-:R-:W-:-:S03]  /*1731f0*/  PRMT R12, R3, 0x5210, R6 ;  /* 0x00005210030c7816 */ /* 0x010fc60000000006 */
[----:B------:R0:W-:Y:S01]  /*173200*/  STSM.16.M88.4 [R27+0x200], R16 ;  /* 0x000200101b007844 */ /* 0x0001e20000000200 */
[----:B------:R-:W-:Y:S02]  /*173210*/  PRMT R7, R7, 0x5210, R15 ;  /* 0x0000521007077816 */ /* 0x000fe4000000000f */
[----:B------:R-:W-:Y:S02]  /*173220*/  PRMT R6, R28, 0x5210, R11 ;  /* 0x000052101c067816 */ /* 0x000fe4000000000b */
[----:B---3--:R-:W-:Y:S01]  /*173230*/  PRMT R15, R29, 0x5210, R5 ;  /* 0x000052101d0f7816 */ /* 0x008fe20000000005 */
[----:B0-----:R-:W-:Y:S02]  /*173240*/  IMAD.MOV.U32 R16, RZ, RZ, R7 ;  /* 0x000000ffff107224 */ /* 0x001fe400078e0007 */
[----:B------:R-:W-:Y:S01]  /*173250*/  IMAD.MOV.U32 R17, RZ, RZ, R6 ;  /* 0x000000ffff117224 */ /* 0x000fe200078e0006 */
[----:B------:R-:W-:Y:S01]  /*173260*/  PRMT R14, R25, 0x5210, R14 ;  /* 0x00005210190e7816 */ /* 0x000fe2000000000e */
[----:B------:R-:W-:Y:S06]  /*173270*/  BAR.SYNC.DEFER_BLOCKING 0x0 ;  /* 0x0000000000007b1d */ /* 0x000fec0000010000 */
[----:B--2---:R0:W-:Y:S04]  /*173280*/  STL [R1+0x5834], R4 ;  /* 0x0058340401007387 */ /* 0x0041e80000100800 */
[----:B------:R-:W2:Y:S04]  /*173290*/  LDL.LU R3, [R1+0x1ca4] ;  /* 0x001ca40001037983 */ /* 0x000ea80000300800 */
[----:B------:R-:W3:Y:S04]  /*1732a0*/  LDL.LU R0, [R1+0x1c04] ;  /* 0x001c040001007983 */ /* 0x000ee80000300800 */
[----:B------:R-:W4:Y:S04]  /*1732b0*/  LDL.LU R26, [R1+0x1bf8] ;  /* 0x001bf800011a7983 */ /* 0x000f280000300800 */
[----:B------:R-:W2:Y:S01]  /*1732c0*/  LDL.LU R19, [R1+0x1b54] ;  /* 0x001b540001137983 */ /* 0x000ea20000300800 */
[----:B0-----:R-:W-:-:S05]  /*1732d0*/  PRMT R4, R9, 0x5210, R8 ;  /* 0x0000521009047816 */ /* 0x001fca0000000008 */
[----:B------:R-:W-:Y:S02]  /*1732e0*/  IMAD.MOV.U32 R18, RZ, RZ, R4 ;  /* 0x000000ffff127224 */ /* 0x000fe400078e0004 */
[----:B------:R-:W0:Y:S04]  /*1732f0*/  LDS.128 R4, [R21] ;  /* 0x0000000015047984 */ /* 0x000e280000000c00 */
[----:B--2---:R1:W-:Y:S04]  /*173300*/  STL [R1+0x5830], R19 ;  /* 0x0058301301007387 */ /* 0x0043e80000100800 */
[----:B------:R-:W2:Y:S01]  /*173310*/  LDL.LU R28, [R1+0x1b48] ;  /* 0x001b4800011c7983 */ /* 0x000ea20000300800 */
[----:B-1----:R-:W-:-:S03]  /*173320*/  PRMT R19, R10, 0x5210, R2 ;  /* 0x000052100a137816 */ /* 0x002fc60000000002 */
        /* <DEDUP_REMOVED lines=9> */
[----:B------:R-:W-:Y:S01]  /*1733c0*/  BAR.SYNC.DEFER_BLOCKING 0x0 ;  /* 0x0000000000007b1d */ /* 0x000fe20000010000 */
[----:B----4-:R-:W-:-:S05]  /*1733d0*/  LOP3.LUT R8, R26, 0xffff, RZ, 0xc0, !PT ;  /* 0x0000ffff1a087812 */ /* 0x010fca00078ec0ff */
[----:B------:R-:W-:Y:S04]  /*1733e0*/  STSM.16.M88.4 [R27], R16 ;  /* 0x000000101b007844 */ /* 0x000fe80000000200 */
[----:B0-----:R0:W-:Y:S04]  /*1733f0*/  STL.64 [R1+0x580], R4 ;  /* 0x0005800401007387 */ /* 0x0011e80000100a00 */
[----:B------:R1:W-:Y:S04]  /*173400*/  STL.64 [R1+0x588], R6 ;  /* 0x0005880601007387 */ /* 0x0003e80000100a00 */
[----:B0-----:R-:W4:Y:S04]  /*173410*/  LDL.LU R4, [R1+0x5834] ;  /* 0x0058340001047983 */ /* 0x001f280000300800 */
[----:B------:R-:W4:Y:S04]  /*173420*/  LDL.LU R24, [R1+0x1e04] ;  /* 0x001e040001187983 */ /* 0x000f280000300800 */
[----:B------:R-:W4:Y:S04]  /*173430*/  LDL.LU R5, [R1+0x1e00] ;  /* 0x001e000001057983 */ /* 0x000f280000300800 */
[----:B-1----:R-:W4:Y:S04]  /*173440*/  LDL.LU R7, [R1+0x1dfc] ;  /* 0x001dfc0001077983 */ /* 0x002f280000300800 */
[----:B------:R-:W4:Y:S04]  /*173450*/  LDL.LU R19, [R1+0x5830] ;  /* 0x0058300001137983 */ /* 0x000f280000300800 */
[----:B------:R-:W4:Y:S04]  /*173460*/  LDL.LU R29, [R1+0x1e0c] ;  /* 0x001e0c00011d7983 */ /* 0x000f280000300800 */
[----:B------:R-:W4:Y:S04]  /*173470*/  LDL.LU R25, [R1+0x5d4] ;  /* 0x0005d40001197983 */ /* 0x000f280000300800 */
[----:B------:R-:W4:Y:S04]  /*173480*/  LDL.LU R26, [R1+0x5c8] ;  /* 0x0005c800011a7983 */ /* 0x000f280000300800 */
[----:B------:R2:W-:Y:S01]  /*173490*/  STSM.16.M88.4 [R27+0x200], R12 ;  /* 0x0002000c1b007844 */ /* 0x0005e20000000200 */
[----:B------:R-:W-:-:S02]  /*1734a0*/  LOP3.LUT R3, R3, 0xffff, RZ, 0xc0, !PT ;  /* 0x0000ffff03037812 */ /* 0x000fc400078ec0ff */
[----:B---3--:R-:W-:Y:S02]  /*1734b0*/  LOP3.LUT R0, R0, 0xffff, RZ, 0xc0, !PT ;  /* 0x0000ffff00007812 */ /* 0x008fe400078ec0ff */
[----:B--2---:R-:W-:Y:S02]  /*1734c0*/  LOP3.LUT R13, R28, 0xffff, RZ, 0xc0, !PT ;  /* 0x0000ffff1c0d7812 */ /* 0x004fe400078ec0ff */
[----:B------:R-:W-:Y:S02]  /*1734d0*/  LOP3.LUT R11, R2, 0xffff, RZ, 0xc0, !PT ;  /* 0x0000ffff020b7812 */ /* 0x000fe400078ec0ff */
[----:B------:R-:W-:Y:S02]  /*1734e0*/  LOP3.LUT R2, R9, 0xffff, RZ, 0xc0, !PT ;  /* 0x0000ffff09027812 */ /* 0x000fe400078ec0ff */
[----:B------:R-:W-:Y:S01]  /*1734f0*/  PRMT R17, R22, 0x4210, R13 ;  /* 0x0000421016117816 */ /* 0x000fe2000000000d */
[----:B----4-:R-:W-:Y:S04]  /*173500*/  STL.64 [R1+0x5828], R26 ;  /* 0x0058281a01007387 */ /* 0x010fe80000100a00 */
[----:B------:R-:W-:Y:S04]  /*173510*/  STL [R1+0x5824], R25 ;  /* 0x0058241901007387 */ /* 0x000fe80000100800 */
[----:B------:R-:W2:Y:S04]  /*173520*/  LDL.LU R28, [R1+0x5dc] ;  /* 0x0005dc00011c7983 */ /* 0x000ea80000300800 */
[----:B------:R-:W3:Y:S04]  /*173530*/  LDL.LU R9, [R1+0x5d0] ;  /* 0x0005d00001097983 */ /* 0x000ee80000300800 */
[----:B------:R0:W-:Y:S02]  /*173540*/  STL [R1+0x5820], R13 ;  /* 0x0058200d01007387 */ /* 0x0001e40000100800 */
[----:B0-----:R-:W-:Y:S01]  /*173550*/  PRMT R13, R24, 0x4210, R3 ;  /* 0x00004210180d7816 */ /* 0x001fe20000000003 */
[----:B------:R-:W-:Y:S06]  /*173560*/  BAR.SYNC.DEFER_BLOCKING 0x0 ;  /* 0x0000000000007b1d */ /* 0x000fec0000010000 */
[----:B------:R-:W0:Y:S01]  /*173570*/  LDS.128 R24, [R21] ;  /* 0x0000000015187984 */ /* 0x000e220000000c00 */
[----:B------:R-:W-:-:S02]  /*173580*/  LOP3.LUT R4, R4, 0xffff, RZ, 0xc0, !PT ;  /* 0x0000ffff04047812 */ /* 0x000fc400078ec0ff */
[----:B------:R-:W-:Y:S02]  /*173590*/  PRMT R14, R5, 0x4210, R0 ;  /* 0x00004210050e7816 */ /* 0x000fe40000000000 */
[----:B------:R-:W-:Y:S02]  /*1735a0*/  PRMT R12, R10, 0x4210, R4 ;  /* 0x000042100a0c7816 */ /* 0x000fe40000000004 */
[----:B------:R-:W4:Y:S01]  /*1735b0*/  LDL.LU R10, [R1+0x5c4] ;  /* 0x0005c400010a7983 */ /* 0x000f220000300800 */
[----:B------:R-:W-:-:S03]  /*1735c0*/  PRMT R15, R7, 0x4210, R8 ;  /* 0x00004210070f7816 */ /* 0x000fc60000000008 */
        /* <DEDUP_REMOVED lines=8> */
[----:B------:R-:W-:Y:S01]  /*173650*/  BAR.SYNC.DEFER_BLOCKING 0x0 ;  /* 0x0000000000007b1d */ /* 0x000fe20000010000 */
[----:B------:R-:W-:-:S02]  /*173660*/  LOP3.LUT R6, R19, 0xffff, RZ, 0xc0, !PT ;  /* 0x0000ffff13067812 */ /* 0x000fc400078ec0ff */
[----:B------:R-:W-:-:S03]  /*173670*/  PRMT R19, R29, 0x4210, R2 ;  /* 0x000042101d137816 */ /* 0x000fc60000000002 */
[----:B------:R-:W3:Y:S04]  /*173680*/  LDL.LU R25, [R1+0x5824] ;  /* 0x0058240001197983 */ /* 0x000ee80000300800 */
[----:B------:R-:W3:Y:S01]  /*173690*/  LDL.LU R29, [R1+0x5c0] ;  /* 0x0005c000011d7983 */ /* 0x000ee20000300800 */
[----:B------:R-:W-:Y:S02]  /*1736a0*/  PRMT R16, R20, 0x4210, R6 ;  /* 0x0000421014107816 */ /* 0x000fe40000000006 */
[--C-:B------:R-:W-:Y:S01]  /*1736b0*/  PRMT R18, R23, 0x4210, R11.reuse ;  /* 0x0000421017127816 */ /* 0x100fe2000000000b */
[----:B--2---:R0:W-:Y:S04]  /*1736c0*/  STSM.16.M88.4 [R27], R12 ;  /* 0x0000000c1b007844 */ /* 0x0041e80000000200 */
[----:B0-----:R-:W2:Y:S04]  /*1736d0*/  LDL.LU R13, [R1+0x5820] ;  /* 0x00582000010d7983 */ /* 0x001ea80000300800 */
[----:B------:R4:W-:Y:S01]  /*1736e0*/  STSM.16.M88.4 [R27+0x200], R16 ;  /* 0x000200101b007844 */ /* 0x0009e20000000200 */
[----:B------:R-:W-:-:S02]  /*1736f0*/  PRMT R14, R28, 0x5210, R11 ;  /* 0x000052101c0e7816 */ /* 0x000fc4000000000b */
[----:B---3--:R-:W-:Y:S01]  /*173700*/  PRMT R15, R9, 0x5210, R2 ;  /* 0x00005210090f7816 */ /* 0x008fe20000000002 */
[----:B------:R-:W3:Y:S01]  /*173710*/  LDL.LU R20, [R1+0x1cc4] ;  /* 0x001cc40001147983 */ /* 0x000ee20000300800 */
[----:B------:R-:W-:-:S03]  /*173720*/  PRMT R12, R25, 0x5210, R6 ;  /* 0x00005210190c7816 */ /* 0x000fc60000000006 */
[----:B------:R-:W3:Y:S04]  /*173730*/  LDL.LU R22, [R1+0x1cc0] ;  /* 0x001cc00001167983 */ /* 0x000ee80000300800 */
[----:B------:R-:W3:Y:S04]  /*173740*/  LDL.LU R23, [R1+0x1c28] ;  /* 0x001c280001177983 */ /* 0x000ee80000300800 */
[----:B------:R-:W3:Y:S04]  /*173750*/  LDL.LU R24, [R1+0x1c20] ;  /* 0x001c200001187983 */ /* 0x000ee80000300800 */
[----:B------:R-:W-:Y:S01]  /*173760*/  STL.64 [R1+0x5818], R14 ;  /* 0x0058180e01007387 */ /* 0x000fe20000100a00 */
[----:B----4-:R-:W-:-:S02]  /*173770*/  PRMT R16, R10, 0x5210, R4 ;  /* 0x000052100a107816 */ /* 0x010fc40000000004 */
[----:B------:R-:W-:Y:S02]  /*173780*/  PRMT R17, R5, 0x5210, R3 ;  /* 0x0000521005117816 */ /* 0x000fe40000000003 */
[----:B------:R-:W-:Y:S02]  /*173790*/  PRMT R18, R7, 0x5210, R0 ;  /* 0x0000521007127816 */ /* 0x000fe40000000000 */
[----:B------:R-:W-:Y:S01]  /*1737a0*/  PRMT R19, R29, 0x5210, R8 ;  /* 0x000052101d137816 */ /* 0x000fe20000000008 */
[----:B------:R-:W-:Y:S01]  /*1737b0*/  BAR.SYNC.DEFER_BLOCKING 0x0 ;  /* 0x0000000000007b1d */ /* 0x000fe20000010000 */
[----:B--2---:R-:W-:-:S05]  /*1737c0*/  PRMT R13, R26, 0x5210, R13 ;  /* 0x000052101a0d7816 */ /* 0x004fca000000000d */
[----:B------:R-:W-:Y:S04]  /*1737d0*/  STL.64 [R1+0x5810], R12 ;  /* 0x0058100c01007387 */ /* 0x000fe80000100a00 */
[----:B------:R-:W0:Y:S04]  /*1737e0*/  LDS.128 R12, [R21] ;  /* 0x00000000150c7984 */ /* 0x000e280000000c00 */
[----:B------:R-:W2:Y:S04]  /*1737f0*/  LDL.LU R25, [R1+0x1b7c] ;  /* 0x001b7c0001197983 */ /* 0x000ea80000300800 */
        /* <DEDUP_REMOVED lines=17> */
[----:B0-----:R-:W4:Y:S04]  /*173910*/  LDL.LU.64 R14, [R1+0x5818] ;  /* 0x00581800010e7983 */ /* 0x001f280000300a00 */
[----:B------:R-:W4:Y:S04]  /*173920*/  LDL.LU.64 R12, [R1+0x5810] ;  /* 0x00581000010c7983 */ /* 0x000f280000300a00 */
[----:B------:R-:W-:Y:S04]  /*173930*/  STL [R1+0x580c], R27 ;  /* 0x00580c1b01007387 */ /* 0x000fe80000100800 */
[----:B------:R0:W-:Y:S01]  /*173940*/  STSM.16.M88.4 [R27], R16 ;  /* 0x000000101b007844 */ /* 0x0001e20000000200 */
[----:B---3--:R-:W-:-:S02]  /*173950*/  LOP3.LUT R11, R23, 0xffff, RZ, 0xc0, !PT ;  /* 0x0000ffff170b7812 */ /* 0x008fc400078ec0ff */
[----:B0-----:R-:W-:Y:S02]  /*173960*/  LOP3.LUT R16, R20, 0xffff, RZ, 0xc0, !PT ;  /* 0x0000ffff14107812 */ /* 0x001fe400078ec0ff */
[----:B------:R-:W-:Y:S02]  /*173970*/  LOP3.LUT R17, R22, 0xffff, RZ, 0xc0, !PT ;  /* 0x0000ffff16117812 */ /* 0x000fe400078ec0ff */
[----:B--2---:R-:W-:Y:S02]  /*173980*/  LOP3.LUT R6, R25, 0xffff, RZ, 0xc0, !PT ;  /* 0x0000ffff19067812 */ /* 0x004fe400078ec0ff */
[----:B----4-:R-:W-:-:S05]  /*173990*/  LOP3.LUT R2, R2, 0xffff, RZ, 0xc0, !PT ;  /* 0x0000ffff02027812 */ /* 0x010fca00078ec0ff */
[----:B------:R-:W-:Y:S04]  /*1739a0*/  STL [R1+0x620], R2 ;  /* 0x0006200201007387 */ /* 0x000fe80000100800 */
[----:B------:R-:W-:Y:S04]  /*1739b0*/  STL [R1+0x5808], R6 ;  /* 0x0058080601007387 */ /* 0x000fe80000100800 */
[----:B------:R0:W-:Y:S04]  /*1739c0*/  STSM.16.M88.4 [R27+0x200], R12 ;  /* 0x0002000c1b007844 */ /* 0x0001e80000000200 */
[----:B0-----:R-:W2:Y:S04]  /*1739d0*/  LDL.LU R12, [R1+0x600] ;  /* 0x00060000010c7983 */ /* 0x001ea80000300800 */
[----:B------:R-:W3:Y:S04]  /*1739e0*/  LDL.LU R13, [R1+0x604] ;  /* 0x00060400010d7983 */ /* 0x000ee80000300800 */
[----:B------:R-:W4:Y:S04]  /*1739f0*/  LDL.LU R18, [R1+0x608] ;  /* 0x0006080001127983 */ /* 0x000f280000300800 */
[----:B------:R-:W2:Y:S04]  /*173a00*/  LDL.LU R19, [R1+0x60c] ;  /* 0x00060c0001137983 */ /* 0x000ea80000300800 */
[----:B------:R-:W2:Y:S04]  /*173a10*/  LDL.LU R20, [R1+0x61c] ;  /* 0x00061c0001147983 */ /* 0x000ea80000300800 */
[----:B------:R-:W2:Y:S04]  /*173a20*/  LDL.LU R22, [R1+0x618] ;  /* 0x0006180001167983 */ /* 0x000ea80000300800 */
[----:B------:R-:W2:Y:S01]  /*173a30*/  LDL.LU R23, [R1+0x614] ;  /* 0x0006140001177983 */ /* 0x000ea20000300800 */
[----:B------:R-:W-:-:S02]  /*173a40*/  LOP3.LUT R8, R24, 0xffff, RZ, 0xc0, !PT ;  /* 0x0000ffff18087812 */ /* 0x000fc400078ec0ff */
[----:B------:R-:W-:Y:S01]  /*173a50*/  LOP3.LUT R14, R26, 0xffff, RZ, 0xc0, !PT ;  /* 0x0000ffff1a0e7812 */ /* 0x000fe200078ec0ff */
[----:B------:R-:W-:Y:S06]  /*173a60*/  BAR.SYNC.DEFER_BLOCKING 0x0 ;  /* 0x0000000000007b1d */ /* 0x000fec0000010000 */
[----:B------:R-:W0:Y:S01]  /*173a70*/  LDS.128 R24, [R21] ;  /* 0x0000000015187984 */ /* 0x000e220000000c00 */
[----:B------:R-:W-:Y:S02]  /*173a80*/  PRMT R10, R10, 0x4210, R6 ;  /* 0x000042100a0a7816 */ /* 0x000fe40000000006 */
[----:B------:R-:W-:-:S02]  /*173a90*/  PRMT R6, R0, 0x4210, R11 ;  /* 0x0000421000067816 */ /* 0x000fc4000000000b */
[----:B------:R-:W3:Y:S04]  /*173aa0*/  LDL.LU R0, [R1+0x610] ;  /* 0x0006100001007983 */ /* 0x000ee80000300800 */
[----:B0-----:R-:W-:Y:S04]  /*173ab0*/  STL.64 [R1+0x5c0], R24 ;  /* 0x0005c01801007387 */ /* 0x001fe80000100a00 */
[----:B------:R-:W-:Y:S04]  /*173ac0*/  STL.64 [R1+0x5c8], R26 ;  /* 0x0005c81a01007387 */ /* 0x000fe80000100a00 */
[----:B------:R-:W0:Y:S04]  /*173ad0*/  LDS.128 R24, [R21+0x400] ;  /* 0x0004000015187984 */ /* 0x000e280000000c00 */
[----:B0-----:R-:W-:Y:S04]  /*173ae0*/  STL.64 [R1+0x5b0], R24 ;  /* 0x0005b01801007387 */ /* 0x001fe80000100a00 */
[----:B------:R0:W-:Y:S04]  /*173af0*/  STL.64 [R1+0x5b8], R26 ;  /* 0x0005b81a01007387 */ /* 0x0001e80000100a00 */
[----:B0-----:R-:W3:Y:S04]  /*173b00*/  LDL.LU R27, [R1+0x580c] ;  /* 0x00580c00011b7983 */ /* 0x001ee80000300800 */
[----:B--2---:R-:W-:Y:S04]  /*173b10*/  STL.64 [R1+0x5800], R22 ;  /* 0x0058001601007387 */ /* 0x004fe80000100a00 */
[----:B------:R0:W-:Y:S04]  /*173b20*/  STL.64 [R1+0x57f8], R20 ;  /* 0x0057f81401007387 */ /* 0x0001e80000100a00 */
[----:B------:R-:W2:Y:S04]  /*173b30*/  LDL.LU R24, [R1+0x1ce4] ;  /* 0x001ce40001187983 */ /* 0x000ea80000300800 */
[----:B------:R-:W2:Y:S04]  /*173b40*/  LDL.LU R25, [R1+0x1ce0] ;  /* 0x001ce00001197983 */ /* 0x000ea80000300800 */
[----:B------:R-:W2:Y:S01]  /*173b50*/  LDL.LU R26, [R1+0x1c50] ;  /* 0x001c5000011a7983 */ /* 0x000ea20000300800 */
[----:B------:R-:W-:-:S02]  /*173b60*/  LOP3.LUT R15, R28, 0xffff, RZ, 0xc0, !PT ;  /* 0x0000ffff1c0f7812 */ /* 0x000fc400078ec0ff */
[----:B------:R-:W-:Y:S01]  /*173b70*/  PRMT R9, R9, 0x4210, R2 ;  /* 0x0000421009097816 */ /* 0x000fe20000000002 */
[----:B------:R-:W4:Y:S01]  /*173b80*/  LDL.LU R28, [R1+0x1c44] ;  /* 0x001c4400011c7983 */ /* 0x000f220000300800 */
[----:B------:R-:W-:Y:S02]  /*173b90*/  PRMT R4, R4, 0x4210, R16 ;  /* 0x0000421004047816 */ /* 0x000fe40000000010 */
[----:B------:R-:W-:Y:S02]  /*173ba0*/  PRMT R5, R5, 0x4210, R17 ;  /* 0x0000421005057816 */ /* 0x000fe40000000011 */
[----:B------:R-:W-:Y:S01]  /*173bb0*/  PRMT R7, R7, 0x4210, R8 ;  /* 0x0000421007077816 */ /* 0x000fe20000000008 */
[----:B------:R-:W-:Y:S01]  /*173bc0*/  BAR.SYNC.DEFER_BLOCKING 0x0 ;  /* 0x0000000000007b1d */ /* 0x000fe20000010000 */
[----:B------:R-:W-:Y:S02]  /*173bd0*/  PRMT R2, R29, 0x4210, R15 ;  /* 0x000042101d027816 */ /* 0x000fe4000000000f */
[----:B------:R-:W-:Y:S01]  /*173be0*/  PRMT R3, R3, 0x4210, R14 ;  /* 0x0000421003037816 */ /* 0x000fe2000000000e */
[----:B0-----:R-:W-:-:S02]  /*173bf0*/  IMAD.MOV.U32 R20, RZ, RZ, R10 ;  /* 0x000000ffff147224 */ /* 0x001fc400078e000a */
[----:B------:R-:W-:Y:S02]  /*173c00*/  IMAD.MOV.U32 R23, RZ, RZ, R2 ;  /* 0x000000ffff177224 */ /* 0x000fe400078e0002 */
[----:B------:R-:W-:Y:S02]  /*173c10*/  IMAD.MOV.U32 R21, RZ, RZ, R9 ;  /* 0x000000ffff157224 */ /* 0x000fe400078e0009 */
[----:B------:R-:W-:Y:S01]  /*173c20*/  IMAD.MOV.U32 R22, RZ, RZ, R3 ;  /* 0x000000ffff167224 */ /* 0x000fe200078e0003 */
[----:B---3--:R0:W-:Y:S04]  /*173c30*/  STSM.16.M88.4 [R27], R4 ;  /* 0x000000041b007844 */ /* 0x0081e80000000200 */
[----:B------:R1:W-:Y:S04]  /*173c40*/  STSM.16.M88.4 [R27+0x200], R20 ;  /* 0x000200141b007844 */ /* 0x0003e80000000200 */
[----:B0-----:R-:W3:Y:S04]  /*173c50*/  LDL.LU R6, [R1+0x5808] ;  /* 0x0058080001067983 */ /* 0x001ee80000300800 */
[----:B------:R-:W3:Y:S04]  /*173c60*/  LDL.LU R2, [R1+0x1bac] ;  /* 0x001bac0001027983 */ /* 0x000ee80000300800 */
[----:B------:R-:W3:Y:S04]  /*173c70*/  LDL.LU R3, [R1+0x1ba0] ;  /* 0x001ba00001037983 */ /* 0x000ee80000300800 */
[----:B------:R-:W3:Y:S04]  /*173c80*/  LDL.LU R4, [R1+0x1b00] ;  /* 0x001b000001047983 */ /* 0x000ee80000300800 */
[----:B------:R-:W3:Y:S04]  /*173c90*/  LDL.LU R5, [R1+0x1af0] ;  /* 0x001af00001057983 */ /* 0x000ee80000300800 */
[----:B------:R-:W3:Y:S04]  /*173ca0*/  LDL.LU R7, [R1+0x1e6c] ;  /* 0x001e6c0001077983 */ /* 0x000ee80000300800 */
[----:B------:R-:W3:Y:S04]  /*173cb0*/  LDL.LU R29, [R1+0x1e68] ;  /* 0x001e6800011d7983 */ /* 0x000ee80000300800 */
[----:B-1----:R-:W3:Y:S04]  /*173cc0*/  LDL.LU.64 R22, [R1+0x5800] ;  /* 0x0058000001167983 */ /* 0x002ee80000300a00 */
[----:B------:R-:W3:Y:S04]  /*173cd0*/  LDL.LU.64 R20, [R1+0x57f8] ;  /* 0x0057f80001147983 */ /* 0x000ee80000300a00 */
[----:B--2---:R0:W-:Y:S04]  /*173ce0*/  STL.64 [R1+0x57f0], R26 ;  /* 0x0057f01a01007387 */ /* 0x0041e80000100a00 */
[----:B0-----:R-:W2:Y:S04]  /*173cf0*/  LDL.LU R27, [R1+0x620] ;  /* 0x00062000011b7983 */ /* 0x001ea80000300800 */
[----:B------:R-:W-:Y:S01]  /*173d00*/  STL.64 [R1+0x57e8], R24 ;  /* 0x0057e81801007387 */ /* 0x000fe20000100a00 */
[----:B------:R-:W-:-:S02]  /*173d10*/  PRMT R15, R19, 0x5210, R15 ;  /* 0x00005210130f7816 */ /* 0x000fc4000000000f */
[----:B------:R-:W-:Y:S01]  /*173d20*/  PRMT R19, R0, 0x5210, R8 ;  /* 0x0000521000137816 */ /* 0x000fe20000000008 */
[----:B------:R-:W4:Y:S04]  /*173d30*/  LDL.LU R10, [R1+0x1e5c] ;  /* 0x001e5c00010a7983 */ /* 0x000f280000300800 */
[----:B------:R-:W4:Y:S04]  /*173d40*/  LDL.LU R9, [R1+0x830] ;  /* 0x0008300001097983 */ /* 0x000f280000300800 */
[----:B------:R-:W4:Y:S01]  /*173d50*/  LDL.LU R0, [R1+0x1e58] ;  /* 0x001e580001007983 */ /* 0x000f220000300800 */
[----:B------:R-:W-:Y:S01]  /*173d60*/  BAR.SYNC.DEFER_BLOCKING 0x0 ;  /* 0x0000000000007b1d */ /* 0x000fe20000010000 */
[----:B--2---:R-:W-:-:S05]  /*173d70*/  PRMT R13, R13, 0x5210, R27 ;  /* 0x000052100d0d7816 */ /* 0x004fca000000001b */
[----:B---3--:R-:W0:Y:S04]  /*173d80*/  LDS.128 R24, [R21] ;  /* 0x0000000015187984 */ /* 0x008e280000000c00 */
[----:B0-----:R-:W-:Y:S04]  /*173d90*/  STL.64 [R1+0x5a0], R24 ;  /* 0x0005a01801007387 */ /* 0x001fe80000100a00 */
[----:B------:R-:W-:Y:S04]  /*173da0*/  STL.64 [R1+0x5a8], R26 ;  /* 0x0005a81a01007387 */ /* 0x000fe80000100a00 */
[----:B------:R-:W0:Y:S04]  /*173db0*/  LDS.128 R24, [R21+0x400] ;  /* 0x0004000015187984 */ /* 0x000e280000000c00 */
[----:B0-----:R-:W-:Y:S04]  /*173dc0*/  STL.64 [R1+0x610], R24 ;  /* 0x0006101801007387 */ /* 0x001fe80000100a00 */
[----:B------:R0:W-:Y:S04]  /*173dd0*/  STL.64 [R1+0x618], R26 ;  /* 0x0006181a01007387 */ /* 0x0001e80000100a00 */
[----:B0-----:R-:W2:Y:S01]  /*173de0*/  LDL.LU.64 R26, [R1+0x57f0] ;  /* 0x0057f000011a7983 */ /* 0x001ea20000300a00 */
[----:B----4-:R-:W-:-:S02]  /*173df0*/  PRMT R14, R18, 0x5210, R14 ;  /* 0x00005210120e7816 */ /* 0x010fc4000000000e */
[----:B------:R-:W-:Y:S01]  /*173e00*/  PRMT R16, R20, 0x5210, R16 ;  /* 0x0000521014107816 */ /* 0x000fe20000000010 */
[----:B------:R-:W3:Y:S01]  /*173e10*/  LDL.LU.64 R24, [R1+0x57e8] ;  /* 0x0057e80001187983 */ /* 0x000ee20000300a00 */
[----:B------:R-:W-:Y:S02]  /*173e20*/  PRMT R17, R22, 0x5210, R17 ;  /* 0x0000521016117816 */ /* 0x000fe40000000011 */
[----:B------:R-:W-:Y:S01]  /*173e30*/  PRMT R18, R23, 0x5210, R11 ;  /* 0x0000521017127816 */ /* 0x000fe2000000000b */
[----:B------:R-:W-:Y:S01]  /*173e40*/  BAR.SYNC.DEFER_BLOCKING 0x0 ;  /* 0x0000000000007b1d */ /* 0x000fe20000010000 */
[----:B------:R-:W-:Y:S02]  /*173e50*/  PRMT R12, R12, 0x5210, R6 ;  /* 0x000052100c0c7816 */ /* 0x000fe40000000006 */
[----:B------:R-:W-:Y:S02]  /*173e60*/  LOP3.LUT R23, R2, 0xffff, RZ, 0xc0, !PT ;  /* 0x0000ffff02177812 */ /* 0x000fe400078ec0ff */
[----:B------:R-:W-:-:S02]  /*173e70*/  LOP3.LUT R11, R5, 0xffff, RZ, 0xc0, !PT ;  /* 0x0000ffff050b7812 */ /* 0x000fc400078ec0ff */
[----:B------:R-:W-:Y:S02]  /*173e80*/  PRMT R8, R7, 0x4210, R23 ;  /* 0x0000421007087816 */ /* 0x000fe40000000017 */
[----:B------:R-:W-:Y:S01]  /*173e90*/  PRMT R9, R9, 0x4210, R11 ;  /* 0x0000421009097816 */ /* 0x000fe2000000000b */
[----:B--2---:R0:W-:Y:S04]  /*173ea0*/  STSM.16.M88.4 [R27], R16 ;  /* 0x000000101b007844 */ /* 0x0041e80000000200 */
[----:B------:R1:W-:Y:S01]  /*173eb0*/  STSM.16.M88.4 [R27+0x200], R12 ;  /* 0x0002000c1b007844 */ /* 0x0003e20000000200 */
[----:B0-----:R-:W-:-:S04]  /*173ec0*/  LOP3.LUT R16, R4, 0xffff, RZ, 0xc0, !PT ;  /* 0x0000ffff04107812 */ /* 0x001fc800078ec0ff */
[----:B------:R-:W-:Y:S02]  /*173ed0*/  PRMT R10, R10, 0x4210, R16 ;  /* 0x000042100a0a7816 */ /* 0x000fe40000000010 */
[----:B-1----:R-:W-:Y:S02]  /*173ee0*/  LOP3.LUT R12, R28, 0xffff, RZ, 0xc0, !PT ;  /* 0x0000ffff1c0c7812 */ /* 0x002fe400078ec0ff */
[----:B------:R-:W2:Y:S04]  /*173ef0*/  LDL.LU R28, [R1+0x1e4c] ;  /* 0x001e4c00011c7983 */ /* 0x000ea80000300800 */
[----:B------:R-:W4:Y:S04]  /*173f00*/  LDL.LU R22, [R1+0x1e48] ;  /* 0x001e480001167983 */ /* 0x000f280000300800 */
[----:B------:R0:W-:Y:S04]  /*173f10*/  STL.64 [R1+0x57d0], R10 ;  /* 0x0057d00a01007387 */ /* 0x0001e80000100a00 */
[----:B0-----:R-:W2:Y:S04]  /*173f20*/  LDL.LU R11, [R1+0x1e3c] ;  /* 0x001e3c00010b7983 */ /* 0x001ea80000300800 */
[----:B------:R0:W-:Y:S04]  /*173f30*/  STL.64 [R1+0x57c8], R8 ;  /* 0x0057c80801007387 */ /* 0x0001e80000100a00 */
[----:B------:R-:W2:Y:S04]  /*173f40*/  LDL.LU R5, [R1+0x1b9c] ;  /* 0x001b9c0001057983 */ /* 0x000ea80000300800 */
[----:B------:R-:W2:Y:S04]  /*173f50*/  LDL.LU R6, [R1+0x1b98] ;  /* 0x001b980001067983 */ /* 0x000ea80000300800 */
[----:B------:R-:W2:Y:S04]  /*173f60*/  LDL.LU R7, [R1+0x1f0c] ;  /* 0x001f0c0001077983 */ /* 0x000ea80000300800 */
[----:B------:R-:W4:Y:S01]  /*173f70*/  LDL.LU R4, [R1+0x644] ;  /* 0x0006440001047983 */ /* 0x000f220000300800 */
[----:B---3--:R-:W-:-:S02]  /*173f80*/  LOP3.LUT R15, R24, 0xffff, RZ, 0xc0, !PT ;  /* 0x0000ffff180f7812 */ /* 0x008fc400078ec0ff */
[----:B------:R-:W-:Y:S02]  /*173f90*/  LOP3.LUT R18, R3, 0xffff, RZ, 0xc0, !PT ;  /* 0x0000ffff03127812 */ /* 0x000fe400078ec0ff */
[----:B0-----:R-:W-:Y:S02]  /*173fa0*/  PRMT R8, R0, 0x4210, R15 ;  /* 0x0000421000087816 */ /* 0x001fe4000000000f */
[----:B------:R-:W-:Y:S02]  /*173fb0*/  LOP3.LUT R14, R25, 0xffff, RZ, 0xc0, !PT ;  /* 0x0000ffff190e7812 */ /* 0x000fe400078ec0ff */
[----:B------:R-:W-:Y:S01]  /*173fc0*/  LOP3.LUT R13, R26, 0xffff, RZ, 0xc0, !PT ;  /* 0x0000ffff1a0d7812 */ /* 0x000fe200078ec0ff */
[----:B------:R-:W-:Y:S06]  /*173fd0*/  BAR.SYNC.DEFER_BLOCKING 0x0 ;  /* 0x0000000000007b1d */ /* 0x000fec0000010000 */
[----:B--2---:R-:W-:Y:S04]  /*173fe0*/  STL.64 [R1+0x57e0], R6 ;  /* 0x0057e00601007387 */ /* 0x004fe80000100a00 */
[----:B----4-:R-:W-:Y:S04]  /*173ff0*/  STL.64 [R1+0x57d8], R4 ;  /* 0x0057d80401007387 */ /* 0x010fe80000100a00 */
[----:B------:R-:W0:Y:S04]  /*174000*/  LDS.128 R4, [R21] ;  /* 0x0000000015047984 */ /* 0x000e280000000c00 */
[----:B------:R-:W2:Y:S04]  /*174010*/  LDL.LU R0, [R1+0x1f08] ;  /* 0x001f080001007983 */ /* 0x000ea80000300800 */
[----:B------:R-:W3:Y:S04]  /*174020*/  LDL.LU R3, [R1+0x640] ;  /* 0x0006400001037983 */ /* 0x000ee80000300800 */
[----:B------:R-:W4:Y:S01]  /*174030*/  LDL.LU R2, [R1+0x1f04] ;  /* 0x001f040001027983 */ /* 0x000f220000300800 */
[----:B------:R-:W-:-:S03]  /*174040*/  PRMT R9, R28, 0x4210, R14 ;  /* 0x000042101c097816 */ /* 0x000fc6000000000e */
[----:B------:R-:W2:Y:S04]  /*174050*/  LDL.LU R24, [R1+0x648] ;  /* 0x0006480001187983 */ /* 0x000ea80000300800 */
[----:B------:R-:W2:Y:S04]  /*174060*/  LDL.LU R25, [R1+0x1cec] ;  /* 0x001cec0001197983 */ /* 0x000ea80000300800 */
[----:B------:R-:W2:Y:S04]  /*174070*/  LDL.LU R26, [R1+0x1ce8] ;  /* 0x001ce800011a7983 */ /* 0x000ea80000300800 */
[----:B------:R-:W2:Y:S04]  /*174080*/  LDL R17, [R1+0xa0] ;  /* 0x0000a00001117983 */ /* 0x000ea80000100800 */
[----:B------:R-:W2:Y:S04]  /*174090*/  LDL R20, [R1+0x2e38] ;  /* 0x002e380001147983 */ /* 0x000ea80000100800 */
[----:B------:R-:W2:Y:S04]  /*1740a0*/  LDL R19, [R1+0x2e34] ;  /* 0x002e340001137983 */ /* 0x000ea80000100800 */
[----:B------:R-:W2:Y:S04]  /*1740b0*/  LDL.LU R28, [R1+0x1f00] ;  /* 0x001f0000011c7983 */ /* 0x000ea80000300800 */
[----:B0-----:R-:W-:Y:S04]  /*1740c0*/  STL.64 [R1+0x600], R4 ;  /* 0x0006000401007387 */ /* 0x001fe80000100a00 */
[----:B------:R-:W-:Y:S04]  /*1740d0*/  STL.64 [R1+0x608], R6 ;  /* 0x0006080601007387 */ /* 0x000fe80000100a00 */
[----:B------:R-:W0:Y:S01]  /*1740e0*/  LDS.128 R4, [R21+0x400] ;  /* 0x0004000015047984 */ /* 0x000e220000000c00 */
[----:B------:R-:W-:-:S02]  /*1740f0*/  PRMT R10, R11, 0x4210, R13 ;  /* 0x000042100b0a7816 */ /* 0x000fc4000000000d */
[----:B------:R-:W-:Y:S01]  /*174100*/  PRMT R11, R22, 0x4210, R12 ;  /* 0x00004210160b7816 */ /* 0x000fe2000000000c */
[----:B------:R-:W-:Y:S06]  /*174110*/  BAR.SYNC.DEFER_BLOCKING 0x0 ;  /* 0x0000000000007b1d */ /* 0x000fec0000010000 */
[----:B------:R-:W-:Y:S04]  /*174120*/  STSM.16.M88.4 [R27], R8 ;  /* 0x000000081b007844 */ /* 0x000fe80000000200 */
[----:B0-----:R-:W-:Y:S04]  /*174130*/  STL.64 [R1+0x5f0], R4 ;  /* 0x0005f00401007387 */ /* 0x001fe80000100a00 */
[----:B------:R0:W-:Y:S04]  /*174140*/  STL.64 [R1+0x5f8], R6 ;  /* 0x0005f80601007387 */ /* 0x0001e80000100a00 */
[----:B0-----:R-:W2:Y:S04]  /*174150*/  LDL.LU.64 R6, [R1+0x57e0] ;  /* 0x0057e00001067983 */ /* 0x001ea80000300a00 */
[----:B------:R-:W2:Y:S04]  /*174160*/  LDL.LU.64 R4, [R1+0x57d8] ;  /* 0x0057d80001047983 */ /* 0x000ea80000300a00 */
[----:B------:R-:W2:Y:S04]  /*174170*/  LDL R22, [R1+0x2e30] ;  /* 0x002e300001167983 */ /* 0x000ea80000100800 */
[----:B------:R-:W2:Y:S04]  /*174180*/  LDL R21, [R1+0x2e3c] ;  /* 0x002e3c0001157983 */ /* 0x000ea80000100800 */
[----:B------:R-:W2:Y:S04]  /*174190*/  LDL.LU.64 R10, [R1+0x57d0] ;  /* 0x0057d000010a7983 */ /* 0x000ea80000300a00 */
[----:B------:R-:W3:Y:S01]  /*1741a0*/  LDL.LU.64 R8, [R1+0x57c8] ;  /* 0x0057c80001087983 */ /* 0x000ee20000300a00 */
[----:B------:R-:W-:-:S03]  /*1741b0*/  PRMT R29, R29, 0x4210, R18 ;  /* 0x000042101d1d7816 */ /* 0x000fc60000000012 */
[----:B------:R-:W-:Y:S04]  /*1741c0*/  STL.64 [R1+0x57b0], R14 ;  /* 0x0057b00e01007387 */ /* 0x000fe80000100a00 */
[----:B------:R0:W-:Y:S02]  /*1741d0*/  STL.64 [R1+0x57a8], R12 ;  /* 0x0057a80c01007387 */ /* 0x0001e40000100a00 */
[----:B0-----:R-:W-:Y:S02]  /*1741e0*/  IMAD.MOV.U32 R13, RZ, RZ, R29 ;  /* 0x000000ffff0d7224 */ /* 0x001fe400078e001d */
[----:B--2---:R-:W-:Y:S02]  /*1741f0*/  IMAD.MOV.U32 R14, RZ, RZ, R10 ;  /* 0x000000ffff0e7224 */ /* 0x004fe400078e000a */
[----:B---3--:R-:W-:-:S02]  /*174200*/  IMAD.MOV.U32 R12, RZ, RZ, R8 ;  /* 0x000000ffff0c7224 */ /* 0x008fc400078e0008 */
[----:B------:R-:W-:Y:S01]  /*174210*/  IMAD.MOV.U32 R15, RZ, RZ, R9 ;  /* 0x000000ffff0f7224 */ /* 0x000fe200078e0009 */
[----:B------:R-:W2:Y:S04]  /*174220*/  LDL.LU R8, [R1+0x57c4] ;  /* 0x0057c40001087983 */ /* 0x000ea80000300800 */
[----:B------:R-:W3:Y:S04]  /*174230*/  LDL.LU R29, [R1+0x57c0] ;  /* 0x0057c000011d7983 */ /* 0x000ee80000300800 */
[----:B------:R-:W2:Y:S04]  /*174240*/  LDL.LU R10, [R1+0x57bc] ;  /* 0x0057bc00010a7983 */ /* 0x000ea80000300800 */
[----:B------:R-:W2:Y:S04]  /*174250*/  LDL.LU R9, [R1+0x57b8] ;  /* 0x0057b80001097983 */ /* 0x000ea80000300800 */
[----:B------:R0:W-:Y:S04]  /*174260*/  STSM.16.M88.4 [R27+0x200], R12 ;  /* 0x0002000c1b007844 */ /* 0x0001e80000000200 */
[----:B0-----:R-:W2:Y:S04]  /*174270*/  LDL.LU.64 R14, [R1+0x57b0] ;  /* 0x0057b000010e7983 */ /* 0x001ea80000300a00 */
[----:B------:R-:W2:Y:S04]  /*174280*/  LDL.LU.64 R12, [R1+0x57a8] ;  /* 0x0057a800010c7983 */ /* 0x000ea80000300a00 */
[----:B------:R0:W-:Y:S04]  /*174290*/  STL [R1+0x5764], R27 ;  /* 0x0057641b01007387 */ /* 0x0001e80000100800 */
[----:B0-----:R-:W2:Y:S01]  /*1742a0*/  LDL.LU R27, [R1+0x1ae8] ;  /* 0x001ae800011b7983 */ /* 0x001ea20000300800 */
[----:B------:R-:W-:-:S02]  /*1742b0*/  LOP3.LUT R5, R5, 0xffff, RZ, 0xc0, !PT ;  /* 0x0000ffff05057812 */ /* 0x000fc400078ec0ff */
[----:B------:R-:W-:Y:S02]  /*1742c0*/  LOP3.LUT R6, R6, 0xffff, RZ, 0xc0, !PT ;  /* 0x0000ffff06067812 */ /* 0x000fe400078ec0ff */
[--C-:B------:R-:W-:Y:S02]  /*1742d0*/  PRMT R7, R7, 0x4210, R5.reuse ;  /* 0x0000421007077816 */ /* 0x100fe40000000005 */
[----:B------:R-:W-:Y:S02]  /*1742e0*/  PRMT R4, R4, 0x5210, R5 ;  /* 0x0000521004047816 */ /* 0x000fe40000000005 */
[--C-:B------:R-:W-:Y:S01]  /*1742f0*/  PRMT R0, R0, 0x4210, R6.reuse ;  /* 0x0000421000007816 */ /* 0x100fe20000000006 */
[----:B------:R0:W-:Y:S01]  /*174300*/  STL [R1+0x840], R7 ;  /* 0x0008400701007387 */ /* 0x0001e20000100800 */
[----:B------:R-:W-:-:S03]  /*174310*/  PRMT R6, R3, 0x5210, R6 ;  /* 0x0000521003067816 */ /* 0x000fc60000000006 */
[----:B0-----:R-:W4:Y:S04]  /*174320*/  LDL.LU R7, [R1+0x57a0] ;  /* 0x0057a00001077983 */ /* 0x001f280000300800 */
[----:B------:R-:W4:Y:S04]  /*174330*/  LDL.LU R5, [R1+0x579c] ;  /* 0x00579c0001057983 */ /* 0x000f280000300800 */
[----:B------:R0:W-:Y:S04]  /*174340*/  STL [R1+0x7f0], R4 ;  /* 0x0007f00401007387 */ /* 0x0001e80000100800 */
[----:B0-----:R-:W4:Y:S04]  /*174350*/  LDL.LU R4, [R1+0x5798] ;  /* 0x0057980001047983 */ /* 0x001f280000300800 */
[----:B------:R0:W-:Y:S04]  /*174360*/  STL [R1+0x844], R0 ;  /* 0x0008440001007387 */ /* 0x0001e80000100800 */
[----:B0-----:R-:W4:Y:S04]  /*174370*/  LDL.LU R0, [R1+0x5794] ;  /* 0x0057940001007983 */ /* 0x001f280000300800 */
[----:B------:R-:W4:Y:S04]  /*174380*/  LDL.LU R3, [R1+0x5790] ;  /* 0x0057900001037983 */ /* 0x000f280000300800 */
[----:B------:R4:W-:Y:S01]  /*174390*/  STL [R1+0x7f4], R6 ;  /* 0x0007f40601007387 */ /* 0x0009e20000100800 */
[----:B------:R-:W-:Y:S01]  /*1743a0*/  ISETP.LT.AND P1, PT, R20, UR30, !P3 ;  /* 0x0000001e14007c0c */ /* 0x000fe2000df21270 */
[----:B------:R-:W0:Y:S01]  /*1743b0*/  LDCU UR30, c[0x0][0x398] ;  /* 0x00007300ff1e77ac */ /* 0x000e220008000800 */
[----:B------:R-:W-:-:S02]  /*1743c0*/  ISETP.LT.AND P0, PT, R19, UR32, !P3 ;  /* 0x0000002013007c0c */ /* 0x000fc4000df01270 */
[----:B------:R-:W-:Y:S01]  /*1743d0*/  LOP3.LUT R25, R25, 0xffff, RZ, 0xc0, !PT ;  /* 0x0000ffff19197812 */ /* 0x000fe200078ec0ff */
[----:B------:R-:W1:Y:S01]  /*1743e0*/  LDCU UR32, c[0x0][0x398] ;  /* 0x00007300ff2077ac */ /* 0x000e620008000800 */
[----:B---3--:R-:W-:Y:S02]  /*1743f0*/  LOP3.LUT R29, R29, 0xffffefff, RZ, 0xc0, !PT ;  /* 0xffffefff1d1d7812 */ /* 0x008fe400078ec0ff */
[----:B--2---:R-:W-:-:S04]  /*174400*/  LOP3.LUT R27, R27, 0xffff, RZ, 0xc0, !PT ;  /* 0x0000ffff1b1b7812 */ /* 0x004fc800078ec0ff */
[--C-:B----4-:R-:W-:Y:S02]  /*174410*/  PRMT R6, R2, 0x4210, R27.reuse ;  /* 0x0000421002067816 */ /* 0x110fe4000000001b */
[----:B------:R-:W2:Y:S04]  /*174420*/  LDL.LU R2, [R1+0x64c] ;  /* 0x00064c0001027983 */ /* 0x000ea80000300800 */
[----:B------:R3:W-:Y:S02]  /*174430*/  STL [R1+0x848], R6 ;  /* 0x0008480601007387 */ /* 0x0007e40000100800 */
[----:B---3--:R-:W-:Y:S02]  /*174440*/  PRMT R6, R24, 0x5210, R27 ;  /* 0x0000521018067816 */ /* 0x008fe4000000001b */
[----:B------:R-:W-:-:S03]  /*174450*/  LOP3.LUT R27, R26, 0xffff, RZ, 0xc0, !PT ;  /* 0x0000ffff1a1b7812 */ /* 0x000fc600078ec0ff */
[----:B------:R3:W-:Y:S04]  /*174460*/  STL [R1+0x7f8], R6 ;  /* 0x0007f80601007387 */ /* 0x0007e80000100800 */
[----:B------:R-:W4:Y:S01]  /*174470*/  LDL.LU R26, [R1+0x1efc] ;  /* 0x001efc00011a7983 */ /* 0x000f220000300800 */
[----:B------:R-:W-:Y:S02]  /*174480*/  @P1 LOP3.LUT R29, R29, 0x1000, RZ, 0xfc, !PT ;  /* 0x000010001d1d1812 */ /* 0x000fe400078efcff */
[----:B------:R-:W-:Y:S02]  /*174490*/  PRMT R24, R28, 0x4210, R25 ;  /* 0x000042101c187816 */ /* 0x000fe40000000019 */
[----:B------:R-:W-:Y:S01]  /*1744a0*/  LOP3.LUT R29, R29, 0xfffff7ff, RZ, 0xc0, !PT ;  /* 0xfffff7ff1d1d7812 */ /* 0x000fe200078ec0ff */
[----:B---3--:R-:W-:Y:S01]  /*1744b0*/  VIADD R6, R17, 0x1ad ;  /* 0x000001ad11067836 */ /* 0x008fe20000000000 */
[----:B------:R-:W3:Y:S02]  /*1744c0*/  LDL.LU R28, [R1+0x650] ;  /* 0x00065000011c7983 */ /* 0x000ee40000300800 */
[----:B------:R-:W-:-:S02]  /*1744d0*/  @P0 LOP3.LUT R29, R29, 0x800, RZ, 0xfc, !PT ;  /* 0x000008001d1d0812 */ /* 0x000fc400078efcff */
[----:B------:R0:W-:Y:S01]  /*1744e0*/  STL [R1+0x830], R24 ;  /* 0x0008301801007387 */ /* 0x0001e20000100800 */
[----:B------:R-:W-:Y:S01]  /*1744f0*/  ISETP.GE.AND P0, PT, R6, UR46, PT ;  /* 0x0000002e06007c0c */ /* 0x000fe2000bf06270 */
[----:B------:R-:W1:Y:S02]  /*174500*/  LDCU.64 UR46, c[0x0][0x398] ;  /* 0x00007300ff2e77ac */ /* 0x000e640008000a00 */
[----:B0-----:R-:W3:Y:S01]  /*174510*/  LDL.LU R24, [R1+0x1bc8] ;  /* 0x001bc80001187983 */ /* 0x001ee20000300800 */
[----:B------:R-:W-:Y:S02]  /*174520*/  LOP3.LUT R10, R10, 0x7fffffff, RZ, 0xc0, !PT ;  /* 0x7fffffff0a0a7812 */ /* 0x000fe400078ec0ff */
[----:B------:R-:W-:Y:S02]  /*174530*/  LOP3.LUT R9, R9, 0x7fffffff, RZ, 0xc0, !PT ;  /* 0x7fffffff09097812 */ /* 0x000fe400078ec0ff */
[----:B------:R-:W-:Y:S01]  /*174540*/  LOP3.LUT R8, R8, 0x7fffffff, RZ, 0xc0, !PT ;  /* 0x7fffffff08087812 */ /* 0x000fe200078ec0ff */
[----:B------:R-:W-:Y:S01]  /*174550*/  BAR.SYNC.DEFER_BLOCKING 0x0 ;  /* 0x0000000000007b1d */ /* 0x000fe20000010000 */
[----:B--2---:R-:W-:-:S05]  /*174560*/  PRMT R6, R2, 0x5210, R25 ;  /* 0x0000521002067816 */ /* 0x004fca0000000019 */
[----:B------:R-:W2:Y:S04]  /*174570*/  LDL.LU R25, [R1+0x1bc4] ;  /* 0x001bc40001197983 */ /* 0x000ea80000300800 */
[----:B------:R-:W2:Y:S01]  /*174580*/  LDL.LU R2, [R1+0x1ef4] ;  /* 0x001ef40001027983 */ /* 0x000ea20000300800 */
[----:B------:R-:W-:Y:S01]  /*174590*/  ISETP.LT.AND P4, PT, R22, UR34, !P0 ;  /* 0x0000002216007c0c */ /* 0x000fe2000c781270 */
[----:B------:R-:W0:Y:S01]  /*1745a0*/  LDCU UR34, c[0x0][0x398] ;  /* 0x00007300ff2277ac */ /* 0x000e220008000800 */
[----:B------:R-:W-:Y:S02]  /*1745b0*/  ISETP.LT.AND P3, PT, R21, UR36, !P0 ;  /* 0x0000002415007c0c */ /* 0x000fe4000c761270 */
[----:B------:R-:W-:Y:S02]  /*1745c0*/  LOP3.LUT R29, R29, 0xfffffbff, RZ, 0xc0, !PT ;  /* 0xfffffbff1d1d7812 */ /* 0x000fe400078ec0ff */
[----:B------:R-:W-:Y:S01]  /*1745d0*/  ISETP.LT.AND P1, PT, R20, UR38, !P0 ;  /* 0x0000002614007c0c */ /* 0x000fe2000c721270 */
[----:B------:R0:W-:Y:S01]  /*1745e0*/  STL [R1+0x7e0], R6 ;  /* 0x0007e00601007387 */ /* 0x0001e20000100800 */
[----:B------:R-:W0:Y:S05]  /*1745f0*/  LDCU UR36, c[0x0][0x398] ;  /* 0x00007300ff2477ac */ /* 0x000e2a0008000800 */
[----:B------:R-:W-:Y:S01]  /*174600*/  @P4 LOP3.LUT R29, R29, 0x400, RZ, 0xfc, !PT ;  /* 0x000004001d1d4812 */ /* 0x000fe200078efcff */
[----:B------:R-:W1:Y:S03]  /*174610*/  LDCU UR38, c[0x0][0x39c] ;  /* 0x00007380ff2677ac */ /* 0x000e660008000800 */
[----:B------:R-:W-:-:S04]  /*174620*/  LOP3.LUT R29, R29, 0xfffffdff, RZ, 0xc0, !PT ;  /* 0xfffffdff1d1d7812 */ /* 0x000fc800078ec0ff */
[----:B------:R-:W-:Y:S02]  /*174630*/  @P3 LOP3.LUT R29, R29, 0x200, RZ, 0xfc, !PT ;  /* 0x000002001d1d3812 */ /* 0x000fe400078efcff */
[----:B------:R-:W-:Y:S02]  /*174640*/  ISETP.LT.AND P0, PT, R19, UR40, !P0 ;  /* 0x0000002813007c0c */ /* 0x000fe4000c701270 */
[----:B----4-:R-:W-:Y:S01]  /*174650*/  PRMT R26, R26, 0x4210, R27 ;  /* 0x000042101a1a7816 */ /* 0x010fe2000000001b */
[----:B0-----:R-:W-:Y:S01]  /*174660*/  VIADD R6, R17, 0x1ae ;  /* 0x000001ae11067836 */ /* 0x001fe20000000000 */
[----:B------:R-:W-:Y:S01]  /*174670*/  LOP3.LUT R29, R29, 0xfffffeff, RZ, 0xc0, !PT ;  /* 0xfffffeff1d1d7812 */ /* 0x000fe200078ec0ff */
[----:B------:R-:W0:Y:S03]  /*174680*/  LDCU UR40, c[0x0][0x398] ;  /* 0x00007300ff2877ac */ /* 0x000e260008000800 */
[----:B------:R-:W-:Y:S01]  /*174690*/  @P1 LOP3.LUT R29, R29, 0x100, RZ, 0xfc, !PT ;  /* 0x000001001d1d1812 */ /* 0x000fe200078efcff */
[----:B------:R4:W-:Y:S03]  /*1746a0*/  STL [R1+0x834], R26 ;  /* 0x0008341a01007387 */ /* 0x0009e60000100800 */
[----:B------:R-:W-:Y:S01]  /*1746b0*/  LOP3.LUT R29, R29, 0xffffff7f, RZ, 0xc0, !PT ;  /* 0xffffff7f1d1d7812 */ /* 0x000fe200078ec0ff */
[----:B----4-:R-:W4:Y:S03]  /*1746c0*/  LDL.LU R26, [R1+0x654] ;  /* 0x00065400011a7983 */ /* 0x010f260000300800 */
[----:B------:R-:W-:-:S02]  /*1746d0*/  @P0 LOP3.LUT R29, R29, 0x80, RZ, 0xfc, !PT ;  /* 0x000000801d1d0812 */ /* 0x000fc400078efcff */
[----:B------:R-:W-:Y:S01]  /*1746e0*/  ISETP.GE.AND P0, PT, R6, UR52, PT ;  /* 0x0000003406007c0c */ /* 0x000fe2000bf06270 */
[----:B------:R-:W0:Y:S01]  /*1746f0*/  LDCU.64 UR52, c[0x0][0x398] ;  /* 0x00007300ff3477ac */ /* 0x000e220008000a00 */
[----:B---3--:R-:W-:Y:S02]  /*174700*/  PRMT R6, R28, 0x5210, R27 ;  /* 0x000052101c067816 */ /* 0x008fe4000000001b */
[----:B------:R-:W3:Y:S01]  /*174710*/  LDL.LU R28, [R1+0x1ef0] ;  /* 0x001ef000011c7983 */ /* 0x000ee20000300800 */
[----:B------:R-:W-:-:S03]  /*174720*/  LOP3.LUT R27, R24, 0xffff, RZ, 0xc0, !PT ;  /* 0x0000ffff181b7812 */ /* 0x000fc600078ec0ff */
[----:B------:R0:W-:Y:S01]  /*174730*/  STL [R1+0x7e4], R6 ;  /* 0x0007e40601007387 */ /* 0x0001e20000100800 */
[----:B------:R-:W-:Y:S01]  /*174740*/  ISETP.LT.AND P4, PT, R22, UR42, !P0 ;  /* 0x0000002a16007c0c */ /* 0x000fe2000c781270 */
[----:B------:R-:W0:Y:S01]  /*174750*/  LDCU UR42, c[0x0][0x398] ;  /* 0x00007300ff2a77ac */ /* 0x000e220008000800 */
[----:B------:R-:W-:Y:S02]  /*174760*/  ISETP.LT.AND P3, PT, R21, UR44, !P0 ;  /* 0x0000002c15007c0c */ /* 0x000fe4000c761270 */
[----:B------:R-:W-:Y:S01]  /*174770*/  LOP3.LUT R29, R29, 0xffffffbf, RZ, 0xc0, !PT ;  /* 0xffffffbf1d1d7812 */ /* 0x000fe200078ec0ff */
[----:B------:R-:W0:Y:S01]  /*174780*/  LDCU UR44, c[0x0][0x398] ;  /* 0x00007300ff2c77ac */ /* 0x000e220008000800 */
[----:B-1----:R-:W-:-:S07]  /*174790*/  ISETP.LT.AND P1, PT, R20, UR46, !P0 ;  /* 0x0000002e14007c0c */ /* 0x002fce000c721270 */
[----:B------:R-:W-:Y:S02]  /*1747a0*/  @P4 LOP3.LUT R29, R29, 0x40, RZ, 0xfc, !PT ;  /* 0x000000401d1d4812 */ /* 0x000fe400078efcff */
[----:B--2---:R-:W-:Y:S02]  /*1747b0*/  LOP3.LUT R24, R25, 0xffff, RZ, 0xc0, !PT ;  /* 0x0000ffff19187812 */ /* 0x004fe400078ec0ff */
[----:B------:R-:W-:Y:S01]  /*1747c0*/  PRMT R2, R2, 0x4210, R27 ;  /* 0x0000421002027816 */ /* 0x000fe2000000001b */
[----:B------:R-:W2:Y:S01]  /*1747d0*/  LDL.LU R25, [R1+0x658] ;  /* 0x0006580001197983 */ /* 0x000ea20000300800 */
[----:B0-----:R-:W-:Y:S01]  /*1747e0*/  VIADD R6, R17, 0x1af ;  /* 0x000001af11067836 */ /* 0x001fe20000000000 */
[----:B------:R-:W0:Y:S02]  /*1747f0*/  LDCU UR46, c[0x0][0x39c] ;  /* 0x00007380ff2e77ac */ /* 0x000e240008000800 */
[----:B------:R1:W-:Y:S04]  /*174800*/  STL [R1+0x7b0], R2 ;  /* 0x0007b00201007387 */ /* 0x0003e80000100800 */
[----:B-1----:R-:W2:Y:S01]  /*174810*/  LDL.LU R2, [R1+0x1b18] ;  /* 0x001b180001027983 */ /* 0x002ea20000300800 */
[----:B------:R-:W-:-:S04]  /*174820*/  LOP3.LUT R29, R29, 0xffffffdf, RZ, 0xc0, !PT ;  /* 0xffffffdf1d1d7812 */ /* 0x000fc800078ec0ff */
[----:B------:R-:W-:Y:S02]  /*174830*/  @P3 LOP3.LUT R29, R29, 0x20, RZ, 0xfc, !PT ;  /* 0x000000201d1d3812 */ /* 0x000fe400078efcff */
[----:B------:R-:W-:Y:S01]  /*174840*/  ISETP.LT.AND P0, PT, R19, UR48, !P0 ;  /* 0x0000003013007c0c */ /* 0x000fe2000c701270 */
[----:B------:R-:W1:Y:S01]  /*174850*/  LDCU UR48, c[0x0][0x398] ;  /* 0x00007300ff3077ac */ /* 0x000e620008000800 */
[----:B------:R-:W-:-:S04]  /*174860*/  LOP3.LUT R29, R29, 0xffffffef, RZ, 0xc0, !PT ;  /* 0xffffffef1d1d7812 */ /* 0x000fc800078ec0ff */
[----:B------:R-:W-:-:S04]  /*174870*/  @P1 LOP3.LUT R29, R29, 0x10, RZ, 0xfc, !PT ;  /* 0x000000101d1d1812 */ /* 0x000fc800078efcff */
[----:B------:R-:W-:-:S04]  /*174880*/  LOP3.LUT R29, R29, 0xfffffff7, RZ, 0xc0, !PT ;  /* 0xfffffff71d1d7812 */ /* 0x000fc800078ec0ff */
[----:B------:R-:W-:Y:S02]  /*174890*/  @P0 LOP3.LUT R29, R29, 0x8, RZ, 0xfc, !PT ;  /* 0x000000081d1d0812 */ /* 0x000fe400078efcff */
[----:B------:R-:W-:Y:S01]  /*1748a0*/  ISETP.LT.AND P0, PT, R17, UR51, !P2 ;  /* 0x0000003311007c0c */ /* 0x000fe2000d701270 */
[----:B------:R-:W0:Y:S01]  /*1748b0*/  LDCU UR51, c[0x0][0x398] ;  /* 0x00007300ff3377ac */ /* 0x000e220008000800 */
[----:B------:R-:W-:-:S11]  /*1748c0*/  LOP3.LUT R29, R29, 0xfffffffb, RZ, 0xc0, !PT ;  /* 0xfffffffb1d1d7812 */ /* 0x000fd600078ec0ff */
[----:B------:R-:W-:Y:S02]  /*1748d0*/  @P0 LOP3.LUT R29, R29, 0x4, RZ, 0xfc, !PT ;  /* 0x000000041d1d0812 */ /* 0x000fe400078efcff */
[----:B------:R-:W-:Y:S01]  /*1748e0*/  ISETP.GE.AND P0, PT, R6, UR38, PT ;  /* 0x0000002606007c0c */ /* 0x000fe2000bf06270 */
[----:B------:R-:W0:Y:S03]  /*1748f0*/  LDCU UR38, c[0x0][0x398] ;  /* 0x00007300ff2677ac */ /* 0x000e260008000800 */
[----:B------:R-:W-:Y:S01]  /*174900*/  ISETP.LT.AND P3, PT, R21, UR50, !P0 ;  /* 0x0000003215007c0c */ /* 0x000fe2000c761270 */
[----:B------:R-:W0:Y:S01]  /*174910*/  LDCU UR50, c[0x0][0x398] ;  /* 0x00007300ff3277ac */ /* 0x000e220008000800 */
[----:B------:R-:W-:Y:S02]  /*174920*/  ISETP.LT.AND P2, PT, R22, UR52, !P0 ;  /* 0x0000003416007c0c */ /* 0x000fe4000c741270 */
[----:B------:R-:W-:Y:S01]  /*174930*/  LOP3.LUT R29, R29, 0xfffffffe, RZ, 0xc0, !PT ;  /* 0xfffffffe1d1d7812 */ /* 0x000fe200078ec0ff */
[----:B------:R-:W0:Y:S01]  /*174940*/  LDCU UR52, c[0x0][0x398] ;  /* 0x00007300ff3477ac */ /* 0x000e220008000800 */
[----:B------:R-:W-:-:S07]  /*174950*/  ISETP.LT.AND P1, PT, R20, UR76, !P0 ;  /* 0x0000004c14007c0c */ /* 0x000fce000c721270 */
[----:B------:R-:W-:Y:S01]  /*174960*/  @P3 LOP3.LUT R29, R29, 0x1, RZ, 0xfc, !PT ;  /* 0x000000011d1d3812 */ /* 0x000fe200078efcff */
[----:B------:R-:W0:Y:S01]  /*174970*/  LDCU UR76, c[0x0][0x398] ;  /* 0x00007300ff4c77ac */ /* 0x000e220008000800 */
[----:B------:R-:W-:Y:S02]  /*174980*/  ISETP.LT.AND P0, PT, R19, UR77, !P0 ;  /* 0x0000004d13007c0c */ /* 0x000fe4000c701270 */
[----:B------:R-:W-:Y:S01]  /*174990*/  LOP3.LUT R29, R29, 0xfffffffd, RZ, 0xc0, !PT ;  /* 0xfffffffd1d1d7812 */ /* 0x000fe200078ec0ff */
[----:B------:R-:W0:Y:S01]  /*1749a0*/  LDCU UR77, c[0x0][0x398] ;  /* 0x00007300ff4d77ac */ /* 0x000e220008000800 */
[----:B----4-:R-:W-:Y:S02]  /*1749b0*/  PRMT R6, R26, 0x5210, R27 ;  /* 0x000052101a067816 */ /* 0x010fe4000000001b */
[----:B------:R-:W-:Y:S02]  /*1749c0*/  @P2 LOP3.LUT R29, R29, 0x2, RZ, 0xfc, !PT ;  /* 0x000000021d1d2812 */ /* 0x000fe400078efcff */
[----:B------:R-:W-:-:S03]  /*1749d0*/  @P1 LOP3.LUT R10, R10, 0x80000000, RZ, 0xfc, !PT ;  /* 0x800000000a0a1812 */ /* 0x000fc600078efcff */
[----:B------:R-:W-:Y:S01]  /*1749e0*/  STL [R1+0x576c], R29 ;  /* 0x00576c1d01007387 */ /* 0x000fe20000100800 */
[----:B------:R-:W-:-:S03]  /*1749f0*/  LOP3.LUT R10, R10, 0xbfffffff, RZ, 0xc0, !PT ;  /* 0xbfffffff0a0a7812 */ /* 0x000fc600078ec0ff */
[----:B------:R4:W-:Y:S04]  /*174a00*/  STL [R1+0x790], R6 ;  /* 0x0007900601007387 */ /* 0x0009e80000100800 */
[----:B------:R-:W2:Y:S01]  /*174a10*/  LDL.LU R26, [R1+0x1b14] ;  /* 0x001b1400011a7983 */ /* 0x000ea20000300800 */
[----:B------:R-:W-:Y:S01]  /*174a20*/  @P0 LOP3.LUT R10, R10, 0x40000000, RZ, 0xfc, !PT ;  /* 0x400000000a0a0812 */ /* 0x000fe200078efcff */
[----:B----4-:R-:W-:Y:S01]  /*174a30*/  VIADD R6, R17, 0x1b0 ;  /* 0x000001b011067836 */ /* 0x010fe20000000000 */
[--C-:B---3--:R-:W-:Y:S02]  /*174a40*/  PRMT R27, R28, 0x4210, R24.reuse ;  /* 0x000042101c1b7816 */ /* 0x108fe40000000018 */
[----:B------:R-:W3:Y:S02]  /*174a50*/  LDL.LU R28, [R1+0x1eec] ;  /* 0x001eec00011c7983 */ /* 0x000ee40000300800 */
[----:B0-----:R-:W-:Y:S01]  /*174a60*/  ISETP.GE.AND P0, PT, R6, UR46, PT ;  /* 0x0000002e06007c0c */ /* 0x001fe2000bf06270 */
[----:B------:R-:W0:Y:S01]  /*174a70*/  LDCU UR46, c[0x0][0x39c] ;  /* 0x00007380ff2e77ac */ /* 0x000e220008000800 */
[----:B------:R4:W-:Y:S01]  /*174a80*/  STL [R1+0x7b4], R27 ;  /* 0x0007b41b01007387 */ /* 0x0009e20000100800 */
[----:B--2---:R-:W-:-:S05]  /*174a90*/  PRMT R6, R25, 0x5210, R24 ;  /* 0x0000521019067816 */ /* 0x004fca0000000018 */
[----:B------:R2:W-:Y:S04]  /*174aa0*/  STL [R1+0x794], R6 ;  /* 0x0007940601007387 */ /* 0x0005e80000100800 */
[----:B------:R-:W3:Y:S01]  /*174ab0*/  LDL.LU R25, [R1+0x660] ;  /* 0x0006600001197983 */ /* 0x000ee20000300800 */
[----:B----4-:R-:W-:-:S03]  /*174ac0*/  LOP3.LUT R27, R2, 0xffff, RZ, 0xc0, !PT ;  /* 0x0000ffff021b7812 */ /* 0x010fc600078ec0ff */
[----:B------:R-:W4:Y:S01]  /*174ad0*/  LDL.LU R2, [R1+0x1ee4] ;  /* 0x001ee40001027983 */ /* 0x000f220000300800 */
[----:B------:R-:W-:Y:S02]  /*174ae0*/  ISETP.LT.AND P3, PT, R22, UR30, !P0 ;  /* 0x0000001e16007c0c */ /* 0x000fe4000c761270 */
[----:B------:R-:W-:Y:S02]  /*174af0*/  ISETP.LT.AND P2, PT, R21, UR36, !P0 ;  /* 0x0000002415007c0c */ /* 0x000fe4000c741270 */
[----:B------:R-:W-:Y:S02]  /*174b00*/  LOP3.LUT R10, R10, 0xdfffffff, RZ, 0xc0, !PT ;  /* 0xdfffffff0a0a7812 */ /* 0x000fe400078ec0ff */
[----:B------:R-:W-:Y:S01]  /*174b10*/  ISETP.LT.AND P1, PT, R20, UR34, !P0 ;  /* 0x0000002214007c0c */ /* 0x000fe2000c721270 */
[----:B--2---:R-:W-:Y:S01]  /*174b20*/  VIADD R6, R17, 0x1b1 ;  /* 0x000001b111067836 */ /* 0x004fe20000000000 */
[----:B------:R-:W2:Y:S01]  /*174b30*/  LDCU UR36, c[0x0][0x398] ;  /* 0x00007300ff2477ac */ /* 0x000ea20008000800 */
[----:B------:R-:W0:Y:S04]  /*174b40*/  LDCU UR30, c[0x0][0x398] ;  /* 0x00007300ff1e77ac */ /* 0x000e280008000800 */
[----:B------:R-:W-:Y:S01]  /*174b50*/  @P3 LOP3.LUT R10, R10, 0x20000000, RZ, 0xfc, !PT ;  /* 0x200000000a0a3812 */ /* 0x000fe200078efcff */
[----:B------:R-:W0:Y:S03]  /*174b60*/  LDCU UR34, c[0x0][0x398] ;  /* 0x00007300ff2277ac */ /* 0x000e260008000800 */
        /* <DEDUP_REMOVED lines=8> */
[----:B0-----:R-:W-:Y:S01]  /*174bf0*/  ISETP.GE.AND P0, PT, R6, UR46, PT ;  /* 0x0000002e06007c0c */ /* 0x001fe2000bf06270 */
[----:B------:R-:W0:Y:S03]  /*174c00*/  LDCU UR46, c[0x0][0x39c] ;  /* 0x00007380ff2e77ac */ /* 0x000e260008000800 */
[----:B------:R-:W-:Y:S02]  /*174c10*/  ISETP.LT.AND P3, PT, R22, UR38, !P0 ;  /* 0x0000002616007c0c */ /* 0x000fe4000c761270 */
[----:B------:R-:W-:Y:S01]  /*174c20*/  LOP3.LUT R10, R10, 0xfdffffff, RZ, 0xc0, !PT ;  /* 0xfdffffff0a0a7812 */ /* 0x000fe200078ec0ff */
[----:B------:R-:W-:Y:S01]  /*174c30*/  VIADD R6, R17, 0x1b2 ;  /* 0x000001b211067836 */ /* 0x000fe20000000000 */
[----:B------:R-:W-:Y:S01]  /*174c40*/  ISETP.LT.AND P2, PT, R21, UR44, !P0 ;  /* 0x0000002c15007c0c */ /* 0x000fe2000c741270 */
[----:B------:R-:W0:Y:S01]  /*174c50*/  LDCU UR38, c[0x0][0x398] ;  /* 0x00007300ff2677ac */ /* 0x000e220008000800 */
[----:B------:R-:W-:-:S07]  /*174c60*/  ISETP.LT.AND P1, PT, R20, UR42, !P0 ;  /* 0x0000002a14007c0c */ /* 0x000fce000c721270 */
[----:B------:R-:W-:Y:S01]  /*174c70*/  @P3 LOP3.LUT R10, R10, 0x2000000, RZ, 0xfc, !PT ;  /* 0x020000000a0a3812 */ /* 0x000fe200078efcff */
[----:B------:R-:W0:Y:S03]  /*174c80*/  LDCU UR42, c[0x0][0x398] ;  /* 0x00007300ff2a77ac */ /* 0x000e260008000800 */
[----:B------:R-:W-:Y:S01]  /*174c90*/  LOP3.LUT R10, R10, 0xfeffffff, RZ, 0xc0, !PT ;  /* 0xfeffffff0a0a7812 */ /* 0x000fe200078ec0ff */
[----:B------:R-:W0:Y:S03]  /*174ca0*/  LDCU UR44, c[0x0][0x398] ;  /* 0x00007300ff2c77ac */ /* 0x000e260008000800 */
[----:B------:R-:W-:Y:S02]  /*174cb0*/  @P2 LOP3.LUT R10, R10, 0x1000000, RZ, 0xfc, !PT ;  /* 0x010000000a0a2812 */ /* 0x000fe400078efcff */
[----:B------:R-:W-:Y:S01]  /*174cc0*/  ISETP.LT.AND P0, PT, R19, UR40, !P0 ;  /* 0x0000002813007c0c */ /* 0x000fe2000c701270 */
[----:B------:R-:W0:Y:S01]  /*174cd0*/  LDCU UR40, c[0x0][0x398] ;  /* 0x00007300ff2877ac */ /* 0x000e220008000800 */
[----:B------:R-:W-:-:S02]  /*174ce0*/  LOP3.LUT R10, R10, 0xff7fffff, RZ, 0xc0, !PT ;  /* 0xff7fffff0a0a7812 */ /* 0x000fc400078ec0ff */
[----:B------:R-:W-:Y:S02]  /*174cf0*/  LOP3.LUT R24, R26, 0xffff, RZ, 0xc0, !PT ;  /* 0x0000ffff1a187812 */ /* 0x000fe400078ec0ff */
[----:B------:R-:W2:Y:S01]  /*174d00*/  LDL.LU R26, [R1+0x65c] ;  /* 0x00065c00011a7983 */ /* 0x000ea20000300800 */
[----:B------:R-:W-:-:S04]  /*174d10*/  @P1 LOP3.LUT R10, R10, 0x800000, RZ, 0xfc, !PT ;  /* 0x008000000a0a1812 */ /* 0x000fc800078efcff */
[----:B------:R-:W-:Y:S02]  /*174d20*/  LOP3.LUT R10, R10, 0xffbfffff, RZ, 0xc0, !PT ;  /* 0xffbfffff0a0a7812 */ /* 0x000fe400078ec0ff */
[--C-:B---3--:R-:W-:Y:S02]  /*174d30*/  PRMT R29, R28, 0x4210, R27.reuse ;  /* 0x000042101c1d7816 */ /* 0x108fe4000000001b */
[----:B------:R-:W-:Y:S01]  /*174d40*/  @P0 LOP3.LUT R10, R10, 0x400000, RZ, 0xfc, !PT ;  /* 0x004000000a0a0812 */ /* 0x000fe200078efcff */
[----:B------:R-:W3:Y:S01]  /*174d50*/  LDL.LU R28, [R1+0x1d04] ;  /* 0x001d0400011c7983 */ /* 0x000ee20000300800 */
[----:B0-----:R-:W-:Y:S01]  /*174d60*/  ISETP.GE.AND P0, PT, R6, UR46, PT ;  /* 0x0000002e06007c0c */ /* 0x001fe2000bf06270 */
[----:B------:R-:W0:Y:S02]  /*174d70*/  LDCU UR46, c[0x0][0x39c] ;  /* 0x00007380ff2e77ac */ /* 0x000e240008000800 */
[----:B------:R-:W-:Y:S01]  /*174d80*/  STL [R1+0x7b8], R29 ;  /* 0x0007b81d01007387 */ /* 0x000fe20000100800 */
[----:B------:R-:W-:-:S05]  /*174d90*/  PRMT R6, R25, 0x5210, R27 ;  /* 0x0000521019067816 */ /* 0x000fca000000001b */
[----:B------:R0:W-:Y:S04]  /*174da0*/  STL [R1+0x798], R6 ;  /* 0x0007980601007387 */ /* 0x0001e80000100800 */
[----:B------:R-:W3:Y:S01]  /*174db0*/  LDL.LU R25, [R1+0x1cfc] ;  /* 0x001cfc0001197983 */ /* 0x000ee20000300800 */
[----:B----4-:R-:W-:-:S03]  /*174dc0*/  PRMT R27, R2, 0x4210, R24 ;  /* 0x00004210021b7816 */ /* 0x010fc60000000018 */
[----:B------:R-:W4:Y:S01]  /*174dd0*/  LDL.LU R2, [R1+0x1ee8] ;  /* 0x001ee80001027983 */ /* 0x000f220000300800 */
[----:B--2---:R-:W-:Y:S02]  /*174de0*/  ISETP.LT.AND P3, PT, R22, UR36, !P0 ;  /* 0x0000002416007c0c */ /* 0x004fe4000c761270 */
[----:B------:R-:W-:Y:S02]  /*174df0*/  ISETP.LT.AND P2, PT, R21, UR34, !P0 ;  /* 0x0000002215007c0c */ /* 0x000fe4000c741270 */
[----:B------:R-:W-:Y:S02]  /*174e00*/  LOP3.LUT R10, R10, 0xffdfffff, RZ, 0xc0, !PT ;  /* 0xffdfffff0a0a7812 */ /* 0x000fe400078ec0ff */
[----:B-1----:R-:W-:Y:S01]  /*174e10*/  ISETP.LT.AND P1, PT, R20, UR32, !P0 ;  /* 0x0000002014007c0c */ /* 0x002fe2000c721270 */
[----:B0-----:R-:W-:Y:S01]  /*174e20*/  VIADD R6, R17, 0x1b3 ;  /* 0x000001b311067836 */ /* 0x001fe20000000000 */
[----:B------:R3:W-:Y:S01]  /*174e30*/  STL [R1+0x7bc], R27 ;  /* 0x0007bc1b01007387 */ /* 0x0007e20000100800 */
[----:B------:R-:W0:Y:S04]  /*174e40*/  LDCU UR34, c[0x0][0x398] ;  /* 0x00007300ff2277ac */ /* 0x000e280008000800 */
[----:B------:R-:W-:Y:S01]  /*174e50*/  @P3 LOP3.LUT R10, R10, 0x200000, RZ, 0xfc, !PT ;  /* 0x002000000a0a3812 */ /* 0x000fe200078efcff */
[----:B------:R-:W1:Y:S03]  /*174e60*/  LDCU UR32, c[0x0][0x398] ;  /* 0x00007300ff2077ac */ /* 0x000e660008000800 */
[----:B------:R-:W-:Y:S01]  /*174e70*/  LOP3.LUT R10, R10, 0xffefffff, RZ, 0xc0, !PT ;  /* 0xffefffff0a0a7812 */ /* 0x000fe200078ec0ff */
[----:B------:R-:W2:Y:S03]  /*174e80*/  LDCU UR36, c[0x0][0x398] ;  /* 0x00007300ff2477ac */ /* 0x000ea60008000800 */
        /* <DEDUP_REMOVED lines=8> */
[----:B------:R-:W0:Y:S01]  /*174f10*/  LDCU UR46, c[0x0][0x39c] ;  /* 0x00007380ff2e77ac */ /* 0x000e220008000800 */
[----:B------:R-:W-:-:S05]  /*174f20*/  PRMT R6, R26, 0x5210, R24 ;  /* 0x000052101a067816 */ /* 0x000fca0000000018 */
[----:B------:R0:W-:Y:S04]  /*174f30*/  STL [R1+0x79c], R6 ;  /* 0x00079c0601007387 */ /* 0x0001e80000100800 */
[----:B------:R-:W2:Y:S01]  /*174f40*/  LDL.LU R26, [R1+0x664] ;  /* 0x00066400011a7983 */ /* 0x000ea20000300800 */
[----:B---3--:R-:W-:-:S03]  /*174f50*/  LOP3.LUT R27, R28, 0xffff, RZ, 0xc0, !PT ;  /* 0x0000ffff1c1b7812 */ /* 0x008fc600078ec0ff */
[----:B------:R-:W3:Y:S01]  /*174f60*/  LDL.LU R28, [R1+0x1ee0] ;  /* 0x001ee000011c7983 */ /* 0x000ee20000300800 */
[----:B------:R-:W-:Y:S02]  /*174f70*/  ISETP.LT.AND P3, PT, R22, UR38, !P0 ;  /* 0x0000002616007c0c */ /* 0x000fe4000c761270 */
[----:B------:R-:W-:Y:S02]  /*174f80*/  ISETP.LT.AND P2, PT, R21, UR40, !P0 ;  /* 0x0000002815007c0c */ /* 0x000fe4000c741270 */
[----:B------:R-:W-:Y:S02]  /*174f90*/  LOP3.LUT R10, R10, 0xfffdffff, RZ, 0xc0, !PT ;  /* 0xfffdffff0a0a7812 */ /* 0x000fe400078ec0ff */
[----:B------:R-:W-:Y:S02]  /*174fa0*/  ISETP.LT.AND P1, PT, R20, UR42, !P0 ;  /* 0x0000002a14007c0c */ /* 0x000fe4000c721270 */
[----:B------:R-:W-:Y:S01]  /*174fb0*/  LOP3.LUT R24, R25, 0xffff, RZ, 0xc0, !PT ;  /* 0x0000ffff19187812 */ /* 0x000fe200078ec0ff */
[----:B0-----:R-:W-:Y:S01]  /*174fc0*/  VIADD R6, R17, 0x1b4 ;  /* 0x000001b411067836 */ /* 0x001fe20000000000 */
[----:B------:R-:W3:Y:S01]  /*174fd0*/  LDL.LU R25, [R1+0x668] ;  /* 0x0006680001197983 */ /* 0x000ee20000300800 */
[----:B----4-:R-:W-:Y:S01]  /*174fe0*/  PRMT R29, R2, 0x4210, R27 ;  /* 0x00004210021d7816 */ /* 0x010fe2000000001b */
[----:B------:R-:W0:Y:S02]  /*174ff0*/  LDCU UR38, c[0x0][0x398] ;  /* 0x00007300ff2677ac */ /* 0x000e240008000800 */
[----:B------:R-:W4:Y:S01]  /*175000*/  LDL.LU R2, [R1+0x1be8] ;  /* 0x001be80001027983 */ /* 0x000f220000300800 */
[----:B------:R-:W-:Y:S01]  /*175010*/  @P3 LOP3.LUT R10, R10, 0x20000, RZ, 0xfc, !PT ;  /* 0x000200000a0a3812 */ /* 0x000fe200078efcff */
[----:B------:R-:W0:Y:S03]  /*175020*/  LDCU UR40, c[0x0][0x398] ;  /* 0x00007300ff2877ac */ /* 0x000e260008000800 */
[----:B------:R-:W-:Y:S01]  /*175030*/  LOP3.LUT R10, R10, 0xfffeffff, RZ, 0xc0, !PT ;  /* 0xfffeffff0a0a7812 */ /* 0x000fe200078ec0ff */
[----:B------:R-:W0:Y:S03]  /*175040*/  LDCU UR42, c[0x0][0x398] ;  /* 0x00007300ff2a77ac */ /* 0x000e260008000800 */
[----:B------:R-:W-:-:S02]  /*175050*/  @P2 LOP3.LUT R10, R10, 0x10000, RZ, 0xfc, !PT ;  /* 0x000100000a0a2812 */ /* 0x000fc400078efcff */
[----:B------:R-:W-:Y:S01]  /*175060*/  ISETP.LT.AND P0, PT, R19, UR44, !P0 ;  /* 0x0000002c13007c0c */ /* 0x000fe2000c701270 */
[----:B------:R-:W0:Y:S01]  /*175070*/  LDCU UR44, c[0x0][0x398] ;  /* 0x00007300ff2c77ac */ /* 0x000e220008000800 */
[----:B------:R-:W-:-:S04]  /*175080*/  LOP3.LUT R10, R10, 0xffff7fff, RZ, 0xc0, !PT ;  /* 0xffff7fff0a0a7812 */ /* 0x000fc800078ec0ff */
[----:B------:R-:W-:-:S04]  /*175090*/  @P1 LOP3.LUT R10, R10, 0x8000, RZ, 0xfc, !PT ;  /* 0x000080000a0a1812 */ /* 0x000fc800078efcff */
[----:B------:R-:W-:-:S04]  /*1750a0*/  LOP3.LUT R10, R10, 0xffffbfff, RZ, 0xc0, !PT ;  /* 0xffffbfff0a0a7812 */ /* 0x000fc800078ec0ff */
[----:B------:R-:W-:Y:S02]  /*1750b0*/  @P0 LOP3.LUT R10, R10, 0x4000, RZ, 0xfc, !PT ;  /* 0x000040000a0a0812 */ /* 0x000fe400078efcff */
[----:B------:R-:W-:Y:S02]  /*1750c0*/  ISETP.GE.AND P0, PT, R6, UR46, PT ;  /* 0x0000002e06007c0c */ /* 0x000fe4000bf06270 */
[----:B------:R-:W-:Y:S01]  /*1750d0*/  LOP3.LUT R10, R10, 0xffffdfff, RZ, 0xc0, !PT ;  /* 0xffffdfff0a0a7812 */ /* 0x000fe200078ec0ff */
[----:B------:R-:W-:Y:S01]  /*1750e0*/  VIADD R6, R17, 0x1b5 ;  /* 0x000001b511067836 */ /* 0x000fe20000000000 */
[----:B------:R-:W-:Y:S01]  /*1750f0*/  ISETP.LT.AND P3, PT, R22, UR30, !P0 ;  /* 0x0000001e16007c0c */ /* 0x000fe2000c761270 */
[----:B------:R-:W-:Y:S01]  /*175100*/  STL [R1+0x820], R29 ;  /* 0x0008201d01007387 */ /* 0x000fe20000100800 */
[----:B-1----:R-:W-:Y:S01]  /*175110*/  ISETP.LT.AND P2, PT, R21, UR32, !P0 ;  /* 0x0000002015007c0c */ /* 0x002fe2000c741270 */
[----:B------:R-:W1:Y:S01]  /*175120*/  LDCU UR32, c[0x0][0x398] ;  /* 0x00007300ff2077ac */ /* 0x000e620008000800 */
[----:B------:R-:W-:Y:S01]  /*175130*/  ISETP.LT.AND P1, PT, R20, UR34, !P0 ;  /* 0x0000002214007c0c */ /* 0x000fe2000c721270 */
[----:B------:R-:W0:Y:S01]  /*175140*/  LDCU UR46, c[0x0][0x398] ;  /* 0x00007300ff2e77ac */ /* 0x000e220008000800 */
[----:B------:R-:W-:-:S02]  /*175150*/  LOP3.LUT R7, R7, 0x7fffffff, RZ, 0xc0, !PT ;  /* 0x7fffffff07077812 */ /* 0x000fc400078ec0ff */
[----:B------:R-:W-:Y:S01]  /*175160*/  LOP3.LUT R5, R5, 0x7fffffff, RZ, 0xc0, !PT ;  /* 0x7fffffff05057812 */ /* 0x000fe200078ec0ff */
[----:B------:R-:W0:Y:S04]  /*175170*/  LDCU UR34, c[0x0][0x398] ;  /* 0x00007300ff2277ac */ /* 0x000e280008000800 */
[----:B------:R-:W-:Y:S02]  /*175180*/  @P3 LOP3.LUT R10, R10, 0x2000, RZ, 0xfc, !PT ;  /* 0x000020000a0a3812 */ /* 0x000fe400078efcff */
[----:B------:R-:W-:Y:S01]  /*175190*/  LOP3.LUT R4, R4, 0x7fffffff, RZ, 0xc0, !PT ;  /* 0x7fffffff04047812 */ /* 0x000fe200078ec0ff */
        /* <DEDUP_REMOVED lines=10> */
[----:B------:R-:W1:Y:S03]  /*175240*/  LDCU UR6, c[0x0][0x39c] ;  /* 0x00007380ff0677ac */ /* 0x000e660008000800 */
        /* <DEDUP_REMOVED lines=12> */
[----:B------:R-:W-:Y:S02]  /*175310*/  LOP3.LUT R10, R10, 0xffffff7f, RZ, 0xc0, !PT ;  /* 0xffffff7f0a0a7812 */ /* 0x000fe400078ec0ff */
[----:B------:R-:W-:Y:S02]  /*175320*/  PRMT R6, R26, 0x5210, R27 ;  /* 0x000052101a067816 */ /* 0x000fe4000000001b */
[----:B------:R-:W-:-:S03]  /*175330*/  @P1 LOP3.LUT R10, R10, 0x80, RZ, 0xfc, !PT ;  /* 0x000000800a0a1812 */ /* 0x000fc600078efcff */
[----:B------:R0:W-:Y:S01]  /*175340*/  STL [R1+0x7c0], R6 ;  /* 0x0007c00601007387 */ /* 0x0001e20000100800 */
[----:B------:R-:W-:-:S03]  /*175350*/  LOP3.LUT R10, R10, 0xffffffbf, RZ, 0xc0, !PT ;  /* 0xffffffbf0a0a7812 */ /* 0x000fc600078ec0ff */
[----:B------:R-:W2:Y:S01]  /*175360*/  LDL.LU R26, [R1+0x1bec] ;  /* 0x001bec00011a7983 */ /* 0x000ea20000300800 */
[----:B------:R-:W-:Y:S01]  /*175370*/  @P0 LOP3.LUT R10, R10, 0x40, RZ, 0xfc, !PT ;  /* 0x000000400a0a0812 */ /* 0x000fe200078efcff */
[----:B0-----:R-:W-:Y:S01]  /*175380*/  VIADD R6, R17, 0x1b6 ;  /* 0x000001b611067836 */ /* 0x001fe20000000000 */
[--C-:B---3--:R-:W-:Y:S02]  /*175390*/  PRMT R27, R28, 0x4210, R24.reuse ;  /* 0x000042101c1b7816 */ /* 0x108fe40000000018 */
[----:B------:R-:W3:Y:S02]  /*1753a0*/  LDL.LU R28, [R1+0x1edc] ;  /* 0x001edc00011c7983 */ /* 0x000ee40000300800 */
[----:B------:R-:W-:Y:S01]  /*1753b0*/  ISETP.GE.AND P0, PT, R6, UR7, PT ;  /* 0x0000000706007c0c */ /* 0x000fe2000bf06270 */
[----:B------:R-:W0:Y:S01]  /*1753c0*/  LDCU UR7, c[0x0][0x39c] ;  /* 0x00007380ff0777ac */ /* 0x000e220008000800 */
[----:B------:R4:W-:Y:S01]  /*1753d0*/  STL [R1+0x824], R27 ;  /* 0x0008241b01007387 */ /* 0x0009e20000100800 */
[----:B------:R-:W-:-:S05]  /*1753e0*/  PRMT R6, R25, 0x5210, R24 ;  /* 0x0000521019067816 */ /* 0x000fca0000000018 */
[----:B------:R0:W-:Y:S04]  /*1753f0*/  STL [R1+0x7c4], R6 ;  /* 0x0007c40601007387 */ /* 0x0001e80000100800 */
[----:B------:R-:W3:Y:S01]  /*175400*/  LDL.LU R25, [R1+0x670] ;  /* 0x0006700001197983 */ /* 0x000ee20000300800 */
[----:B----4-:R-:W-:-:S03]  /*175410*/  LOP3.LUT R27, R2, 0xffff, RZ, 0xc0, !PT ;  /* 0x0000ffff021b7812 */ /* 0x010fc600078ec0ff */
[----:B------:R-:W4:Y:S01]  /*175420*/  LDL.LU R2, [R1+0x1ed8] ;  /* 0x001ed80001027983 */ /* 0x000f220000300800 */
[----:B-1----:R-:W-:Y:S02]  /*175430*/  ISETP.LT.AND P3, PT, R22, UR32, !P0 ;  /* 0x0000002016007c0c */ /* 0x002fe4000c761270 */
[----:B------:R-:W-:Y:S02]  /*175440*/  ISETP.LT.AND P2, PT, R21, UR34, !P0 ;  /* 0x0000002215007c0c */ /* 0x000fe4000c741270 */
[----:B------:R-:W-:Y:S02]  /*175450*/  LOP3.LUT R10, R10, 0xffffffdf, RZ, 0xc0, !PT ;  /* 0xffffffdf0a0a7812 */ /* 0x000fe400078ec0ff */
[----:B--2---:R-:W-:Y:S01]  /*175460*/  ISETP.LT.AND P1, PT, R20, UR36, !P0 ;  /* 0x0000002414007c0c */ /* 0x004fe2000c721270 */
[----:B0-----:R-:W-:Y:S01]  /*175470*/  VIADD R6, R17, 0x1b7 ;  /* 0x000001b711067836 */ /* 0x001fe20000000000 */
[----:B------:R-:W0:Y:S01]  /*175480*/  LDCU UR32, c[0x0][0x398] ;  /* 0x00007300ff2077ac */ /* 0x000e220008000800 */
[----:B------:R-:W1:Y:S04]  /*175490*/  LDCU UR34, c[0x0][0x398] ;  /* 0x00007300ff2277ac */ /* 0x000e680008000800 */
[----:B------:R-:W-:Y:S01]  /*1754a0*/  @P3 LOP3.LUT R10, R10, 0x20, RZ, 0xfc, !PT ;  /* 0x000000200a0a3812 */ /* 0x000fe200078efcff */
[----:B------:R-:W2:Y:S03]  /*1754b0*/  LDCU UR36, c[0x0][0x398] ;  /* 0x00007300ff2477ac */ /* 0x000ea60008000800 */
        /* <DEDUP_REMOVED lines=12> */
[----:B------:R-:W0:Y:S01]  /*175580*/  LDCU UR38, c[0x0][0x398] ;  /* 0x00007300ff2677ac */ /* 0x000e220008000800 */
[----:B------:R-:W-:Y:S02]  /*175590*/  ISETP.LT.AND P2, PT, R21, UR40, !P0 ;  /* 0x0000002815007c0c */ /* 0x000fe4000c741270 */
[----:B------:R-:W-:Y:S01]  /*1755a0*/  ISETP.LT.AND P1, PT, R20, UR42, !P0 ;  /* 0x0000002a14007c0c */ /* 0x000fe2000c721270 */
[----:B------:R-:W0:Y:S01]  /*1755b0*/  LDCU UR40, c[0x0][0x398] ;  /* 0x00007300ff2877ac */ /* 0x000e220008000800 */
[----:B------:R-:W-:-:S02]  /*1755c0*/  LOP3.LUT R0, R0, 0x7fffffff, RZ, 0xc0, !PT ;  /* 0x7fffffff00007812 */ /* 0x000fc400078ec0ff */
[----:B------:R-:W-:Y:S01]  /*1755d0*/  LOP3.LUT R3, R3, 0x7fffffff, RZ, 0xc0, !PT ;  /* 0x7fffffff03037812 */ /* 0x000fe200078ec0ff */
[----:B------:R-:W0:Y:S04]  /*1755e0*/  LDCU UR42, c[0x0][0x398] ;  /* 0x00007300ff2a77ac */ /* 0x000e280008000800 */
[----:B------:R-:W-:Y:S01]  /*1755f0*/  @P3 LOP3.LUT R10, R10, 0x2, RZ, 0xfc, !PT ;  /* 0x000000020a0a3812 */ /* 0x000fe200078efcff */
[----:B------:R-:W-:Y:S01]  /*175600*/  VIADD R29, R17, 0x1ef ;  /* 0x000001ef111d7836 */ /* 0x000fe20000000000 */
[----:B------:R-:W0:Y:S02]  /*175610*/  LDCU UR8, c[0x0][0x39c] ;  /* 0x00007380ff0877ac */ /* 0x000e240008000800 */
[----:B------:R-:W-:Y:S02]  /*175620*/  LOP3.LUT R10, R10, 0xfffffffe, RZ, 0xc0, !PT ;  /* 0xfffffffe0a0a7812 */ /* 0x000fe400078ec0ff */
[----:B------:R-:W-:Y:S01]  /*175630*/  ISETP.LT.AND P0, PT, R19, UR44, !P0 ;  /* 0x0000002c13007c0c */ /* 0x000fe2000c701270 */
[----:B------:R-:W0:Y:S01]  /*175640*/  LDCU UR44, c[0x0][0x398] ;  /* 0x00007300ff2c77ac */ /* 0x000e220008000800 */
[----:B------:R-:W-:-:S02]  /*175650*/  @P2 LOP3.LUT R10, R10, 0x1, RZ, 0xfc, !PT ;  /* 0x000000010a0a2812 */ /* 0x000fc400078efcff */
[----:B------:R-:W-:-:S03]  /*175660*/  @P1 LOP3.LUT R9, R9, 0x80000000, RZ, 0xfc, !PT ;  /* 0x8000000009091812 */ /* 0x000fc600078efcff */
[----:B------:R3:W-:Y:S01]  /*175670*/  STL [R1+0x5770], R10 ;  /* 0x0057700a01007387 */ /* 0x0007e20000100800 */
[----:B------:R-:W-:-:S05]  /*175680*/  LOP3.LUT R9, R9, 0xbfffffff, RZ, 0xc0, !PT ;  /* 0xbfffffff09097812 */ /* 0x000fca00078ec0ff */
[----:B------:R-:W-:Y:S02]  /*175690*/  @P0 LOP3.LUT R9, R9, 0x40000000, RZ, 0xfc, !PT ;  /* 0x4000000009090812 */ /* 0x000fe400078efcff */
[----:B------:R-:W-:Y:S01]  /*1756a0*/  ISETP.GE.AND P0, PT, R6, UR9, PT ;  /* 0x0000000906007c0c */ /* 0x000fe2000bf06270 */
[----:B------:R-:W0:Y:S01]  /*1756b0*/  LDCU UR9, c[0x0][0x39c] ;  /* 0x00007380ff0977ac */ /* 0x000e220008000800 */
[----:B------:R-:W-:Y:S02]  /*1756c0*/  LOP3.LUT R24, R26, 0xffff, RZ, 0xc0, !PT ;  /* 0x0000ffff1a187812 */ /* 0x000fe400078ec0ff */
[----:B------:R-:W2:Y:S01]  /*1756d0*/  LDL.LU R26, [R1+0x674] ;  /* 0x00067400011a7983 */ /* 0x000ea20000300800 */
[----:B---3--:R-:W-:-:S03]  /*1756e0*/  PRMT R10, R28, 0x4210, R27 ;  /* 0x000042101c0a7816 */ /* 0x008fc6000000001b */
[----:B------:R-:W3:Y:S04]  /*1756f0*/  LDL.LU R28, [R1+0x1b40] ;  /* 0x001b4000011c7983 */ /* 0x000ee80000300800 */
[----:B------:R4:W-:Y:S01]  /*175700*/  STL [R1+0x810], R10 ;  /* 0x0008100a01007387 */ /* 0x0009e20000100800 */
[----:B------:R-:W-:-:S05]  /*175710*/  PRMT R6, R25, 0x5210, R27 ;  /* 0x0000521019067816 */ /* 0x000fca000000001b */
[----:B------:R1:W-:Y:S04]  /*175720*/  STL [R1+0x7a0], R6 ;  /* 0x0007a00601007387 */ /* 0x0003e80000100800 */
[----:B------:R-:W3:Y:S01]  /*175730*/  LDL.LU R25, [R1+0x1d18] ;  /* 0x001d180001197983 */ /* 0x000ee20000300800 */
[----:B----4-:R-:W-:-:S03]  /*175740*/  PRMT R10, R2, 0x4210, R24 ;  /* 0x00004210020a7816 */ /* 0x010fc60000000018 */
[----:B------:R-:W4:Y:S01]  /*175750*/  LDL.LU R2, [R1+0x1ed4] ;  /* 0x001ed40001027983 */ /* 0x000f220000300800 */
[----:B0-----:R-:W-:Y:S02]  /*175760*/  ISETP.LT.AND P3, PT, R22, UR32, !P0 ;  /* 0x0000002016007c0c */ /* 0x001fe4000c761270 */
[----:B-1----:R-:W-:Y:S02]  /*175770*/  ISETP.LT.AND P2, PT, R21, UR34, !P0 ;  /* 0x0000002215007c0c */ /* 0x002fe4000c741270 */
[----:B------:R-:W-:Y:S02]  /*175780*/  LOP3.LUT R9, R9, 0xdfffffff, RZ, 0xc0, !PT ;  /* 0xdfffffff09097812 */ /* 0x000fe400078ec0ff */
[----:B--2---:R-:W-:Y:S01]  /*175790*/  ISETP.LT.AND P1, PT, R20, UR36, !P0 ;  /* 0x0000002414007c0c */ /* 0x004fe2000c721270 */
[----:B------:R-:W-:Y:S01]  /*1757a0*/  VIADD R6, R17, 0x1b9 ;  /* 0x000001b911067836 */ /* 0x000fe20000000000 */
[----:B------:R0:W-:Y:S01]  /*1757b0*/  STL [R1+0x814], R10 ;  /* 0x0008140a01007387 */ /* 0x0001e20000100800 */
[----:B------:R-:W1:Y:S04]  /*1757c0*/  LDCU UR32, c[0x0][0x398] ;  /* 0x00007300ff2077ac */ /* 0x000e680008000800 */
[----:B------:R-:W-:Y:S01]  /*1757d0*/  @P3 LOP3.LUT R9, R9, 0x20000000, RZ, 0xfc, !PT ;  /* 0x2000000009093812 */ /* 0x000fe200078efcff */
[----:B------:R-:W2:Y:S03]  /*1757e0*/  LDCU UR34, c[0x0][0x398] ;  /* 0x00007300ff2277ac */ /* 0x000ea60008000800 */
        /* <DEDUP_REMOVED lines=18> */
[----:B0-----:R-:W-:Y:S02]  /*175910*/  LOP3.LUT R10, R25, 0xffff, RZ, 0xc0, !PT ;  /* 0x0000ffff190a7812 */ /* 0x001fe400078ec0ff */
[----:B------:R-:W-:Y:S01]  /*175920*/  LOP3.LUT R9, R9, 0xfdffffff, RZ, 0xc0, !PT ;  /* 0xfdffffff09097812 */ /* 0x000fe200078ec0ff */
[----:B------:R-:W3:Y:S01]  /*175930*/  LDL.LU R25, [R1+0x67c] ;  /* 0x00067c0001197983 */ /* 0x000ee20000300800 */
[----:B----4-:R-:W-:Y:S02]  /*175940*/  PRMT R27, R2, 0x4210, R24 ;  /* 0x00004210021b7816 */ /* 0x010fe40000000018 */
[----:B------:R-:W-:Y:S01]  /*175950*/  ISETP.LT.AND P1, PT, R20, UR42, !P0 ;  /* 0x0000002a14007c0c */ /* 0x000fe2000c721270 */
[----:B------:R-:W4:Y:S02]  /*175960*/  LDL.LU R2, [R1+0x1d1c] ;  /* 0x001d1c0001027983 */ /* 0x000f240000300800 */
[----:B------:R-:W-:Y:S01]  /*175970*/  @P3 LOP3.LUT R9, R9, 0x2000000, RZ, 0xfc, !PT ;  /* 0x0200000009093812 */ /* 0x000fe200078efcff */
[----:B------:R-:W-:Y:S01]  /*175980*/  VIADD R6, R17, 0x1ba ;  /* 0x000001ba11067836 */ /* 0x000fe20000000000 */
[----:B------:R-:W0:Y:S02]  /*175990*/  LDCU UR38, c[0x0][0x398] ;  /* 0x00007300ff2677ac */ /* 0x000e240008000800 */
[----:B------:R-:W-:Y:S01]  /*1759a0*/  LOP3.LUT R9, R9, 0xfeffffff, RZ, 0xc0, !PT ;  /* 0xfeffffff09097812 */ /* 0x000fe200078ec0ff */
[----:B------:R-:W0:Y:S03]  /*1759b0*/  LDCU UR40, c[0x0][0x398] ;  /* 0x00007300ff2877ac */ /* 0x000e260008000800 */
[----:B------:R-:W-:-:S02]  /*1759c0*/  @P2 LOP3.LUT R9, R9, 0x1000000, RZ, 0xfc, !PT ;  /* 0x0100000009092812 */ /* 0x000fc400078efcff */
[----:B------:R-:W-:Y:S01]  /*1759d0*/  ISETP.LT.AND P0, PT, R19, UR44, !P0 ;  /* 0x0000002c13007c0c */ /* 0x000fe2000c701270 */
[----:B------:R-:W0:Y:S01]  /*1759e0*/  LDCU UR42, c[0x0][0x398] ;  /* 0x00007300ff2a77ac */ /* 0x000e220008000800 */
[----:B------:R-:W-:Y:S01]  /*1759f0*/  LOP3.LUT R9, R9, 0xff7fffff, RZ, 0xc0, !PT ;  /* 0xff7fffff09097812 */ /* 0x000fe200078ec0ff */
[----:B------:R-:W0:Y:S03]  /*175a00*/  LDCU UR44, c[0x0][0x398] ;  /* 0x00007300ff2c77ac */ /* 0x000e260008000800 */
[----:B------:R-:W-:-:S04]  /*175a10*/  @P1 LOP3.LUT R9, R9, 0x800000, RZ, 0xfc, !PT ;  /* 0x0080000009091812 */ /* 0x000fc800078efcff */
[----:B------:R-:W-:-:S04]  /*175a20*/  LOP3.LUT R9, R9, 0xffbfffff, RZ, 0xc0, !PT ;  /* 0xffbfffff09097812 */ /* 0x000fc800078ec0ff */
[----:B------:R-:W-:Y:S02]  /*175a30*/  @P0 LOP3.LUT R9, R9, 0x400000, RZ, 0xfc, !PT ;  /* 0x0040000009090812 */ /* 0x000fe400078efcff */
[----:B------:R-:W-:Y:S02]  /*175a40*/  ISETP.GE.AND P0, PT, R6, UR11, PT ;  /* 0x0000000b06007c0c */ /* 0x000fe4000bf06270 */
[----:B------:R-:W-:Y:S01]  /*175a50*/  LOP3.LUT R9, R9, 0xffdfffff, RZ, 0xc0, !PT ;  /* 0xffdfffff09097812 */ /* 0x000fe200078ec0ff */
[----:B------:R-:W-:Y:S01]  /*175a60*/  VIADD R6, R17, 0x1bb ;  /* 0x000001bb11067836 */ /* 0x000fe20000000000 */
[----:B-1----:R-:W-:Y:S01]  /*175a70*/  ISETP.LT.AND P3, PT, R22, UR32, !P0 ;  /* 0x0000002016007c0c */ /* 0x002fe2000c761270 */
[----:B------:R-:W-:Y:S01]  /*175a80*/  STL [R1+0x818], R27 ;  /* 0x0008181b01007387 */ /* 0x000fe20000100800 */
[----:B--2---:R-:W-:Y:S01]  /*175a90*/  ISETP.LT.AND P2, PT, R21, UR34, !P0 ;  /* 0x0000002215007c0c */ /* 0x004fe2000c741270 */
[----:B------:R-:W1:Y:S01]  /*175aa0*/  LDCU UR32, c[0x0][0x398] ;  /* 0x00007300ff2077ac */ /* 0x000e620008000800 */
[----:B------:R-:W-:Y:S01]  /*175ab0*/  ISETP.LT.AND P1, PT, R20, UR36, !P0 ;  /* 0x0000002414007c0c */ /* 0x000fe2000c721270 */
[----:B------:R-:W2:Y:S08]  /*175ac0*/  LDCU UR11, c[0x0][0x39c] ;  /* 0x00007380ff0b77ac */ /* 0x000eb00008000800 */
        /* <DEDUP_REMOVED lines=46> */
[----:B------:R-:W-:Y:S01]  /*175db0*/  ISETP.LT.AND P1, PT, R20, UR36, !P0 ;  /* 0x0000002414007c0c */ /* 0x000fe2000c721270 */
[----:B0-----:R-:W-:Y:S01]  /*175dc0*/  VIADD R6, R17, 0x1bd ;  /* 0x000001bd11067836 */ /* 0x001fe20000000000 */
[----:B------:R-:W0:Y:S01]  /*175dd0*/  LDCU UR32, c[0x0][0x398] ;  /* 0x00007300ff2077ac */ /* 0x000e220008000800 */
[----:B------:R-:W1:Y:S04]  /*175de0*/  LDCU UR34, c[0x0][0x398] ;  /* 0x00007300ff2277ac */ /* 0x000e680008000800 */
        /* <DEDUP_REMOVED lines=18> */
[----:B------:R-:W0:Y:S07]  /*175f10*/  LDCU UR14, c[0x0][0x398] ;  /* 0x00007300ff0e77ac */ /* 0x000e2e0008000800 */
        /* <DEDUP_REMOVED lines=12> */
[----:B--2---:R-:W-:Y:S02]  /*175fe0*/  LOP3.LUT R10, R26, 0xffff, RZ, 0xc0, !PT ;  /* 0x0000ffff1a0a7812 */ /* 0x004fe400078ec0ff */
[----:B------:R-:W2:Y:S01]  /*175ff0*/  LDL.LU R26, [R1+0x684] ;  /* 0x00068400011a7983 */ /* 0x000ea20000300800 */
[----:B---3--:R-:W-:-:S03]  /*176000*/  PRMT R27, R28, 0x4210, R24 ;  /* 0x000042101c1b7816 */ /* 0x008fc60000000018 */
[----:B------:R-:W3:Y:S04]  /*176010*/  LDL.LU R28, [R1+0x1c14] ;  /* 0x001c1400011c7983 */ /* 0x000ee80000300800 */
[----:B------:R-:W-:Y:S01]  /*176020*/  STL [R1+0x804], R27 ;  /* 0x0008041b01007387 */ /* 0x000fe20000100800 */
[----:B------:R-:W-:-:S05]  /*176030*/  PRMT R6, R25, 0x5210, R24 ;  /* 0x0000521019067816 */ /* 0x000fca0000000018 */
[----:B------:R0:W-:Y:S04]  /*176040*/  STL [R1+0x774], R6 ;  /* 0x0007740601007387 */ /* 0x0001e80000100800 */
[----:B------:R-:W3:Y:S01]  /*176050*/  LDL.LU R25, [R1+0x1c10] ;  /* 0x001c100001197983 */ /* 0x000ee20000300800 */
[----:B----4-:R-:W-:-:S03]  /*176060*/  PRMT R24, R2, 0x4210, R10 ;  /* 0x0000421002187816 */ /* 0x010fc6000000000a */
[----:B------:R-:W4:Y:S01]  /*176070*/  LDL.LU R2, [R1+0x1ec0] ;  /* 0x001ec00001027983 */ /* 0x000f220000300800 */
[----:B------:R-:W-:Y:S02]  /*176080*/  ISETP.LT.AND P3, PT, R22, UR13, !P0 ;  /* 0x0000000d16007c0c */ /* 0x000fe4000c761270 */
[----:B0-----:R-:W-:Y:S02]  /*176090*/  ISETP.LT.AND P2, PT, R21, UR32, !P0 ;  /* 0x0000002015007c0c */ /* 0x001fe4000c741270 */
[----:B------:R-:W-:Y:S02]  /*1760a0*/  LOP3.LUT R9, R9, 0xffffffdf, RZ, 0xc0, !PT ;  /* 0xffffffdf09097812 */ /* 0x000fe400078ec0ff */
[----:B------:R-:W-:Y:S01]  /*1760b0*/  ISETP.LT.AND P1, PT, R20, UR36, !P0 ;  /* 0x0000002414007c0c */ /* 0x000fe2000c721270 */
[----:B------:R-:W-:Y:S01]  /*1760c0*/  VIADD R6, R17, 0x1bf ;  /* 0x000001bf11067836 */ /* 0x000fe20000000000 */
[----:B------:R-:W-:Y:S01]  /*1760d0*/  STL [R1+0x808], R24 ;  /* 0x0008081801007387 */ /* 0x000fe20000100800 */
[----:B------:R-:W0:Y:S04]  /*1760e0*/  LDCU UR13, c[0x0][0x398] ;  /* 0x00007300ff0d77ac */ /* 0x000e280008000800 */
        /* <DEDUP_REMOVED lines=12> */
[----:B------:R-:W0:Y:S03]  /*1761b0*/  LDCU UR16, c[0x0][0x398] ;  /* 0x00007300ff1077ac */ /* 0x000e260008000800 */
[----:B-1----:R-:W-:Y:S01]  /*1761c0*/  ISETP.LT.AND P3, PT, R22, UR34, !P0 ;  /* 0x0000002216007c0c */ /* 0x002fe2000c761270 */
[----:B------:R-:W1:Y:S01]  /*1761d0*/  LDCU UR34, c[0x0][0x398] ;  /* 0x00007300ff2277ac */ /* 0x000e620008000800 */
[----:B------:R-:W-:Y:S02]  /*1761e0*/  ISETP.LT.AND P2, PT, R21, UR42, !P0 ;  /* 0x0000002a15007c0c */ /* 0x000fe4000c741270 */
[----:B------:R-:W-:Y:S01]  /*1761f0*/  LOP3.LUT R9, R9, 0xfffffffd, RZ, 0xc0, !PT ;  /* 0xfffffffd09097812 */ /* 0x000fe200078ec0ff */
[----:B------:R-:W0:Y:S08]  /*176200*/  LDCU UR42, c[0x0][0x398] ;  /* 0x00007300ff2a77ac */ /* 0x000e300008000800 */
[----:B------:R-:W-:-:S04]  /*176210*/  @P3 LOP3.LUT R9, R9, 0x2, RZ, 0xfc, !PT ;  /* 0x0000000209093812 */ /* 0x000fc800078efcff */
[----:B------:R-:W-:-:S04]  /*176220*/  LOP3.LUT R9, R9, 0xfffffffe, RZ, 0xc0, !PT ;  /* 0xfffffffe09097812 */ /* 0x000fc800078ec0ff */
[----:B------:R-:W-:-:S05]  /*176230*/  @P2 LOP3.LUT R9, R9, 0x1, RZ, 0xfc, !PT ;  /* 0x0000000109092812 */ /* 0x000fca00078efcff */
[----:B------:R0:W-:Y:S01]  /*176240*/  STL [R1+0x5774], R9 ;  /* 0x0057740901007387 */ /* 0x0001e20000100800 */
[----:B--2---:R-:W-:-:S05]  /*176250*/  PRMT R6, R26, 0x5210, R10 ;  /* 0x000052101a067816 */ /* 0x004fca000000000a */
[----:B------:R2:W-:Y:S04]  /*176260*/  STL [R1+0x778], R6 ;  /* 0x0007780601007387 */ /* 0x0005e80000100800 */
[----:B------:R-:W2:Y:S01]  /*176270*/  LDL.LU R26, [R1+0x688] ;  /* 0x00068800011a7983 */ /* 0x000ea20000300800 */
[----:B---3--:R-:W-:-:S03]  /*176280*/  LOP3.LUT R10, R28, 0xffff, RZ, 0xc0, !PT ;  /* 0x0000ffff1c0a7812 */ /* 0x008fc600078ec0ff */
[----:B------:R-:W3:Y:S01]  /*176290*/  LDL.LU R28, [R1+0x1eb8] ;  /* 0x001eb800011c7983 */ /* 0x000ee20000300800 */
[----:B0-----:R-:W-:-:S03]  /*1762a0*/  LOP3.LUT R9, R25, 0xffff, RZ, 0xc0, !PT ;  /* 0x0000ffff19097812 */ /* 0x001fc600078ec0ff */
[----:B------:R-:W3:Y:S01]  /*1762b0*/  LDL.LU R25, [R1+0x68c] ;  /* 0x00068c0001197983 */ /* 0x000ee20000300800 */
[----:B----4-:R-:W-:-:S03]  /*1762c0*/  PRMT R24, R2, 0x4210, R10 ;  /* 0x0000421002187816 */ /* 0x010fc6000000000a */
[----:B------:R-:W4:Y:S01]  /*1762d0*/  LDL.LU R2, [R1+0x1b64] ;  /* 0x001b640001027983 */ /* 0x000f220000300800 */
[----:B------:R-:W-:Y:S01]  /*1762e0*/  ISETP.LT.AND P1, PT, R20, UR44, !P0 ;  /* 0x0000002c14007c0c */ /* 0x000fe2000c721270 */
[----:B--2---:R-:W-:Y:S01]  /*1762f0*/  VIADD R6, R17, 0x1c0 ;  /* 0x000001c011067836 */ /* 0x004fe20000000000 */
[----:B------:R-:W-:Y:S01]  /*176300*/  ISETP.LT.AND P0, PT, R19, UR48, !P0 ;  /* 0x0000003013007c0c */ /* 0x000fe2000c701270 */
[----:B------:R-:W-:Y:S01]  /*176310*/  STL [R1+0x7d0], R24 ;  /* 0x0007d01801007387 */ /* 0x000fe20000100800 */
[----:B------:R-:W0:Y:S01]  /*176320*/  LDCU UR44, c[0x0][0x398] ;  /* 0x00007300ff2c77ac */ /* 0x000e220008000800 */
[----:B------:R-:W2:Y:S08]  /*176330*/  LDCU UR48, c[0x0][0x398] ;  /* 0x00007300ff3077ac */ /* 0x000eb00008000800 */
        /* <DEDUP_REMOVED lines=58> */
[----:B0-----:R-:W-:Y:S01]  /*1766e0*/  VIADD R6, R17, 0x1c3 ;  /* 0x000001c311067836 */ /* 0x001fe20000000000 */
[----:B------:R-:W0:Y:S01]  /*1766f0*/  LDCU UR15, c[0x0][0x398] ;  /* 0x00007300ff0f77ac */ /* 0x000e220008000800 */
[----:B------:R-:W0:Y:S04]  /*176700*/  LDCU UR16, c[0x0][0x398] ;  /* 0x00007300ff1077ac */ /* 0x000e280008000800 */
        /* <DEDUP_REMOVED lines=31> */
[----:B------:R-:W-:Y:S02]  /*176900*/  LOP3.LUT R9, R26, 0xffff, RZ, 0xc0, !PT ;  /* 0x0000ffff1a097812 */ /* 0x000fe400078ec0ff */
        /* <DEDUP_REMOVED lines=29> */
[----:B--2---:R-:W-:-:S05]  /*176ae0*/  PRMT R6, R26, 0x5210, R9 ;  /* 0x000052101a067816 */ /* 0x004fca0000000009 */
[----:B------:R2:W-:Y:S04]  /*176af0*/  STL [R1+0x750], R6 ;  /* 0x0007500601007387 */ /* 0x0005e80000100800 */
[----:B------:R-:W2:Y:S01]  /*176b00*/  LDL.LU R26, [R1+0x698] ;  /* 0x00069800011a7983 */ /* 0x000ea20000300800 */
[----:B---3--:R-:W-:-:S03]  /*176b10*/  LOP3.LUT R10, R28, 0xffff, RZ, 0xc0, !PT ;  /* 0x0000ffff1c0a7812 */ /* 0x008fc600078ec0ff */
[----:B------:R-:W3:Y:S01]  /*176b20*/  LDL.LU R28, [R1+0x1eac] ;  /* 0x001eac00011c7983 */ /* 0x000ee20000300800 */
[----:B------:R-:W-:Y:S02]  /*176b30*/  ISETP.LT.AND P3, PT, R22, UR13, !P0 ;  /* 0x0000000d16007c0c */ /* 0x000fe4000c761270 */
[----:B------:R-:W-:Y:S02]  /*176b40*/  LOP3.LUT R9, R25, 0xffff, RZ, 0xc0, !PT ;  /* 0x0000ffff19097812 */ /* 0x000fe400078ec0ff */
[----:B------:R-:W-:Y:S01]  /*176b50*/  ISETP.LT.AND P2, PT, R21, UR14, !P0 ;  /* 0x0000000e15007c0c */ /* 0x000fe2000c741270 */
[----:B------:R-:W3:Y:S01]  /*176b60*/  LDL.LU R25, [R1+0x69c] ;  /* 0x00069c0001197983 */ /* 0x000ee20000300800 */
[----:B----4-:R-:W-:Y:S02]  /*176b70*/  PRMT R24, R2, 0x4210, R10 ;  /* 0x0000421002187816 */ /* 0x010fe4000000000a */
[----:B------:R-:W-:Y:S01]  /*176b80*/  LOP3.LUT R8, R8, 0xfffffdff, RZ, 0xc0, !PT ;  /* 0xfffffdff08087812 */ /* 0x000fe200078ec0ff */
[----:B------:R-:W4:Y:S01]  /*176b90*/  LDL.LU R2, [R1+0x1c34] ;  /* 0x001c340001027983 */ /* 0x000f220000300800 */
[----:B------:R-:W-:Y:S01]  /*176ba0*/  ISETP.LT.AND P1, PT, R20, UR36, !P0 ;  /* 0x0000002414007c0c */ /* 0x000fe2000c721270 */
[----:B--2---:R-:W-:-:S02]  /*176bb0*/  VIADD R6, R17, 0x1c6 ;  /* 0x000001c611067836 */ /* 0x004fc40000000000 */
[----:B------:R-:W-:Y:S01]  /*176bc0*/  @P3 LOP3.LUT R8, R8, 0x200, RZ, 0xfc, !PT ;  /* 0x0000020008083812 */ /* 0x000fe200078efcff */
[----:B------:R-:W-:Y:S01]  /*176bd0*/  STL [R1+0x784], R24 ;  /* 0x0007841801007387 */ /* 0x000fe20000100800 */
[----:B------:R-:W2:Y:S02]  /*176be0*/  LDCU UR36, c[0x0][0x398] ;  /* 0x00007300ff2477ac */ /* 0x000ea40008000800 */
[----:B------:R-:W-:Y:S01]  /*176bf0*/  LOP3.LUT R8, R8, 0xfffffeff, RZ, 0xc0, !PT ;  /* 0xfffffeff08087812 */ /* 0x000fe200078ec0ff */
[----:B------:R-:W0:Y:S03]  /*176c00*/  LDCU UR13, c[0x0][0x398] ;  /* 0x00007300ff0d77ac */ /* 0x000e260008000800 */
[----:B------:R-:W-:Y:S02]  /*176c10*/  @P2 LOP3.LUT R8, R8, 0x100, RZ, 0xfc, !PT ;  /* 0x0000010008082812 */ /* 0x000fe400078efcff */
        /* <DEDUP_REMOVED lines=38> */
[----:B------:R-:W0:Y:S03]  /*176e80*/  LDCU UR48, c[0x0][0x398] ;  /* 0x00007300ff3077ac */ /* 0x000e260008000800 */
[----:B------:R-:W-:Y:S02]  /*176e90*/  @P2 LOP3.LUT R8, R8, 0x1, RZ, 0xfc, !PT ;  /* 0x0000000108082812 */ /* 0x000fe400078efcff */
[----:B------:R-:W-:-:S02]  /*176ea0*/  PRMT R6, R26, 0x5210, R10 ;  /* 0x000052101a067816 */ /* 0x000fc4000000000a */
[----:B------:R-:W-:Y:S01]  /*176eb0*/  @P1 LOP3.LUT R7, R7, 0x80000000, RZ, 0xfc, !PT ;  /* 0x8000000007071812 */ /* 0x000fe200078efcff */
[----:B------:R-:W-:Y:S03]  /*176ec0*/  STL [R1+0x5778], R8 ;  /* 0x0057780801007387 */ /* 0x000fe60000100800 */
[----:B------:R-:W-:Y:S01]  /*176ed0*/  LOP3.LUT R7, R7, 0xbfffffff, RZ, 0xc0, !PT ;  /* 0xbfffffff07077812 */ /* 0x000fe200078ec0ff */
[----:B------:R0:W-:Y:S04]  /*176ee0*/  STL [R1+0x754], R6 ;  /* 0x0007540601007387 */ /* 0x0001e80000100800 */
[----:B------:R-:W2:Y:S01]  /*176ef0*/  LDL.LU R26, [R1+0x1c30] ;  /* 0x001c3000011a7983 */ /* 0x000ea20000300800 */
[----:B------:R-:W-:Y:S01]  /*176f00*/  @P0 LOP3.LUT R7, R7, 0x40000000, RZ, 0xfc, !PT ;  /* 0x4000000007070812 */ /* 0x000fe200078efcff */
[----:B0-----:R-:W-:Y:S01]  /*176f10*/  VIADD R6, R17, 0x1c8 ;  /* 0x000001c811067836 */ /* 0x001fe20000000000 */
[----:B---3--:R-:W-:-:S02]  /*176f20*/  PRMT R8, R28, 0x4210, R9 ;  /* 0x000042101c087816 */ /* 0x008fc40000000009 */
[----:B------:R-:W3:Y:S02]  /*176f30*/  LDL.LU R28, [R1+0x1ea8] ;  /* 0x001ea800011c7983 */ /* 0x000ee40000300800 */
[----:B------:R-:W-:Y:S01]  /*176f40*/  ISETP.GE.AND P0, PT, R6, UR25, PT ;  /* 0x0000001906007c0c */ /* 0x000fe2000bf06270 */
[----:B------:R-:W0:Y:S01]  /*176f50*/  LDCU UR25, c[0x0][0x398] ;  /* 0x00007300ff1977ac */ /* 0x000e220008000800 */
[----:B------:R-:W-:Y:S01]  /*176f60*/  STL [R1+0x788], R8 ;  /* 0x0007880801007387 */ /* 0x000fe20000100800 */
[----:B------:R-:W-:-:S05]  /*176f70*/  PRMT R6, R25, 0x5210, R9 ;  /* 0x0000521019067816 */ /* 0x000fca0000000009 */
[----:B------:R0:W-:Y:S04]  /*176f80*/  STL [R1+0x758], R6 ;  /* 0x0007580601007387 */ /* 0x0001e80000100800 */
[----:B------:R-:W3:Y:S01]  /*176f90*/  LDL.LU R25, [R1+0x6a0] ;  /* 0x0006a00001197983 */ /* 0x000ee20000300800 */
[----:B----4-:R-:W-:-:S03]  /*176fa0*/  LOP3.LUT R9, R2, 0xffff, RZ, 0xc0, !PT ;  /* 0x0000ffff02097812 */ /* 0x010fc600078ec0ff */
[----:B------:R-:W4:Y:S01]  /*176fb0*/  LDL.LU R2, [R1+0x1ea4] ;  /* 0x001ea40001027983 */ /* 0x000f220000300800 */
[----:B------:R-:W-:Y:S02]  /*176fc0*/  ISETP.LT.AND P3, PT, R22, UR32, !P0 ;  /* 0x0000002016007c0c */ /* 0x000fe4000c761270 */
[----:B-1----:R-:W-:Y:S02]  /*176fd0*/  ISETP.LT.AND P2, PT, R21, UR34, !P0 ;  /* 0x0000002215007c0c */ /* 0x002fe4000c741270 */
        /* <DEDUP_REMOVED lines=21> */
[----:B--2---:R-:W-:Y:S01]  /*177130*/  ISETP.LT.AND P1, PT, R20, UR36, !P0 ;  /* 0x0000002414007c0c */ /* 0x004fe2000c721270 */
[----:B------:R-:W2:Y:S01]  /*177140*/  LDCU UR22, c[0x0][0x398] ;  /* 0x00007300ff1677ac */ /* 0x000ea20008000800 */
        /* <DEDUP_REMOVED lines=26> */
[----:B------:R-:W-:Y:S01]  /*1772f0*/  ISETP.LT.AND P1, PT, R20, UR15, !P0 ;  /* 0x0000000f14007c0c */ /* 0x000fe2000c721270 */
[----:B0-----:R-:W-:Y:S01]  /*177300*/  VIADD R6, R17, 0x1cb ;  /* 0x000001cb11067836 */ /* 0x001fe20000000000 */
[----:B------:R3:W-:Y:S01]  /*177310*/  STL [R1+0x654], R9 ;  /* 0x0006540901007387 */ /* 0x0007e20000100800 */
        /* <DEDUP_REMOVED lines=64> */
[----:B-1----:R-:W-:Y:S02]  /*177720*/  ISETP.LT.AND P2, PT, R21, UR34, !P0 ;  /* 0x0000002215007c0c */ /* 0x002fe4000c741270 */
        /* <DEDUP_REMOVED lines=51> */
[----:B------:R-:W0:Y:S08]  /*177a60*/  LDCU UR17, c[0x0][0x398] ;  /* 0x00007300ff1177ac */ /* 0x000e300008000800 */
[----:B------:R-:W-:Y:S01]  /*177a70*/  @P3 LOP3.LUT R7, R7, 0x2, RZ, 0xfc, !PT ;  /* 0x0000000207073812 */ /* 0x000fe200078efcff */
[----:B------:R-:W0:Y:S03]  /*177a80*/  LDCU UR22, c[0x0][0x398] ;  /* 0x00007300ff1677ac */ /* 0x000e260008000800 */
[----:B------:R-:W-:Y:S01]  /*177a90*/  LOP3.LUT R7, R7, 0xfffffffe, RZ, 0xc0, !PT ;  /* 0xfffffffe07077812 */ /* 0x000fe200078ec0ff */
[----:B------:R-:W0:Y:S01]  /*177aa0*/  LDCU UR27, c[0x0][0x398] ;  /* 0x00007300ff1b77ac */ /* 0x000e220008000800 */
[----:B------:R-:W-:-:S02]  /*177ab0*/  ISETP.LT.AND P0, PT, R19, UR36, !P0 ;  /* 0x0000002413007c0c */ /* 0x000fc4000c701270 */
[----:B------:R-:W-:Y:S01]  /*177ac0*/  @P2 LOP3.LUT R7, R7, 0x1, RZ, 0xfc, !PT ;  /* 0x0000000107072812 */ /* 0x000fe200078efcff */
[----:B------:R-:W0:Y:S01]  /*177ad0*/  LDCU UR36, c[0x0][0x398] ;  /* 0x00007300ff2477ac */ /* 0x000e220008000800 */
[----:B------:R-:W-:-:S03]  /*177ae0*/  @P1 LOP3.LUT R5, R5, 0x80000000, RZ, 0xfc, !PT ;  /* 0x8000000005051812 */ /* 0x000fc600078efcff */
[----:B------:R3:W-:Y:S01]  /*177af0*/  STL [R1+0x577c], R7 ;  /* 0x00577c0701007387 */ /* 0x0007e20000100800 */
[----:B------:R-:W-:-:S05]  /*177b00*/  LOP3.LUT R5, R5, 0xbfffffff, RZ, 0xc0, !PT ;  /* 0xbfffffff05057812 */ /* 0x000fca00078ec0ff */
[----:B------:R-:W-:Y:S02]  /*177b10*/  @P0 LOP3.LUT R5, R5, 0x40000000, RZ, 0xfc, !PT ;  /* 0x4000000005050812 */ /* 0x000fe400078efcff */
[----:B------:R-:W-:Y:S01]  /*177b20*/  ISETP.GE.AND P0, PT, R6, UR57, PT ;  /* 0x0000003906007c0c */ /* 0x000fe2000bf06270 */
[----:B------:R-:W0:Y:S01]  /*177b30*/  LDCU UR57, c[0x0][0x398] ;  /* 0x00007300ff3977ac */ /* 0x000e220008000800 */
[----:B--2---:R-:W-:Y:S02]  /*177b40*/  LOP3.LUT R8, R26, 0xffff, RZ, 0xc0, !PT ;  /* 0x0000ffff1a087812 */ /* 0x004fe400078ec0ff */
        /* <DEDUP_REMOVED lines=35> */
[----:B0-----:R-:W-:Y:S02]  /*177d80*/  LOP3.LUT R7, R25, 0xffff, RZ, 0xc0, !PT ;  /* 0x0000ffff19077812 */ /* 0x001fe400078ec0ff */
        /* <DEDUP_REMOVED lines=9> */
[----:B------:R-:W0:Y:S02]  /*177e20*/  LDCU UR20, c[0x0][0x398] ;  /* 0x00007300ff1477ac */ /* 0x000e240008000800 */
[----:B------:R-:W-:Y:S01]  /*177e30*/  LOP3.LUT R5, R5, 0xfeffffff, RZ, 0xc0, !PT ;  /* 0xfeffffff05057812 */ /* 0x000fe200078ec0ff */
[----:B------:R-:W2:Y:S03]  /*177e40*/  LDCU UR19, c[0x0][0x398] ;  /* 0x00007300ff1377ac */ /* 0x000ea60008000800 */
        /* <DEDUP_REMOVED lines=112> */
[----:B------:R-:W-:Y:S01]  /*178550*/  STL [R1+0x690], R8 ;  /* 0x0006900801007387 */ /* 0x000fe20000100800 */
[----:B------:R-:W0:Y:S04]  /*178560*/  LDCU UR56, c[0x0][0x398] ;  /* 0x00007300ff3877ac */ /* 0x000e280008000800 */
[----:B------:R-:W-:Y:S01]  /*178570*/  @P3 LOP3.LUT R5, R5, 0x20, RZ, 0xfc, !PT ;  /* 0x0000002005053812 */ /* 0x000fe200078efcff */
[----:B------:R-:W0:Y:S03]  /*178580*/  LDCU UR55, c[0x0][0x398] ;  /* 0x00007300ff3777ac */ /* 0x000e260008000800 */
[----:B------:R-:W-:Y:S01]  /*178590*/  LOP3.LUT R5, R5, 0xffffffef, RZ, 0xc0, !PT ;  /* 0xffffffef05057812 */ /* 0x000fe200078ec0ff */
[----:B------:R-:W-:Y:S01]  /*1785a0*/  VIADD R9, R17, 0x1e3 ;  /* 0x000001e311097836 */ /* 0x000fe20000000000 */
[----:B------:R-:W0:Y:S02]  /*1785b0*/  LDCU UR76, c[0x0][0x398] ;  /* 0x00007300ff4c77ac */ /* 0x000e240008000800 */
[----:B------:R-:W-:-:S02]  /*1785c0*/  @P2 LOP3.LUT R5, R5, 0x10, RZ, 0xfc, !PT ;  /* 0x0000001005052812 */ /* 0x000fc400078efcff */
[----:B------:R-:W-:Y:S01]  /*1785d0*/  ISETP.LT.AND P0, PT, R19, UR77, !P0 ;  /* 0x0000004d13007c0c */ /* 0x000fe2000c701270 */
[----:B------:R-:W-:Y:S01]  /*1785e0*/  VIADD R10, R17, 0x1ee ;  /* 0x000001ee110a7836 */ /* 0x000fe20000000000 */
[----:B------:R-:W-:Y:S01]  /*1785f0*/  LOP3.LUT R5, R5, 0xfffffff7, RZ, 0xc0, !PT ;  /* 0xfffffff705057812 */ /* 0x000fe200078ec0ff */
[----:B------:R-:W-:Y:S01]  /*178600*/  VIADD R27, R17, 0x1f1 ;  /* 0x000001f1111b7836 */ /* 0x000fe20000000000 */
[----:B------:R-:W0:Y:S02]  /*178610*/  LDCU UR77, c[0x0][0x398] ;  /* 0x00007300ff4d77ac */ /* 0x000e240008000800 */
        /* <DEDUP_REMOVED lines=15> */
[----:B------:R-:W-:-:S05]  /*178710*/  @P2 LOP3.LUT R5, R5, 0x1, RZ, 0xfc, !PT ;  /* 0x0000000105052812 */ /* 0x000fca00078efcff */
[----:B------:R2:W-:Y:S02]  /*178720*/  STL [R1+0x5780], R5 ;  /* 0x0057800501007387 */ /* 0x0005e40000100800 */
[----:B--2---:R-:W-:-:S05]  /*178730*/  PRMT R5, R26, 0x5210, R7 ;  /* 0x000052101a057816 */ /* 0x004fca0000000007 */
[----:B------:R2:W-:Y:S04]  /*178740*/  STL [R1+0x660], R5 ;  /* 0x0006600501007387 */ /* 0x0005e80000100800 */
[----:B------:R-:W4:Y:S01]  /*178750*/  LDL.LU R26, [R1+0x6cc] ;  /* 0x0006cc00011a7983 */ /* 0x000f220000300800 */
[----:B---3--:R-:W-:-:S03]  /*178760*/  LOP3.LUT R7, R28, 0xffff, RZ, 0xc0, !PT ;  /* 0x0000ffff1c077812 */ /* 0x008fc600078ec0ff */
[----:B------:R-:W3:Y:S01]  /*178770*/  LDL.LU R28, [R1+0x1e78] ;  /* 0x001e7800011c7983 */ /* 0x000ee20000300800 */
[----:B--2---:R-:W-:-:S03]  /*178780*/  LOP3.LUT R5, R25, 0xffff, RZ, 0xc0, !PT ;  /* 0x0000ffff19057812 */ /* 0x004fc600078ec0ff */
[----:B------:R-:W2:Y:S01]  /*178790*/  LDL.LU R25, [R1+0x6d8] ;  /* 0x0006d80001197983 */ /* 0x000ea20000300800 */
[----:B----4-:R-:W-:-:S03]  /*1787a0*/  PRMT R8, R2, 0x4210, R7 ;  /* 0x0000421002087816 */ /* 0x010fc60000000007 */
[----:B------:R-:W4:Y:S01]  /*1787b0*/  LDL.LU R2, [R1+0x6d0] ;  /* 0x0006d00001027983 */ /* 0x000f220000300800 */
[----:B------:R-:W-:Y:S01]  /*1787c0*/  ISETP.LT.AND P0, PT, R19, UR17, !P0 ;  /* 0x0000001113007c0c */ /* 0x000fe2000c701270 */
[----:B------:R-:W0:Y:S01]  /*1787d0*/  LDCU UR17, c[0x0][0x398] ;  /* 0x00007300ff1177ac */ /* 0x000e220008000800 */
[----:B------:R-:W-:-:S04]  /*1787e0*/  @P1 LOP3.LUT R4, R4, 0x80000000, RZ, 0xfc, !PT ;  /* 0x8000000004041812 */ /* 0x000fc800078efcff */
[----:B------:R-:W-:-:S07]  /*1787f0*/  LOP3.LUT R4, R4, 0xbfffffff, RZ, 0xc0, !PT ;  /* 0xbfffffff04047812 */ /* 0x000fce00078ec0ff */
[----:B------:R-:W-:Y:S02]  /*178800*/  @P0 LOP3.LUT R4, R4, 0x40000000, RZ, 0xfc, !PT ;  /* 0x4000000004040812 */ /* 0x000fe400078efcff */
[----:B------:R-:W-:Y:S02]  /*178810*/  ISETP.GE.AND P0, PT, R6, UR65, PT ;  /* 0x0000004106007c0c */ /* 0x000fe4000bf06270 */
[----:B------:R-:W-:Y:S01]  /*178820*/  LOP3.LUT R4, R4, 0xdfffffff, RZ, 0xc0, !PT ;  /* 0xdfffffff04047812 */ /* 0x000fe200078ec0ff */
[----:B------:R-:W-:Y:S01]  /*178830*/  VIADD R6, R17, 0x1d9 ;  /* 0x000001d911067836 */ /* 0x000fe20000000000 */
[----:B------:R-:W-:Y:S01]  /*178840*/  ISETP.LT.AND P3, PT, R22, UR13, !P0 ;  /* 0x0000000d16007c0c */ /* 0x000fe2000c761270 */
[----:B------:R-:W-:Y:S01]  /*178850*/  STL [R1+0x694], R8 ;  /* 0x0006940801007387 */ /* 0x000fe20000100800 */
[----:B------:R-:W-:Y:S01]  /*178860*/  ISETP.LT.AND P2, PT, R21, UR22, !P0 ;  /* 0x0000001615007c0c */ /* 0x000fe2000c741270 */
[----:B------:R-:W0:Y:S01]  /*178870*/  LDCU UR22, c[0x0][0x398] ;  /* 0x00007300ff1677ac */ /* 0x000e220008000800 */
        /* <DEDUP_REMOVED lines=16> */
[----:B------:R-:W-:Y:S04]  /*178980*/  STL [R1+0x664], R6 ;  /* 0x0006640601007387 */ /* 0x000fe80000100800 */
[----:B------:R-:W4:Y:S01]  /*178990*/  LDL.LU R26, [R1+0x6e0] ;  /* 0x0006e000011a7983 */ /* 0x000f220000300800 */
[----:B---3--:R-:W-:-:S03]  /*1789a0*/  PRMT R7, R28, 0x4210, R5 ;  /* 0x000042101c077816 */ /* 0x008fc60000000005 */
[----:B------:R-:W3:Y:S04]  /*1789b0*/  LDL.LU R28, [R1+0x6d4] ;  /* 0x0006d400011c7983 */ /* 0x000ee80000300800 */
[----:B------:R-:W-:Y:S01]  /*1789c0*/  STL [R1+0x698], R7 ;  /* 0x0006980701007387 */ /* 0x000fe20000100800 */
[----:B--2---:R-:W-:-:S05]  /*1789d0*/  PRMT R5, R25, 0x5210, R5 ;  /* 0x0000521019057816 */ /* 0x004fca0000000005 */
[----:B------:R4:W-:Y:S04]  /*1789e0*/  STL [R1+0x668], R5 ;  /* 0x0006680501007387 */ /* 0x0009e80000100800 */
[----:B------:R-:W2:Y:S01]  /*1789f0*/  LDL.LU R25, [R1+0x6ec] ;  /* 0x0006ec0001197983 */ /* 0x000ea20000300800 */
[----:B----4-:R-:W-:-:S03]  /*178a00*/  PRMT R5, R2, 0x5210, R23 ;  /* 0x0000521002057816 */ /* 0x010fc60000000017 */
[----:B------:R-:W4:Y:S04]  /*178a10*/  LDL.LU R2, [R1+0x6dc] ;  /* 0x0006dc0001027983 */ /* 0x000f280000300800 */
[----:B------:R0:W-:Y:S01]  /*178a20*/  STL [R1+0x630], R5 ;  /* 0x0006300501007387 */ /* 0x0001e20000100800 */
[----:B------:R-:W-:Y:S02]  /*178a30*/  ISETP.LT.AND P3, PT, R22, UR19, !P0 ;  /* 0x0000001316007c0c */ /* 0x000fe4000c761270 */
[----:B------:R-:W-:Y:S02]  /*178a40*/  ISETP.LT.AND P2, PT, R21, UR18, !P0 ;  /* 0x0000001215007c0c */ /* 0x000fe4000c741270 */
[----:B------:R-:W-:Y:S02]  /*178a50*/  LOP3.LUT R4, R4, 0xfdffffff, RZ, 0xc0, !PT ;  /* 0xfdffffff04047812 */ /* 0x000fe400078ec0ff */
[----:B------:R-:W-:Y:S01]  /*178a60*/  ISETP.LT.AND P1, PT, R20, UR27, !P0 ;  /* 0x0000001b14007c0c */ /* 0x000fe2000c721270 */
[C---:B------:R-:W-:Y:S01]  /*178a70*/  VIADD R6, R17.reuse, 0x1da ;  /* 0x000001da11067836 */ /* 0x040fe20000000000 */
[----:B------:R-:W0:Y:S01]  /*178a80*/  LDCU UR18, c[0x0][0x398] ;  /* 0x00007300ff1277ac */ /* 0x000e220008000800 */
[----:B------:R-:W-:Y:S01]  /*178a90*/  VIADD R7, R17, 0x1e1 ;  /* 0x000001e111077836 */ /* 0x000fe20000000000 */
[----:B------:R-:W0:Y:S02]  /*178aa0*/  LDCU UR19, c[0x0][0x398] ;  /* 0x00007300ff1377ac */ /* 0x000e240008000800 */
[----:B0-----:R-:W-:Y:S01]  /*178ab0*/  PRMT R5, R26, 0x5210, R18 ;  /* 0x000052101a057816 */ /* 0x001fe20000000012 */
[----:B------:R-:W0:Y:S04]  /*178ac0*/  LDCU UR27, c[0x0][0x398] ;  /* 0x00007300ff1b77ac */ /* 0x000e280008000800 */
[----:B------:R3:W-:Y:S04]  /*178ad0*/  STL [R1+0x634], R5 ;  /* 0x0006340501007387 */ /* 0x0007e80000100800 */
[----:B------:R-:W4:Y:S01]  /*178ae0*/  LDL.LU R26, [R1+0x6e8] ;  /* 0x0006e800011a7983 */ /* 0x000f220000300800 */
[----:B---3--:R-:W-:-:S03]  /*178af0*/  PRMT R5, R28, 0x5210, R16 ;  /* 0x000052101c057816 */ /* 0x008fc60000000010 */
[----:B------:R-:W3:Y:S04]  /*178b00*/  LDL.LU R28, [R1+0x6e4] ;  /* 0x0006e400011c7983 */ /* 0x000ee80000300800 */
[----:B------:R2:W-:Y:S01]  /*178b10*/  STL [R1+0x638], R5 ;  /* 0x0006380501007387 */ /* 0x0005e20000100800 */
        /* <DEDUP_REMOVED lines=10> */
[----:B------:R-:W-:Y:S02]  /*178bc0*/  LOP3.LUT R4, R4, 0xffdfffff, RZ, 0xc0, !PT ;  /* 0xffdfffff04047812 */ /* 0x000fe400078ec0ff */
[----:B--2---:R-:W-:Y:S01]  /*178bd0*/  PRMT R5, R25, 0x5210, R15 ;  /* 0x0000521019057816 */ /* 0x004fe2000000000f */
[----:B------:R-:W-:Y:S01]  /*178be0*/  VIADD R6, R17, 0x1db ;  /* 0x000001db11067836 */ /* 0x000fe20000000000 */
[----:B------:R-:W2:Y:S03]  /*178bf0*/  LDCU UR67, c[0x0][0x398] ;  /* 0x00007300ff4377ac */ /* 0x000ea60008000800 */
[----:B------:R4:W-:Y:S02]  /*178c00*/  STL [R1+0x620], R5 ;  /* 0x0006200501007387 */ /* 0x0009e40000100800 */
[----:B----4-:R-:W-:-:S02]  /*178c10*/  PRMT R5, R2, 0x5210, R14 ;  /* 0x0000521002057816 */ /* 0x010fc4000000000e */
[----:B------:R-:W4:Y:S01]  /*178c20*/  LDL.LU R2, [R1+0x66c] ;  /* 0x00066c0001027983 */ /* 0x000f220000300800 */
[----:B------:R-:W-:Y:S01]  /*178c30*/  ISETP.LT.AND P3, PT, R22, UR23, !P0 ;  /* 0x0000001716007c0c */ /* 0x000fe2000c761270 */
[----:B------:R-:W0:Y:S01]  /*178c40*/  LDCU UR23, c[0x0][0x398] ;  /* 0x00007300ff1777ac */ /* 0x000e220008000800 */
[----:B------:R-:W-:Y:S02]  /*178c50*/  ISETP.LT.AND P2, PT, R21, UR25, !P0 ;  /* 0x0000001915007c0c */ /* 0x000fe4000c741270 */
[----:B------:R-:W-:Y:S01]  /*178c60*/  ISETP.LT.AND P1, PT, R20, UR24, !P0 ;  /* 0x0000001814007c0c */ /* 0x000fe2000c721270 */
[----:B------:R0:W-:Y:S08]  /*178c70*/  STL [R1+0x624], R5 ;  /* 0x0006240501007387 */ /* 0x0001f00000100800 */
        /* <DEDUP_REMOVED lines=17> */
[----:B-1----:R-:W-:Y:S01]  /*178d90*/  ISETP.LT.AND P1, PT, R20, UR34, !P0 ;  /* 0x0000002214007c0c */ /* 0x002fe2000c721270 */
[----:B------:R-:W1:Y:S01]  /*178da0*/  LDCU UR28, c[0x0][0x398] ;  /* 0x00007300ff1c77ac */ /* 0x000e620008000800 */
        /* <DEDUP_REMOVED lines=34> */
[----:B------:R-:W1:Y:S01]  /*178fd0*/  LDCU UR38, c[0x0][0x398] ;  /* 0x00007300ff2677ac */ /* 0x000e620008000800 */
[----:B------:R-:W-:Y:S02]  /*178fe0*/  ISETP.LT.AND P2, PT, R21, UR54, !P0 ;  /* 0x0000003615007c0c */ /* 0x000fe4000c741270 */
[----:B------:R-:W-:Y:S01]  /*178ff0*/  ISETP.LT.AND P1, PT, R20, UR52, !P0 ;  /* 0x0000003414007c0c */ /* 0x000fe2000c721270 */
[----:B------:R-:W1:Y:S01]  /*179000*/  LDCU UR54, c[0x0][0x398] ;  /* 0x00007300ff3677ac */ /* 0x000e620008000800 */
[----:B0-----:R-:W-:Y:S01]  /*179010*/  PRMT R5, R26, 0x5210, R13 ;  /* 0x000052101a057816 */ /* 0x001fe2000000000d */
[----:B------:R-:W-:Y:S01]  /*179020*/  VIADD R8, R17, 0x1ec ;  /* 0x000001ec11087836 */ /* 0x000fe20000000000 */
[----:B------:R-:W0:Y:S05]  /*179030*/  LDCU UR70, c[0x0][0x398] ;  /* 0x00007300ff4677ac */ /* 0x000e2a0008000800 */
[----:B------:R-:W-:Y:S01]  /*179040*/  @P3 LOP3.LUT R4, R4, 0x200, RZ, 0xfc, !PT ;  /* 0x0000020004043812 */ /* 0x000fe200078efcff */
[----:B------:R-:W0:Y:S03]  /*179050*/  LDCU UR52, c[0x0][0x398] ;  /* 0x00007300ff3477ac */ /* 0x000e260008000800 */
[----:B------:R-:W-:-:S04]  /*179060*/  LOP3.LUT R4, R4, 0xfffffeff, RZ, 0xc0, !PT ;  /* 0xfffffeff04047812 */ /* 0x000fc800078ec0ff */
[----:B------:R-:W-:Y:S02]  /*179070*/  @P2 LOP3.LUT R4, R4, 0x100, RZ, 0xfc, !PT ;  /* 0x0000010004042812 */ /* 0x000fe400078efcff */
[----:B------:R-:W-:Y:S01]  /*179080*/  ISETP.LT.AND P0, PT, R19, UR51, !P0 ;  /* 0x0000003313007c0c */ /* 0x000fe2000c701270 */
[----:B------:R3:W-:Y:S01]  /*179090*/  STL [R1+0x628], R5 ;  /* 0x0006280501007387 */ /* 0x0007e20000100800 */
[----:B------:R-:W-:Y:S01]  /*1790a0*/  LOP3.LUT R4, R4, 0xffffff7f, RZ, 0xc0, !PT ;  /* 0xffffff7f04047812 */ /* 0x000fe200078ec0ff */
[----:B------:R-:W0:Y:S03]  /*1790b0*/  LDCU UR51, c[0x0][0x398] ;  /* 0x00007300ff3377ac */ /* 0x000e260008000800 */
[----:B------:R-:W-:-:S04]  /*1790c0*/  @P1 LOP3.LUT R4, R4, 0x80, RZ, 0xfc, !PT ;  /* 0x0000008004041812 */ /* 0x000fc800078efcff */
[----:B------:R-:W-:-:S04]  /*1790d0*/  LOP3.LUT R4, R4, 0xffffffbf, RZ, 0xc0, !PT ;  /* 0xffffffbf04047812 */ /* 0x000fc800078ec0ff */
[----:B------:R-:W-:Y:S02]  /*1790e0*/  @P0 LOP3.LUT R4, R4, 0x40, RZ, 0xfc, !PT ;  /* 0x0000004004040812 */ /* 0x000fe400078efcff */
[----:B------:R-:W-:Y:S02]  /*1790f0*/  ISETP.GE.AND P0, PT, R6, UR71, PT ;  /* 0x0000004706007c0c */ /* 0x000fe4000bf06270 */
[----:B------:R-:W-:Y:S02]  /*179100*/  LOP3.LUT R4, R4, 0xffffffdf, RZ, 0xc0, !PT ;  /* 0xffffffdf04047812 */ /* 0x000fe400078ec0ff */
[----:B---3--:R-:W-:Y:S01]  /*179110*/  PRMT R5, R28, 0x5210, R12 ;  /* 0x000052101c057816 */ /* 0x008fe2000000000c */
[----:B------:R-:W-:Y:S01]  /*179120*/  VIADD R6, R17, 0x1e0 ;  /* 0x000001e011067836 */ /* 0x000fe20000000000 */
[----:B------:R-:W-:Y:S01]  /*179130*/  ISETP.LT.AND P3, PT, R22, UR48, !P0 ;  /* 0x0000003016007c0c */ /* 0x000fe2000c761270 */
[----:B------:R-:W3:Y:S01]  /*179140*/  LDCU UR71, c[0x0][0x398] ;  /* 0x00007300ff4777ac */ /* 0x000ee20008000800 */
[----:B------:R-:W-:-:S02]  /*179150*/  ISETP.LT.AND P2, PT, R21, UR50, !P0 ;  /* 0x0000003215007c0c */ /* 0x000fc4000c741270 */
[----:B------:R-:W-:Y:S01]  /*179160*/  ISETP.LT.AND P1, PT, R20, UR59, !P0 ;  /* 0x0000003b14007c0c */ /* 0x000fe2000c721270 */
[----:B------:R0:W-:Y:S01]  /*179170*/  STL [R1+0x62c], R5 ;  /* 0x00062c0501007387 */ /* 0x0001e20000100800 */
[----:B----4-:R-:W-:Y:S01]  /*179180*/  PRMT R2, R2, 0x5210, R11 ;  /* 0x0000521002027816 */ /* 0x010fe2000000000b */
[----:B------:R-:W-:-:S06]  /*179190*/  VIADD R12, R17, 0x1e5 ;  /* 0x000001e5110c7836 */ /* 0x000fcc0000000000 */
[----:B------:R-:W-:Y:S01]  /*1791a0*/  @P3 LOP3.LUT R4, R4, 0x20, RZ, 0xfc, !PT ;  /* 0x0000002004043812 */ /* 0x000fe200078efcff */
[----:B------:R-:W4:Y:S03]  /*1791b0*/  LDCU UR59, c[0x0][0x398] ;  /* 0x00007300ff3b77ac */ /* 0x000f260008000800 */
[----:B------:R-:W-:Y:S01]  /*1791c0*/  LOP3.LUT R4, R4, 0xffffffef, RZ, 0xc0, !PT ;  /* 0xffffffef04047812 */ /* 0x000fe200078ec0ff */
[----:B------:R-:W1:Y:S03]  /*1791d0*/  LDCU UR48, c[0x0][0x398] ;  /* 0x00007300ff3077ac */ /* 0x000e660008000800 */
[----:B------:R-:W-:Y:S01]  /*1791e0*/  @P2 LOP3.LUT R4, R4, 0x10, RZ, 0xfc, !PT ;  /* 0x0000001004042812 */ /* 0x000fe200078efcff */
[----:B------:R-:W1:Y:S01]  /*1791f0*/  LDCU UR50, c[0x0][0x398] ;  /* 0x00007300ff3277ac */ /* 0x000e620008000800 */
[----:B------:R-:W-:-:S02]  /*179200*/  ISETP.LT.AND P0, PT, R19, UR58, !P0 ;  /* 0x0000003a13007c0c */ /* 0x000fc4000c701270 */
[----:B------:R-:W-:Y:S01]  /*179210*/  LOP3.LUT R4, R4, 0xfffffff7, RZ, 0xc0, !PT ;  /* 0xfffffff704047812 */ /* 0x000fe200078ec0ff */
[----:B------:R2:W-:Y:S01]  /*179220*/  STL [R1+0x63c], R2 ;  /* 0x00063c0201007387 */ /* 0x0005e20000100800 */
[----:B0-----:R-:W-:Y:S01]  /*179230*/  VIADD R5, R17, 0x1e2 ;  /* 0x000001e211057836 */ /* 0x001fe20000000000 */
[----:B------:R-:W0:Y:S01]  /*179240*/  LDCU UR58, c[0x0][0x398] ;  /* 0x00007300ff3a77ac */ /* 0x000e220008000800 */
[----:B------:R-:W-:-:S04]  /*179250*/  @P1 LOP3.LUT R4, R4, 0x8, RZ, 0xfc, !PT ;  /* 0x0000000804041812 */ /* 0x000fc800078efcff */
[----:B------:R-:W-:Y:S01]  /*179260*/  LOP3.LUT R4, R4, 0xfffffffb, RZ, 0xc0, !PT ;  /* 0xfffffffb04047812 */ /* 0x000fe200078ec0ff */
[----:B--2---:R-:W-:-:S03]  /*179270*/  VIADD R2, R17, 0x1df ;  /* 0x000001df11027836 */ /* 0x004fc60000000000 */
[----:B------:R-:W-:Y:S02]  /*179280*/  @P0 LOP3.LUT R4, R4, 0x4, RZ, 0xfc, !PT ;  /* 0x0000000404040812 */ /* 0x000fe400078efcff */
[----:B------:R-:W-:Y:S02]  /*179290*/  ISETP.GE.AND P0, PT, R2, UR72, PT ;  /* 0x0000004802007c0c */ /* 0x000fe4000bf06270 */
[----:B------:R-:W-:Y:S01]  /*1792a0*/  LOP3.LUT R4, R4, 0xfffffffd, RZ, 0xc0, !PT ;  /* 0xfffffffd04047812 */ /* 0x000fe200078ec0ff */
[C---:B------:R-:W-:Y:S01]  /*1792b0*/  VIADD R2, R17.reuse, 0x1e4 ;  /* 0x000001e411027836 */ /* 0x040fe20000000000 */
[----:B------:R-:W-:Y:S01]  /*1792c0*/  ISETP.LT.AND P1, PT, R20, UR57, !P0 ;  /* 0x0000003914007c0c */ /* 0x000fe2000c721270 */
[----:B------:R-:W-:Y:S01]  /*1792d0*/  VIADD R11, R17, 0x1e6 ;  /* 0x000001e6110b7836 */ /* 0x000fe20000000000 */
[----:B------:R-:W-:Y:S01]  /*1792e0*/  ISETP.LT.AND P3, PT, R22, UR56, !P0 ;  /* 0x0000003816007c0c */ /* 0x000fe2000c761270 */
[----:B------:R-:W2:Y:S01]  /*1792f0*/  LDCU UR56, c[0x0][0x398] ;  /* 0x00007300ff3877ac */ /* 0x000ea20008000800 */
[----:B------:R-:W-:-:S02]  /*179300*/  ISETP.LT.AND P2, PT, R21, UR55, !P0 ;  /* 0x0000003715007c0c */ /* 0x000fc4000c741270 */
[----:B------:R-:W-:Y:S01]  /*179310*/  ISETP.LT.AND P0, PT, R19, UR60, !P0 ;  /* 0x0000003c13007c0c */ /* 0x000fe2000c701270 */
[----:B------:R-:W0:Y:S01]  /*179320*/  LDCU UR60, c[0x0][0x398] ;  /* 0x00007300ff3c77ac */ /* 0x000e220008000800 */
[----:B------:R-:W0:Y:S05]  /*179330*/  LDCU UR55, c[0x0][0x398] ;  /* 0x00007300ff3777ac */ /* 0x000e2a0008000800 */
[----:B------:R-:W-:Y:S01]  /*179340*/  @P1 LOP3.LUT R0, R0, 0x80000000, RZ, 0xfc, !PT ;  /* 0x8000000000001812 */ /* 0x000fe200078efcff */
[----:B------:R-:W0:Y:S03]  /*179350*/  LDCU UR57, c[0x0][0x398] ;  /* 0x00007300ff3977ac */ /* 0x000e260008000800 */
[----:B------:R-:W-:Y:S01]  /*179360*/  LOP3.LUT R0, R0, 0xbfffffff, RZ, 0xc0, !PT ;  /* 0xbfffffff00007812 */ /* 0x000fe200078ec0ff */
[----:B------:R-:W0:Y:S03]  /*179370*/  LDCU UR72, c[0x0][0x398] ;  /* 0x00007300ff4877ac */ /* 0x000e260008000800 */
[----:B------:R-:W-:-:S02]  /*179380*/  @P0 LOP3.LUT R0, R0, 0x40000000, RZ, 0xfc, !PT ;  /* 0x4000000000000812 */ /* 0x000fc400078efcff */
[----:B------:R-:W-:Y:S02]  /*179390*/  ISETP.GE.AND P0, PT, R6, UR73, PT ;  /* 0x0000004906007c0c */ /* 0x000fe4000bf06270 */
[----:B------:R-:W-:Y:S02]  /*1793a0*/  @P3 LOP3.LUT R4, R4, 0x2, RZ, 0xfc, !PT ;  /* 0x0000000204043812 */ /* 0x000fe400078efcff */
[----:B------:R-:W-:Y:S01]  /*1793b0*/  LOP3.LUT R0, R0, 0xdfffffff, RZ, 0xc0, !PT ;  /* 0xdfffffff00007812 */ /* 0x000fe200078ec0ff */
[----:B------:R-:W-:Y:S01]  /*1793c0*/  VIADD R6, R17, 0x1e7 ;  /* 0x000001e711067836 */ /* 0x000fe20000000000 */
[----:B------:R-:W-:Y:S01]  /*1793d0*/  ISETP.LT.AND P3, PT, R22, UR16, !P0 ;  /* 0x0000001016007c0c */ /* 0x000fe2000c761270 */
[----:B------:R-:W0:Y:S01]  /*1793e0*/  LDCU UR16, c[0x0][0x398] ;  /* 0x00007300ff1077ac */ /* 0x000e220008000800 */
[----:B------:R-:W-:Y:S01]  /*1793f0*/  LOP3.LUT R4, R4, 0xfffffffe, RZ, 0xc0, !PT ;  /* 0xfffffffe04047812 */ /* 0x000fe200078ec0ff */
[----:B------:R-:W0:Y:S03]  /*179400*/  LDCU UR73, c[0x0][0x398] ;  /* 0x00007300ff4977ac */ /* 0x000e260008000800 */
[----:B------:R-:W-:-:S02]  /*179410*/  @P2 LOP3.LUT R4, R4, 0x1, RZ, 0xfc, !PT ;  /* 0x0000000104042812 */ /* 0x000fc400078efcff */
[----:B------:R-:W-:Y:S01]  /*179420*/  ISETP.LT.AND P2, PT, R21, UR15, !P0 ;  /* 0x0000000f15007c0c */ /* 0x000fe2000c741270 */
[----:B------:R-:W0:Y:S01]  /*179430*/  LDCU UR15, c[0x0][0x398] ;  /* 0x00007300ff0f77ac */ /* 0x000e220008000800 */
[----:B------:R-:W-:-:S03]  /*179440*/  ISETP.LT.AND P1, PT, R20, UR14, !P0 ;  /* 0x0000000e14007c0c */ /* 0x000fc6000c721270 */
[----:B------:R-:W-:Y:S01]  /*179450*/  @P3 LOP3.LUT R0, R0, 0x20000000, RZ, 0xfc, !PT ;  /* 0x2000000000003812 */ /* 0x000fe200078efcff */
[----:B------:R1:W-:Y:S01]  /*179460*/  STL [R1+0x5784], R4 ;  /* 0x0057840401007387 */ /* 0x0003e20000100800 */
[----:B------:R-:W0:Y:S02]  /*179470*/  LDCU UR14, c[0x0][0x398] ;  /* 0x00007300ff0e77ac */ /* 0x000e240008000800 */
[----:B------:R-:W-:-:S04]  /*179480*/  LOP3.LUT R0, R0, 0xefffffff, RZ, 0xc0, !PT ;  /* 0xefffffff00007812 */ /* 0x000fc800078ec0ff */
[----:B------:R-:W-:Y:S02]  /*179490*/  @P2 LOP3.LUT R0, R0, 0x10000000, RZ, 0xfc, !PT ;  /* 0x1000000000002812 */ /* 0x000fe400078efcff */
[----:B------:R-:W-:Y:S01]  /*1794a0*/  ISETP.LT.AND P0, PT, R19, UR17, !P0 ;  /* 0x0000001113007c0c */ /* 0x000fe2000c701270 */
[----:B-1----:R-:W-:Y:S01]  /*1794b0*/  VIADD R4, R17, 0x1e8 ;  /* 0x000001e811047836 */ /* 0x002fe20000000000 */
[----:B------:R-:W-:Y:S01]  /*1794c0*/  LOP3.LUT R0, R0, 0xf7ffffff, RZ, 0xc0, !PT ;  /* 0xf7ffffff00007812 */ /* 0x000fe200078ec0ff */
[----:B------:R-:W1:Y:S03]  /*1794d0*/  LDCU UR17, c[0x0][0x398] ;  /* 0x00007300ff1177ac */ /* 0x000e660008000800 */
        /* <DEDUP_REMOVED lines=10> */
[----:B------:R0:W-:Y:S01]  /*179580*/  STL [R1+0x6f8], R7 ;  /* 0x0006f80701007387 */ /* 0x0001e20000100800 */
[----:B------:R-:W0:Y:S07]  /*179590*/  LDCU UR74, c[0x0][0x398] ;  /* 0x00007300ff4a77ac */ /* 0x000e2e0008000800 */
[----:B------:R-:W-:Y:S01]  /*1795a0*/  @P3 LOP3.LUT R0, R0, 0x2000000, RZ, 0xfc, !PT ;  /* 0x0200000000003812 */ /* 0x000fe200078efcff */
[----:B------:R-:W1:Y:S03]  /*1795b0*/  LDCU UR22, c[0x0][0x398] ;  /* 0x00007300ff1677ac */ /* 0x000e660008000800 */
[----:B------:R-:W-:Y:S01]  /*1795c0*/  LOP3.LUT R0, R0, 0xfeffffff, RZ, 0xc0, !PT ;  /* 0xfeffffff00007812 */ /* 0x000fe200078ec0ff */
[----:B------:R-:W1:Y:S03]  /*1795d0*/  LDCU UR21, c[0x0][0x398] ;  /* 0x00007300ff1577ac */ /* 0x000e660008000800 */
[----:B------:R-:W-:-:S02]  /*1795e0*/  @P2 LOP3.LUT R0, R0, 0x1000000, RZ, 0xfc, !PT ;  /* 0x0100000000002812 */ /* 0x000fc400078efcff */
[----:B------:R-:W-:Y:S01]  /*1795f0*/  ISETP.LT.AND P0, PT, R19, UR61, !P0 ;  /* 0x0000003d13007c0c */ /* 0x000fe2000c701270 */
[----:B0-----:R-:W-:Y:S01]  /*179600*/  VIADD R7, R17, 0x1eb ;  /* 0x000001eb11077836 */ /* 0x001fe20000000000 */
        /* <DEDUP_REMOVED lines=12> */
[----:B------:R-:W-:Y:S01]  /*1796d0*/  STL [R1+0x5788], R5 ;  /* 0x0057880501007387 */ /* 0x000fe20000100800 */
[----:B------:R-:W-:Y:S01]  /*1796e0*/  VIADD R28, R17, 0x1f2 ;  /* 0x000001f2111c7836 */ /* 0x000fe20000000000 */
[----:B------:R-:W0:Y:S06]  /*1796f0*/  LDCU UR75, c[0x0][0x398] ;  /* 0x00007300ff4b77ac */ /* 0x000e2c0008000800 */
[----:B------:R-:W-:Y:S01]  /*179700*/  @P3 LOP3.LUT R0, R0, 0x200000, RZ, 0xfc, !PT ;  /* 0x0020000000003812 */ /* 0x000fe200078efcff */
[----:B------:R-:W0:Y:S03]  /*179710*/  LDCU UR27, c[0x0][0x398] ;  /* 0x00007300ff1b77ac */ /* 0x000e260008000800 */
[----:B------:R-:W-:Y:S01]  /*179720*/  LOP3.LUT R0, R0, 0xffefffff, RZ, 0xc0, !PT ;  /* 0xffefffff00007812 */ /* 0x000fe200078ec0ff */
[----:B------:R-:W0:Y:S03]  /*179730*/  LDCU UR26, c[0x0][0x398] ;  /* 0x00007300ff1a77ac */ /* 0x000e260008000800 */
[----:B------:R-:W-:-:S02]  /*179740*/  @P2 LOP3.LUT R0, R0, 0x100000, RZ, 0xfc, !PT ;  /* 0x0010000000002812 */ /* 0x000fc400078efcff */
[----:B------:R-:W-:Y:S01]  /*179750*/  ISETP.LT.AND P0, PT, R19, UR62, !P0 ;  /* 0x0000003e13007c0c */ /* 0x000fe2000c701270 */
[----:B------:R1:W-:Y:S01]  /*179760*/  STL [R1+0x578c], R7 ;  /* 0x00578c0701007387 */ /* 0x0003e20000100800 */
[----:B------:R-:W-:Y:S01]  /*179770*/  LOP3.LUT R0, R0, 0xfff7ffff, RZ, 0xc0, !PT ;  /* 0xfff7ffff00007812 */ /* 0x000fe200078ec0ff */
[----:B------:R-:W0:Y:S03]  /*179780*/  LDCU UR62, c[0x0][0x398] ;  /* 0x00007300ff3e77ac */ /* 0x000e260008000800 */
[----:B------:R-:W-:-:S04]  /*179790*/  @P1 LOP3.LUT R0, R0, 0x80000, RZ, 0xfc, !PT ;  /* 0x0008000000001812 */ /* 0x000fc800078efcff */
[----:B------:R-:W-:Y:S01]  /*1797a0*/  LOP3.LUT R0, R0, 0xfffbffff, RZ, 0xc0, !PT ;  /* 0xfffbffff00007812 */ /* 0x000fe200078ec0ff */
[----:B-1----:R-:W2:Y:S03]  /*1797b0*/  LDL.LU R7, [R1+0x6f8] ;  /* 0x0006f80001077983 */ /* 0x002ea60000300800 */
[----:B------:R-:W-:Y:S02]  /*1797c0*/  @P0 LOP3.LUT R0, R0, 0x40000, RZ, 0xfc, !PT ;  /* 0x0004000000000812 */ /* 0x000fe400078efcff */
[----:B------:R-:W-:Y:S01]  /*1797d0*/  ISETP.GE.AND P0, PT, R9, UR30, PT ;  /* 0x0000001e09007c0c */ /* 0x000fe2000bf06270 */
[----:B------:R-:W1:Y:S03]  /*1797e0*/  LDCU UR30, c[0x0][0x39c] ;  /* 0x00007380ff1e77ac */ /* 0x000e660008000800 */
[----:B------:R-:W-:-:S02]  /*1797f0*/  ISETP.LT.AND P3, PT, R22, UR18, !P0 ;  /* 0x0000001216007c0c */ /* 0x000fc4000c761270 */
[----:B------:R-:W-:Y:S01]  /*179800*/  LOP3.LUT R0, R0, 0xfffdffff, RZ, 0xc0, !PT ;  /* 0xfffdffff00007812 */ /* 0x000fe200078ec0ff */
[----:B------:R-:W-:Y:S01]  /*179810*/  VIADD R9, R17, 0x1ed ;  /* 0x000001ed11097836 */ /* 0x000fe20000000000 */
[----:B------:R-:W-:Y:S01]  /*179820*/  ISETP.LT.AND P2, PT, R21, UR19, !P0 ;  /* 0x0000001315007c0c */ /* 0x000fe2000c741270 */
[----:B------:R-:W0:Y:S01]  /*179830*/  LDCU UR19, c[0x0][0x398] ;  /* 0x00007300ff1377ac */ /* 0x000e220008000800 */
[----:B------:R-:W-:Y:S01]  /*179840*/  ISETP.LT.AND P1, PT, R20, UR36, !P0 ;  /* 0x0000002414007c0c */ /* 0x000fe2000c721270 */
[----:B------:R-:W0:Y:S06]  /*179850*/  LDCU UR18, c[0x0][0x398] ;  /* 0x00007300ff1277ac */ /* 0x000e2c0008000800 */
        /* <DEDUP_REMOVED lines=10> */
[----:B-1----:R-:W-:Y:S01]  /*179900*/  ISETP.GE.AND P0, PT, R2, UR30, PT ;  /* 0x0000001e02007c0c */ /* 0x002fe2000bf06270 */
[----:B------:R-:W1:Y:S03]  /*179910*/  LDCU UR30, c[0x0][0x39c] ;  /* 0x00007380ff1e77ac */ /* 0x000e660008000800 */
[----:B------:R-:W-:Y:S02]  /*179920*/  ISETP.LT.AND P3, PT, R22, UR23, !P0 ;  /* 0x0000001716007c0c */ /* 0x000fe4000c761270 */
        /* <DEDUP_REMOVED lines=37> */
[----:B------:R-:W-:Y:S01]  /*179b80*/  VIADD R26, R17, 0x1f3 ;  /* 0x000001f3111a7836 */ /* 0x000fe20000000000 */
[----:B------:R-:W-:Y:S01]  /*179b90*/  ISETP.LT.AND P2, PT, R21, UR44, !P0 ;  /* 0x0000002c15007c0c */ /* 0x000fe2000c741270 */
[----:B------:R-:W0:Y:S01]  /*179ba0*/  LDCU UR44, c[0x0][0x398] ;  /* 0x00007300ff2c77ac */ /* 0x000e220008000800 */
[----:B------:R-:W-:-:S02]  /*179bb0*/  LOP3.LUT R0, R0, 0xffffffdf, RZ, 0xc0, !PT ;  /* 0xffffffdf00007812 */ /* 0x000fc400078ec0ff */
[----:B------:R-:W-:Y:S01]  /*179bc0*/  ISETP.LT.AND P1, PT, R20, UR46, !P0 ;  /* 0x0000002e14007c0c */ /* 0x000fe2000c721270 */
[----:B------:R-:W0:Y:S01]  /*179bd0*/  LDCU UR46, c[0x0][0x398] ;  /* 0x00007300ff2e77ac */ /* 0x000e220008000800 */
[----:B------:R-:W0:Y:S05]  /*179be0*/  LDCU UR42, c[0x0][0x398] ;  /* 0x00007300ff2a77ac */ /* 0x000e2a0008000800 */
        /* <DEDUP_REMOVED lines=10> */
[----:B------:R-:W1:Y:S01]  /*179c90*/  LDCU UR30, c[0x0][0x39c] ;  /* 0x00007380ff1e77ac */ /* 0x000e620008000800 */
[----:B------:R-:W3:Y:S04]  /*179ca0*/  LDL.LU R6, [R1+0xa0] ;  /* 0x0000a00001067983 */ /* 0x000ee80000300800 */
[----:B------:R-:W3:Y:S01]  /*179cb0*/  LDL.LU R5, [R1+0x1d20] ;  /* 0x001d200001057983 */ /* 0x000ee20000300800 */
[----:B------:R-:W-:Y:S01]  /*179cc0*/  ISETP.LT.AND P1, PT, R20, UR54, !P0 ;  /* 0x0000003614007c0c */ /* 0x000fe2000c721270 */
[----:B------:R-:W0:Y:S01]  /*179cd0*/  LDCU UR54, c[0x0][0x398] ;  /* 0x00007300ff3677ac */ /* 0x000e220008000800 */
[----:B------:R-:W-:-:S02]  /*179ce0*/  ISETP.LT.AND P3, PT, R22, UR40, !P0 ;  /* 0x0000002816007c0c */ /* 0x000fc4000c761270 */
[----:B------:R-:W-:Y:S01]  /*179cf0*/  ISETP.LT.AND P2, PT, R21, UR52, !P0 ;  /* 0x0000003415007c0c */ /* 0x000fe2000c741270 */
[----:B------:R-:W-:Y:S01]  /*179d00*/  VIADD R25, R17, 0x1f4 ;  /* 0x000001f411197836 */ /* 0x000fe20000000000 */
[----:B------:R-:W-:Y:S01]  /*179d10*/  ISETP.LT.AND P0, PT, R19, UR66, !P0 ;  /* 0x0000004213007c0c */ /* 0x000fe2000c701270 */
[----:B------:R-:W0:Y:S01]  /*179d20*/  LDCU UR66, c[0x0][0x398] ;  /* 0x00007300ff4277ac */ /* 0x000e220008000800 */
[----:B------:R-:W-:Y:S01]  /*179d30*/  LOP3.LUT R0, R0, 0xfffffffd, RZ, 0xc0, !PT ;  /* 0xfffffffd00007812 */ /* 0x000fe200078ec0ff */
[----:B------:R-:W0:Y:S04]  /*179d40*/  LDCU UR52, c[0x0][0x398] ;  /* 0x00007300ff3477ac */ /* 0x000e280008000800 */
[----:B------:R-:W-:Y:S01]  /*179d50*/  @P1 LOP3.LUT R3, R3, 0x80000000, RZ, 0xfc, !PT ;  /* 0x8000000003031812 */ /* 0x000fe200078efcff */
[----:B------:R-:W0:Y:S03]  /*179d60*/  LDCU UR40, c[0x0][0x398] ;  /* 0x00007300ff2877ac */ /* 0x000e260008000800 */
[----:B------:R-:W-:-:S04]  /*179d70*/  LOP3.LUT R3, R3, 0xbfffffff, RZ, 0xc0, !PT ;  /* 0xbfffffff03037812 */ /* 0x000fc800078ec0ff */
[----:B------:R-:W-:Y:S02]  /*179d80*/  @P0 LOP3.LUT R3, R3, 0x40000000, RZ, 0xfc, !PT ;  /* 0x4000000003030812 */ /* 0x000fe400078efcff */
[----:B-1----:R-:W-:Y:S01]  /*179d90*/  ISETP.GE.AND P0, PT, R4, UR30, PT ;  /* 0x0000001e04007c0c */ /* 0x002fe2000bf06270 */
[----:B------:R-:W2:Y:S01]  /*179da0*/  LDCU UR30, c[0x0][0x39c] ;  /* 0x00007380ff1e77ac */ /* 0x000ea20008000800 */
[----:B------:R-:W-:Y:S01]  /*179db0*/  @P3 LOP3.LUT R0, R0, 0x2, RZ, 0xfc, !PT ;  /* 0x0000000200003812 */ /* 0x000fe200078efcff */
[----:B------:R-:W3:Y:S01]  /*179dc0*/  LDL.LU R4, [R1+0x1bf4] ;  /* 0x001bf40001047983 */ /* 0x000ee20000300800 */
[----:B------:R-:W-:Y:S01]  /*179dd0*/  ISETP.LT.AND P3, PT, R22, UR38, !P0 ;  /* 0x0000002616007c0c */ /* 0x000fe2000c761270 */
[----:B------:R-:W1:Y:S01]  /*179de0*/  LDCU UR38, c[0x0][0x398] ;  /* 0x00007300ff2677ac */ /* 0x000e620008000800 */
[----:B------:R-:W-:Y:S02]  /*179df0*/  LOP3.LUT R0, R0, 0xfffffffe, RZ, 0xc0, !PT ;  /* 0xfffffffe00007812 */ /* 0x000fe400078ec0ff */
[----:B------:R-:W-:-:S02]  /*179e00*/  LOP3.LUT R3, R3, 0xdfffffff, RZ, 0xc0, !PT ;  /* 0xdfffffff03037812 */ /* 0x000fc400078ec0ff */
[----:B------:R-:W-:Y:S02]  /*179e10*/  @P2 LOP3.LUT R0, R0, 0x1, RZ, 0xfc, !PT ;  /* 0x0000000100002812 */ /* 0x000fe400078efcff */
[----:B------:R-:W-:Y:S01]  /*179e20*/  ISETP.LT.AND P2, PT, R21, UR51, !P0 ;  /* 0x0000003315007c0c */ /* 0x000fe2000c741270 */
[----:B------:R-:W0:Y:S01]  /*179e30*/  LDCU UR51, c[0x0][0x398] ;  /* 0x00007300ff3377ac */ /* 0x000e220008000800 */
[----:B----4-:R-:W-:-:S03]  /*179e40*/  ISETP.LT.AND P1, PT, R20, UR59, !P0 ;  /* 0x0000003b14007c0c */ /* 0x010fc6000c721270 */
[----:B------:R-:W-:Y:S01]  /*179e50*/  @P3 LOP3.LUT R3, R3, 0x20000000, RZ, 0xfc, !PT ;  /* 0x2000000003033812 */ /* 0x000fe200078efcff */
[----:B------:R-:W-:Y:S01]  /*179e60*/  VIADD R24, R17, 0x1f5 ;  /* 0x000001f511187836 */ /* 0x000fe20000000000 */
[----:B------:R-:W4:Y:S02]  /*179e70*/  LDCU UR59, c[0x0][0x398] ;  /* 0x00007300ff3b77ac */ /* 0x000f240008000800 */
        /* <DEDUP_REMOVED lines=9> */
[----:B------:R-:W2:Y:S01]  /*179f10*/  LDCU UR30, c[0x0][0x39c] ;  /* 0x00007380ff1e77ac */ /* 0x000ea20008000800 */
[----:B------:R-:W2:Y:S01]  /*179f20*/  LDL.LU R7, [R1+0x578c] ;  /* 0x00578c0001077983 */ /* 0x000ea20000300800 */
[----:B---3--:R-:W-:-:S05]  /*179f30*/  LOP3.LUT R5, R5, 0xffff, RZ, 0xc0, !PT ;  /* 0x0000ffff05057812 */ /* 0x008fca00078ec0ff */
[----:B------:R3:W-:Y:S04]  /*179f40*/  STL [R1+0x6d0], R5 ;  /* 0x0006d00501007387 */ /* 0x0007e80000100800 */
[----:B---3--:R-:W2:Y:S01]  /*179f50*/  LDL.LU R5, [R1+0x5788] ;  /* 0x0057880001057983 */ /* 0x008ea20000300800 */
[----:B------:R-:W-:Y:S01]  /*179f60*/  ISETP.LT.AND P3, PT, R22, UR48, !P0 ;  /* 0x0000003016007c0c */ /* 0x000fe2000c761270 */
[----:B------:R-:W-:Y:S01]  /*179f70*/  VIADD R23, R17, 0x1f6 ;  /* 0x000001f611177836 */ /* 0x000fe20000000000 */
[----:B------:R-:W-:Y:S01]  /*179f80*/  ISETP.LT.AND P2, PT, R21, UR50, !P0 ;  /* 0x0000003215007c0c */ /* 0x000fe2000c741270 */
[----:B------:R-:W3:Y:S01]  /*179f90*/  LDCU UR50, c[0x0][0x398] ;  /* 0x00007300ff3277ac */ /* 0x000ee20008000800 */
[----:B------:R-:W-:Y:S02]  /*179fa0*/  LOP3.LUT R3, R3, 0xfdffffff, RZ, 0xc0, !PT ;  /* 0xfdffffff03037812 */ /* 0x000fe400078ec0ff */
[----:B------:R-:W-:Y:S01]  /*179fb0*/  ISETP.LT.AND P1, PT, R20, UR58, !P0 ;  /* 0x0000003a14007c0c */ /* 0x000fe2000c721270 */
[----:B------:R-:W0:Y:S01]  /*179fc0*/  LDCU UR58, c[0x0][0x398] ;  /* 0x00007300ff3a77ac */ /* 0x000e220008000800 */
[----:B------:R-:W-:Y:S01]  /*179fd0*/  LOP3.LUT R4, R4, 0xffff, RZ, 0xc0, !PT ;  /* 0x0000ffff04047812 */ /* 0x000fe200078ec0ff */
[----:B------:R-:W-:-:S04]  /*179fe0*/  VIADD R18, R17, 0x1f7 ;  /* 0x000001f711127836 */ /* 0x000fc80000000000 */
[----:B------:R-:W-:Y:S01]  /*179ff0*/  @P3 LOP3.LUT R3, R3, 0x2000000, RZ, 0xfc, !PT ;  /* 0x0200000003033812 */ /* 0x000fe200078efcff */
[----:B------:R-:W-:Y:S01]  /*17a000*/  VIADD R16, R6, 0x1f9 ;  /* 0x000001f906107836 */ /* 0x000fe20000000000 */
[----:B------:R-:W0:Y:S02]  /*17a010*/  LDCU UR48, c[0x0][0x398] ;  /* 0x00007300ff3077ac */ /* 0x000e240008000800 */
[----:B------:R-:W-:-:S04]  /*17a020*/  LOP3.LUT R3, R3, 0xfeffffff, RZ, 0xc0, !PT ;  /* 0xfeffffff03037812 */ /* 0x000fc800078ec0ff */
[----:B------:R-:W-:Y:S02]  /*17a030*/  @P2 LOP3.LUT R3, R3, 0x1000000, RZ, 0xfc, !PT ;  /* 0x0100000003032812 */ /* 0x000fe400078efcff */
[----:B------:R-:W-:Y:S01]  /*17a040*/  ISETP.LT.AND P0, PT, R19, UR60, !P0 ;  /* 0x0000003c13007c0c */ /* 0x000fe2000c701270 */
[----:B------:R0:W-:Y:S01]  /*17a050*/  STL [R1+0xa0], R4 ;  /* 0x0000a00401007387 */ /* 0x0001e20000100800 */
[----:B------:R-:W-:Y:S01]  /*17a060*/  LOP3.LUT R3, R3, 0xff7fffff, RZ, 0xc0, !PT ;  /* 0xff7fffff03037812 */ /* 0x000fe200078ec0ff */
[----:B------:R-:W1:Y:S03]  /*17a070*/  LDCU UR60, c[0x0][0x398] ;  /* 0x00007300ff3c77ac */ /* 0x000e660008000800 */
[----:B------:R-:W-:-:S04]  /*17a080*/  @P1 LOP3.LUT R3, R3, 0x800000, RZ, 0xfc, !PT ;  /* 0x0080000003031812 */ /* 0x000fc800078efcff */
[----:B------:R-:W-:Y:S01]  /*17a090*/  LOP3.LUT R3, R3, 0xffbfffff, RZ, 0xc0, !PT ;  /* 0xffbfffff03037812 */ /* 0x000fe200078ec0ff */
[----:B0-----:R-:W3:Y:S03]  /*17a0a0*/  LDL.LU R4, [R1+0x5784] ;  /* 0x0057840001047983 */ /* 0x001ee60000300800 */
[----:B------:R-:W-:-:S04]  /*17a0b0*/  @P0 LOP3.LUT R3, R3, 0x400000, RZ, 0xfc, !PT ;  /* 0x0040000003030812 */ /* 0x000fc800078efcff */
[----:B------:R-:W-:Y:S02]  /*17a0c0*/  LOP3.LUT R3, R3, 0xffdfffff, RZ, 0xc0, !PT ;  /* 0xffdfffff03037812 */ /* 0x000fe400078ec0ff */
[----:B--2---:R-:W-:Y:S01]  /*17a0d0*/  ISETP.GE.AND P0, PT, R5, UR30, PT ;  /* 0x0000001e05007c0c */ /* 0x004fe2000bf06270 */
[----:B------:R-:W0:Y:S01]  /*17a0e0*/  LDCU UR30, c[0x0][0x39c] ;  /* 0x00007380ff1e77ac */ /* 0x000e220008000800 */
[----:B------:R-:W2:Y:S02]  /*17a0f0*/  LDL.LU R5, [R1+0x5780] ;  /* 0x0057800001057983 */ /* 0x000ea40000300800 */
[----:B------:R-:W-:Y:S01]  /*17a100*/  ISETP.LT.AND P1, PT, R22, UR55, !P0 ;  /* 0x0000003716007c0c */ /* 0x000fe2000c721270 */
[----:B------:R-:W0:Y:S01]  /*17a110*/  LDCU UR55, c[0x0][0x39c] ;  /* 0x00007380ff3777ac */ /* 0x000e220008000800 */
[----:B------:R-:W-:-:S11]  /*17a120*/  ISETP.LT.AND P3, PT, R21, UR56, !P0 ;  /* 0x0000003815007c0c */ /* 0x000fd6000c761270 */
[----:B------:R-:W-:Y:S02]  /*17a130*/  @P1 LOP3.LUT R3, R3, 0x200000, RZ, 0xfc, !PT ;  /* 0x0020000003031812 */ /* 0x000fe400078efcff */
[----:B------:R-:W-:Y:S02]  /*17a140*/  ISETP.LT.AND P1, PT, R20, UR57, !P0 ;  /* 0x0000003914007c0c */ /* 0x000fe4000c721270 */
[----:B------:R-:W-:-:S04]  /*17a150*/  LOP3.LUT R3, R3, 0xffefffff, RZ, 0xc0, !PT ;  /* 0xffefffff03037812 */ /* 0x000fc800078ec0ff */
[----:B------:R-:W-:Y:S02]  /*17a160*/  @P3 LOP3.LUT R3, R3, 0x100000, RZ, 0xfc, !PT ;  /* 0x0010000003033812 */ /* 0x000fe400078efcff */
[----:B------:R-:W-:Y:S02]  /*17a170*/  ISETP.LT.AND P2, PT, R19, UR68, !P0 ;  /* 0x0000004413007c0c */ /* 0x000fe4000c741270 */
[----:B------:R-:W-:Y:S02]  /*17a180*/  LOP3.LUT R3, R3, 0xfff7ffff, RZ, 0xc0, !PT ;  /* 0xfff7ffff03037812 */ /* 0x000fe400078ec0ff */
[----:B0-----:R-:W-:Y:S01]  /*17a190*/  ISETP.GE.AND P0, PT, R7, UR55, PT ;  /* 0x0000003707007c0c */ /* 0x001fe2000bf06270 */
[----:B------:R-:W0:Y:S01]  /*17a1a0*/  LDCU UR55, c[0x0][0x39c] ;  /* 0x00007380ff3777ac */ /* 0x000e220008000800 */
        /* <DEDUP_REMOVED lines=13> */
[----:B0-----:R-:W-:Y:S02]  /*17a280*/  ISETP.GE.AND P0, PT, R8, UR55, PT ;  /* 0x0000003708007c0c */ /* 0x001fe4000bf06270 */
        /* <DEDUP_REMOVED lines=46> */
[----:B------:R-:W-:-:S04]  /*17a570*/  @P2 LOP3.LUT R3, R3, 0x4, RZ, 0xfc, !PT ;  /* 0x0000000403032812 */ /* 0x000fc800078efcff */
[----:B------:R-:W-:Y:S02]  /*17a580*/  LOP3.LUT R3, R3, 0xfffffffd, RZ, 0xc0, !PT ;  /* 0xfffffffd03037812 */ /* 0x000fe400078ec0ff */
[----:B------:R-:W-:Y:S02]  /*17a590*/  ISETP.LT.AND P3, PT, R21, UR36, !P0 ;  /* 0x0000002415007c0c */ /* 0x000fe4000c761270 */
[----:B------:R-:W-:Y:S02]  /*17a5a0*/  @P1 LOP3.LUT R3, R3, 0x2, RZ, 0xfc, !PT ;  /* 0x0000000203031812 */ /* 0x000fe400078efcff */
[----:B------:R-:W-:Y:S02]  /*17a5b0*/  ISETP.LT.AND P2, PT, R20, UR19, !P0 ;  /* 0x0000001314007c0c */ /* 0x000fe4000c741270 */
[----:B------:R-:W-:Y:S02]  /*17a5c0*/  ISETP.LT.AND P1, PT, R19, UR18, !P0 ;  /* 0x0000001213007c0c */ /* 0x000fe4000c721270 */
[----:B------:R-:W-:-:S02]  /*17a5d0*/  ISETP.GE.AND P0, PT, R2, UR8, PT ;  /* 0x0000000802007c0c */ /* 0x000fc4000bf06270 */
[----:B------:R-:W2:Y:S01]  /*17a5e0*/  LDL.LU R2, [R1+0x5768] ;  /* 0x0057680001027983 */ /* 0x000ea20000300800 */
[----:B------:R-:W-:-:S04]  /*17a5f0*/  LOP3.LUT R3, R3, 0xfffffffe, RZ, 0xc0, !PT ;  /* 0xfffffffe03037812 */ /* 0x000fc800078ec0ff */
[----:B------:R-:W-:Y:S02]  /*17a600*/  @P3 LOP3.LUT R3, R3, 0x1, RZ, 0xfc, !PT ;  /* 0x0000000103033812 */ /* 0x000fe400078efcff */
[----:B------:R-:W-:Y:S01]  /*17a610*/  ISETP.LT.AND P3, PT, R21, UR64, !P0 ;  /* 0x0000004015007c0c */ /* 0x000fe2000c761270 */
[----:B------:R-:W-:Y:S02]  /*17a620*/  VIADD R17, R17, 0x1f8 ;  /* 0x000001f811117836 */ /* 0x000fe40000000000 */
[C---:B------:R-:W-:Y:S02]  /*17a630*/  VIADD R15, R6.reuse, 0x1fa ;  /* 0x000001fa060f7836 */ /* 0x040fe40000000000 */
[C---:B------:R-:W-:Y:S02]  /*17a640*/  VIADD R14, R6.reuse, 0x1fb ;  /* 0x000001fb060e7836 */ /* 0x040fe40000000000 */
[C---:B------:R-:W-:Y:S02]  /*17a650*/  VIADD R13, R6.reuse, 0x1fc ;  /* 0x000001fc060d7836 */ /* 0x040fe40000000000 */
[----:B------:R-:W-:-:S02]  /*17a660*/  VIADD R12, R6, 0x1fd ;  /* 0x000001fd060c7836 */ /* 0x000fc40000000000 */
[----:B------:R-:W-:-:S03]  /*17a670*/  VIADD R11, R6, 0x1fe ;  /* 0x000001fe060b7836 */ /* 0x000fc60000000000 */
[----:B------:R-:W-:Y:S02]  /*17a680*/  ISETP.GE.AND P4, PT, R12, UR47, PT ;  /* 0x0000002f0c007c0c */ /* 0x000fe4000bf86270 */
[----:B------:R-:W-:Y:S02]  /*17a690*/  ISETP.GE.AND P5, PT, R11, UR49, PT ;  /* 0x000000310b007c0c */ /* 0x000fe4000bfa6270 */
[----:B--2---:R-:W-:-:S04]  /*17a6a0*/  LOP3.LUT R2, R2, 0x7fffffff, RZ, 0xc0, !PT ;  /* 0x7fffffff02027812 */ /* 0x004fc800078ec0ff */
[----:B------:R-:W-:Y:S02]  /*17a6b0*/  @P2 LOP3.LUT R2, R2, 0x80000000, RZ, 0xfc, !PT ;  /* 0x8000000002022812 */ /* 0x000fe400078efcff */
[----:B------:R-:W-:Y:S02]  /*17a6c0*/  ISETP.LT.AND P2, PT, R22, UR73, !P0 ;  /* 0x0000004916007c0c */ /* 0x000fe4000c741270 */
[----:B------:R-:W-:-:S04]  /*17a6d0*/  LOP3.LUT R2, R2, 0xbfffffff, RZ, 0xc0, !PT ;  /* 0xbfffffff02027812 */ /* 0x000fc800078ec0ff */
[----:B------:R-:W-:-:S04]  /*17a6e0*/  @P1 LOP3.LUT R2, R2, 0x40000000, RZ, 0xfc, !PT ;  /* 0x4000000002021812 */ /* 0x000fc800078efcff */
        /* <DEDUP_REMOVED lines=66> */
[----:B-1----:R-:W-:-:S02]  /*17ab10*/  ISETP.LT.AND P1, PT, R22, UR38, !P0 ;  /* 0x0000002616007c0c */ /* 0x002fc4000c721270 */
[----:B------:R-:W-:-:S04]  /*17ab20*/  LOP3.LUT R2, R2, 0xfffffbff, RZ, 0xc0, !PT ;  /* 0xfffffbff02027812 */ /* 0x000fc800078ec0ff */
[----:B------:R-:W-:Y:S02]  /*17ab30*/  @P2 LOP3.LUT R2, R2, 0x400, RZ, 0xfc, !PT ;  /* 0x0000040002022812 */ /* 0x000fe400078efcff */
[----:B------:R-:W-:Y:S02]  /*17ab40*/  ISETP.LT.AND P3, PT, R21, UR51, !P0 ;  /* 0x0000003315007c0c */ /* 0x000fe4000c761270 */
[----:B------:R-:W-:-:S04]  /*17ab50*/  LOP3.LUT R2, R2, 0xfffffdff, RZ, 0xc0, !PT ;  /* 0xfffffdff02027812 */ /* 0x000fc800078ec0ff */
[----:B------:R-:W-:Y:S02]  /*17ab60*/  @P1 LOP3.LUT R2, R2, 0x200, RZ, 0xfc, !PT ;  /* 0x0000020002021812 */ /* 0x000fe400078efcff */
[----:B----4-:R-:W-:Y:S02]  /*17ab70*/  ISETP.LT.AND P2, PT, R20, UR59, !P0 ;  /* 0x0000003b14007c0c */ /* 0x010fe4000c741270 */
[----:B------:R-:W-:-:S04]  /*17ab80*/  LOP3.LUT R2, R2, 0xfffffeff, RZ, 0xc0, !PT ;  /* 0xfffffeff02027812 */ /* 0x000fc800078ec0ff */
[----:B------:R-:W-:Y:S02]  /*17ab90*/  @P3 LOP3.LUT R2, R2, 0x100, RZ, 0xfc, !PT ;  /* 0x0000010002023812 */ /* 0x000fe400078efcff */
[----:B------:R-:W-:Y:S02]  /*17aba0*/  ISETP.LT.AND P1, PT, R19, UR67, !P0 ;  /* 0x0000004313007c0c */ /* 0x000fe4000c721270 */
[----:B------:R-:W-:Y:S02]  /*17abb0*/  LOP3.LUT R2, R2, 0xffffff7f, RZ, 0xc0, !PT ;  /* 0xffffff7f02027812 */ /* 0x000fe400078ec0ff */
[----:B------:R-:W-:Y:S02]  /*17abc0*/  ISETP.GE.AND P0, PT, R23, UR33, PT ;  /* 0x0000002117007c0c */ /* 0x000fe4000bf06270 */
[----:B------:R-:W-:Y:S01]  /*17abd0*/  @P2 LOP3.LUT R2, R2, 0x80, RZ, 0xfc, !PT ;  /* 0x0000008002022812 */ /* 0x000fe200078efcff */
[----:B------:R-:W4:Y:S01]  /*17abe0*/  LDL.LU R23, [R1+0x5750] ;  /* 0x0057500001177983 */ /* 0x000f220000300800 */
[----:B------:R-:W-:-:S02]  /*17abf0*/  ISETP.LT.AND P3, PT, R22, UR77, !P0 ;  /* 0x0000004d16007c0c */ /* 0x000fc4000c761270 */
[----:B------:R-:W-:Y:S01]  /*17ac00*/  LOP3.LUT R2, R2, 0xffffffbf, RZ, 0xc0, !PT ;  /* 0xffffffbf02027812 */ /* 0x000fe200078ec0ff */
[----:B------:R-:W4:Y:S03]  /*17ac10*/  LDL.LU R22, [R1+0x574c] ;  /* 0x00574c0001167983 */ /* 0x000f260000300800 */
[----:B------:R-:W-:Y:S02]  /*17ac20*/  @P1 LOP3.LUT R2, R2, 0x40, RZ, 0xfc, !PT ;  /* 0x0000004002021812 */ /* 0x000fe400078efcff */
[----:B---3--:R-:W-:Y:S02]  /*17ac30*/  ISETP.LT.AND P2, PT, R21, UR50, !P0 ;  /* 0x0000003215007c0c */ /* 0x008fe4000c741270 */
[----:B------:R-:W-:Y:S01]  /*17ac40*/  LOP3.LUT R2, R2, 0xffffffdf, RZ, 0xc0, !PT ;  /* 0xffffffdf02027812 */ /* 0x000fe200078ec0ff */
[----:B------:R-:W3:Y:S03]  /*17ac50*/  LDL.LU R21, [R1+0x5748] ;  /* 0x0057480001157983 */ /* 0x000ee60000300800 */
[----:B------:R-:W-:-:S02]  /*17ac60*/  @P3 LOP3.LUT R2, R2, 0x20, RZ, 0xfc, !PT ;  /* 0x0000002002023812 */ /* 0x000fc400078efcff */
[----:B------:R-:W-:Y:S02]  /*17ac70*/  ISETP.LT.AND P1, PT, R20, UR58, !P0 ;  /* 0x0000003a14007c0c */ /* 0x000fe4000c721270 */
[----:B------:R-:W-:Y:S01]  /*17ac80*/  LOP3.LUT R2, R2, 0xffffffef, RZ, 0xc0, !PT ;  /* 0xffffffef02027812 */ /* 0x000fe200078ec0ff */
[----:B------:R-:W3:Y:S03]  /*17ac90*/  LDL.LU R20, [R1+0x5744] ;  /* 0x0057440001147983 */ /* 0x000ee60000300800 */
[----:B------:R-:W-:Y:S02]  /*17aca0*/  @P2 LOP3.LUT R2, R2, 0x10, RZ, 0xfc, !PT ;  /* 0x0000001002022812 */ /* 0x000fe400078efcff */
[----:B------:R-:W-:Y:S02]  /*17acb0*/  ISETP.LT.AND P0, PT, R19, UR60, !P0 ;  /* 0x0000003c13007c0c */ /* 0x000fe4000c701270 */
[----:B------:R-:W-:Y:S01]  /*17acc0*/  LOP3.LUT R2, R2, 0xfffffff7, RZ, 0xc0, !PT ;  /* 0xfffffff702027812 */ /* 0x000fe200078ec0ff */
[----:B------:R-:W3:Y:S03]  /*17acd0*/  LDL.LU R19, [R1+0x5740] ;  /* 0x0057400001137983 */ /* 0x000ee60000300800 */
[----:B------:R-:W-:-:S02]  /*17ace0*/  @P1 LOP3.LUT R2, R2, 0x8, RZ, 0xfc, !PT ;  /* 0x0000000802021812 */ /* 0x000fc400078efcff */
[----:B------:R-:W-:Y:S02]  /*17acf0*/  ISETP.GE.AND P1, PT, R18, UR35, PT ;  /* 0x0000002312007c0c */ /* 0x000fe4000bf26270 */
[----:B------:R-:W-:Y:S01]  /*17ad00*/  LOP3.LUT R2, R2, 0xfffffffb, RZ, 0xc0, !PT ;  /* 0xfffffffb02027812 */ /* 0x000fe200078ec0ff */
[----:B------:R-:W3:Y:S03]  /*17ad10*/  LDL.LU R18, [R1+0x573c] ;  /* 0x00573c0001127983 */ /* 0x000ee60000300800 */
[----:B------:R-:W-:Y:S02]  /*17ad20*/  @P0 LOP3.LUT R2, R2, 0x4, RZ, 0xfc, !PT ;  /* 0x0000000402020812 */ /* 0x000fe400078efcff */
[----:B------:R-:W-:Y:S02]  /*17ad30*/  ISETP.GE.AND P2, PT, R17, UR37, PT ;  /* 0x0000002511007c0c */ /* 0x000fe4000bf46270 */
[----:B------:R-:W-:Y:S01]  /*17ad40*/  LOP3.LUT R2, R2, 0xfffffffd, RZ, 0xc0, !PT ;  /* 0xfffffffd02027812 */ /* 0x000fe200078ec0ff */
[----:B------:R-:W3:Y:S03]  /*17ad50*/  LDL.LU R17, [R1+0x5738] ;  /* 0x0057380001117983 */ /* 0x000ee60000300800 */
[----:B------:R-:W-:-:S04]  /*17ad60*/  @P1 LOP3.LUT R2, R2, 0x2, RZ, 0xfc, !PT ;  /* 0x0000000202021812 */ /* 0x000fc800078efcff */
[----:B------:R-:W-:Y:S02]  /*17ad70*/  LOP3.LUT R2, R2, 0xfffffffe, RZ, 0xc0, !PT ;  /* 0xfffffffe02027812 */ /* 0x000fe400078ec0ff */
[----:B------:R-:W-:Y:S02]  /*17ad80*/  ISETP.GE.AND P0, PT, R16, UR39, PT ;  /* 0x0000002710007c0c */ /* 0x000fe4000bf06270 */
[----:B------:R-:W3:Y:S01]  /*17ad90*/  LDL.LU R16, [R1+0x5734] ;  /* 0x0057340001107983 */ /* 0x000ee20000300800 */
[----:B------:R-:W-:Y:S02]  /*17ada0*/  ISETP.GE.AND P1, PT, R15, UR41, PT ;  /* 0x000000290f007c0c */ /* 0x000fe4000bf26270 */
[----:B------:R-:W-:Y:S01]  /*17adb0*/  @P2 LOP3.LUT R2, R2, 0x1, RZ, 0xfc, !PT ;  /* 0x0000000102022812 */ /* 0x000fe200078efcff */
[----:B------:R-:W3:Y:S01]  /*17adc0*/  LDL.LU R15, [R1+0x5730] ;  /* 0x00573000010f7983 */ /* 0x000ee20000300800 */
[----:B------:R-:W-:Y:S02]  /*17add0*/  ISETP.GE.AND P2, PT, R14, UR43, PT ;  /* 0x0000002b0e007c0c */ /* 0x000fe4000bf46270 */
[----:B------:R-:W-:Y:S01]  /*17ade0*/  ISETP.GE.AND P3, PT, R13, UR45, PT ;  /* 0x0000002d0d007c0c */ /* 0x000fe2000bf66270 */
[----:B------:R-:W3:Y:S04]  /*17adf0*/  LDL.LU R14, [R1+0x572c] ;  /* 0x00572c00010e7983 */ /* 0x000ee80000300800 */
[----:B------:R-:W3:Y:S04]  /*17ae00*/  LDL.LU R13, [R1+0x5728] ;  /* 0x00572800010d7983 */ /* 0x000ee80000300800 */
[----:B------:R-:W3:Y:S04]  /*17ae10*/  LDL.LU R12, [R1+0x5724] ;  /* 0x00572400010c7983 */ /* 0x000ee80000300800 */
[----:B------:R-:W3:Y:S01]  /*17ae20*/  LDL.LU R11, [R1+0x5720] ;  /* 0x00572000010b7983 */ /* 0x000ee20000300800 */
[----:B------:R-:W-:-:S05]  /*17ae30*/  VIADD R6, R6, 0x1ff ;  /* 0x000001ff06067836 */ /* 0x000fca0000000000 */
[C---:B------:R-:W-:Y:S01]  /*17ae40*/  ISETP.GE.AND P6, PT, R6.reuse, UR53, PT ;  /* 0x0000003506007c0c */ /* 0x040fe2000bfc6270 */
[----:B--2---:R0:W-:Y:S01]  /*17ae50*/  STL [R1+0x6034], R26 ;  /* 0x0060341a01007387 */ /* 0x0041e20000100800 */
[----:B------:R-:W-:Y:S01]  /*17ae60*/  LOP3.LUT R6, R6, 0xffffffef, RZ, 0xc0, !PT ;  /* 0xffffffef06067812 */ /* 0x000fe200078ec0ff */
[----:B------:R-:W1:Y:S01]  /*17ae70*/  LDCU UR6, c[0x0][0x398] ;  /* 0x00007300ff0677ac */ /* 0x000e620008000800 */
[----:B------:R-:W2:Y:S01]  /*17ae80*/  LDCU UR7, c[0x0][0x398] ;  /* 0x00007300ff0777ac */ /* 0x000ea20008000800 */
[----:B0-----:R-:W2:Y:S01]  /*17ae90*/  LDL.LU R26, [R1+0x4a0] ;  /* 0x0004a000011a7983 */ /* 0x001ea20000300800 */
[----:B------:R-:W0:Y:S03]  /*17aea0*/  LDCU UR8, c[0x0][0x398] ;  /* 0x00007300ff0877ac */ /* 0x000e260008000800 */
[----:B------:R1:W-:Y:S01]  /*17aeb0*/  STL [R1+0x6030], R28 ;  /* 0x0060301c01007387 */ /* 0x0003e20000100800 */
[----:B------:R-:W0:Y:S01]  /*17aec0*/  LDCU UR9, c[0x0][0x398] ;  /* 0x00007300ff0977ac */ /* 0x000e220008000800 */
[----:B------:R-:W0:Y:S01]  /*17aed0*/  LDCU UR10, c[0x0][0x398] ;  /* 0x00007300ff0a77ac */ /* 0x000e220008000800 */
[----:B------:R-:W0:Y:S01]  /*17aee0*/  LDCU UR11, c[0x0][0x398] ;  /* 0x00007300ff0b77ac */ /* 0x000e220008000800 */
[----:B-1----:R-:W2:Y:S01]  /*17aef0*/  LDL.LU R28, [R1+0x3f4] ;  /* 0x0003f400011c7983 */ /* 0x002ea20000300800 */
[----:B------:R-:W1:Y:S03]  /*17af00*/  LDCU UR12, c[0x0][0x398] ;  /* 0x00007300ff0c77ac */ /* 0x000e660008000800 */
[----:B------:R0:W-:Y:S01]  /*17af10*/  STL.64 [R1+0x5fe0], R24 ;  /* 0x005fe01801007387 */ /* 0x0001e20000100a00 */
[----:B------:R-:W1:Y:S01]  /*17af20*/  LDCU UR13, c[0x0][0x398] ;  /* 0x00007300ff0d77ac */ /* 0x000e620008000800 */
[----:B------:R-:W1:Y:S02]  /*17af30*/  LDCU UR14, c[0x0][0x398] ;  /* 0x00007300ff0e77ac */ /* 0x000e640008000800 */
[----:B0-----:R-:W2:Y:S04]  /*17af40*/  LDL.LU R24, [R1+0x400] ;  /* 0x0004000001187983 */ /* 0x001ea80000300800 */
[----:B------:R-:W2:Y:S04]  /*17af50*/  LDL.LU R25, [R1+0x508] ;  /* 0x0005080001197983 */ /* 0x000ea80000300800 */
[----:B----4-:R0:W-:Y:S04]  /*17af60*/  STL.64 [R1+0x5f88], R22 ;  /* 0x005f881601007387 */ /* 0x0101e80000100a00 */
[----:B0-----:R-:W4:Y:S04]  /*17af70*/  LDL.LU R22, [R1+0x230] ;  /* 0x0002300001167983 */ /* 0x001f280000300800 */
[----:B------:R-:W4:Y:S04]  /*17af80*/  LDL.LU R23, [R1+0x1d4] ;  /* 0x0001d40001177983 */ /* 0x000f280000300800 */
[----:B---3--:R0:W-:Y:S04]  /*17af90*/  STL.64 [R1+0x5f20], R20 ;  /* 0x005f201401007387 */ /* 0x0081e80000100a00 */
[----:B0-----:R-:W3:Y:S04]  /*17afa0*/  LDL.LU R20, [R1+0xa0] ;  /* 0x0000a00001147983 */ /* 0x001ee80000300800 */
[----:B------:R0:W-:Y:S04]  /*17afb0*/  STL.64 [R1+0x5ee0], R18 ;  /* 0x005ee01201007387 */ /* 0x0001e80000100a00 */
[----:B0-----:R-:W2:Y:S04]  /*17afc0*/  LDL R18, [R1+0x10] ;  /* 0x0000100001127983 */ /* 0x001ea80000100800 */
[----:B------:R-:W-:Y:S04]  /*17afd0*/  STL.64 [R1+0x5ea0], R14 ;  /* 0x005ea00e01007387 */ /* 0x000fe80000100a00 */
[----:B------:R-:W-:Y:S04]  /*17afe0*/  STL.64 [R1+0x5e60], R16 ;  /* 0x005e601001007387 */ /* 0x000fe80000100a00 */
[----:B------:R0:W-:Y:S04]  /*17aff0*/  STL.64 [R1+0x5df8], R12 ;  /* 0x005df80c01007387 */ /* 0x0001e80000100a00 */
[----:B0-----:R-:W2:Y:S04]  /*17b000*/  LDL.LU R12, [R1+0x6d0] ;  /* 0x0006d000010c7983 */ /* 0x001ea80000300800 */
[----:B------:R-:W-:Y:S04]  /*17b010*/  STL [R1+0x5db0], R11 ;  /* 0x005db00b01007387 */ /* 0x000fe80000100800 */
[----:B------:R-:W-:Y:S04]  /*17b020*/  STL [R1+0x5860], R10 ;  /* 0x0058600a01007387 */ /* 0x000fe80000100800 */
[----:B------:R-:W-:Y:S04]  /*17b030*/  STL [R1+0x5838], R9 ;  /* 0x0058380901007387 */ /* 0x000fe80000100800 */
[----:B------:R0:W-:Y:S04]  /*17b040*/  STL [R1+0x5810], R8 ;  /* 0x0058100801007387 */ /* 0x0001e80000100800 */
[----:B0-----:R-:W2:Y:S04]  /*17b050*/  LDL.LU R8, [R1+0x6a0] ;  /* 0x0006a00001087983 */ /* 0x001ea80000300800 */
[----:B------:R-:W2:Y:S04]  /*17b060*/  LDL.LU R9, [R1+0x6a4] ;  /* 0x0006a40001097983 */ /* 0x000ea80000300800 */
[----:B------:R-:W2:Y:S04]  /*17b070*/  LDL.LU R10, [R1+0x6a8] ;  /* 0x0006a800010a7983 */ /* 0x000ea80000300800 */
[----:B------:R-:W3:Y:S01]  /*17b080*/  LDL.LU R21, [R1+0x958] ;  /* 0x0009580001157983 */ /* 0x000ee20000300800 */
[----:B------:R-:W-:-:S04]  /*17b090*/  @P0 LOP3.LUT R6, R6, 0x10, RZ, 0xfc, !PT ;  /* 0x0000001006060812 */ /* 0x000fc800078efcff */
[----:B------:R-:W-:-:S04]  /*17b0a0*/  LOP3.LUT R6, R6, 0xfffffff7, RZ, 0xc0, !PT ;  /* 0xfffffff706067812 */ /* 0x000fc800078ec0ff */
[----:B------:R-:W-:Y:S01]  /*17b0b0*/  @P1 LOP3.LUT R6, R6, 0x8, RZ, 0xfc, !PT ;  /* 0x0000000806061812 */ /* 0x000fe200078efcff */
[----:B--2---:R-:W-:Y:S04]  /*17b0c0*/  STL [R1+0x6170], R10 ;  /* 0x0061700a01007387 */ /* 0x004fe80000100800 */
[----:B------:R-:W-:Y:S04]  /*17b0d0*/  STL.64 [R1+0x6168], R8 ;  /* 0x0061680801007387 */ /* 0x000fe80000100a00 */
[----:B------:R-:W2:Y:S01]  /*17b0e0*/  LDL.LU R15, [R1+0x1e84] ;  /* 0x001e8400010f7983 */ /* 0x000ea20000300800 */
[----:B------:R-:W-:-:S04]  /*17b0f0*/  LOP3.LUT R6, R6, 0xfffffffb, RZ, 0xc0, !PT ;  /* 0xfffffffb06067812 */ /* 0x000fc800078ec0ff */
[----:B------:R-:W-:-:S04]  /*17b100*/  @P2 LOP3.LUT R6, R6, 0x4, RZ, 0xfc, !PT ;  /* 0x0000000406062812 */ /* 0x000fc800078efcff */
[----:B------:R-:W-:-:S04]  /*17b110*/  LOP3.LUT R6, R6, 0xfffffffd, RZ, 0xc0, !PT ;  /* 0xfffffffd06067812 */ /* 0x000fc800078ec0ff */
[----:B------:R-:W-:-:S04]  /*17b120*/  @P3 LOP3.LUT R6, R6, 0x2, RZ, 0xfc, !PT ;  /* 0x0000000206063812 */ /* 0x000fc800078efcff */
[----:B------:R-:W-:-:S04]  /*17b130*/  LOP3.LUT R6, R6, 0xfffffffe, RZ, 0xc0, !PT ;  /* 0xfffffffe06067812 */ /* 0x000fc800078ec0ff */
[----:B------:R-:W-:Y:S02]  /*17b140*/  @P4 LOP3.LUT R6, R6, 0x1, RZ, 0xfc, !PT ;  /* 0x0000000106064812 */ /* 0x000fe400078efcff */
[----:B------:R-:W-:Y:S02]  /*17b150*/  LOP3.LUT P4, RZ, R29, 0x2000000, RZ, 0xc0, !PT ;  /* 0x020000001dff7812 */ /* 0x000fe4000788c0ff */
[----:B---3--:R-:W-:-:S11]  /*17b160*/  LOP3.LUT R21, R21, 0xfffbffff, RZ, 0xc0, !PT ;  /* 0xfffbffff15157812 */ /* 0x008fd600078ec0ff */
[----:B------:R-:W-:Y:S02]  /*17b170*/  @P4 LOP3.LUT R21, R21, 0x40000, RZ, 0xfc, !PT ;  /* 0x0004000015154812 */ /* 0x000fe400078efcff */
[----:B------:R-:W-:Y:S02]  /*17b180*/  LOP3.LUT P4, RZ, R29, 0x400000, RZ, 0xc0, !PT ;  /* 0x004000001dff7812 */ /* 0x000fe4000788c0ff */
[----:B------:R-:W-:-:S11]  /*17b190*/  LOP3.LUT R21, R21, 0xfff7ffff, RZ, 0xc0, !PT ;  /* 0xfff7ffff15157812 */ /* 0x000fd600078ec0ff */
[----:B------:R-:W-:Y:S02]  /*17b1a0*/  @P4 LOP3.LUT R21, R21, 0x80000, RZ, 0xfc, !PT ;  /* 0x0008000015154812 */ /* 0x000fe400078efcff */
[C---:B------:R-:W-:Y:S01]  /*17b1b0*/  LOP3.LUT P4, RZ, R29.reuse, 0x200000, RZ, 0xc0, !PT ;  /* 0x002000001dff7812 */ /* 0x040fe2000788c0ff */
[----:B--2---:R-:W-:Y:S04]  /*17b1c0*/  STL [R1+0x6178], R15 ;  /* 0x0061780f01007387 */ /* 0x004fe80000100800 */
[----:B------:R-:W-:Y:S04]  /*17b1d0*/  STL [R1+0x6174], R12 ;  /* 0x0061740c01007387 */ /* 0x000fe80000100800 */
[----:B------:R-:W2:Y:S01]  /*17b1e0*/  LDL.LU R19, [R1+0x131c] ;  /* 0x00131c0001137983 */ /* 0x000ea20000300800 */
[----:B------:R-:W-:-:S02]  /*17b1f0*/  LOP3.LUT P0, RZ, R29, 0x4000, RZ, 0xc0, !PT ;  /* 0x000040001dff7812 */ /* 0x000fc4000780c0ff */
[C---:B------:R-:W-:Y:S01]  /*17b200*/  LOP3.LUT P1, RZ, R29.reuse, 0x2000, RZ, 0xc0, !PT ;  /* 0x000020001dff7812 */ /* 0x040fe2000782c0ff */
[----:B------:R-:W-:Y:S01]  /*17b210*/  STL [R1+0x57f4], R7 ;  /* 0x0057f40701007387 */ /* 0x000fe20000100800 */
[----:B------:R-:W-:-:S03]  /*17b220*/  LOP3.LUT P2, RZ, R29, 0x4, RZ, 0xc0, !PT ;  /* 0x000000041dff7812 */ /* 0x000fc6000784c0ff */
[----:B------:R-:W-:Y:S04]  /*17b230*/  STL [R1+0x57c0], R5 ;  /* 0x0057c00501007387 */ /* 0x000fe80000100800 */
[----:B------:R0:W-:Y:S04]  /*17b240*/  STL [R1+0x578c], R4 ;  /* 0x00578c0401007387 */ /* 0x0001e80000100800 */
[----:B------:R-:W-:Y:S04]  /*17b250*/  STL [R1+0x576c], R0 ;  /* 0x00576c0001007387 */ /* 0x000fe80000100800 */
[----:B------:R-:W-:Y:S04]  /*17b260*/  STL [R1+0x5748], R3 ;  /* 0x0057480301007387 */ /* 0x000fe80000100800 */
[----:B------:R-:W-:Y:S04]  /*17b270*/  STL [R1+0x5738], R2 ;  /* 0x0057380201007387 */ /* 0x000fe80000100800 */
[----:B------:R3:W-:Y:S04]  /*17b280*/  STL [R1+0x5790], R6 ;  /* 0x0057900601007387 */ /* 0x0007e80000100800 */
[----:B0-----:R-:W2:Y:S04]  /*17b290*/  LDL.LU R4, [R1+0x630] ;  /* 0x0006300001047983 */ /* 0x001ea80000300800 */
[----:B------:R-:W2:Y:S04]  /*17b2a0*/  LDL.LU R5, [R1+0x634] ;  /* 0x0006340001057983 */ /* 0x000ea80000300800 */
[----:B---3--:R-:W2:Y:S04]  /*17b2b0*/  LDL.LU R6, [R1+0x638] ;  /* 0x0006380001067983 */ /* 0x008ea80000300800 */
[----:B------:R-:W2:Y:S04]  /*17b2c0*/  LDL.LU R7, [R1+0x63c] ;  /* 0x00063c0001077983 */ /* 0x000ea80000300800 */
[----:B------:R-:W3:Y:S04]  /*17b2d0*/  LDL.LU R8, [R1+0x620] ;  /* 0x0006200001087983 */ /* 0x000ee80000300800 */
[----:B------:R-:W3:Y:S04]  /*17b2e0*/  LDL.LU R9, [R1+0x624] ;  /* 0x0006240001097983 */ /* 0x000ee80000300800 */
[----:B------:R-:W3:Y:S04]  /*17b2f0*/  LDL.LU R10, [R1+0x628] ;  /* 0x00062800010a7983 */ /* 0x000ee80000300800 */
[----:B------:R-:W3:Y:S04]  /*17b300*/  LDL.LU R11, [R1+0x62c] ;  /* 0x00062c00010b7983 */ /* 0x000ee80000300800 */
[----:B------:R-:W2:Y:S01]  /*17b310*/  LDL.LU R14, [R1+0x954] ;  /* 0x00095400010e7983 */ /* 0x000ea20000300800 */
[----:B------:R-:W-:-:S04]  /*17b320*/  LOP3.LUT R21, R21, 0xffefffff, RZ, 0xc0, !PT ;  /* 0xffefffff15157812 */ /* 0x000fc800078ec0ff */
[----:B------:R-:W-:Y:S02]  /*17b330*/  @P4 LOP3.LUT R21, R21, 0x100000, RZ, 0xfc, !PT ;  /* 0x0010000015154812 */ /* 0x000fe400078efcff */
[----:B------:R-:W-:Y:S02]  /*17b340*/  LOP3.LUT P4, RZ, R29, 0x100000, RZ, 0xc0, !PT ;  /* 0x001000001dff7812 */ /* 0x000fe4000788c0ff */
[----:B------:R-:W-:-:S11]  /*17b350*/  LOP3.LUT R21, R21, 0xffdfffff, RZ, 0xc0, !PT ;  /* 0xffdfffff15157812 */ /* 0x000fd600078ec0ff */
        /* <DEDUP_REMOVED lines=12> */
[----:B------:R-:W-:-:S05]  /*17b420*/  @P4 LOP3.LUT R21, R21, 0x2000000, RZ, 0xfc, !PT ;  /* 0x0200000015154812 */ /* 0x000fca00078efcff */
[----:B------:R0:W-:Y:S04]  /*17b430*/  STL [R1+0x958], R21 ;  /* 0x0009581501007387 */ /* 0x0001e80000100800 */
[----:B0-----:R-:W4:Y:S01]  /*17b440*/  LDL.LU R21, [R1+0x700] ;  /* 0x0007000001157983 */ /* 0x001f220000300800 */
[----:B------:R-:W-:-:S03]  /*17b450*/  LOP3.LUT P4, RZ, R29, 0x8000, RZ, 0xc0, !PT ;  /* 0x000080001dff7812 */ /* 0x000fc6000788c0ff */
[----:B------:R-:W-:Y:S01]  /*17b460*/  STL [R1+0x6038], R29 ;  /* 0x0060381d01007387 */ /* 0x000fe20000100800 */
[----:B--2---:R-:W-:-:S04]  /*17b470*/  LOP3.LUT R14, R14, 0x7fffffff, RZ, 0xc0, !PT ;  /* 0x7fffffff0e0e7812 */ /* 0x004fc800078ec0ff */
[----:B------:R-:W-:Y:S02]  /*17b480*/  @P5 LOP3.LUT R14, R14, 0x80000000, RZ, 0xfc, !PT ;  /* 0x800000000e0e5812 */ /* 0x000fe400078efcff */
[----:B------:R-:W-:Y:S02]  /*17b490*/  LOP3.LUT P5, RZ, R29, 0x1000000, RZ, 0xc0, !PT ;  /* 0x010000001dff7812 */ /* 0x000fe400078ac0ff */
[----:B------:R-:W-:-:S04]  /*17b4a0*/  LOP3.LUT R14, R14, 0xbfffffff, RZ, 0xc0, !PT ;  /* 0xbfffffff0e0e7812 */ /* 0x000fc800078ec0ff */
[----:B------:R-:W-:Y:S02]  /*17b4b0*/  @P6 LOP3.LUT R14, R14, 0x40000000, RZ, 0xfc, !PT ;  /* 0x400000000e0e6812 */ /* 0x000fe400078efcff */
[----:B------:R-:W-:-:S03]  /*17b4c0*/  LOP3.LUT P6, RZ, R29, 0x800000, RZ, 0xc0, !PT ;  /* 0x008000001dff7812 */ /* 0x000fc600078cc0ff */
[----:B------:R-:W-:Y:S04]  /*17b4d0*/  STL [R1+0x954], R14 ;  /* 0x0009540e01007387 */ /* 0x000fe80000100800 */
[----:B------:R-:W0:Y:S04]  /*17b4e0*/  LDS.128 R12, [R18] ;  /* 0x00000000120c7984 */ /* 0x000e280000000c00 */
[----:B0-----:R-:W-:Y:S04]  /*17b4f0*/  STL.64 [R1+0x740], R12 ;  /* 0x0007400c01007387 */ /* 0x001fe80000100a00 */
[----:B------:R-:W-:Y:S04]  /*17b500*/  STL.64 [R1+0x748], R14 ;  /* 0x0007480e01007387 */ /* 0x000fe80000100a00 */
[----:B------:R-:W0:Y:S01]  /*17b510*/  LDS.128 R12, [R18+0x400] ;  /* 0x00040000120c7984 */ /* 0x000e220000000c00 */
[----:B------:R-:W-:Y:S06]  /*17b520*/  BAR.SYNC.DEFER_BLOCKING 0x0 ;  /* 0x0000000000007b1d */ /* 0x000fec0000010000 */
[----:B---3--:R-:W-:Y:S04]  /*17b530*/  STSM.16.M88.4 [R27], R8 ;  /* 0x000000081b007844 */ /* 0x008fe80000000200 */
[----:B------:R-:W-:Y:S04]  /*17b540*/  STSM.16.M88.4 [R27+0x200], R4 ;  /* 0x000200041b007844 */ /* 0x000fe80000000200 */
[----:B0-----:R-:W-:Y:S04]  /*17b550*/  STL.64 [R1+0x730], R12 ;  /* 0x0007300c01007387 */ /* 0x001fe80000100a00 */
[----:B------:R0:W-:Y:S04]  /*17b560*/  STL.64 [R1+0x738], R14 ;  /* 0x0007380e01007387 */ /* 0x0001e80000100a00 */
[----:B0-----:R-:W2:Y:S04]  /*17b570*/  LDL.LU R15, [R1+0x6178] ;  /* 0x00617800010f7983 */ /* 0x001ea80000300800 */
[----:B------:R-:W2:Y:S04]  /*17b580*/  LDL.LU R12, [R1+0x6174] ;  /* 0x00617400010c7983 */ /* 0x000ea80000300800 */
[----:B------:R-:W3:Y:S04]  /*17b590*/  LDL.LU R10, [R1+0x6170] ;  /* 0x00617000010a7983 */ /* 0x000ee80000300800 */
[----:B------:R-:W3:Y:S04]  /*17b5a0*/  LDL.LU.64 R8, [R1+0x6168] ;  /* 0x0061680001087983 */ /* 0x000ee80000300a00 */
[----:B------:R-:W3:Y:S04]  /*17b5b0*/  LDL.LU R4, [R1+0x680] ;  /* 0x0006800001047983 */ /* 0x000ee80000300800 */
[----:B------:R-:W3:Y:S01]  /*17b5c0*/  LDL.LU R5, [R1+0x684] ;  /* 0x0006840001057983 */ /* 0x000ee20000300800 */
[----:B------:R-:W-:Y:S01]  /*17b5d0*/  PRMT R11, R19, 0x4210, R20 ;  /* 0x00004210130b7816 */ /* 0x000fe20000000014 */
[----:B------:R-:W-:Y:S01]  /*17b5e0*/  BAR.SYNC.DEFER_BLOCKING 0x0 ;  /* 0x0000000000007b1d */ /* 0x000fe20000010000 */
[----:B--2---:R-:W-:-:S05]  /*17b5f0*/  PRMT R0, R15, 0x4210, R12 ;  /* 0x000042100f007816 */ /* 0x004fca000000000c */
[----:B---3--:R-:W-:Y:S04]  /*17b600*/  STL.64 [R1+0x6130], R4 ;  /* 0x0061300401007387 */ /* 0x008fe80000100a00 */
[----:B----4-:R-:W-:Y:S04]  /*17b610*/  STL.64 [R1+0x6160], R22 ;  /* 0x0061601601007387 */ /* 0x010fe80000100a00 */
[----:B------:R0:W-:Y:S04]  /*17b620*/  STL.64 [R1+0x6158], R20 ;  /* 0x0061581401007387 */ /* 0x0001e80000100a00 */
[----:B------:R-:W2:Y:S04]  /*17b630*/  LDS.128 R4, [R18] ;  /* 0x0000000012047984 */ /* 0x000ea80000000c00 */
[----:B0-----:R-:W3:Y:S04]  /*17b640*/  LDL.LU R20, [R1+0x690] ;  /* 0x0006900001147983 */ /* 0x001ee80000300800 */
[----:B------:R-:W3:Y:S04]  /*17b650*/  LDL.LU R21, [R1+0x694] ;  /* 0x0006940001157983 */ /* 0x000ee80000300800 */
[----:B------:R-:W3:Y:S01]  /*17b660*/  LDL.LU R22, [R1+0x698] ;  /* 0x0006980001167983 */ /* 0x000ee20000300800 */
[----:B------:R-:W-:-:S03]  /*17b670*/  IMAD.MOV.U32 R23, RZ, RZ, R0 ;  /* 0x000000ffff177224 */ /* 0x000fc600078e0000 */
[----:B--2---:R-:W-:Y:S04]  /*17b680*/  STL.64 [R1+0x720], R4 ;  /* 0x0007200401007387 */ /* 0x004fe80000100a00 */
[----:B------:R-:W-:Y:S04]  /*17b690*/  STL.64 [R1+0x728], R6 ;  /* 0x0007280601007387 */ /* 0x000fe80000100a00 */
[----:B------:R-:W0:Y:S01]  /*17b6a0*/  LDS.128 R4, [R18+0x400] ;  /* 0x0004000012047984 */ /* 0x000e220000000c00 */
[----:B------:R-:W-:Y:S06]  /*17b6b0*/  BAR.SYNC.DEFER_BLOCKING 0x0 ;  /* 0x0000000000007b1d */ /* 0x000fec0000010000 */
[----:B0-----:R0:W-:Y:S04]  /*17b6c0*/  STL.64 [R1+0x710], R4 ;  /* 0x0007100401007387 */ /* 0x0011e80000100a00 */
[----:B------:R-:W-:Y:S04]  /*17b6d0*/  STL.64 [R1+0x718], R6 ;  /* 0x0007180601007387 */ /* 0x000fe80000100a00 */
[----:B0-----:R-:W2:Y:S04]  /*17b6e0*/  LDL.LU R4, [R1+0x6b0] ;  /* 0x0006b00001047983 */ /* 0x001ea80000300800 */
[----:B------:R-:W2:Y:S04]  /*17b6f0*/  LDL.LU R5, [R1+0x6b4] ;  /* 0x0006b40001057983 */ /* 0x000ea80000300800 */
[----:B---3--:R0:W-:Y:S04]  /*17b700*/  STSM.16.M88.4 [R27], R20 ;  /* 0x000000141b007844 */ /* 0x0081e80000000200 */
[----:B0-----:R-:W3:Y:S04]  /*17b710*/  LDL.LU.64 R22, [R1+0x6160] ;  /* 0x0061600001167983 */ /* 0x001ee80000300a00 */
[----:B------:R-:W4:Y:S04]  /*17b720*/  LDL.LU.64 R20, [R1+0x6158] ;  /* 0x0061580001147983 */ /* 0x000f280000300a00 */
[----:B------:R-:W2:Y:S04]  /*17b730*/  LDL.LU R13, [R1+0x6fc] ;  /* 0x0006fc00010d7983 */ /* 0x000ea80000300800 */
[----:B------:R-:W2:Y:S04]  /*17b740*/  LDL.LU R14, [R1+0x1d34] ;  /* 0x001d3400010e7983 */ /* 0x000ea80000300800 */
[----:B------:R-:W2:Y:S04]  /*17b750*/  LDL.LU R15, [R1+0x1d2c] ;  /* 0x001d2c00010f7983 */ /* 0x000ea80000300800 */
[----:B------:R-:W2:Y:S04]  /*17b760*/  LDL.LU R7, [R1+0x132c] ;  /* 0x00132c0001077983 */ /* 0x000ea80000300800 */
[----:B------:R-:W-:Y:S01]  /*17b770*/  STSM.16.M88.4 [R27+0x200], R8 ;  /* 0x000200081b007844 */ /* 0x000fe20000000200 */
[----:B------:R-:W-:Y:S06]  /*17b780*/  BAR.SYNC.DEFER_BLOCKING 0x0 ;  /* 0x0000000000007b1d */ /* 0x000fec0000010000 */
[----:B--2---:R-:W-:Y:S04]  /*17b790*/  STL [R1+0x6150], R7 ;  /* 0x0061500701007387 */ /* 0x004fe80000100800 */
        /* <DEDUP_REMOVED lines=11> */
[----:B------:R-:W-:Y:S01]  /*17b850*/  LOP3.LUT R2, R14, 0xffff, RZ, 0xc0, !PT ;  /* 0x0000ffff0e027812 */ /* 0x000fe200078ec0ff */
[----:B--2---:R-:W-:Y:S04]  /*17b860*/  STL.64 [R1+0x6140], R10 ;  /* 0x0061400a01007387 */ /* 0x004fe80000100a00 */
[----:B------:R0:W-:Y:S04]  /*17b870*/  STL.64 [R1+0x6138], R8 ;  /* 0x0061380801007387 */ /* 0x0001e80000100a00 */
[----:B0-----:R-:W2:Y:S04]  /*17b880*/  LDL.LU R8, [R1+0x670] ;  /* 0x0006700001087983 */ /* 0x001ea80000300800 */
[----:B------:R-:W2:Y:S04]  /*17b890*/  LDL.LU R9, [R1+0x674] ;  /* 0x0006740001097983 */ /* 0x000ea80000300800 */
[----:B------:R-:W2:Y:S01]  /*17b8a0*/  LDL.LU R10, [R1+0x678] ;  /* 0x00067800010a7983 */ /* 0x000ea20000300800 */
[----:B------:R-:W-:Y:S01]  /*17b8b0*/  IMAD.MOV.U32 R11, RZ, RZ, R0 ;  /* 0x000000ffff0b7224 */ /* 0x000fe200078e0000 */
[----:B------:R-:W-:-:S02]  /*17b8c0*/  LOP3.LUT R0, R15, 0xffff, RZ, 0xc0, !PT ;  /* 0x0000ffff0f007812 */ /* 0x000fc400078ec0ff */
[----:B------:R-:W0:Y:S04]  /*17b8d0*/  LDS.128 R12, [R18] ;  /* 0x00000000120c7984 */ /* 0x000e280000000c00 */
[----:B------:R-:W4:Y:S04]  /*17b8e0*/  LDL.LU R17, [R1+0x76c] ;  /* 0x00076c0001117983 */ /* 0x000f280000300800 */
[----:B------:R-:W3:Y:S04]  /*17b8f0*/  LDL.LU R19, [R1+0x75c] ;  /* 0x00075c0001137983 */ /* 0x000ee80000300800 */
[----:B------:R-:W3:Y:S04]  /*17b900*/  LDL.LU R20, [R1+0x1d48] ;  /* 0x001d480001147983 */ /* 0x000ee80000300800 */
[----:B------:R-:W3:Y:S04]  /*17b910*/  LDL.LU R21, [R1+0x1c1c] ;  /* 0x001c1c0001157983 */ /* 0x000ee80000300800 */
[----:B0-----:R-:W-:Y:S04]  /*17b920*/  STL.64 [R1+0x700], R12 ;  /* 0x0007000c01007387 */ /* 0x001fe80000100a00 */
[----:B------:R-:W-:Y:S04]  /*17b930*/  STL.64 [R1+0x708], R14 ;  /* 0x0007080e01007387 */ /* 0x000fe80000100a00 */
[----:B------:R-:W0:Y:S01]  /*17b940*/  LDS.128 R12, [R18+0x400] ;  /* 0x00040000120c7984 */ /* 0x000e220000000c00 */
[----:B------:R-:W-:Y:S06]  /*17b950*/  BAR.SYNC.DEFER_BLOCKING 0x0 ;  /* 0x0000000000007b1d */ /* 0x000fec0000010000 */
[----:B------:R-:W-:Y:S04]  /*17b960*/  STSM.16.M88.4 [R27], R4 ;  /* 0x000000041b007844 */ /* 0x000fe80000000200 */
[----:B0-----:R0:W-:Y:S04]  /*17b970*/  STL.64 [R1+0x6f0], R12 ;  /* 0x0006f00c01007387 */ /* 0x0011e80000100a00 */
[----:B------:R1:W-:Y:S04]  /*17b980*/  STL.64 [R1+0x6f8], R14 ;  /* 0x0006f80e01007387 */ /* 0x0003e80000100a00 */
[----:B0-----:R-:W3:Y:S04]  /*17b990*/  LDL.LU R12, [R1+0x640] ;  /* 0x00064000010c7983 */ /* 0x001ee80000300800 */
[----:B------:R-:W3:Y:S04]  /*17b9a0*/  LDL.LU R13, [R1+0x644] ;  /* 0x00064400010d7983 */ /* 0x000ee80000300800 */
[----:B-1----:R-:W3:Y:S04]  /*17b9b0*/  LDL.LU R14, [R1+0x648] ;  /* 0x00064800010e7983 */ /* 0x002ee80000300800 */
[----:B------:R-:W3:Y:S04]  /*17b9c0*/  LDL.LU R15, [R1+0x64c] ;  /* 0x00064c00010f7983 */ /* 0x000ee80000300800 */
[----:B------:R-:W3:Y:S04]  /*17b9d0*/  LDL.LU R7, [R1+0x6150] ;  /* 0x0061500001077983 */ /* 0x000ee80000300800 */
[----:B------:R-:W4:Y:S04]  /*17b9e0*/  LDL.LU.64 R4, [R1+0x6148] ;  /* 0x0061480001047983 */ /* 0x000f280000300a00 */
[----:B--2---:R-:W-:Y:S01]  /*17b9f0*/  STSM.16.M88.4 [R27+0x200], R8 ;  /* 0x000200081b007844 */ /* 0x004fe20000000200 */
[----:B------:R-:W-:Y:S06]  /*17ba00*/  BAR.SYNC.DEFER_BLOCKING 0x0 ;  /* 0x0000000000007b1d */ /* 0x000fec0000010000 */
[----:B------:R-:W0:Y:S04]  /*17ba10*/  LDS.128 R8, [R18] ;  /* 0x0000000012087984 */ /* 0x000e280000000c00 */
        /* <DEDUP_REMOVED lines=8> */
[--C-:B------:R-:W-:Y:S01]  /*17baa0*/  PRMT R7, R16, 0x4210, R0.reuse ;  /* 0x0000421010077816 */ /* 0x100fe20000000000 */
[----:B------:R-:W-:Y:S06]  /*17bab0*/  BAR.SYNC.DEFER_BLOCKING 0x0 ;  /* 0x0000000000007b1d */ /* 0x000fec0000010000 */
[----:B----4-:R0:W-:Y:S04]  /*17bac0*/  STSM.16.M88.4 [R27], R4 ;  /* 0x000000041b007844 */ /* 0x0101e80000000200 */
[----:B0-----:R-:W3:Y:S01]  /*17bad0*/  LDL.LU.64 R4, [R1+0x6130] ;  /* 0x0061300001047983 */ /* 0x001ee20000300a00 */
[----:B------:R-:W-:-:S02]  /*17bae0*/  PRMT R7, R19, 0x5210, R0 ;  /* 0x0000521013077816 */ /* 0x000fc40000000000 */
[----:B------:R-:W-:Y:S02]  /*17baf0*/  LOP3.LUT R0, R21, 0xffff, RZ, 0xc0, !PT ;  /* 0x0000ffff15007812 */ /* 0x000fe400078ec0ff */
[----:B------:R-:W4:Y:S01]  /*17bb00*/  LDL.LU R21, [R1+0x1138] ;  /* 0x0011380001157983 */ /* 0x000f220000300800 */
[----:B------:R-:W-:-:S03]  /*17bb10*/  PRMT R6, R17, 0x5210, R2 ;  /* 0x0000521011067816 */ /* 0x000fc60000000002 */
[----:B--2---:R-:W-:Y:S01]  /*17bb20*/  STSM.16.M88.4 [R27+0x200], R8 ;  /* 0x000200081b007844 */ /* 0x004fe20000000200 */
[----:B------:R-:W-:Y:S06]  /*17bb30*/  BAR.SYNC.DEFER_BLOCKING 0x0 ;  /* 0x0000000000007b1d */ /* 0x000fec0000010000 */
[----:B------:R-:W0:Y:S04]  /*17bb40*/  LDS.128 R8, [R18] ;  /* 0x0000000012087984 */ /* 0x000e280000000c00 */
[----:B0-----:R-:W-:Y:S04]  /*17bb50*/  STL.64 [R1+0x6c0], R8 ;  /* 0x0006c00801007387 */ /* 0x001fe80000100a00 */
[----:B------:R-:W-:Y:S04]  /*17bb60*/  STL.64 [R1+0x6c8], R10 ;  /* 0x0006c80a01007387 */ /* 0x000fe80000100a00 */
[----:B------:R-:W0:Y:S01]  /*17bb70*/  LDS.128 R8, [R18+0x400] ;  /* 0x0004000012087984 */ /* 0x000e220000000c00 */
[----:B------:R-:W-:Y:S06]  /*17bb80*/  BAR.SYNC.DEFER_BLOCKING 0x0 ;  /* 0x0000000000007b1d */ /* 0x000fec0000010000 */
[----:B------:R-:W2:Y:S04]  /*17bb90*/  LDL.LU R17, [R1+0x1358] ;  /* 0x0013580001117983 */ /* 0x000ea80000300800 */
[----:B---3--:R-:W-:Y:S04]  /*17bba0*/  STSM.16.M88.4 [R27], R4 ;  /* 0x000000041b007844 */ /* 0x008fe80000000200 */
[----:B0-----:R-:W-:Y:S04]  /*17bbb0*/  STL [R1+0x6b0], R8 ;  /* 0x0006b00801007387 */ /* 0x001fe80000100800 */
[----:B------:R0:W-:Y:S04]  /*17bbc0*/  STL.64 [R1+0x6b8], R10 ;  /* 0x0006b80a01007387 */ /* 0x0001e80000100a00 */
[----:B------:R1:W-:Y:S01]  /*17bbd0*/  STSM.16.M88.4 [R27+0x200], R12 ;  /* 0x0002000c1b007844 */ /* 0x0003e20000000200 */
[----:B0-----:R-:W-:-:S05]  /*17bbe0*/  IMAD.MOV.U32 R10, RZ, RZ, R9 ;  /* 0x000000ffff0a7224 */ /* 0x001fca00078e0009 */
[----:B------:R-:W-:Y:S04]  /*17bbf0*/  STL [R1+0x5880], R10 ;  /* 0x0058800a01007387 */ /* 0x000fe80000100800 */
[----:B------:R-:W3:Y:S04]  /*17bc00*/  LDL.LU R4, [R1+0x810] ;  /* 0x0008100001047983 */ /* 0x000ee80000300800 */
[----:B------:R-:W3:Y:S04]  /*17bc10*/  LDL.LU R5, [R1+0x814] ;  /* 0x0008140001057983 */ /* 0x000ee80000300800 */
[----:B------:R-:W2:Y:S04]  /*17bc20*/  LDL.LU R6, [R1+0x818] ;  /* 0x0008180001067983 */ /* 0x000ea80000300800 */
[----:B-1----:R-:W2:Y:S01]  /*17bc30*/  LDL.LU R15, [R1+0x7ac] ;  /* 0x0007ac00010f7983 */ /* 0x002ea20000300800 */
[----:B----4-:R-:W-:-:S02]  /*17bc40*/  PRMT R3, R21, 0x4210, R0 ;  /* 0x0000421015037816 */ /* 0x010fc40000000000 */
[----:B------:R-:W-:Y:S01]  /*17bc50*/  LOP3.LUT R2, R20, 0xffff, RZ, 0xc0, !PT ;  /* 0x0000ffff14027812 */ /* 0x000fe200078ec0ff */
[----:B------:R-:W-:Y:S06]  /*17bc60*/  BAR.SYNC.DEFER_BLOCKING 0x0 ;  /* 0x0000000000007b1d */ /* 0x000fec0000010000 */
[----:B--2---:R-:W-:Y:S04]  /*17bc70*/  STL [R1+0x6118], R15 ;  /* 0x0061180f01007387 */ /* 0x004fe80000100800 */
[----:B------:R-:W2:Y:S04]  /*17bc80*/  LDL.LU R12, [R1+0x780] ;  /* 0x00078000010c7983 */ /* 0x000ea80000300800 */
[----:B------:R-:W2:Y:S04]  /*17bc90*/  LDL.LU R13, [R1+0x784] ;  /* 0x00078400010d7983 */ /* 0x000ea80000300800 */
[----:B------:R-:W2:Y:S04]  /*17bca0*/  LDL.LU R14, [R1+0x788] ;  /* 0x00078800010e7983 */ /* 0x000ea80000300800 */
[----:B------:R-:W-:Y:S04]  /*17bcb0*/  STL [R1+0x60f8], R6 ;  /* 0x0060f80601007387 */ /* 0x000fe80000100800 */
[----:B---3--:R0:W-:Y:S04]  /*17bcc0*/  STL.64 [R1+0x60f0], R4 ;  /* 0x0060f00401007387 */ /* 0x0081e80000100a00 */
[----:B0-----:R-:W3:Y:S04]  /*17bcd0*/  LDL.LU R4, [R1+0x760] ;  /* 0x0007600001047983 */ /* 0x001ee80000300800 */
[----:B------:R-:W3:Y:S04]  /*17bce0*/  LDL.LU R5, [R1+0x764] ;  /* 0x0007640001057983 */ /* 0x000ee80000300800 */
[----:B------:R-:W4:Y:S01]  /*17bcf0*/  LDL.LU R6, [R1+0x768] ;  /* 0x0007680001067983 */ /* 0x000f220000300800 */
[----:B------:R-:W-:-:S02]  /*17bd00*/  IMAD.MOV.U32 R21, RZ, RZ, R22 ;  /* 0x000000ffff157224 */ /* 0x000fc400078e0016 */
[----:B------:R-:W-:Y:S02]  /*17bd10*/  IMAD.MOV.U32 R22, RZ, RZ, R24 ;  /* 0x000000ffff167224 */ /* 0x000fe400078e0018 */
[----:B------:R-:W-:Y:S01]  /*17bd20*/  IMAD.MOV.U32 R24, RZ, RZ, R26 ;  /* 0x000000ffff187224 */ /* 0x000fe200078e001a */
[----:B----4-:R-:W-:Y:S04]  /*17bd30*/  STL [R1+0x6128], R6 ;  /* 0x0061280601007387 */ /* 0x010fe80000100800 */
[----:B---3--:R-:W-:Y:S04]  /*17bd40*/  STL.64 [R1+0x6120], R4 ;  /* 0x0061200401007387 */ /* 0x008fe80000100a00 */
[----:B------:R-:W0:Y:S04]  /*17bd50*/  LDS.128 R4, [R18] ;  /* 0x0000000012047984 */ /* 0x000e280000000c00 */
[----:B------:R-:W3:Y:S04]  /*17bd60*/  LDL.LU R19, [R1+0x77c] ;  /* 0x00077c0001137983 */ /* 0x000ee80000300800 */
[----:B------:R-:W4:Y:S04]  /*17bd70*/  LDL.LU R20, [R1+0x1d54] ;  /* 0x001d540001147983 */ /* 0x000f280000300800 */
[----:B------:R-:W3:Y:S01]  /*17bd80*/  LDL.LU R26, [R1+0x1c3c] ;  /* 0x001c3c00011a7983 */ /* 0x000ee20000300800 */
[----:B0-----:R-:W-:-:S03]  /*17bd90*/  IMAD.MOV.U32 R10, RZ, RZ, R7 ;  /* 0x000000ffff0a7224 */ /* 0x001fc600078e0007 */
[----:B------:R-:W-:Y:S04]  /*17bda0*/  STL.64 [R1+0x6a0], R4 ;  /* 0x0006a00401007387 */ /* 0x000fe80000100a00 */
[----:B------:R-:W-:Y:S04]  /*17bdb0*/  STL [R1+0x6a8], R6 ;  /* 0x0006a80601007387 */ /* 0x000fe80000100800 */
[----:B------:R0:W-:Y:S04]  /*17bdc0*/  STL [R1+0x58c0], R10 ;  /* 0x0058c00a01007387 */ /* 0x0001e80000100800 */
[----:B------:R-:W3:Y:S04]  /*17bdd0*/  LDL.LU R8, [R1+0x7d0] ;  /* 0x0007d00001087983 */ /* 0x000ee80000300800 */
[----:B------:R-:W3:Y:S04]  /*17bde0*/  LDL.LU R9, [R1+0x7d4] ;  /* 0x0007d40001097983 */ /* 0x000ee80000300800 */
[----:B0-----:R-:W3:Y:S04]  /*17bdf0*/  LDL.LU R10, [R1+0x7d8] ;  /* 0x0007d800010a7983 */ /* 0x001ee80000300800 */
[----:B------:R-:W0:Y:S01]  /*17be00*/  LDS.128 R4, [R18+0x400] ;  /* 0x0004000012047984 */ /* 0x000e220000000c00 */
[----:B------:R-:W-:Y:S01]  /*17be10*/  PRMT R15, R17, 0x4210, R2 ;  /* 0x00004210110f7816 */ /* 0x000fe20000000002 */
[----:B------:R-:W-:Y:S01]  /*17be20*/  BAR.SYNC.DEFER_BLOCKING 0x0 ;  /* 0x0000000000007b1d */ /* 0x000fe20000010000 */
[----:B------:R-:W-:-:S05]  /*17be30*/  IMAD.MOV.U32 R11, RZ, RZ, R3 ;  /* 0x000000ffff0b7224 */ /* 0x000fca00078e0003 */
[----:B--2---:R-:W-:Y:S04]  /*17be40*/  STSM.16.M88.4 [R27], R12 ;  /* 0x0000000c1b007844 */ /* 0x004fe80000000200 */
[----:B0-----:R-:W-:Y:S04]  /*17be50*/  STL.64 [R1+0x690], R4 ;  /* 0x0006900401007387 */ /* 0x001fe80000100a00 */
[----:B------:R0:W-:Y:S04]  /*17be60*/  STL.64 [R1+0x698], R6 ;  /* 0x0006980601007387 */ /* 0x0001e80000100a00 */
[----:B0-----:R-:W2:Y:S04]  /*17be70*/  LDL.LU R6, [R1+0x6128] ;  /* 0x0061280001067983 */ /* 0x001ea80000300800 */
[----:B------:R-:W2:Y:S04]  /*17be80*/  LDL.LU.64 R4, [R1+0x6120] ;  /* 0x0061200001047983 */ /* 0x000ea80000300a00 */
[----:B------:R-:W2:Y:S04]  /*17be90*/  LDL.LU R15, [R1+0x6118] ;  /* 0x00611800010f7983 */ /* 0x000ea80000300800 */
[----:B------:R-:W2:Y:S04]  /*17bea0*/  LDL.LU R12, [R1+0x7a0] ;  /* 0x0007a000010c7983 */ /* 0x000ea80000300800 */
[----:B------:R-:W2:Y:S04]  /*17beb0*/  LDL.LU R13, [R1+0x7a4] ;  /* 0x0007a400010d7983 */ /* 0x000ea80000300800 */
[----:B------:R-:W2:Y:S04]  /*17bec0*/  LDL.LU R14, [R1+0x7a8] ;  /* 0x0007a800010e7983 */ /* 0x000ea80000300800 */
[----:B---3--:R0:W-:Y:S04]  /*17bed0*/  STSM.16.M88.4 [R27+0x200], R8 ;  /* 0x000200081b007844 */ /* 0x0081e80000000200 */
[----:B0-----:R-:W3:Y:S04]  /*17bee0*/  LDL.LU R9, [R1+0x1ef8] ;  /* 0x001ef80001097983 */ /* 0x001ee80000300800 */
[----:B------:R-:W2:Y:S01]  /*17bef0*/  LDL.LU R11, [R1+0x138c] ;  /* 0x00138c00010b7983 */ /* 0x000ea20000300800 */
[----:B------:R-:W-:Y:S01]  /*17bf00*/  PRMT R7, R19, 0x5210, R0 ;  /* 0x0000521013077816 */ /* 0x000fe20000000000 */
[----:B------:R-:W-:Y:S06]  /*17bf10*/  BAR.SYNC.DEFER_BLOCKING 0x0 ;  /* 0x0000000000007b1d */ /* 0x000fec0000010000 */
[----:B--2---:R-:W-:Y:S04]  /*17bf20*/  STL [R1+0x6100], R11 ;  /* 0x0061000b01007387 */ /* 0x004fe80000100800 */
[----:B---3--:R0:W-:Y:S04]  /*17bf30*/  STL [R1+0x60fc], R9 ;  /* 0x0060fc0901007387 */ /* 0x0081e80000100800 */
[----:B------:R-:W2:Y:S04]  /*17bf40*/  LDL.LU R8, [R1+0x750] ;  /* 0x0007500001087983 */ /* 0x000ea80000300800 */
[----:B0-----:R-:W2:Y:S04]  /*17bf50*/  LDL.LU R9, [R1+0x754] ;  /* 0x0007540001097983 */ /* 0x001ea80000300800 */
[----:B------:R-:W3:Y:S01]  /*17bf60*/  LDL.LU R10, [R1+0x758] ;  /* 0x00075800010a7983 */ /* 0x000ee20000300800 */
[----:B------:R-:W-:-:S05]  /*17bf70*/  PRMT R11, R15, 0x5210, R2 ;  /* 0x000052100f0b7816 */ /* 0x000fca0000000002 */
[----:B---3--:R-:W-:Y:S04]  /*17bf80*/  STL.64 [R1+0x6110], R10 ;  /* 0x0061100a01007387 */ /* 0x008fe80000100a00 */
[----:B--2---:R-:W-:Y:S04]  /*17bf90*/  STL.64 [R1+0x6108], R8 ;  /* 0x0061080801007387 */ /* 0x004fe80000100a00 */
[----:B------:R-:W2:Y:S04]  /*17bfa0*/  LDL.LU R15, [R1+0x7ec] ;  /* 0x0007ec00010f7983 */ /* 0x000ea80000300800 */
[----:B------:R-:W0:Y:S04]  /*17bfb0*/  LDS.128 R8, [R18] ;  /* 0x0000000012087984 */ /* 0x000e280000000c00 */
[----:B--2---:R-:W-:Y:S04]  /*17bfc0*/  STL.64 [R1+0x60d8], R14 ;  /* 0x0060d80e01007387 */ /* 0x004fe80000100a00 */
[----:B------:R1:W-:Y:S04]  /*17bfd0*/  STL.64 [R1+0x60d0], R12 ;  /* 0x0060d00c01007387 */ /* 0x0003e80000100a00 */
[----:B-1----:R-:W2:Y:S04]  /*17bfe0*/  LDL.LU R12, [R1+0x800] ;  /* 0x00080000010c7983 */ /* 0x002ea80000300800 */
[----:B------:R-:W2:Y:S04]  /*17bff0*/  LDL.LU R13, [R1+0x804] ;  /* 0x00080400010d7983 */ /* 0x000ea80000300800 */
        /* <DEDUP_REMOVED lines=11> */
[----:B------:R-:W-:Y:S01]  /*17c0b0*/  BAR.SYNC.DEFER_BLOCKING 0x0 ;  /* 0x0000000000007b1d */ /* 0x000fe20000010000 */
[----:B----4-:R-:W-:-:S05]  /*17c0c0*/  LOP3.LUT R0, R20, 0xffff, RZ, 0xc0, !PT ;  /* 0x0000ffff14007812 */ /* 0x010fca00078ec0ff */
[----:B--2---:R0:W-:Y:S04]  /*17c0d0*/  STSM.16.M88.4 [R27], R8 ;  /* 0x000000081b007844 */ /* 0x0041e80000000200 */
[----:B------:R1:W-:Y:S04]  /*17c0e0*/  STSM.16.M88.4 [R27+0x200], R4 ;  /* 0x000200041b007844 */ /* 0x0003e80000000200 */
[----:B0-----:R-:W2:Y:S04]  /*17c0f0*/  LDL.LU R11, [R1+0x6100] ;  /* 0x00610000010b7983 */ /* 0x001ea80000300800 */
[----:B------:R-:W4:Y:S04]  /*17c100*/  LDL.LU R9, [R1+0x60fc] ;  /* 0x0060fc0001097983 */ /* 0x000f280000300800 */
[----:B-1----:R-:W3:Y:S04]  /*17c110*/  LDL.LU R6, [R1+0x60f8] ;  /* 0x0060f80001067983 */ /* 0x002ee80000300800 */
[----:B------:R-:W3:Y:S04]  /*17c120*/  LDL.LU.64 R4, [R1+0x60f0] ;  /* 0x0060f00001047983 */ /* 0x000ee80000300a00 */
[----:B------:R-:W3:Y:S01]  /*17c130*/  LDL.LU R20, [R1+0x13bc] ;  /* 0x0013bc0001147983 */ /* 0x000ee20000300800 */
[----:B------:R-:W-:-:S03]  /*17c140*/  LOP3.LUT R2, R26, 0xffff, RZ, 0xc0, !PT ;  /* 0x0000ffff1a027812 */ /* 0x000fc600078ec0ff */
[----:B------:R-:W-:Y:S01]  /*17c150*/  STL.64 [R1+0x60e8], R22 ;  /* 0x0060e81601007387 */ /* 0x000fe20000100a00 */
[----:B------:R-:W-:Y:S01]  /*17c160*/  BAR.SYNC.DEFER_BLOCKING 0x0 ;  /* 0x0000000000007b1d */ /* 0x000fe20000010000 */
[----:B--2---:R-:W-:Y:S02]  /*17c170*/  PRMT R7, R11, 0x4210, R2 ;  /* 0x000042100b077816 */ /* 0x004fe40000000002 */
[----:B----4-:R-:W-:-:S03]  /*17c180*/  PRMT R15, R9, 0x4210, R0 ;  /* 0x00004210090f7816 */ /* 0x010fc60000000000 */
[----:B------:R-:W0:Y:S04]  /*17c190*/  LDS.128 R8, [R18] ;  /* 0x0000000012087984 */ /* 0x000e280000000c00 */
[----:B---3--:R-:W-:Y:S04]  /*17c1a0*/  STL.64 [R1+0x60e0], R20 ;  /* 0x0060e01401007387 */ /* 0x008fe80000100a00 */
[----:B------:R-:W1:Y:S01]  /*17c1b0*/  LDS.128 R20, [R18+0x400] ;  /* 0x0004000012147984 */ /* 0x000e620000000c00 */
[----:B------:R-:W-:Y:S06]  /*17c1c0*/  BAR.SYNC.DEFER_BLOCKING 0x0 ;  /* 0x0000000000007b1d */ /* 0x000fec0000010000 */
[----:B------:R-:W2:Y:S04]  /*17c1d0*/  LDL.LU R26, [R1+0x1154] ;  /* 0x00115400011a7983 */ /* 0x000ea80000300800 */
[----:B0-----:R1:W-:Y:S04]  /*17c1e0*/  STL [R1+0x660], R8 ;  /* 0x0006600801007387 */ /* 0x0013e80000100800 */
[----:B------:R-:W-:Y:S01]  /*17c1f0*/  STL.64 [R1+0x668], R10 ;  /* 0x0006680a01007387 */ /* 0x000fe20000100a00 */
[----:B-1----:R-:W-:-:S03]  /*17c200*/  IMAD.MOV.U32 R8, RZ, RZ, R22 ;  /* 0x000000ffff087224 */ /* 0x002fc600078e0016 */
[----:B------:R-:W-:Y:S04]  /*17c210*/  STL.64 [R1+0x650], R20 ;  /* 0x0006501401007387 */ /* 0x000fe80000100a00 */
[----:B------:R0:W-:Y:S04]  /*17c220*/  STL [R1+0x65c], R23 ;  /* 0x00065c1701007387 */ /* 0x0001e80000100800 */
[----:B------:R-:W-:Y:S04]  /*17c230*/  STSM.16.M88.4 [R27], R12 ;  /* 0x0000000c1b007844 */ /* 0x000fe80000000200 */
[----:B0-----:R-:W3:Y:S04]  /*17c240*/  LDL.LU.64 R22, [R1+0x60e8] ;  /* 0x0060e80001167983 */ /* 0x001ee80000300a00 */
[----:B------:R-:W4:Y:S04]  /*17c250*/  LDL.LU.64 R20, [R1+0x60e0] ;  /* 0x0060e00001147983 */ /* 0x000f280000300a00 */
[----:B------:R0:W-:Y:S04]  /*17c260*/  STL.64 [R1+0x5840], R8 ;  /* 0x0058400801007387 */ /* 0x0001e80000100a00 */
[----:B0-----:R-:W2:Y:S04]  /*17c270*/  LDL.LU R8, [R1+0x770] ;  /* 0x0007700001087983 */ /* 0x001ea80000300800 */
[----:B------:R-:W2:Y:S04]  /*17c280*/  LDL.LU R9, [R1+0x774] ;  /* 0x0007740001097983 */ /* 0x000ea80000300800 */
[----:B------:R-:W2:Y:S04]  /*17c290*/  LDL.LU R10, [R1+0x778] ;  /* 0x00077800010a7983 */ /* 0x000ea80000300800 */
[----:B------:R-:W2:Y:S04]  /*17c2a0*/  LDL.LU.64 R14, [R1+0x60d8] ;  /* 0x0060d800010e7983 */ /* 0x000ea80000300a00 */
[----:B------:R-:W-:Y:S01]  /*17c2b0*/  STSM.16.M88.4 [R27+0x200], R4 ;  /* 0x000200041b007844 */ /* 0x000fe20000000200 */
[----:B------:R-:W-:Y:S06]  /*17c2c0*/  BAR.SYNC.DEFER_BLOCKING 0x0 ;  /* 0x0000000000007b1d */ /* 0x000fec0000010000 */
[----:B------:R-:W3:Y:S04]  /*17c2d0*/  LDL.LU.64 R12, [R1+0x60d0] ;  /* 0x0060d000010c7983 */ /* 0x000ee80000300a00 */
[----:B------:R-:W0:Y:S04]  /*17c2e0*/  LDS.128 R4, [R18] ;  /* 0x0000000012047984 */ /* 0x000e280000000c00 */
[----:B0-----:R-:W-:Y:S04]  /*17c2f0*/  STL [R1+0x760], R4 ;  /* 0x0007600401007387 */ /* 0x001fe80000100800 */
[----:B------:R0:W-:Y:S02]  /*17c300*/  STL.64 [R1+0x768], R6 ;  /* 0x0007680601007387 */ /* 0x0001e40000100a00 */
[----:B0-----:R-:W-:-:S05]  /*17c310*/  IMAD.MOV.U32 R7, RZ, RZ, R5 ;  /* 0x000000ffff077224 */ /* 0x001fca00078e0005 */
[----:B------:R-:W-:Y:S04]  /*17c320*/  STL [R1+0x58e4], R7 ;  /* 0x0058e40701007387 */ /* 0x000fe80000100800 */
[----:B------:R-:W0:Y:S04]  /*17c330*/  LDS.128 R4, [R18+0x400] ;  /* 0x0004000012047984 */ /* 0x000e280000000c00 */
[----:B0-----:R4:W-:Y:S04]  /*17c340*/  STL.64 [R1+0x780], R4 ;  /* 0x0007800401007387 */ /* 0x0019e80000100a00 */
[----:B------:R-:W-:Y:S01]  /*17c350*/  STL.64 [R1+0x788], R6 ;  /* 0x0007880601007387 */ /* 0x000fe20000100a00 */
[----:B--2---:R-:W-:-:S02]  /*17c360*/  PRMT R15, R15, 0x5210, R2 ;  /* 0x000052100f0f7816 */ /* 0x004fc40000000002 */
[----:B------:R-:W-:-:S04]  /*17c370*/  LOP3.LUT R2, R17, 0xffff, RZ, 0xc0, !PT ;  /* 0x0000ffff11027812 */ /* 0x000fc800078ec0ff */
[----:B----4-:R-:W-:Y:S02]  /*17c380*/  PRMT R4, R20, 0x4210, R2 ;  /* 0x0000421014047816 */ /* 0x010fe40000000002 */
[----:B------:R-:W2:Y:S01]  /*17c390*/  LDL.LU R20, [R1+0x7e8] ;  /* 0x0007e80001147983 */ /* 0x000ea20000300800 */
[----:B------:R-:W-:Y:S01]  /*17c3a0*/  PRMT R11, R16, 0x5210, R0 ;  /* 0x00005210100b7816 */ /* 0x000fe20000000000 */
[----:B------:R-:W-:Y:S06]  /*17c3b0*/  BAR.SYNC.DEFER_BLOCKING 0x0 ;  /* 0x0000000000007b1d */ /* 0x000fec0000010000 */
[----:B------:R-:W-:Y:S04]  /*17c3c0*/  STSM.16.M88.4 [R27], R8 ;  /* 0x000000081b007844 */ /* 0x000fe80000000200 */
[----:B---3--:R0:W-:Y:S01]  /*17c3d0*/  STSM.16.M88.4 [R27+0x200], R12 ;  /* 0x0002000c1b007844 */ /* 0x0081e20000000200 */
[----:B------:R-:W-:Y:S06]  /*17c3e0*/  BAR.SYNC.DEFER_BLOCKING 0x0 ;  /* 0x0000000000007b1d */ /* 0x000fec0000010000 */
[----:B------:R-:W1:Y:S01]  /*17c3f0*/  LDS.128 R8, [R18] ;  /* 0x0000000012087984 */ /* 0x000e620000000c00 */
[----:B------:R-:W-:-:S04]  /*17c400*/  LOP3.LUT R0, R19, 0xffff, RZ, 0xc0, !PT ;  /* 0x0000ffff13007812 */ /* 0x000fc800078ec0ff */
[----:B------:R-:W-:Y:S02]  /*17c410*/  PRMT R3, R26, 0x4210, R0 ;  /* 0x000042101a037816 */ /* 0x000fe40000000000 */
[----:B------:R-:W3:Y:S04]  /*17c420*/  LDL.LU R26, [R1+0x7cc] ;  /* 0x0007cc00011a7983 */ /* 0x000ee80000300800 */
[----:B0-----:R-:W4:Y:S04]  /*17c430*/  LDL.LU R12, [R1+0x840] ;  /* 0x00084000010c7983 */ /* 0x001f280000300800 */
[----:B------:R-:W4:Y:S04]  /*17c440*/  LDL.LU R13, [R1+0x844] ;  /* 0x00084400010d7983 */ /* 0x000f280000300800 */
[----:B------:R-:W4:Y:S04]  /*17c450*/  LDL.LU R14, [R1+0x848] ;  /* 0x00084800010e7983 */ /* 0x000f280000300800 */
[----:B-1----:R0:W-:Y:S04]  /*17c460*/  STL.64 [R1+0x750], R8 ;  /* 0x0007500801007387 */ /* 0x0021e80000100a00 */
[----:B------:R-:W-:Y:S04]  /*17c470*/  STL.64 [R1+0x758], R10 ;  /* 0x0007580a01007387 */ /* 0x000fe80000100a00 */
[----:B0-----:R-:W3:Y:S04]  /*17c480*/  LDL.LU R8, [R1+0x830] ;  /* 0x0008300001087983 */ /* 0x001ee80000300800 */
[----:B------:R-:W3:Y:S04]  /*17c490*/  LDL.LU R9, [R1+0x834] ;  /* 0x0008340001097983 */ /* 0x000ee80000300800 */
[----:B------:R-:W-:Y:S04]  /*17c4a0*/  STL.64 [R1+0x60b0], R22 ;  /* 0x0060b01601007387 */ /* 0x000fe80000100a00 */
[----:B------:R-:W-:Y:S04]  /*17c4b0*/  STL [R1+0x60ac], R21 ;  /* 0x0060ac1501007387 */ /* 0x000fe80000100800 */
[----:B--2---:R0:W-:Y:S04]  /*17c4c0*/  STL [R1+0x60b8], R20 ;  /* 0x0060b81401007387 */ /* 0x0041e80000100800 */
[----:B0-----:R-:W2:Y:S04]  /*17c4d0*/  LDL.LU R20, [R1+0x7b0] ;  /* 0x0007b00001147983 */ /* 0x001ea80000300800 */
[----:B------:R-:W2:Y:S04]  /*17c4e0*/  LDL.LU R21, [R1+0x7b4] ;  /* 0x0007b40001157983 */ /* 0x000ea80000300800 */
[----:B------:R-:W2:Y:S04]  /*17c4f0*/  LDL.LU R22, [R1+0x7b8] ;  /* 0x0007b80001167983 */ /* 0x000ea80000300800 */
[----:B------:R-:W2:Y:S04]  /*17c500*/  LDL.LU R23, [R1+0x7bc] ;  /* 0x0007bc0001177983 */ /* 0x000ea80000300800 */
[----:B--2---:R0:W-:Y:S02]  /*17c510*/  STL.64 [R1+0x60c8], R22 ;  /* 0x0060c81601007387 */ /* 0x0041e40000100a00 */
[----:B0-----:R-:W-:-:S02]  /*17c520*/  IMAD.MOV.U32 R22, RZ, RZ, R4 ;  /* 0x000000ffff167224 */ /* 0x001fc400078e0004 */
[----:B------:R-:W0:Y:S04]  /*17c530*/  LDS.128 R4, [R18+0x400] ;  /* 0x0004000012047984 */ /* 0x000e280000000c00 */
[----:B------:R1:W-:Y:S01]  /*17c540*/  STL.64 [R1+0x60c0], R20 ;  /* 0x0060c01401007387 */ /* 0x0003e20000100a00 */
[----:B------:R-:W-:-:S03]  /*17c550*/  IMAD.MOV.U32 R23, RZ, RZ, R3 ;  /* 0x000000ffff177224 */ /* 0x000fc600078e0003 */
[----:B-1----:R-:W2:Y:S04]  /*17c560*/  LDL.LU R20, [R1+0x820] ;  /* 0x0008200001147983 */ /* 0x002ea80000300800 */
[----:B------:R-:W2:Y:S01]  /*17c570*/  LDL.LU R21, [R1+0x824] ;  /* 0x0008240001157983 */ /* 0x000ea20000300800 */
[----:B------:R-:W-:Y:S06]  /*17c580*/  BAR.SYNC.DEFER_BLOCKING 0x0 ;  /* 0x0000000000007b1d */ /* 0x000fec0000010000 */
[----:B0-----:R0:W-:Y:S04]  /*17c590*/  STL [R1+0x770], R4 ;  /* 0x0007700401007387 */ /* 0x0011e80000100800 */
[----:B------:R-:W-:Y:S04]  /*17c5a0*/  STL.64 [R1+0x778], R6 ;  /* 0x0007780601007387 */ /* 0x000fe80000100a00 */
[----:B------:R-:W3:Y:S04]  /*17c5b0*/  LDL.LU R3, [R1+0x1c68] ;  /* 0x001c680001037983 */ /* 0x000ee80000300800 */
[----:B0-----:R-:W3:Y:S04]  /*17c5c0*/  LDL.LU R4, [R1+0x1d88] ;  /* 0x001d880001047983 */ /* 0x001ee80000300800 */
[----:B------:R-:W3:Y:S04]  /*17c5d0*/  LDL.LU R11, [R1+0x1d84] ;  /* 0x001d8400010b7983 */ /* 0x000ee80000300800 */
[----:B--2---:R-:W-:Y:S04]  /*17c5e0*/  STSM.16.M88.4 [R27], R20 ;  /* 0x000000141b007844 */ /* 0x004fe80000000200 */
[----:B---3--:R-:W-:Y:S04]  /*17c5f0*/  STL [R1+0x60a8], R11 ;  /* 0x0060a80b01007387 */ /* 0x008fe80000100800 */
[----:B------:R0:W-:Y:S04]  /*17c600*/  STL.64 [R1+0x60a0], R8 ;  /* 0x0060a00801007387 */ /* 0x0001e80000100a00 */
[----:B0-----:R-:W2:Y:S04]  /*17c610*/  LDL.LU R8, [R1+0x7c0] ;  /* 0x0007c00001087983 */ /* 0x001ea80000300800 */
[----:B------:R-:W2:Y:S04]  /*17c620*/  LDL.LU R9, [R1+0x7c4] ;  /* 0x0007c40001097983 */ /* 0x000ea80000300800 */
[----:B------:R-:W3:Y:S04]  /*17c630*/  LDL.LU R15, [R1+0x1178] ;  /* 0x00117800010f7983 */ /* 0x000ee80000300800 */
[----:B------:R-:W2:Y:S04]  /*17c640*/  LDL.LU R16, [R1+0x1f1c] ;  /* 0x001f1c0001107983 */ /* 0x000ea80000300800 */
[----:B------:R-:W2:Y:S04]  /*17c650*/  LDL.LU R17, [R1+0x13d8] ;  /* 0x0013d80001117983 */ /* 0x000ea80000300800 */
[----:B------:R-:W2:Y:S04]  /*17c660*/  LDL.LU.64 R22, [R1+0x60c8] ;  /* 0x0060c80001167983 */ /* 0x000ea80000300a00 */
[----:B------:R-:W2:Y:S04]  /*17c670*/  LDL.LU.64 R20, [R1+0x60c0] ;  /* 0x0060c00001147983 */ /* 0x000ea80000300a00 */
[----:B--2---:R0:W-:Y:S04]  /*17c680*/  STSM.16.M88.4 [R27+0x200], R20 ;  /* 0x000200141b007844 */ /* 0x0041e80000000200 */
[----:B0-----:R-:W2:Y:S01]  /*17c690*/  LDL.LU R20, [R1+0x60b8] ;  /* 0x0060b80001147983 */ /* 0x001ea20000300800 */
[----:B------:R-:W-:Y:S01]  /*17c6a0*/  PRMT R11, R26, 0x5210, R0 ;  /* 0x000052101a0b7816 */ /* 0x000fe20000000000 */
[----:B------:R-:W-:Y:S01]  /*17c6b0*/  BAR.SYNC.DEFER_BLOCKING 0x0 ;  /* 0x0000000000007b1d */ /* 0x000fe20000010000 */
[----:B--2---:R-:W-:-:S05]  /*17c6c0*/  PRMT R10, R20, 0x5210, R2 ;  /* 0x00005210140a7816 */ /* 0x004fca0000000002 */
[----:B------:R-:W0:Y:S04]  /*17c6d0*/  LDS.128 R20, [R18] ;  /* 0x0000000012147984 */ /* 0x000e280000000c00 */
[----:B0-----:R-:W-:Y:S01]  /*17c6e0*/  STL.64 [R1+0x7a0], R20 ;  /* 0x0007a01401007387 */ /* 0x001fe20000100a00 */
[----:B------:R-:W-:-:S03]  /*17c6f0*/  IMAD.MOV.U32 R6, RZ, RZ, R22 ;  /* 0x000000ffff067224 */ /* 0x000fc600078e0016 */
[----:B------:R-:W-:Y:S04]  /*17c700*/  STL [R1+0x7ac], R23 ;  /* 0x0007ac1701007387 */ /* 0x000fe80000100800 */
[----:B------:R-:W0:Y:S04]  /*17c710*/  LDS.128 R20, [R18+0x400] ;  /* 0x0004000012147984 */ /* 0x000e280000000c00 */
[----:B------:R-:W-:Y:S01]  /*17c720*/  STL [R1+0x57a8], R6 ;  /* 0x0057a80601007387 */ /* 0x000fe20000100800 */
[----:B------:R-:W-:Y:S06]  /*17c730*/  BAR.SYNC.DEFER_BLOCKING 0x0 ;  /* 0x0000000000007b1d */ /* 0x000fec0000010000 */
[----:B0-----:R-:W-:Y:S01]  /*17c740*/  STL.64 [R1+0x7d0], R20 ;  /* 0x0007d01401007387 */ /* 0x001fe20000100a00 */
[----:B------:R-:W-:-:S03]  /*17c750*/  IMAD.MOV.U32 R0, RZ, RZ, R22 ;  /* 0x000000ffff007224 */ /* 0x000fc600078e0016 */
[----:B------:R0:W-:Y:S04]  /*17c760*/  STL [R1+0x7dc], R23 ;  /* 0x0007dc1701007387 */ /* 0x0001e80000100800 */
[----:B0-----:R-:W2:Y:S04]  /*17c770*/  LDL.LU.64 R22, [R1+0x60b0] ;  /* 0x0060b00001167983 */ /* 0x001ea80000300a00 */
[----:B------:R-:W3:Y:S04]  /*17c780*/  LDL.LU R21, [R1+0x60ac] ;  /* 0x0060ac0001157983 */ /* 0x000ee80000300800 */
[----:B------:R-:W3:Y:S04]  /*17c790*/  LDL.LU R19, [R1+0x10d4] ;  /* 0x0010d40001137983 */ /* 0x000ee80000300800 */
[----:B------:R-:W3:Y:S04]  /*17c7a0*/  LDL.LU R20, [R1+0x10d8] ;  /* 0x0010d80001147983 */ /* 0x000ee80000300800 */
[----:B------:R-:W4:Y:S04]  /*17c7b0*/  LDL.LU R26, [R1+0x7fc] ;  /* 0x0007fc00011a7983 */ /* 0x000f280000300800 */
[----:B--2---:R-:W-:Y:S04]  /*17c7c0*/  STL.64 [R1+0x6098], R22 ;  /* 0x0060981601007387 */ /* 0x004fe80000100a00 */
[----:B---3--:R0:W-:Y:S04]  /*17c7d0*/  STL.64 [R1+0x6090], R20 ;  /* 0x0060901401007387 */ /* 0x0081e80000100a00 */
[----:B0-----:R-:W2:Y:S04]  /*17c7e0*/  LDL.LU R20, [R1+0x790] ;  /* 0x0007900001147983 */ /* 0x001ea80000300800 */
[----:B------:R-:W2:Y:S04]  /*17c7f0*/  LDL.LU R21, [R1+0x794] ;  /* 0x0007940001157983 */ /* 0x000ea80000300800 */
[----:B------:R-:W2:Y:S04]  /*17c800*/  LDL.LU R22, [R1+0x798] ;  /* 0x0007980001167983 */ /* 0x000ea80000300800 */
[----:B------:R-:W2:Y:S04]  /*17c810*/  LDL.LU R23, [R1+0x79c] ;  /* 0x00079c0001177983 */ /* 0x000ea80000300800 */
[----:B------:R0:W-:Y:S01]  /*17c820*/  STSM.16.M88.4 [R27], R8 ;  /* 0x000000081b007844 */ /* 0x0001e20000000200 */
[----:B------:R-:W-:-:S03]  /*17c830*/  LOP3.LUT R2, R4, 0xffff, RZ, 0xc0, !PT ;  /* 0x0000ffff04027812 */ /* 0x000fc600078ec0ff */
[----:B------:R-:W-:Y:S04]  /*17c840*/  STL [R1+0x5778], R0 ;  /* 0x0057780001007387 */ /* 0x000fe80000100800 */
[----:B0-----:R-:W3:Y:S04]  /*17c850*/  LDL.LU R11, [R1+0x60a8] ;  /* 0x0060a800010b7983 */ /* 0x001ee80000300800 */
[----:B------:R-:W3:Y:S04]  /*17c860*/  LDL.LU.64 R8, [R1+0x60a0] ;  /* 0x0060a00001087983 */ /* 0x000ee80000300a00 */
[----:B--2---:R-:W-:Y:S01]  /*17c870*/  STSM.16.M88.4 [R27+0x200], R20 ;  /* 0x000200141b007844 */ /* 0x004fe20000000200 */
[----:B------:R-:W-:Y:S06]  /*17c880*/  BAR.SYNC.DEFER_BLOCKING 0x0 ;  /* 0x0000000000007b1d */ /* 0x000fec0000010000 */
[----:B------:R-:W0:Y:S04]  /*17c890*/  LDS.128 R20, [R18] ;  /* 0x0000000012147984 */ /* 0x000e280000000c00 */
[----:B0-----:R-:W-:Y:S01]  /*17c8a0*/  STL [R1+0x7b4], R21 ;  /* 0x0007b41501007387 */ /* 0x001fe20000100800 */
[----:B------:R-:W-:-:S02]  /*17c8b0*/  IMAD.MOV.U32 R6, RZ, RZ, R20 ;  /* 0x000000ffff067224 */ /* 0x000fc400078e0014 */
[----:B------:R-:W-:Y:S01]  /*17c8c0*/  IMAD.MOV.U32 R4, RZ, RZ, R22 ;  /* 0x000000ffff047224 */ /* 0x000fe200078e0016 */
[----:B------:R-:W-:Y:S04]  /*17c8d0*/  STL [R1+0x7bc], R23 ;  /* 0x0007bc1701007387 */ /* 0x000fe80000100800 */
[----:B------:R-:W0:Y:S04]  /*17c8e0*/  LDS.128 R20, [R18+0x400] ;  /* 0x0004000012147984 */ /* 0x000e280000000c00 */
[----:B------:R-:W-:Y:S04]  /*17c8f0*/  STL [R1+0x57d4], R6 ;  /* 0x0057d40601007387 */ /* 0x000fe80000100800 */
[----:B------:R-:W-:Y:S04]  /*17c900*/  STL.64 [R1+0x57c8], R4 ;  /* 0x0057c80401007387 */ /* 0x000fe80000100a00 */
[----:B0-----:R-:W-:Y:S01]  /*17c910*/  STL [R1+0x7c4], R21 ;  /* 0x0007c41501007387 */ /* 0x001fe20000100800 */
[----:B------:R-:W-:-:S03]  /*17c920*/  IMAD.MOV.U32 R0, RZ, RZ, R20 ;  /* 0x000000ffff007224 */ /* 0x000fc600078e0014 */
[----:B------:R0:W-:Y:S04]  /*17c930*/  STL.64 [R1+0x7c8], R22 ;  /* 0x0007c81601007387 */ /* 0x0001e80000100a00 */
[----:B0-----:R-:W2:Y:S04]  /*17c940*/  LDL.LU.64 R22, [R1+0x6098] ;  /* 0x0060980001167983 */ /* 0x001ea80000300a00 */
[----:B------:R-:W2:Y:S01]  /*17c950*/  LDL.LU.64 R20, [R1+0x6090] ;  /* 0x0060900001147983 */ /* 0x000ea20000300a00 */
[----:B---3--:R-:W-:-:S03]  /*17c960*/  LOP3.LUT R7, R11, 0xffff, RZ, 0xc0, !PT ;  /* 0x0000ffff0b077812 */ /* 0x008fc600078ec0ff */
[----:B------:R2:W-:Y:S01]  /*17c970*/  STL [R1+0x57f0], R0 ;  /* 0x0057f00001007387 */ /* 0x0005e20000100800 */
[----:B------:R-:W-:-:S04]  /*17c980*/  LOP3.LUT R3, R3, 0xffff, RZ, 0xc0, !PT ;  /* 0x0000ffff03037812 */ /* 0x000fc800078ec0ff */
[--C-:B------:R-:W-:Y:S02]  /*17c990*/  PRMT R15, R15, 0x4210, R3.reuse ;  /* 0x000042100f0f7816 */ /* 0x100fe40000000003 */
[----:B----4-:R-:W-:Y:S02]  /*17c9a0*/  PRMT R3, R26, 0x5210, R3 ;  /* 0x000052101a037816 */ /* 0x010fe40000000003 */
[----:B------:R-:W3:Y:S01]  /*17c9b0*/  LDL.LU R26, [R1+0x1db8] ;  /* 0x001db800011a7983 */ /* 0x000ee20000300800 */
[----:B------:R-:W-:Y:S01]  /*17c9c0*/  PRMT R10, R16, 0x4210, R2 ;  /* 0x00004210100a7816 */ /* 0x000fe20000000002 */
[----:B------:R-:W-:Y:S01]  /*17c9d0*/  BAR.SYNC.DEFER_BLOCKING 0x0 ;  /* 0x0000000000007b1d */ /* 0x000fe20000010000 */
[----:B--2---:R-:W-:Y:S01]  /*17c9e0*/  PRMT R0, R20, 0x5210, R7 ;  /* 0x0000521014007816 */ /* 0x004fe20000000007 */
[----:B------:R-:W-:Y:S02]  /*17c9f0*/  IMAD.MOV.U32 R20, RZ, RZ, R21 ;  /* 0x000000ffff147224 */ /* 0x000fe400078e0015 */
[----:B------:R-:W-:-:S02]  /*17ca00*/  IMAD.MOV.U32 R21, RZ, RZ, R22 ;  /* 0x000000ffff157224 */ /* 0x000fc400078e0016 */
[----:B------:R-:W-:-:S05]  /*17ca10*/  IMAD.MOV.U32 R22, RZ, RZ, R28 ;  /* 0x000000ffff167224 */ /* 0x000fca00078e001c */
[----:B------:R-:W-:Y:S04]  /*17ca20*/  STL.64 [R1+0x6078], R22 ;  /* 0x0060781601007387 */ /* 0x000fe80000100a00 */
[----:B------:R0:W-:Y:S04]  /*17ca30*/  STL.64 [R1+0x6070], R20 ;  /* 0x0060701401007387 */ /* 0x0001e80000100a00 */
[----:B0-----:R-:W2:Y:S04]  /*17ca40*/  LDL.LU R20, [R1+0x7f0] ;  /* 0x0007f00001147983 */ /* 0x001ea80000300800 */
[----:B------:R-:W2:Y:S04]  /*17ca50*/  LDL.LU R21, [R1+0x7f4] ;  /* 0x0007f40001157983 */ /* 0x000ea80000300800 */
[----:B------:R-:W4:Y:S01]  /*17ca60*/  LDL.LU R22, [R1+0x7f8] ;  /* 0x0007f80001167983 */ /* 0x000f220000300800 */
[----:B------:R-:W-:Y:S01]  /*17ca70*/  IMAD.MOV.U32 R23, RZ, RZ, R3 ;  /* 0x000000ffff177224 */ /* 0x000fe200078e0003 */
[----:B------:R-:W-:-:S05]  /*17ca80*/  PRMT R11, R17, 0x4210, R7 ;  /* 0x00004210110b7816 */ /* 0x000fca0000000007 */
[----:B------:R-:W-:Y:S04]  /*17ca90*/  STSM.16.M88.4 [R27], R8 ;  /* 0x000000081b007844 */ /* 0x000fe80000000200 */
[----:B------:R-:W-:Y:S01]  /*17caa0*/  STSM.16.M88.4 [R27+0x200], R12 ;  /* 0x0002000c1b007844 */ /* 0x000fe20000000200 */
[----:B------:R-:W-:Y:S06]  /*17cab0*/  BAR.SYNC.DEFER_BLOCKING 0x0 ;  /* 0x0000000000007b1d */ /* 0x000fec0000010000 */
[----:B------:R-:W0:Y:S01]  /*17cac0*/  LDS.128 R12, [R18] ;  /* 0x00000000120c7984 */ /* 0x000e220000000c00 */
[----:B------:R-:W-:-:S03]  /*17cad0*/  PRMT R2, R19, 0x5210, R2 ;  /* 0x0000521013027816 */ /* 0x000fc60000000002 */
[----:B----4-:R-:W-:Y:S04]  /*17cae0*/  STL.64 [R1+0x6088], R22 ;  /* 0x0060881601007387 */ /* 0x010fe80000100a00 */
[----:B--2---:R1:W-:Y:S04]  /*17caf0*/  STL.64 [R1+0x6080], R20 ;  /* 0x0060801401007387 */ /* 0x0043e80000100a00 */
[----:B-1----:R-:W2:Y:S04]  /*17cb00*/  LDL.LU R20, [R1+0x7e0] ;  /* 0x0007e00001147983 */ /* 0x002ea80000300800 */
[----:B------:R-:W2:Y:S04]  /*17cb10*/  LDL.LU R21, [R1+0x7e4] ;  /* 0x0007e40001157983 */ /* 0x000ea80000300800 */
[----:B------:R-:W4:Y:S04]  /*17cb20*/  LDL.LU R28, [R1+0x1db4] ;  /* 0x001db400011c7983 */ /* 0x000f280000300800 */
        /* <DEDUP_REMOVED lines=8> */
[----:B0-----:R-:W-:Y:S04]  /*17cbb0*/  STL.64 [R1+0x790], R12 ;  /* 0x0007900c01007387 */ /* 0x001fe80000100a00 */
[----:B------:R-:W-:Y:S04]  /*17cbc0*/  STL.64 [R1+0x798], R14 ;  /* 0x0007980e01007387 */ /* 0x000fe80000100a00 */
[----:B------:R-:W0:Y:S01]  /*17cbd0*/  LDS.128 R12, [R18+0x400] ;  /* 0x00040000120c7984 */ /* 0x000e220000000c00 */
[----:B------:R-:W-:-:S02]  /*17cbe0*/  IMAD.MOV.U32 R22, RZ, RZ, R2 ;  /* 0x000000ffff167224 */ /* 0x000fc400078e0002 */
[----:B------:R-:W-:Y:S01]  /*17cbf0*/  IMAD.MOV.U32 R23, RZ, RZ, R0 ;  /* 0x000000ffff177224 */ /* 0x000fe200078e0000 */
[----:B------:R-:W-:Y:S06]  /*17cc00*/  BAR.SYNC.DEFER_BLOCKING 0x0 ;  /* 0x0000000000007b1d */ /* 0x000fec0000010000 */
[----:B0-----:R-:W-:Y:S01]  /*17cc10*/  STL.64 [R1+0x640], R12 ;  /* 0x0006400c01007387 */ /* 0x001fe20000100a00 */
[----:B------:R-:W-:-:S03]  /*17cc20*/  IMAD.MOV.U32 R2, RZ, RZ, R14 ;  /* 0x000000ffff027224 */ /* 0x000fc600078e000e */
[----:B------:R0:W-:Y:S04]  /*17cc30*/  STL [R1+0x64c], R15 ;  /* 0x00064c0f01007387 */ /* 0x0001e80000100800 */
[----:B------:R-:W4:Y:S04]  /*17cc40*/  LDL.LU R14, [R1+0x1f3c] ;  /* 0x001f3c00010e7983 */ /* 0x000f280000300800 */
[----:B0-----:R-:W4:Y:S04]  /*17cc50*/  LDL.LU R15, [R1+0x1f38] ;  /* 0x001f3800010f7983 */ /* 0x001f280000300800 */
[----:B------:R-:W4:Y:S04]  /*17cc60*/  LDL.LU R13, [R1+0x1f2c] ;  /* 0x001f2c00010d7983 */ /* 0x000f280000300800 */
[----:B------:R-:W4:Y:S04]  /*17cc70*/  LDL.LU R16, [R1+0x1f28] ;  /* 0x001f280001107983 */ /* 0x000f280000300800 */
[----:B------:R-:W4:Y:S04]  /*17cc80*/  LDL.LU R17, [R1+0x119c] ;  /* 0x00119c0001117983 */ /* 0x000f280000300800 */
[----:B------:R-:W-:Y:S04]  /*17cc90*/  STL [R1+0x606c], R18 ;  /* 0x00606c1201007387 */ /* 0x000fe80000100800 */
[----:B------:R-:W-:Y:S04]  /*17cca0*/  STL [R1+0x573c], R2 ;  /* 0x00573c0201007387 */ /* 0x000fe80000100800 */
[----:B--2---:R0:W-:Y:S04]  /*17ccb0*/  STSM.16.M88.4 [R27], R20 ;  /* 0x000000141b007844 */ /* 0x0041e80000000200 */
[----:B0-----:R-:W2:Y:S04]  /*17ccc0*/  LDL.LU.64 R22, [R1+0x6088] ;  /* 0x0060880001167983 */ /* 0x001ea80000300a00 */
[----:B------:R-:W2:Y:S01]  /*17ccd0*/  LDL.LU.64 R20, [R1+0x6080] ;  /* 0x0060800001147983 */ /* 0x000ea20000300a00 */
[----:B---3--:R-:W-:-:S02]  /*17cce0*/  LOP3.LUT R2, R7, 0xffff, RZ, 0xc0, !PT ;  /* 0x0000ffff07027812 */ /* 0x008fc400078ec0ff */
[----:B------:R-:W-:Y:S02]  /*17ccf0*/  LOP3.LUT R6, R10, 0xffff, RZ, 0xc0, !PT ;  /* 0x0000ffff0a067812 */ /* 0x000fe400078ec0ff */
[----:B------:R-:W-:Y:S02]  /*17cd00*/  LOP3.LUT R7, R9, 0xffff, RZ, 0xc0, !PT ;  /* 0x0000ffff09077812 */ /* 0x000fe400078ec0ff */
[----:B----4-:R-:W-:Y:S02]  /*17cd10*/  LOP3.LUT R29, R29, 0xffff, RZ, 0xc0, !PT ;  /* 0x0000ffff1d1d7812 */ /* 0x010fe400078ec0ff */
[----:B------:R-:W-:Y:S02]  /*17cd20*/  LOP3.LUT R0, R8, 0xffff, RZ, 0xc0, !PT ;  /* 0x0000ffff08007812 */ /* 0x000fe400078ec0ff */
[----:B------:R-:W-:Y:S02]  /*17cd30*/  LOP3.LUT R11, R11, 0xffff, RZ, 0xc0, !PT ;  /* 0x0000ffff0b0b7812 */ /* 0x000fe400078ec0ff */
[----:B------:R-:W-:-:S02]  /*17cd40*/  PRMT R18, R3, 0x4210, R7 ;  /* 0x0000421003127816 */ /* 0x000fc40000000007 */
[----:B------:R-:W-:Y:S02]  /*17cd50*/  PRMT R10, R14, 0x4210, R29 ;  /* 0x000042100e0a7816 */ /* 0x000fe4000000001d */
[----:B------:R-:W-:Y:S01]  /*17cd60*/  PRMT R3, R15, 0x4210, R11 ;  /* 0x000042100f037816 */ /* 0x000fe2000000000b */
[----:B--2---:R0:W-:Y:S04]  /*17cd70*/  STSM.16.M88.4 [R27+0x200], R20 ;  /* 0x000200141b007844 */ /* 0x0041e80000000200 */
[----:B0-----:R-:W2:Y:S04]  /*17cd80*/  LDL.LU.64 R22, [R1+0x6078] ;  /* 0x0060780001167983 */ /* 0x001ea80000300a00 */
[----:B------:R-:W3:Y:S04]  /*17cd90*/  LDL.LU.64 R20, [R1+0x6070] ;  /* 0x0060700001147983 */ /* 0x000ee80000300a00 */
[----:B------:R0:W-:Y:S04]  /*17cda0*/  STL [R1+0x6068], R27 ;  /* 0x0060681b01007387 */ /* 0x0001e80000100800 */
[----:B------:R-:W4:Y:S04]  /*17cdb0*/  LDL.LU R12, [R1+0x1198] ;  /* 0x00119800010c7983 */ /* 0x000f280000300800 */
[----:B------:R-:W2:Y:S01]  /*17cdc0*/  LDL.LU R8, [R1+0x10dc] ;  /* 0x0010dc0001087983 */ /* 0x000ea20000300800 */
[----:B0-----:R-:W-:-:S03]  /*17cdd0*/  PRMT R27, R19, 0x4210, R6 ;  /* 0x00004210131b7816 */ /* 0x001fc60000000006 */
[----:B------:R-:W2:Y:S04]  /*17cde0*/  LDL.LU R9, [R1+0x10e0] ;  /* 0x0010e00001097983 */ /* 0x000ea80000300800 */
[----:B------:R-:W2:Y:S04]  /*17cdf0*/  LDL.LU R19, [R1+0x20] ;  /* 0x0000200001137983 */ /* 0x000ea80000300800 */
[----:B------:R-:W2:Y:S04]  /*17ce00*/  LDL.LU R14, [R1+0x10e8] ;  /* 0x0010e800010e7983 */ /* 0x000ea80000300800 */
[----:B------:R-:W2:Y:S01]  /*17ce10*/  LDL.LU R15, [R1+0x10e4] ;  /* 0x0010e400010f7983 */ /* 0x000ea20000300800 */
[----:B------:R-:W-:-:S02]  /*17ce20*/  LOP3.LUT R26, R26, 0xffff, RZ, 0xc0, !PT ;  /* 0x0000ffff1a1a7812 */ /* 0x000fc400078ec0ff */
[----:B------:R-:W-:Y:S01]  /*17ce30*/  LOP3.LUT R28, R28, 0xffff, RZ, 0xc0, !PT ;  /* 0x0000ffff1c1c7812 */ /* 0x000fe200078ec0ff */
[----:B------:R-:W-:Y:S06]  /*17ce40*/  BAR.SYNC.DEFER_BLOCKING 0x0 ;  /* 0x0000000000007b1d */ /* 0x000fec0000010000 */
[----:B--2---:R0:W-:Y:S04]  /*17ce50*/  STL.64 [R1+0x6060], R14 ;  /* 0x0060600e01007387 */ /* 0x0041e80000100a00 */
[----:B------:R-:W2:Y:S04]  /*17ce60*/  LDL.LU R4, [R1+0x10ec] ;  /* 0x0010ec0001047983 */ /* 0x000ea80000300800 */
[----:B------:R-:W2:Y:S01]  /*17ce70*/  LDL.LU R5, [R1+0x10f8] ;  /* 0x0010f80001057983 */ /* 0x000ea20000300800 */
[----:B0-----:R-:W-:-:S02]  /*17ce80*/  PRMT R15, R13, 0x4210, R26 ;  /* 0x000042100d0f7816 */ /* 0x001fc4000000001a */
[----:B------:R-:W-:Y:S02]  /*17ce90*/  PRMT R14, R16, 0x4210, R28 ;  /* 0x00004210100e7816 */ /* 0x000fe4000000001c */
[----:B------:R-:W-:Y:S01]  /*17cea0*/  PRMT R13, R17, 0x4210, R2 ;  /* 0x00004210110d7816 */ /* 0x000fe20000000002 */
[----:B------:R-:W2:Y:S04]  /*17ceb0*/  LDL.LU R16, [R1+0x10d0] ;  /* 0x0010d00001107983 */ /* 0x000ea80000300800 */
[----:B------:R-:W2:Y:S04]  /*17cec0*/  LDL.LU R17, [R1+0x95c] ;  /* 0x00095c0001117983 */ /* 0x000ea80000300800 */
[----:B------:R-:W-:Y:S04]  /*17ced0*/  STL.64 [R1+0x6048], R22 ;  /* 0x0060481601007387 */ /* 0x000fe80000100a00 */
[----:B---3--:R0:W-:Y:S02]  /*17cee0*/  STL.64 [R1+0x6040], R20 ;  /* 0x0060401401007387 */ /* 0x0081e40000100a00 */
[----:B0-----:R-:W-:-:S02]  /*17cef0*/  IMAD.MOV.U32 R20, RZ, RZ, R18 ;  /* 0x000000ffff147224 */ /* 0x001fc400078e0012 */
[----:B------:R-:W3:Y:S01]  /*17cf00*/  LDL.LU R18, [R1+0x606c] ;  /* 0x00606c0001127983 */ /* 0x000ee20000300800 */
[----:B----4-:R-:W-:Y:S01]  /*17cf10*/  PRMT R12, R12, 0x4210, R0 ;  /* 0x000042100c0c7816 */ /* 0x010fe20000000000 */
[----:B------:R-:W-:Y:S02]  /*17cf20*/  IMAD.MOV.U32 R21, RZ, RZ, R27 ;  /* 0x000000ffff157224 */ /* 0x000fe400078e001b */
[----:B------:R-:W4:Y:S04]  /*17cf30*/  LDL.LU R27, [R1+0x6068] ;  /* 0x00606800011b7983 */ /* 0x000f280000300800 */
[----:B------:R0:W-:Y:S02]  /*17cf40*/  STL.64 [R1+0x6058], R6 ;  /* 0x0060580601007387 */ /* 0x0001e40000100a00 */
[----:B0-----:R-:W-:-:S02]  /*17cf50*/  IMAD.MOV.U32 R6, RZ, RZ, R13 ;  /* 0x000000ffff067224 */ /* 0x001fc400078e000d */
[----:B------:R-:W-:Y:S02]  /*17cf60*/  IMAD.MOV.U32 R7, RZ, RZ, R12 ;  /* 0x000000ffff077224 */ /* 0x000fe400078e000c */
[----:B------:R-:W-:Y:S02]  /*17cf70*/  IMAD.MOV.U32 R23, RZ, RZ, R3 ;  /* 0x000000ffff177224 */ /* 0x000fe400078e0003 */
[----:B------:R-:W-:Y:S01]  /*17cf80*/  IMAD.MOV.U32 R22, RZ, RZ, R10 ;  /* 0x000000ffff167224 */ /* 0x000fe200078e000a */
[----:B--2---:R0:W-:Y:S02]  /*17cf90*/  STL.64 [R1+0x6050], R4 ;  /* 0x0060500401007387 */ /* 0x0041e40000100a00 */
[----:B0-----:R-:W-:Y:S02]  /*17cfa0*/  IMAD.MOV.U32 R4, RZ, RZ, R15 ;  /* 0x000000ffff047224 */ /* 0x001fe400078e000f */
[----:B------:R-:W-:Y:S02]  /*17cfb0*/  IMAD.MOV.U32 R5, RZ, RZ, R14 ;  /* 0x000000ffff057224 */ /* 0x000fe400078e000e */
[----:B---3--:R-:W0:Y:S04]  /*17cfc0*/  LDS.128 R12, [R18] ;  /* 0x00000000120c7984 */ /* 0x008e280000000c00 */
[----:B0-----:R-:W-:Y:S01]  /*17cfd0*/  STL [R1+0x630], R12 ;  /* 0x0006300c01007387 */ /* 0x001fe20000100800 */
[----:B------:R-:W-:-:S03]  /*17cfe0*/  IMAD.MOV.U32 R3, RZ, RZ, R13 ;  /* 0x000000ffff037224 */ /* 0x000fc600078e000d */
[----:B------:R-:W-:Y:S04]  /*17cff0*/  STL.64 [R1+0x638], R14 ;  /* 0x0006380e01007387 */ /* 0x000fe80000100a00 */
[----:B------:R-:W0:Y:S04]  /*17d000*/  LDS.128 R12, [R18+0x400] ;  /* 0x00040000120c7984 */ /* 0x000e280000000c00 */
[----:B------:R-:W-:Y:S01]  /*17d010*/  STL [R1+0x57f8], R3 ;  /* 0x0057f80301007387 */ /* 0x000fe20000100800 */
[----:B------:R-:W-:Y:S06]  /*17d020*/  BAR.SYNC.DEFER_BLOCKING 0x0 ;  /* 0x0000000000007b1d */ /* 0x000fec0000010000 */
[----:B0-----:R-:W-:Y:S04]  /*17d030*/  STL.64 [R1+0x620], R12 ;  /* 0x0006200c01007387 */ /* 0x001fe80000100a00 */
[----:B------:R0:W-:Y:S04]  /*17d040*/  STL.64 [R1+0x628], R14 ;  /* 0x0006280e01007387 */ /* 0x0001e80000100a00 */
[----:B0-----:R-:W2:Y:S04]  /*17d050*/  LDL.LU.64 R14, [R1+0x6060] ;  /* 0x00606000010e7983 */ /* 0x001ea80000300a00 */
[----:B------:R-:W3:Y:S04]  /*17d060*/  LDL.LU.64 R12, [R1+0x978] ;  /* 0x00097800010c7983 */ /* 0x000ee80000300a00 */
[----:B------:R-:W2:Y:S04]  /*17d070*/  LDL.LU R10, [R1+0x958] ;  /* 0x00095800010a7983 */ /* 0x000ea80000300800 */
[----:B----4-:R0:W-:Y:S04]  /*17d080*/  STSM.16.M88.4 [R27], R4 ;  /* 0x000000041b007844 */ /* 0x0101e80000000200 */
[----:B--2---:R-:W-:Y:S04]  /*17d090*/  STL [R1+0x6010], R10 ;  /* 0x0060100a01007387 */ /* 0x004fe80000100800 */
[----:B0-----:R-:W2:Y:S04]  /*17d0a0*/  LDL.LU.64 R6, [R1+0x6058] ;  /* 0x0060580001067983 */ /* 0x001ea80000300a00 */
[----:B------:R-:W4:Y:S04]  /*17d0b0*/  LDL.LU.64 R4, [R1+0x6050] ;  /* 0x0060500001047983 */ /* 0x000f280000300a00 */
[----:B------:R0:W-:Y:S04]  /*17d0c0*/  STSM.16.M88.4 [R27+0x200], R20 ;  /* 0x000200141b007844 */ /* 0x0001e80000000200 */
[----:B0-----:R-:W3:Y:S04]  /*17d0d0*/  LDL.LU.64 R22, [R1+0x6048] ;  /* 0x0060480001167983 */ /* 0x001ee80000300a00 */
[----:B------:R-:W3:Y:S01]  /*17d0e0*/  LDL.LU.64 R20, [R1+0x6040] ;  /* 0x0060400001147983 */ /* 0x000ee20000300a00 */
[----:B------:R-:W-:-:S02]  /*17d0f0*/  PRMT R10, R14, 0x5210, R29 ;  /* 0x000052100e0a7816 */ /* 0x000fc4000000001d */
[----:B------:R-:W-:Y:S01]  /*17d100*/  PRMT R11, R15, 0x5210, R11 ;  /* 0x000052100f0b7816 */ /* 0x000fe2000000000b */
[----:B------:R-:W-:Y:S01]  /*17d110*/  BAR.SYNC.DEFER_BLOCKING 0x0 ;  /* 0x0000000000007b1d */ /* 0x000fe20000010000 */
[----:B--2---:R-:W-:Y:S02]  /*17d120*/  PRMT R8, R8, 0x5210, R7 ;  /* 0x0000521008087816 */ /* 0x004fe40000000007 */
[----:B------:R-:W-:-:S03]  /*17d130*/  PRMT R9, R9, 0x5210, R6 ;  /* 0x0000521009097816 */ /* 0x000fc60000000006 */
[----:B------:R-:W2:Y:S01]  /*17d140*/  LDL.LU.64 R6, [R1+0x970] ;  /* 0x0009700001067983 */ /* 0x000ea20000300a00 */
[----:B----4-:R-:W-:Y:S02]  /*17d150*/  PRMT R4, R4, 0x5210, R26 ;  /* 0x0000521004047816 */ /* 0x010fe4000000001a */
[----:B------:R-:W-:Y:S01]  /*17d160*/  PRMT R5, R5, 0x5210, R28 ;  /* 0x0000521005057816 */ /* 0x000fe2000000001c */
[----:B--2---:R0:W-:Y:S04]  /*17d170*/  STL.64 [R1+0x6018], R6 ;  /* 0x0060180601007387 */ /* 0x0041e80000100a00 */
[----:B------:R-:W2:Y:S04]  /*17d180*/  LDL.LU R29, [R1+0x6038] ;  /* 0x00603800011d7983 */ /* 0x000ea80000300800 */
[----:B------:R-:W-:Y:S04]  /*17d190*/  STL.64 [R1+0x6028], R10 ;  /* 0x0060280a01007387 */ /* 0x000fe80000100a00 */
[----:B------:R-:W-:Y:S04]  /*17d1a0*/  STL.64 [R1+0x6020], R8 ;  /* 0x0060200801007387 */ /* 0x000fe80000100a00 */
[----:B------:R-:W1:Y:S01]  /*17d1b0*/  LDS.128 R8, [R18] ;  /* 0x0000000012087984 */ /* 0x000e620000000c00 */
[----:B0-----:R-:W-:-:S03]  /*17d1c0*/  PRMT R6, R16, 0x5210, R2 ;  /* 0x0000521010067816 */ /* 0x001fc60000000002 */
[----:B------:R-:W4:Y:S01]  /*17d1d0*/  LDL.LU.64 R14, [R1+0x968] ;  /* 0x00096800010e7983 */ /* 0x000f220000300a00 */
[----:B------:R-:W-:-:S03]  /*17d1e0*/  PRMT R7, R17, 0x5210, R0 ;  /* 0x0000521011077816 */ /* 0x000fc60000000000 */
[----:B------:R-:W3:Y:S04]  /*17d1f0*/  LDL.LU R26, [R1+0x6034] ;  /* 0x00603400011a7983 */ /* 0x000ee80000300800 */
[----:B------:R-:W3:Y:S04]  /*17d200*/  LDL.LU R28, [R1+0x6030] ;  /* 0x00603000011c7983 */ /* 0x000ee80000300800 */
[----:B------:R-:W3:Y:S04]  /*17d210*/  LDL.LU.64 R16, [R1+0x960] ;  /* 0x0009600001107983 */ /* 0x000ee80000300a00 */
[----:B-1----:R-:W-:Y:S04]  /*17d220*/  STL.64 [R1+0x7e0], R8 ;  /* 0x0007e00801007387 */ /* 0x002fe80000100a00 */
[----:B------:R-:W-:Y:S04]  /*17d230*/  STL.64 [R1+0x7e8], R10 ;  /* 0x0007e80a01007387 */ /* 0x000fe80000100a00 */
[----:B------:R-:W0:Y:S01]  /*17d240*/  LDS.128 R8, [R18+0x400] ;  /* 0x0004000012087984 */ /* 0x000e220000000c00 */
[----:B------:R-:W-:Y:S06]  /*17d250*/  BAR.SYNC.DEFER_BLOCKING 0x0 ;  /* 0x0000000000007b1d */ /* 0x000fec0000010000 */
[----:B0-----:R-:W-:Y:S04]  /*17d260*/  STL.64 [R1+0x7f0], R8 ;  /* 0x0007f00801007387 */ /* 0x001fe80000100a00 */
[----:B------:R0:W-:Y:S04]  /*17d270*/  STL.64 [R1+0x7f8], R10 ;  /* 0x0007f80a01007387 */ /* 0x0001e80000100a00 */
[----:B0-----:R-:W3:Y:S04]  /*17d280*/  LDL.LU.64 R10, [R1+0x6028] ;  /* 0x00602800010a7983 */ /* 0x001ee80000300a00 */
[----:B------:R-:W3:Y:S04]  /*17d290*/  LDL.LU.64 R8, [R1+0x6020] ;  /* 0x0060200001087983 */ /* 0x000ee80000300a00 */
[----:B------:R-:W4:Y:S04]  /*17d2a0*/  LDL R0, [R1] ;  /* 0x0000000001007983 */ /* 0x000f280000100800 */
[----:B------:R0:W-:Y:S04]  /*17d2b0*/  STSM.16.M88.4 [R27], R4 ;  /* 0x000000041b007844 */ /* 0x0001e80000000200 */
[----:B0-----:R-:W4:Y:S01]  /*17d2c0*/  LDL.LU.64 R6, [R1+0x6018] ;  /* 0x0060180001067983 */ /* 0x001f220000300a00 */
[----:B------:R-:W-:-:S02]  /*17d2d0*/  PRMT R2, R19, 0x7770, RZ ;  /* 0x0000777013027816 */ /* 0x000fc400000000ff */
[----:B--2---:R-:W-:Y:S01]  /*17d2e0*/  LOP3.LUT P3, RZ, R29, 0x4000000, RZ, 0xc0, !PT ;  /* 0x040000001dff7812 */ /* 0x004fe2000786c0ff */
[----:B---3--:R0:W-:Y:S01]  /*17d2f0*/  STSM.16.M88.4 [R27+0x200], R8 ;  /* 0x000200081b007844 */ /* 0x0081e20000000200 */
[----:B------:R-:W-:Y:S06]  /*17d300*/  BAR.SYNC.DEFER_BLOCKING 0x0 ;  /* 0x0000000000007b1d */ /* 0x000fec0000010000 */
[----:B0-----:R-:W2:Y:S04]  /*17d310*/  LDL.LU R10, [R1+0x6010] ;  /* 0x00601000010a7983 */ /* 0x001ea80000300800 */
[----:B------:R-:W3:Y:S04]  /*17d320*/  LDL.LU.64 R8, [R1+0x998] ;  /* 0x0009980001087983 */ /* 0x000ee80000300a00 */
[----:B------:R0:W-:Y:S02]  /*17d330*/  @P2 STG.E.U8 desc[UR4][R12.64], R2 ;  /* 0x000000020c002986 */ /* 0x0001e4000c101104 */
[----:B0-----:R-:W-:-:S05]  /*17d340*/  PRMT R2, R19, 0x7771, RZ ;  /* 0x0000777113027816 */ /* 0x001fca00000000ff */
[----:B----4-:R0:W-:Y:S04]  /*17d350*/  @P1 STG.E.U8 desc[UR4][R6.64], R2 ;  /* 0x0000000206001986 */ /* 0x0101e8000c101104 */
[----:B------:R-:W-:Y:S04]  /*17d360*/  STL.64 [R1+0x5fb8], R26 ;  /* 0x005fb81a01007387 */ /* 0x000fe80000100a00 */
[----:B------:R-:W4:Y:S01]  /*17d370*/  LDL.LU.64 R12, [R1+0x990] ;  /* 0x00099000010c7983 */ /* 0x000f220000300a00 */
[----:B0-----:R-:W-:-:S05]  /*17d380*/  PRMT R2, R19, 0x7772, RZ ;  /* 0x0000777213027816 */ /* 0x001fca00000000ff */
[----:B------:R0:W-:Y:S01]  /*17d390*/  @P0 STG.E.U8 desc[UR4][R14.64], R2 ;  /* 0x000000020e000986 */ /* 0x0001e2000c101104 */
[C---:B------:R-:W-:Y:S02]  /*17d3a0*/  LOP3.LUT P2, RZ, R29.reuse, 0x8000000, RZ, 0xc0, !PT ;  /* 0x080000001dff7812 */ /* 0x040fe4000784c0ff */
[C---:B------:R-:W-:Y:S02]  /*17d3b0*/  LOP3.LUT P1, RZ, R29.reuse, 0x10000000, RZ, 0xc0, !PT ;  /* 0x100000001dff7812 */ /* 0x040fe4000782c0ff */
[----:B------:R-:W-:Y:S01]  /*17d3c0*/  LOP3.LUT P0, RZ, R29, 0x20000000, RZ, 0xc0, !PT ;  /* 0x200000001dff7812 */ /* 0x000fe2000780c0ff */
[----:B0-----:R-:W2:Y:S01]  /*17d3d0*/  LDL.LU.64 R14, [R1+0x988] ;  /* 0x00098800010e7983 */ /* 0x001ea20000300a00 */
[----:B------:R-:W-:-:S03]  /*17d3e0*/  PRMT R2, R19, 0x7773, RZ ;  /* 0x0000777313027816 */ /* 0x000fc600000000ff */
[----:B------:R-:W2:Y:S04]  /*17d3f0*/  LDL.LU R11, [R1+0x24] ;  /* 0x00002400010b7983 */ /* 0x000ea80000300800 */
[----:B------:R0:W-:Y:S04]  /*17d400*/  STL.64 [R1+0x6000], R28 ;  /* 0x0060001c01007387 */ /* 0x0001e80000100a00 */
[----:B------:R-:W2:Y:S04]  /*17d410*/  LDL.LU.64 R18, [R1+0x980] ;  /* 0x0009800001127983 */ /* 0x000ea80000300a00 */
[----:B0-----:R-:W2:Y:S04]  /*17d420*/  LDL.LU.64 R28, [R1+0x9b0] ;  /* 0x0009b000011c7983 */ /* 0x001ea80000300a00 */
[----:B------:R0:W-:Y:S02]  /*17d430*/  @P4 STG.E.U8 desc[UR4][R16.64], R2 ;  /* 0x0000000210004986 */ /* 0x0001e4000c101104 */
[----:B0-----:R-:W-:-:S02]  /*17d440*/  PRMT R2, R0, 0x7770, RZ ;  /* 0x0000777000027816 */ /* 0x001fc400000000ff */
[----:B------:R-:W-:Y:S01]  /*17d450*/  PRMT R4, R0, 0x7771, RZ ;  /* 0x0000777100047816 */ /* 0x000fe200000000ff */
[----:B--2---:R0:W-:Y:S04]  /*17d460*/  STL.64 [R1+0x6008], R28 ;  /* 0x0060081c01007387 */ /* 0x0041e80000100a00 */
[----:B0-----:R-:W2:Y:S01]  /*17d470*/  LDL.LU.64 R28, [R1+0x9b8] ;  /* 0x0009b800011c7983 */ /* 0x001ea20000300a00 */
[----:B------:R-:W-:-:S03]  /*17d480*/  LOP3.LUT P4, RZ, R10, 0x2000000, RZ, 0xc0, !PT ;  /* 0x020000000aff7812 */ /* 0x000fc6000788c0ff */
[----:B------:R-:W2:Y:S04]  /*17d490*/  LDL.LU R16, [R1+0x28] ;  /* 0x0000280001107983 */ /* 0x000ea80000300800 */
[----:B------:R-:W2:Y:S06]  /*17d4a0*/  LDL.LU.64 R26, [R1+0x9a8] ;  /* 0x0009a800011a7983 */ /* 0x000eac0000300a00 */
[----:B---3--:R0:W-:Y:S01]  /*17d4b0*/  @P4 STG.E.U8 desc[UR4][R8.64], R2 ;  /* 0x0000000208004986 */ /* 0x0081e2000c101104 */
[----:B------:R-:W-:-:S03]  /*17d4c0*/  LOP3.LUT P4, RZ, R10, 0x1000000, RZ, 0xc0, !PT ;  /* 0x010000000aff7812 */ /* 0x000fc6000788c0ff */
[----:B0-----:R-:W3:Y:S10]  /*17d4d0*/  LDL.LU.64 R2, [R1+0x9a0] ;  /* 0x0009a00001027983 */ /* 0x001ef40000300a00 */
[----:B----4-:R0:W-:Y:S01]  /*17d4e0*/  @P4 STG.E.U8 desc[UR4][R12.64], R4 ;  /* 0x000000040c004986 */ /* 0x0101e2000c101104 */
[----:B------:R-:W-:-:S03]  /*17d4f0*/  LOP3.LUT P4, RZ, R10, 0x800000, RZ, 0xc0, !PT ;  /* 0x008000000aff7812 */ /* 0x000fc6000788c0ff */
[----:B------:R-:W4:Y:S01]  /*17d500*/  LDL R17, [R1+0x4] ;  /* 0x0000040001117983 */ /* 0x000f220000100800 */
[----:B0-----:R-:W-:-:S03]  /*17d510*/  PRMT R12, R0, 0x7772, RZ ;  /* 0x00007772000c7816 */ /* 0x001fc600000000ff */
[----:B------:R-:W3:Y:S06]  /*17d520*/  LDL.LU.64 R4, [R1+0x9d8] ;  /* 0x0009d80001047983 */ /* 0x000eec0000300a00 */
[----:B------:R0:W-:Y:S01]  /*17d530*/  @P4 STG.E.U8 desc[UR4][R14.64], R12 ;  /* 0x0000000c0e004986 */ /* 0x0001e2000c101104 */
[----:B------:R-:W-:Y:S02]  /*17d540*/  LOP3.LUT P4, RZ, R10, 0x400000, RZ, 0xc0, !PT ;  /* 0x004000000aff7812 */ /* 0x000fe4000788c0ff */
[----:B------:R-:W-:Y:S01]  /*17d550*/  PRMT R0, R0, 0x7773, RZ ;  /* 0x0000777300007816 */ /* 0x000fe200000000ff */
[----:B------:R-:W3:Y:S04]  /*17d560*/  LDL.LU.64 R6, [R1+0x9d0] ;  /* 0x0009d00001067983 */ /* 0x000ee80000300a00 */
[----:B------:R-:W3:Y:S04]  /*17d570*/  LDL.LU.64 R8, [R1+0x9c8] ;  /* 0x0009c80001087983 */ /* 0x000ee80000300a00 */
[----:B0-----:R-:W3:Y:S04]  /*17d580*/  LDL.LU.64 R12, [R1+0x9c0] ;  /* 0x0009c000010c7983 */ /* 0x001ee80000300a00 */
[----:B------:R0:W-:Y:S01]  /*17d590*/  @P4 STG.E.U8 desc[UR4][R18.64], R0 ;  /* 0x0000000012004986 */ /* 0x0001e2000c101104 */
[----:B------:R-:W-:-:S03]  /*17d5a0*/  LOP3.LUT P4, RZ, R10, 0x200000, RZ, 0xc0, !PT ;  /* 0x002000000aff7812 */ /* 0x000fc6000788c0ff */
[----:B------:R-:W3:Y:S01]  /*17d5b0*/  LDL.LU.64 R14, [R1+0x9f8] ;  /* 0x0009f800010e7983 */ /* 0x000ee20000300a00 */
[----:B0-----:R-:W-:-:S03]  /*17d5c0*/  PRMT R0, R11, 0x7770, RZ ;  /* 0x000077700b007816 */ /* 0x001fc600000000ff */
[----:B------:R-:W3:Y:S06]  /*17d5d0*/  LDL.LU.64 R18, [R1+0x9f0] ;  /* 0x0009f00001127983 */ /* 0x000eec0000300a00 */
[----:B--2---:R0:W-:Y:S04]  /*17d5e0*/  @P4 STG.E.U8 desc[UR4][R28.64], R0 ;  /* 0x000000001c004986 */ /* 0x0041e8000c101104 */
[----:B0-----:R-:W2:Y:S01]  /*17d5f0*/  LDL.LU.64 R28, [R1+0x6008] ;  /* 0x00600800011c7983 */ /* 0x001ea20000300a00 */
[----:B------:R-:W-:-:S02]  /*17d600*/  LOP3.LUT P4, RZ, R10, 0x100000, RZ, 0xc0, !PT ;  /* 0x001000000aff7812 */ /* 0x000fc4000788c0ff */
[----:B------:R-:W-:-:S11]  /*17d610*/  PRMT R0, R11, 0x7771, RZ ;  /* 0x000077710b007816 */ /* 0x000fd600000000ff */
[----:B--2---:R0:W-:Y:S04]  /*17d620*/  @P4 STG.E.U8 desc[UR4][R28.64], R0 ;  /* 0x000000001c004986 */ /* 0x0041e8000c101104 */
[----:B0-----:R-:W2:Y:S01]  /*17d630*/  LDL.LU.64 R28, [R1+0x6000] ;  /* 0x00600000011c7983 */ /* 0x001ea20000300a00 */
[----:B------:R-:W-:Y:S02]  /*17d640*/  LOP3.LUT P4, RZ, R10, 0x80000, RZ, 0xc0, !PT ;  /* 0x000800000aff7812 */ /* 0x000fe4000788c0ff */
[----:B------:R-:W-:-:S11]  /*17d650*/  PRMT R0, R11, 0x7772, RZ ;  /* 0x000077720b007816 */ /* 0x000fd600000000ff */
[----:B------:R0:W-:Y:S01]  /*17d660*/  @P4 STG.E.U8 desc[UR4][R26.64], R0 ;  /* 0x000000001a004986 */ /* 0x0001e2000c101104 */
[----:B------:R-:W-:Y:S02]  /*17d670*/  LOP3.LUT P4, RZ, R10, 0x40000, RZ, 0xc0, !PT ;  /* 0x000400000aff7812 */ /* 0x000fe4000788c0ff */
[----:B0-----:R-:W-:-:S05]  /*17d680*/  PRMT R0, R11, 0x7773, RZ ;  /* 0x000077730b007816 */ /* 0x001fca00000000ff */
[----:B---3--:R4:W-:Y:S02]  /*17d690*/  @P6 STG.E.U8 desc[UR4][R2.64], R0 ;  /* 0x0000000002006986 */ /* 0x0089e4000c101104 */
[----:B----4-:R-:W-:-:S05]  /*17d6a0*/  PRMT R0, R17, 0x7770, RZ ;  /* 0x0000777011007816 */ /* 0x010fca00000000ff */
[----:B------:R0:W-:Y:S02]  /*17d6b0*/  @P5 STG.E.U8 desc[UR4][R4.64], R0 ;  /* 0x0000000004005986 */ /* 0x0001e4000c101104 */
[C---:B0-----:R-:W-:Y:S02]  /*17d6c0*/  PRMT R0, R17.reuse, 0x7771, RZ ;  /* 0x0000777111007816 */ /* 0x041fe400000000ff */
[----:B------:R-:W3:Y:S04]  /*17d6d0*/  LDL.LU.64 R4, [R1+0x9e8] ;  /* 0x0009e80001047983 */ /* 0x000ee80000300a00 */
[----:B------:R0:W-:Y:S02]  /*17d6e0*/  @P4 STG.E.U8 desc[UR4][R6.64], R0 ;  /* 0x0000000006004986 */ /* 0x0001e4000c101104 */
[----:B0-----:R-:W-:-:S05]  /*17d6f0*/  PRMT R0, R17, 0x7772, RZ ;  /* 0x0000777211007816 */ /* 0x001fca00000000ff */
[----:B------:R0:W-:Y:S02]  /*17d700*/  @P3 STG.E.U8 desc[UR4][R8.64], R0 ;  /* 0x0000000008003986 */ /* 0x0001e4000c101104 */
[----:B0-----:R-:W-:-:S05]  /*17d710*/  PRMT R0, R17, 0x7773, RZ ;  /* 0x0000777311007816 */ /* 0x001fca00000000ff */
[----:B------:R0:W-:Y:S02]  /*17d720*/  @P2 STG.E.U8 desc[UR4][R12.64], R0 ;  /* 0x000000000c002986 */ /* 0x0001e4000c101104 */
[----:B0-----:R-:W-:Y:S02]  /*17d730*/  PRMT R0, R16, 0x7770, RZ ;  /* 0x0000777010007816 */ /* 0x001fe400000000ff */
[----:B------:R-:W4:Y:S04]  /*17d740*/  LDL.LU.64 R12, [R1+0x9e0] ;  /* 0x0009e000010c7983 */ /* 0x000f280000300a00 */
[----:B------:R0:W-:Y:S04]  /*17d750*/  @P1 STG.E.U8 desc[UR4][R14.64], R0 ;  /* 0x000000000e001986 */ /* 0x0001e8000c101104 */
[----:B------:R-:W4:Y:S04]  /*17d760*/  LDL.LU.64 R6, [R1+0xa18] ;  /* 0x000a180001067983 */ /* 0x000f280000300a00 */
[----:B0-----:R-:W4:Y:S04]  /*17d770*/  LDL.LU.64 R14, [R1+0xa10] ;  /* 0x000a1000010e7983 */ /* 0x001f280000300a00 */
[----:B------:R-:W4:Y:S04]  /*17d780*/  LDL.LU.64 R8, [R1+0xa08] ;  /* 0x000a080001087983 */ /* 0x000f280000300a00 */
[----:B------:R-:W4:Y:S01]  /*17d790*/  LDL R17, [R1+0x8] ;  /* 0x0000080001117983 */ /* 0x000f220000100800 */
[----:B------:R-:W-:-:S02]  /*17d7a0*/  LOP3.LUT R10, R10, 0xfffffbff, RZ, 0xc0, !PT ;  /* 0xfffffbff0a0a7812 */ /* 0x000fc400078ec0ff */
[C---:B------:R-:W-:Y:S02]  /*17d7b0*/  PRMT R0, R16.reuse, 0x7771, RZ ;  /* 0x0000777110007816 */ /* 0x040fe400000000ff */
[----:B------:R-:W-:-:S03]  /*17d7c0*/  PRMT R2, R16, 0x7772, RZ ;  /* 0x0000777210027816 */ /* 0x000fc600000000ff */
[----:B------:R0:W-:Y:S02]  /*17d7d0*/  @P0 STG.E.U8 desc[UR4][R18.64], R0 ;  /* 0x0000000012000986 */ /* 0x0001e4000c101104 */
[----:B0-----:R-:W-:Y:S02]  /*17d7e0*/  IMAD.MOV.U32 R19, RZ, RZ, R21 ;  /* 0x000000ffff137224 */ /* 0x001fe400078e0015 */
[----:B------:R-:W-:Y:S02]  /*17d7f0*/  IMAD.MOV.U32 R18, RZ, RZ, R22 ;  /* 0x000000ffff127224 */ /* 0x000fe400078e0016 */
[----:B------:R-:W-:Y:S02]  /*17d800*/  IMAD.MOV.U32 R21, RZ, RZ, R23 ;  /* 0x000000ffff157224 */ /* 0x000fe400078e0017 */
[----:B------:R-:W-:Y:S02]  /*17d810*/  IMAD.MOV.U32 R22, RZ, RZ, R24 ;  /* 0x000000ffff167224 */ /* 0x000fe400078e0018 */
[----:B------:R-:W-:-:S02]  /*17d820*/  IMAD.MOV.U32 R23, RZ, RZ, R25 ;  /* 0x000000ffff177224 */ /* 0x000fc400078e0019 */
[----:B------:R-:W4:Y:S04]  /*17d830*/  LDL.LU.64 R24, [R1+0xa00] ;  /* 0x000a000001187983 */ /* 0x000f280000300a00 */
[----:B------:R-:W4:Y:S01]  /*17d840*/  LDL.LU R0, [R1+0x2c] ;  /* 0x00002c0001007983 */ /* 0x000f220000300800 */
[----:B--2---:R-:W-:-:S13]  /*17d850*/  LOP3.LUT P6, RZ, R28, 0x400, RZ, 0xc0, !PT ;  /* 0x000004001cff7812 */ /* 0x004fda00078cc0ff */
        /* <DEDUP_REMOVED lines=11> */
[----:B------:R-:W-:Y:S02]  /*17d910*/  LOP3.LUT R10, R10, 0xffffbfff, RZ, 0xc0, !PT ;  /* 0xffffbfff0a0a7812 */ /* 0x000fe400078ec0ff */
[----:B------:R-:W-:-:S09]  /*17d920*/  LOP3.LUT P3, RZ, R29, 0x40000000, RZ, 0xc0, !PT ;  /* 0x400000001dff7812 */ /* 0x000fd2000786c0ff */
[----:B------:R-:W-:Y:S02]  /*17d930*/  @P6 LOP3.LUT R10, R10, 0x4000, RZ, 0xfc, !PT ;  /* 0x000040000a0a6812 */ /* 0x000fe400078efcff */
[----:B------:R-:W-:Y:S02]  /*17d940*/  LOP3.LUT P6, RZ, R28, 0x20, RZ, 0xc0, !PT ;  /* 0x000000201cff7812 */ /* 0x000fe400078cc0ff */
[----:B------:R-:W-:Y:S02]  /*17d950*/  LOP3.LUT R10, R10, 0xffff7fff, RZ, 0xc0, !PT ;  /* 0xffff7fff0a0a7812 */ /* 0x000fe400078ec0ff */
[----:B------:R-:W-:Y:S01]  /*17d960*/  LOP3.LUT P2, RZ, R29, 0x80000000, RZ, 0xc0, !PT ;  /* 0x800000001dff7812 */ /* 0x000fe2000784c0ff */
[----:B---3--:R0:W-:Y:S01]  /*17d970*/  @P3 STG.E.U8 desc[UR4][R4.64], R2 ;  /* 0x0000000204003986 */ /* 0x0081e2000c101104 */
[----:B------:R-:W-:-:S07]  /*17d980*/  LOP3.LUT P1, RZ, R28, 0x1, RZ, 0xc0, !PT ;  /* 0x000000011cff7812 */ /* 0x000fce000782c0ff */
[----:B------:R-:W-:Y:S02]  /*17d990*/  @P6 LOP3.LUT R10, R10, 0x8000, RZ, 0xfc, !PT ;  /* 0x000080000a0a6812 */ /* 0x000fe400078efcff */
[----:B------:R-:W-:Y:S02]  /*17d9a0*/  LOP3.LUT P6, RZ, R28, 0x10, RZ, 0xc0, !PT ;  /* 0x000000101cff7812 */ /* 0x000fe400078cc0ff */
[----:B0-----:R-:W-:Y:S02]  /*17d9b0*/  PRMT R2, R16, 0x7773, RZ ;  /* 0x0000777310027816 */ /* 0x001fe400000000ff */
[----:B------:R-:W-:Y:S02]  /*17d9c0*/  LOP3.LUT R10, R10, 0xfffeffff, RZ, 0xc0, !PT ;  /* 0xfffeffff0a0a7812 */ /* 0x000fe400078ec0ff */
[----:B------:R-:W-:-:S07]  /*17d9d0*/  LOP3.LUT P0, RZ, R28, 0x2, RZ, 0xc0, !PT ;  /* 0x000000021cff7812 */ /* 0x000fce000780c0ff */
[----:B------:R-:W-:Y:S02]  /*17d9e0*/  @P6 LOP3.LUT R10, R10, 0x10000, RZ, 0xfc, !PT ;  /* 0x000100000a0a6812 */ /* 0x000fe400078efcff */
[----:B------:R-:W-:Y:S01]  /*17d9f0*/  LOP3.LUT P6, RZ, R28, 0x8, RZ, 0xc0, !PT ;  /* 0x000000081cff7812 */ /* 0x000fe200078cc0ff */
[----:B----4-:R0:W-:Y:S01]  /*17da00*/  @P2 STG.E.U8 desc[UR4][R12.64], R2 ;  /* 0x000000020c002986 */ /* 0x0101e2000c101104 */
[----:B------:R-:W-:-:S03]  /*17da10*/  LOP3.LUT R10, R10, 0xfffdffff, RZ, 0xc0, !PT ;  /* 0xfffdffff0a0a7812 */ /* 0x000fc600078ec0ff */
[----:B------:R-:W-:Y:S01]  /*17da20*/  STL [R1+0x5d8c], R29 ;  /* 0x005d8c1d01007387 */ /* 0x000fe20000100800 */
[----:B------:R-:W-:-:S07]  /*17da30*/  LOP3.LUT P5, RZ, R28, 0x800, RZ, 0xc0, !PT ;  /* 0x000008001cff7812 */ /* 0x000fce00078ac0ff */
[----:B------:R-:W-:Y:S01]  /*17da40*/  @P6 LOP3.LUT R10, R10, 0x20000, RZ, 0xfc, !PT ;  /* 0x000200000a0a6812 */ /* 0x000fe200078efcff */
[----:B0-----:R-:W2:Y:S01]  /*17da50*/  LDL.LU.64 R12, [R1+0x2b68] ;  /* 0x002b6800010c7983 */ /* 0x001ea20000300a00 */
[----:B------:R-:W-:-:S05]  /*17da60*/  PRMT R2, R17, 0x7770, RZ ;  /* 0x0000777011027816 */ /* 0x000fca00000000ff */
[----:B------:R0:W-:Y:S01]  /*17da70*/  @P1 STG.E.U8 desc[UR4][R6.64], R2 ;  /* 0x0000000206001986 */ /* 0x0001e2000c101104 */
[----:B------:R-:W-:Y:S02]  /*17da80*/  LOP3.LUT P6, RZ, R28, 0x4, RZ, 0xc0, !PT ;  /* 0x000000041cff7812 */ /* 0x000fe400078cc0ff */
[----:B0-----:R-:W-:-:S05]  /*17da90*/  PRMT R2, R17, 0x7771, RZ ;  /* 0x0000777111027816 */ /* 0x001fca00000000ff */
[----:B------:R0:W-:Y:S01]  /*17daa0*/  @P0 STG.E.U8 desc[UR4][R14.64], R2 ;  /* 0x000000020e000986 */ /* 0x0001e2000c101104 */
[C---:B------:R-:W-:Y:S02]  /*17dab0*/  LOP3.LUT P4, RZ, R28.reuse, 0x1000, RZ, 0xc0, !PT ;  /* 0x000010001cff7812 */ /* 0x040fe4000788c0ff */
[C---:B------:R-:W-:Y:S02]  /*17dac0*/  LOP3.LUT P3, RZ, R28.reuse, 0x2000, RZ, 0xc0, !PT ;  /* 0x000020001cff7812 */ /* 0x040fe4000786c0ff */
[C---:B------:R-:W-:Y:S02]  /*17dad0*/  LOP3.LUT P2, RZ, R28.reuse, 0x4000, RZ, 0xc0, !PT ;  /* 0x000040001cff7812 */ /* 0x040fe4000784c0ff */
[C---:B------:R-:W-:Y:S01]  /*17dae0*/  LOP3.LUT P1, RZ, R28.reuse, 0x8000, RZ, 0xc0, !PT ;  /* 0x000080001cff7812 */ /* 0x040fe2000782c0ff */
[----:B0-----:R-:W3:Y:S01]  /*17daf0*/  LDL.LU.64 R14, [R1+0x29f8] ;  /* 0x0029f800010e7983 */ /* 0x001ee20000300a00 */
[----:B------:R-:W-:-:S03]  /*17db00*/  LOP3.LUT P0, RZ, R28, 0x10000, RZ, 0xc0, !PT ;  /* 0x000100001cff7812 */ /* 0x000fc6000780c0ff */
[----:B------:R-:W-:Y:S04]  /*17db10*/  STL [R1+0x5fe8], R28 ;  /* 0x005fe81c01007387 */ /* 0x000fe80000100800 */
[----:B------:R0:W-:Y:S04]  /*17db20*/  STL.64 [R1+0x5ff8], R22 ;  /* 0x005ff81601007387 */ /* 0x0001e80000100a00 */
[----:B0-----:R-:W4:Y:S04]  /*17db30*/  LDL.LU.64 R22, [R1+0x29f0] ;  /* 0x0029f00001167983 */ /* 0x001f280000300a00 */
[----:B------:R-:W2:Y:S04]  /*17db40*/  LDL R11, [R1+0xc] ;  /* 0x00000c00010b7983 */ /* 0x000ea80000100800 */
[----:B------:R-:W2:Y:S01]  /*17db50*/  LDL.LU.64 R28, [R1+0x2b60] ;  /* 0x002b6000011c7983 */ /* 0x000ea20000300a00 */
[----:B------:R-:W-:-:S05]  /*17db60*/  PRMT R2, R17, 0x7772, RZ ;  /* 0x0000777211027816 */ /* 0x000fca00000000ff */
[----:B------:R0:W-:Y:S01]  /*17db70*/  @P6 STG.E.U8 desc[UR4][R8.64], R2 ;  /* 0x0000000208006986 */ /* 0x0001e2000c101104 */
[----:B------:R-:W-:Y:S02]  /*17db80*/  LOP3.LUT P6, RZ, R10, 0x20000, RZ, 0xc0, !PT ;  /* 0x000200000aff7812 */ /* 0x000fe400078cc0ff */
[----:B0-----:R-:W-:-:S11]  /*17db90*/  PRMT R2, R17, 0x7773, RZ ;  /* 0x0000777311027816 */ /* 0x001fd600000000ff */
[----:B------:R0:W-:Y:S01]  /*17dba0*/  @P6 STG.E.U8 desc[UR4][R24.64], R2 ;  /* 0x0000000218006986 */ /* 0x0001e2000c101104 */
[----:B------:R-:W-:Y:S02]  /*17dbb0*/  LOP3.LUT P6, RZ, R10, 0x10000, RZ, 0xc0, !PT ;  /* 0x000100000aff7812 */ /* 0x000fe400078cc0ff */
[----:B0-----:R-:W-:Y:S01]  /*17dbc0*/  PRMT R2, R0, 0x7770, RZ ;  /* 0x0000777000027816 */ /* 0x001fe200000000ff */
[----:B--2---:R0:W-:Y:S04]  /*17dbd0*/  STL.64 [R1+0x5ff0], R28 ;  /* 0x005ff01c01007387 */ /* 0x0041e80000100a00 */
[----:B0-----:R-:W2:Y:S06]  /*17dbe0*/  LDL.LU.64 R28, [R1+0xa20] ;  /* 0x000a2000011c7983 */ /* 0x001eac0000300a00 */
[----:B------:R0:W-:Y:S01]  /*17dbf0*/  @P6 STG.E.U8 desc[UR4][R12.64], R2 ;  /* 0x000000020c006986 */ /* 0x0001e2000c101104 */
[----:B------:R-:W-:-:S02]  /*17dc00*/  LOP3.LUT P6, RZ, R10, 0x8000, RZ, 0xc0, !PT ;  /* 0x000080000aff7812 */ /* 0x000fc400078cc0ff */
[----:B------:R-:W-:Y:S01]  /*17dc10*/  PRMT R8, R0, 0x7771, RZ ;  /* 0x0000777100087816 */ /* 0x000fe200000000ff */
[----:B------:R-:W2:Y:S04]  /*17dc20*/  LDL.LU.64 R24, [R1+0x29e8] ;  /* 0x0029e80001187983 */ /* 0x000ea80000300a00 */
[----:B------:R-:W2:Y:S04]  /*17dc30*/  LDL.LU.64 R26, [R1+0x29e0] ;  /* 0x0029e000011a7983 */ /* 0x000ea80000300a00 */
[----:B------:R-:W2:Y:S04]  /*17dc40*/  LDL.LU R17, [R1+0x80] ;  /* 0x0000800001117983 */ /* 0x000ea80000300800 */
[----:B---3--:R1:W-:Y:S01]  /*17dc50*/  @P6 STG.E.U8 desc[UR4][R14.64], R8 ;  /* 0x000000080e006986 */ /* 0x0083e2000c101104 */
[----:B------:R-:W-:-:S03]  /*17dc60*/  LOP3.LUT P6, RZ, R10, 0x4000, RZ, 0xc0, !PT ;  /* 0x000040000aff7812 */ /* 0x000fc600078cc0ff */
[----:B------:R-:W3:Y:S04]  /*17dc70*/  LDL.LU R16, [R1+0x70] ;  /* 0x0000700001107983 */ /* 0x000ee80000300800 */
[----:B0-----:R-:W3:Y:S01]  /*17dc80*/  LDL.LU.64 R2, [R1+0xa28] ;  /* 0x000a280001027983 */ /* 0x001ee20000300a00 */
[----:B-1----:R-:W-:-:S03]  /*17dc90*/  PRMT R14, R0, 0x7772, RZ ;  /* 0x00007772000e7816 */ /* 0x002fc600000000ff */
[----:B------:R-:W3:Y:S04]  /*17dca0*/  LDL.LU.64 R4, [R1+0x2b58] ;  /* 0x002b580001047983 */ /* 0x000ee80000300a00 */
[----:B----4-:R0:W-:Y:S01]  /*17dcb0*/  @P6 STG.E.U8 desc[UR4][R22.64], R14 ;  /* 0x0000000e16006986 */ /* 0x0101e2000c101104 */
[----:B------:R-:W-:Y:S02]  /*17dcc0*/  LOP3.LUT P6, RZ, R10, 0x2000, RZ, 0xc0, !PT ;  /* 0x000020000aff7812 */ /* 0x000fe400078cc0ff */
[----:B------:R-:W-:Y:S01]  /*17dcd0*/  PRMT R0, R0, 0x7773, RZ ;  /* 0x0000777300007816 */ /* 0x000fe200000000ff */
[----:B------:R-:W4:Y:S04]  /*17dce0*/  LDL.LU.64 R6, [R1+0x29d8] ;  /* 0x0029d80001067983 */ /* 0x000f280000300a00 */
[----:B------:R-:W3:Y:S04]  /*17dcf0*/  LDL.LU.64 R8, [R1+0x29d0] ;  /* 0x0029d00001087983 */ /* 0x000ee80000300a00 */
[----:B------:R-:W3:Y:S04]  /*17dd00*/  LDL.LU.64 R12, [R1+0x23d0] ;  /* 0x0023d000010c7983 */ /* 0x000ee80000300a00 */
[----:B0-----:R-:W3:Y:S04]  /*17dd10*/  LDL.LU.64 R22, [R1+0x5ff8] ;  /* 0x005ff80001167983 */ /* 0x001ee80000300a00 */
[----:B------:R-:W3:Y:S04]  /*17dd20*/  LDL.LU.64 R14, [R1+0x2b50] ;  /* 0x002b5000010e7983 */ /* 0x000ee80000300a00 */
[----:B--2---:R0:W-:Y:S04]  /*17dd30*/  @P6 STG.E.U8 desc[UR4][R28.64], R0 ;  /* 0x000000001c006986 */ /* 0x0041e8000c101104 */
[----:B0-----:R-:W2:Y:S01]  /*17dd40*/  LDL.LU.64 R28, [R1+0x5ff0] ;  /* 0x005ff000011c7983 */ /* 0x001ea20000300a00 */
[----:B------:R-:W-:-:S02]  /*17dd50*/  LOP3.LUT P6, RZ, R10, 0x1000, RZ, 0xc0, !PT ;  /* 0x000010000aff7812 */ /* 0x000fc400078cc0ff */
[----:B------:R-:W-:-:S11]  /*17dd60*/  PRMT R0, R11, 0x7770, RZ ;  /* 0x000077700b007816 */ /* 0x000fd600000000ff */
[----:B--2---:R0:W-:Y:S01]  /*17dd70*/  @P6 STG.E.U8 desc[UR4][R28.64], R0 ;  /* 0x000000001c006986 */ /* 0x0041e2000c101104 */
[C---:B------:R-:W-:Y:S02]  /*17dd80*/  LOP3.LUT P6, RZ, R10.reuse, 0x800, RZ, 0xc0, !PT ;  /* 0x000008000aff7812 */ /* 0x040fe400078cc0ff */
[----:B0-----:R-:W-:Y:S01]  /*17dd90*/  PRMT R0, R11, 0x7771, RZ ;  /* 0x000077710b007816 */ /* 0x001fe200000000ff */
[----:B------:R-:W2:Y:S10]  /*17dda0*/  LDL.LU R28, [R1+0x5fe8] ;  /* 0x005fe800011c7983 */ /* 0x000eb40000300800 */
[----:B------:R0:W-:Y:S01]  /*17ddb0*/  @P6 STG.E.U8 desc[UR4][R24.64], R0 ;  /* 0x0000000018006986 */ /* 0x0001e2000c101104 */
[----:B------:R-:W-:-:S02]  /*17ddc0*/  LOP3.LUT P6, RZ, R10, 0x400, RZ, 0xc0, !PT ;  /* 0x000004000aff7812 */ /* 0x000fc400078cc0ff */
[C---:B0-----:R-:W-:Y:S01]  /*17ddd0*/  PRMT R0, R11.reuse, 0x7772, RZ ;  /* 0x000077720b007816 */ /* 0x041fe200000000ff */
[----:B------:R-:W2:Y:S10]  /*17dde0*/  LDL.LU.64 R24, [R1+0x5fe0] ;  /* 0x005fe00001187983 */ /* 0x000eb40000300a00 */
[----:B------:R0:W-:Y:S02]  /*17ddf0*/  @P6 STG.E.U8 desc[UR4][R26.64], R0 ;  /* 0x000000001a006986 */ /* 0x0001e4000c101104 */
[----:B0-----:R-:W-:-:S05]  /*17de00*/  PRMT R0, R11, 0x7773, RZ ;  /* 0x000077730b007816 */ /* 0x001fca00000000ff */
[----:B---3--:R0:W-:Y:S02]  /*17de10*/  @P5 STG.E.U8 desc[UR4][R2.64], R0 ;  /* 0x0000000002005986 */ /* 0x0081e4000c101104 */
[----:B0-----:R-:W-:-:S05]  /*17de20*/  PRMT R0, R17, 0x7770, RZ ;  /* 0x0000777011007816 */ /* 0x001fca00000000ff */
[----:B------:R0:W-:Y:S02]  /*17de30*/  @P4 STG.E.U8 desc[UR4][R4.64], R0 ;  /* 0x0000000004004986 */ /* 0x0001e4000c101104 */
[----:B0-----:R-:W-:-:S05]  /*17de40*/  PRMT R0, R17, 0x7771, RZ ;  /* 0x0000777111007816 */ /* 0x001fca00000000ff */
[----:B----4-:R0:W-:Y:S02]  /*17de50*/  @P3 STG.E.U8 desc[UR4][R6.64], R0 ;  /* 0x0000000006003986 */ /* 0x0101e4000c101104 */
[----:B0-----:R-:W-:-:S05]  /*17de60*/  PRMT R0, R17, 0x7772, RZ ;  /* 0x0000777211007816 */ /* 0x001fca00000000ff */
[----:B------:R0:W-:Y:S02]  /*17de70*/  @P2 STG.E.U8 desc[UR4][R8.64], R0 ;  /* 0x0000000008002986 */ /* 0x0001e4000c101104 */
[----:B0-----:R-:W-:Y:S02]  /*17de80*/  PRMT R0, R17, 0x7773, RZ ;  /* 0x0000777311007816 */ /* 0x001fe400000000ff */
[----:B------:R-:W3:Y:S04]  /*17de90*/  LDL.LU.64 R8, [R1+0x29c8] ;  /* 0x0029c80001087983 */ /* 0x000ee80000300a00 */
[----:B------:R0:W-:Y:S04]  /*17dea0*/  @P1 STG.E.U8 desc[UR4][R12.64], R0 ;  /* 0x000000000c001986 */ /* 0x0001e8000c101104 */
[----:B------:R-:W4:Y:S01]  /*17deb0*/  LDL.LU.64 R2, [R1+0x29c0] ;  /* 0x0029c00001027983 */ /* 0x000f220000300a00 */
[----:B0-----:R-:W-:-:S03]  /*17dec0*/  PRMT R0, R16, 0x7770, RZ ;  /* 0x0000777010007816 */ /* 0x001fc600000000ff */
[----:B------:R-:W4:Y:S04]  /*17ded0*/  LDL.LU.64 R12, [R1+0x23d8] ;  /* 0x0023d800010c7983 */ /* 0x000f280000300a00 */
[----:B------:R0:W-:Y:S04]  /*17dee0*/  @P0 STG.E.U8 desc[UR4][R14.64], R0 ;  /* 0x000000000e000986 */ /* 0x0001e8000c101104 */
[----:B0-----:R-:W4:Y:S04]  /*17def0*/  LDL.LU.64 R14, [R1+0x2b48] ;  /* 0x002b4800010e7983 */ /* 0x001f280000300a00 */
[----:B------:R-:W4:Y:S04]  /*17df00*/  LDL.LU.64 R4, [R1+0x29b8] ;  /* 0x0029b80001047983 */ /* 0x000f280000300a00 */
[----:B------:R-:W4:Y:S01]  /*17df10*/  LDL.LU R17, [R1+0x84] ;  /* 0x0000840001117983 */ /* 0x000f220000300800 */
[----:B------:R-:W-:-:S03]  /*17df20*/  PRMT R0, R16, 0x7771, RZ ;  /* 0x0000777110007816 */ /* 0x000fc600000000ff */
[----:B------:R-:W4:Y:S01]  /*17df30*/  LDL.LU.64 R6, [R1+0x29b0] ;  /* 0x0029b00001067983 */ /* 0x000f220000300a00 */
[C---:B--2---:R-:W-:Y:S02]  /*17df40*/  LOP3.LUT P3, RZ, R28.reuse, 0x20000, RZ, 0xc0, !PT ;  /* 0x000200001cff7812 */ /* 0x044fe4000786c0ff */
[C---:B------:R-:W-:Y:S02]  /*17df50*/  LOP3.LUT P2, RZ, R28.reuse, 0x40000, RZ, 0xc0, !PT ;  /* 0x000400001cff7812 */ /* 0x040fe4000784c0ff */
[C---:B------:R-:W-:Y:S02]  /*17df60*/  LOP3.LUT P1, RZ, R28.reuse, 0x80000, RZ, 0xc0, !PT ;  /* 0x000800001cff7812 */ /* 0x040fe4000782c0ff */
[----:B------:R-:W-:-:S07]  /*17df70*/  LOP3.LUT P0, RZ, R28, 0x100000, RZ, 0xc0, !PT ;  /* 0x001000001cff7812 */ /* 0x000fce000780c0ff */
[----:B---3--:R0:W-:Y:S02]  /*17df80*/  @P3 STG.E.U8 desc[UR4][R8.64], R0 ;  /* 0x0000000008003986 */ /* 0x0081e4000c101104 */
[C---:B0-----:R-:W-:Y:S02]  /*17df90*/  PRMT R0, R16.reuse, 0x7772, RZ ;  /* 0x0000777210007816 */ /* 0x041fe400000000ff */
[----:B------:R-:W2:Y:S04]  /*17dfa0*/  LDL.LU.64 R8, [R1+0x23e0] ;  /* 0x0023e00001087983 */ /* 0x000ea80000300a00 */
[----:B----4-:R0:W-:Y:S04]  /*17dfb0*/  @P2 STG.E.U8 desc[UR4][R2.64], R0 ;  /* 0x0000000002002986 */ /* 0x0101e8000c101104 */
[----:B------:R-:W3:Y:S01]  /*17dfc0*/  LDL.LU R11, [R1+0x74] ;  /* 0x00007400010b7983 */ /* 0x000ee20000300800 */
[----:B0-----:R-:W-:-:S05]  /*17dfd0*/  PRMT R0, R16, 0x7773, RZ ;  /* 0x0000777310007816 */ /* 0x001fca00000000ff */
[----:B------:R0:W-:Y:S01]  /*17dfe0*/  @P1 STG.E.U8 desc[UR4][R12.64], R0 ;  /* 0x000000000c001986 */ /* 0x0001e2000c101104 */
[----:B------:R-:W-:-:S03]  /*17dff0*/  LOP3.LUT P3, RZ, R25, 0x1, RZ, 0xc0, !PT ;  /* 0x0000000119ff7812 */ /* 0x000fc6000786c0ff */
[----:B------:R-:W-:Y:S01]  /*17e000*/  STL [R1+0x5e68], R28 ;  /* 0x005e681c01007387 */ /* 0x000fe20000100800 */
[----:B------:R-:W-:Y:S02]  /*17e010*/  LOP3.LUT P2, RZ, R25, 0x2, RZ, 0xc0, !PT ;  /* 0x0000000219ff7812 */ /* 0x000fe4000784c0ff */
[----:B0-----:R-:W-:Y:S01]  /*17e020*/  PRMT R0, R17, 0x7770, RZ ;  /* 0x0000777011007816 */ /* 0x001fe200000000ff */
[----:B------:R-:W4:Y:S01]  /*17e030*/  LDL.LU.64 R12, [R1+0x2b40] ;  /* 0x002b4000010c7983 */ /* 0x000f220000300a00 */
[----:B------:R-:W-:-:S03]  /*17e040*/  LOP3.LUT P1, RZ, R25, 0x4, RZ, 0xc0, !PT ;  /* 0x0000000419ff7812 */ /* 0x000fc6000782c0ff */
[----:B------:R0:W-:Y:S01]  /*17e050*/  @P0 STG.E.U8 desc[UR4][R14.64], R0 ;  /* 0x000000000e000986 */ /* 0x0001e2000c101104 */
[----:B------:R-:W-:-:S03]  /*17e060*/  LOP3.LUT P0, RZ, R25, 0x8, RZ, 0xc0, !PT ;  /* 0x0000000819ff7812 */ /* 0x000fc6000780c0ff */
[----:B0-----:R-:W2:Y:S04]  /*17e070*/  LDL.LU.64 R14, [R1+0x29a8] ;  /* 0x0029a800010e7983 */ /* 0x001ea80000300a00 */
[----:B------:R0:W-:Y:S04]  /*17e080*/  STL.64 [R1+0x5fd0], R24 ;  /* 0x005fd01801007387 */ /* 0x0001e80000100a00 */
[----:B0-----:R-:W2:Y:S01]  /*17e090*/  LDL.LU.64 R24, [R1+0x23e8] ;  /* 0x0023e80001187983 */ /* 0x001ea20000300a00 */
        /* <DEDUP_REMOVED lines=19> */
[----:B------:R-:W-:Y:S01]  /*17e1d0*/  LOP3.LUT R10, R10, 0xfffffeff, RZ, 0xc0, !PT ;  /* 0xfffffeff0a0a7812 */ /* 0x000fe200078ec0ff */
[----:B--2---:R0:W-:Y:S04]  /*17e1e0*/  STL.64 [R1+0x5fd8], R24 ;  /* 0x005fd81801007387 */ /* 0x0041e80000100a00 */
[----:B0-----:R-:W2:Y:S06]  /*17e1f0*/  LDL.LU.64 R24, [R1+0x29a0] ;  /* 0x0029a00001187983 */ /* 0x001eac0000300a00 */
[----:B------:R-:W-:-:S02]  /*17e200*/  @P6 LOP3.LUT R10, R10, 0x100, RZ, 0xfc, !PT ;  /* 0x000001000a0a6812 */ /* 0x000fc400078efcff */
[----:B------:R-:W-:Y:S01]  /*17e210*/  LOP3.LUT P6, RZ, R28, 0x400000, RZ, 0xc0, !PT ;  /* 0x004000001cff7812 */ /* 0x000fe200078cc0ff */
[----:B------:R-:W2:Y:S01]  /*17e220*/  LDL.LU R16, [R1+0x88] ;  /* 0x0000880001107983 */ /* 0x000ea20000300800 */
[----:B------:R-:W-:Y:S02]  /*17e230*/  LOP3.LUT R10, R10, 0xfffffdff, RZ, 0xc0, !PT ;  /* 0xfffffdff0a0a7812 */ /* 0x000fe400078ec0ff */
[----:B------:R-:W-:-:S09]  /*17e240*/  PRMT R0, R17, 0x7771, RZ ;  /* 0x0000777111007816 */ /* 0x000fd200000000ff */
[----:B------:R-:W-:Y:S02]  /*17e250*/  @P6 LOP3.LUT R10, R10, 0x200, RZ, 0xfc, !PT ;  /* 0x000002000a0a6812 */ /* 0x000fe400078efcff */
[----:B------:R-:W-:-:S13]  /*17e260*/  LOP3.LUT P6, RZ, R28, 0x200000, RZ, 0xc0, !PT ;  /* 0x002000001cff7812 */ /* 0x000fda00078cc0ff */
[----:B------:R0:W-:Y:S01]  /*17e270*/  @P6 STG.E.U8 desc[UR4][R4.64], R0 ;  /* 0x0000000004006986 */ /* 0x0001e2000c101104 */
[----:B------:R-:W-:Y:S02]  /*17e280*/  LOP3.LUT P6, RZ, R10, 0x200, RZ, 0xc0, !PT ;  /* 0x000002000aff7812 */ /* 0x000fe400078cc0ff */
[----:B0-----:R-:W-:-:S11]  /*17e290*/  PRMT R0, R17, 0x7772, RZ ;  /* 0x0000777211007816 */ /* 0x001fd600000000ff */
[----:B------:R0:W-:Y:S01]  /*17e2a0*/  @P6 STG.E.U8 desc[UR4][R6.64], R0 ;  /* 0x0000000006006986 */ /* 0x0001e2000c101104 */
[----:B------:R-:W-:Y:S02]  /*17e2b0*/  LOP3.LUT P6, RZ, R10, 0x100, RZ, 0xc0, !PT ;  /* 0x000001000aff7812 */ /* 0x000fe400078cc0ff */
[----:B0-----:R-:W-:-:S11]  /*17e2c0*/  PRMT R0, R17, 0x7773, RZ ;  /* 0x0000777311007816 */ /* 0x001fd600000000ff */
[----:B------:R3:W-:Y:S01]  /*17e2d0*/  @P6 STG.E.U8 desc[UR4][R8.64], R0 ;  /* 0x0000000008006986 */ /* 0x0007e2000c101104 */
[----:B------:R-:W-:Y:S02]  /*17e2e0*/  LOP3.LUT P6, RZ, R10, 0x80, RZ, 0xc0, !PT ;  /* 0x000000800aff7812 */ /* 0x000fe400078cc0ff */
[----:B---3--:R-:W-:-:S11]  /*17e2f0*/  PRMT R0, R11, 0x7770, RZ ;  /* 0x000077700b007816 */ /* 0x008fd600000000ff */
[----:B----4-:R0:W-:Y:S01]  /*17e300*/  @P6 STG.E.U8 desc[UR4][R12.64], R0 ;  /* 0x000000000c006986 */ /* 0x0101e2000c101104 */
[----:B------:R-:W-:Y:S02]  /*17e310*/  LOP3.LUT P6, RZ, R10, 0x40, RZ, 0xc0, !PT ;  /* 0x000000400aff7812 */ /* 0x000fe400078cc0ff */
[----:B0-----:R-:W-:-:S11]  /*17e320*/  PRMT R0, R11, 0x7771, RZ ;  /* 0x000077710b007816 */ /* 0x001fd600000000ff */
[----:B------:R0:W-:Y:S01]  /*17e330*/  @P6 STG.E.U8 desc[UR4][R14.64], R0 ;  /* 0x000000000e006986 */ /* 0x0001e2000c101104 */
[----:B------:R-:W-:Y:S02]  /*17e340*/  LOP3.LUT P6, RZ, R10, 0x20, RZ, 0xc0, !PT ;  /* 0x000000200aff7812 */ /* 0x000fe400078cc0ff */
[C---:B------:R-:W-:Y:S02]  /*17e350*/  LOP3.LUT P5, RZ, R28.reuse, 0x40000000, RZ, 0xc0, !PT ;  /* 0x400000001cff7812 */ /* 0x040fe400078ac0ff */
[----:B------:R-:W-:Y:S02]  /*17e360*/  LOP3.LUT P4, RZ, R28, 0x80000000, RZ, 0xc0, !PT ;  /* 0x800000001cff7812 */ /* 0x000fe4000788c0ff */
[----:B------:R-:W3:Y:S04]  /*17e370*/  LDL.LU.64 R28, [R1+0x2b38] ;  /* 0x002b3800011c7983 */ /* 0x000ee80000300a00 */
[----:B------:R-:W4:Y:S01]  /*17e380*/  LDL.LU.64 R26, [R1+0x2998] ;  /* 0x00299800011a7983 */ /* 0x000f220000300a00 */
[----:B0-----:R-:W-:-:S03]  /*17e390*/  PRMT R0, R11, 0x7772, RZ ;  /* 0x000077720b007816 */ /* 0x001fc600000000ff */
[----:B------:R-:W3:Y:S04]  /*17e3a0*/  LDL.LU.64 R2, [R1+0x2990] ;  /* 0x0029900001027983 */ /* 0x000ee80000300a00 */
[----:B------:R-:W3:Y:S04]  /*17e3b0*/  LDL.LU.64 R4, [R1+0x23f0] ;  /* 0x0023f00001047983 */ /* 0x000ee80000300a00 */
[----:B------:R-:W3:Y:S04]  /*17e3c0*/  LDL.LU R17, [R1+0x78] ;  /* 0x0000780001117983 */ /* 0x000ee80000300800 */
[----:B------:R-:W3:Y:S04]  /*17e3d0*/  LDL.LU.64 R6, [R1+0x2b30] ;  /* 0x002b300001067983 */ /* 0x000ee80000300a00 */
[----:B------:R-:W3:Y:S04]  /*17e3e0*/  LDL.LU.64 R8, [R1+0x2988] ;  /* 0x0029880001087983 */ /* 0x000ee80000300a00 */
[----:B------:R-:W3:Y:S04]  /*17e3f0*/  LDL.LU.64 R12, [R1+0x2980] ;  /* 0x00298000010c7983 */ /* 0x000ee80000300a00 */
[----:B------:R-:W3:Y:S04]  /*17e400*/  LDL.LU.64 R14, [R1+0x23f8] ;  /* 0x0023f800010e7983 */ /* 0x000ee80000300a00 */
[----:B--2---:R0:W-:Y:S04]  /*17e410*/  @P6 STG.E.U8 desc[UR4][R24.64], R0 ;  /* 0x0000000018006986 */ /* 0x0041e8000c101104 */
[----:B0-----:R-:W2:Y:S01]  /*17e420*/  LDL.LU.64 R24, [R1+0x5fd8] ;  /* 0x005fd80001187983 */ /* 0x001ea20000300a00 */
[----:B------:R-:W-:-:S02]  /*17e430*/  LOP3.LUT P6, RZ, R10, 0x10, RZ, 0xc0, !PT ;  /* 0x000000100aff7812 */ /* 0x000fc400078cc0ff */
[----:B------:R-:W-:-:S11]  /*17e440*/  PRMT R0, R11, 0x7773, RZ ;  /* 0x000077730b007816 */ /* 0x000fd600000000ff */
[----:B--2---:R0:W-:Y:S01]  /*17e450*/  @P6 STG.E.U8 desc[UR4][R24.64], R0 ;  /* 0x0000000018006986 */ /* 0x0041e2000c101104 */
[----:B------:R-:W-:Y:S02]  /*17e460*/  LOP3.LUT P6, RZ, R10, 0x8, RZ, 0xc0, !PT ;  /* 0x000000080aff7812 */ /* 0x000fe400078cc0ff */
[----:B0-----:R-:W-:Y:S01]  /*17e470*/  PRMT R0, R16, 0x7770, RZ ;  /* 0x0000777010007816 */ /* 0x001fe200000000ff */
[----:B------:R-:W2:Y:S10]  /*17e480*/  LDL.LU.64 R24, [R1+0x5fd0] ;  /* 0x005fd00001187983 */ /* 0x000eb40000300a00 */
[----:B---3--:R0:W-:Y:S01]  /*17e490*/  @P6 STG.E.U8 desc[UR4][R28.64], R0 ;  /* 0x000000001c006986 */ /* 0x0081e2000c101104 */
[----:B------:R-:W-:-:S02]  /*17e4a0*/  LOP3.LUT P6, RZ, R10, 0x4, RZ, 0xc0, !PT ;  /* 0x000000040aff7812 */ /* 0x000fc400078cc0ff */
[----:B0-----:R-:W-:-:S11]  /*17e4b0*/  PRMT R0, R16, 0x7771, RZ ;  /* 0x0000777110007816 */ /* 0x001fd600000000ff */
[----:B----4-:R0:W-:Y:S02]  /*17e4c0*/  @P6 STG.E.U8 desc[UR4][R26.64], R0 ;  /* 0x000000001a006986 */ /* 0x0101e4000c101104 */
[----:B0-----:R-:W-:-:S05]  /*17e4d0*/  PRMT R0, R16, 0x7772, RZ ;  /* 0x0000777210007816 */ /* 0x001fca00000000ff */
[----:B------:R0:W-:Y:S04]  /*17e4e0*/  @P5 STG.E.U8 desc[UR4][R2.64], R0 ;  /* 0x0000000002005986 */ /* 0x0001e8000c101104 */
[----:B0-----:R-:W3:Y:S01]  /*17e4f0*/  LDL.LU R2, [R1+0xc] ;  /* 0x00000c0001027983 */ /* 0x001ee20000300800 */
[----:B------:R-:W-:-:S05]  /*17e500*/  PRMT R0, R16, 0x7773, RZ ;  /* 0x0000777310007816 */ /* 0x000fca00000000ff */
[----:B------:R0:W-:Y:S02]  /*17e510*/  @P4 STG.E.U8 desc[UR4][R4.64], R0 ;  /* 0x0000000004004986 */ /* 0x0001e4000c101104 */
[----:B0-----:R-:W-:-:S05]  /*17e520*/  PRMT R0, R17, 0x7770, RZ ;  /* 0x0000777011007816 */ /* 0x001fca00000000ff */
[----:B------:R0:W-:Y:S02]  /*17e530*/  @P3 STG.E.U8 desc[UR4][R6.64], R0 ;  /* 0x0000000006003986 */ /* 0x0001e4000c101104 */
[C---:B0-----:R-:W-:Y:S02]  /*17e540*/  PRMT R0, R17.reuse, 0x7771, RZ ;  /* 0x0000777111007816 */ /* 0x041fe400000000ff */
[----:B------:R-:W4:Y:S04]  /*17e550*/  LDL.LU.64 R6, [R1+0x2d30] ;  /* 0x002d300001067983 */ /* 0x000f280000300a00 */
[----:B------:R0:W-:Y:S02]  /*17e560*/  @P2 STG.E.U8 desc[UR4][R8.64], R0 ;  /* 0x0000000008002986 */ /* 0x0001e4000c101104 */
[----:B0-----:R-:W-:-:S02]  /*17e570*/  PRMT R0, R17, 0x7772, RZ ;  /* 0x0000777211007816 */ /* 0x001fc400000000ff */
[----:B------:R-:W4:Y:S04]  /*17e580*/  LDL.LU.64 R8, [R1+0x2b28] ;  /* 0x002b280001087983 */ /* 0x000f280000300a00 */
[----:B------:R0:W-:Y:S04]  /*17e590*/  @P1 STG.E.U8 desc[UR4][R12.64], R0 ;  /* 0x000000000c001986 */ /* 0x0001e8000c101104 */
[----:B------:R-:W4:Y:S04]  /*17e5a0*/  LDL.LU.64 R4, [R1+0x2b20] ;  /* 0x002b200001047983 */ /* 0x000f280000300a00 */
[----:B0-----:R-:W4:Y:S01]  /*17e5b0*/  LDL.LU R13, [R1+0x8c] ;  /* 0x00008c00010d7983 */ /* 0x001f220000300800 */
[----:B------:R-:W-:-:S03]  /*17e5c0*/  PRMT R0, R17, 0x7773, RZ ;  /* 0x0000777311007816 */ /* 0x000fc600000000ff */
[----:B------:R-:W4:Y:S01]  /*17e5d0*/  LDL.LU.64 R16, [R1+0x2430] ;  /* 0x0024300001107983 */ /* 0x000f220000300a00 */
[----:B------:R-:W-:-:S03]  /*17e5e0*/  LOP3.LUT R10, R10, 0xfffffffe, RZ, 0xc0, !PT ;  /* 0xfffffffe0a0a7812 */ /* 0x000fc600078ec0ff */
[----:B------:R0:W-:Y:S04]  /*17e5f0*/  @P0 STG.E.U8 desc[UR4][R14.64], R0 ;  /* 0x000000000e000986 */ /* 0x0001e8000c101104 */
[----:B0-----:R-:W4:Y:S04]  /*17e600*/  LDL.LU.64 R14, [R1+0x2d28] ;  /* 0x002d2800010e7983 */ /* 0x001f280000300a00 */
[----:B------:R-:W4:Y:S01]  /*17e610*/  LDL.LU R11, [R1+0x7c] ;  /* 0x00007c00010b7983 */ /* 0x000f220000300800 */
[----:B--2---:R-:W-:Y:S02]  /*17e620*/  LOP3.LUT P6, RZ, R25, 0x10000, RZ, 0xc0, !PT ;  /* 0x0001000019ff7812 */ /* 0x004fe400078cc0ff */
[----:B---3--:R-:W-:-:S11]  /*17e630*/  LOP3.LUT R2, R2, 0xfbffffff, RZ, 0xc0, !PT ;  /* 0xfbffffff02027812 */ /* 0x008fd600078ec0ff */
        /* <DEDUP_REMOVED lines=13> */
[C---:B------:R-:W-:Y:S02]  /*17e710*/  LOP3.LUT P6, RZ, R25.reuse, 0x800, RZ, 0xc0, !PT ;  /* 0x0000080019ff7812 */ /* 0x040fe400078cc0ff */
[----:B------:R-:W-:Y:S02]  /*17e720*/  LOP3.LUT R2, R2, 0x7fffffff, RZ, 0xc0, !PT ;  /* 0x7fffffff02027812 */ /* 0x000fe400078ec0ff */
[C---:B------:R-:W-:Y:S02]  /*17e730*/  LOP3.LUT P3, RZ, R25.reuse, 0x10, RZ, 0xc0, !PT ;  /* 0x0000001019ff7812 */ /* 0x040fe4000786c0ff */
[----:B------:R-:W-:-:S07]  /*17e740*/  LOP3.LUT P2, RZ, R25, 0x20, RZ, 0xc0, !PT ;  /* 0x0000002019ff7812 */ /* 0x000fce000784c0ff */
[----:B------:R-:W-:Y:S02]  /*17e750*/  @P6 LOP3.LUT R2, R2, 0x80000000, RZ, 0xfc, !PT ;  /* 0x8000000002026812 */ /* 0x000fe400078efcff */
[C---:B------:R-:W-:Y:S02]  /*17e760*/  LOP3.LUT P6, RZ, R25.reuse, 0x400, RZ, 0xc0, !PT ;  /* 0x0000040019ff7812 */ /* 0x040fe400078cc0ff */
[----:B------:R-:W-:Y:S02]  /*17e770*/  LOP3.LUT P1, RZ, R25, 0x40, RZ, 0xc0, !PT ;  /* 0x0000004019ff7812 */ /* 0x000fe4000782c0ff */
[C---:B----4-:R-:W-:Y:S02]  /*17e780*/  PRMT R0, R13.reuse, 0x7770, RZ ;  /* 0x000077700d007816 */ /* 0x050fe400000000ff */
[----:B------:R-:W-:Y:S02]  /*17e790*/  PRMT R3, R13, 0x7771, RZ ;  /* 0x000077710d037816 */ /* 0x000fe400000000ff */
[C---:B------:R-:W-:Y:S01]  /*17e7a0*/  LOP3.LUT P0, RZ, R25.reuse, 0x80, RZ, 0xc0, !PT ;  /* 0x0000008019ff7812 */ /* 0x040fe2000780c0ff */
[----:B------:R0:W-:Y:S04]  /*17e7b0*/  @P3 STG.E.U8 desc[UR4][R6.64], R0 ;  /* 0x0000000006003986 */ /* 0x0001e8000c101104 */
[----:B------:R-:W-:Y:S01]  /*17e7c0*/  @P6 LOP3.LUT R10, R10, 0x1, RZ, 0xfc, !PT ;  /* 0x000000010a0a6812 */ /* 0x000fe200078efcff */
[----:B------:R1:W-:Y:S01]  /*17e7d0*/  @P2 STG.E.U8 desc[UR4][R8.64], R3 ;  /* 0x0000000308002986 */ /* 0x0003e2000c101104 */
[----:B------:R-:W-:-:S02]  /*17e7e0*/  LOP3.LUT P6, RZ, R25, 0x200, RZ, 0xc0, !PT ;  /* 0x0000020019ff7812 */ /* 0x000fc400078cc0ff */
[----:B------:R-:W-:Y:S01]  /*17e7f0*/  LOP3.LUT R10, R10, 0xfffffffd, RZ, 0xc0, !PT ;  /* 0xfffffffd0a0a7812 */ /* 0x000fe200078ec0ff */
[----:B0-----:R-:W2:Y:S04]  /*17e800*/  LDL.LU.64 R6, [R1+0x2b18] ;  /* 0x002b180001067983 */ /* 0x001ea80000300a00 */
[----:B------:R-:W3:Y:S01]  /*17e810*/  LDL.LU R0, [R1+0x60] ;  /* 0x0000600001007983 */ /* 0x000ee20000300800 */
[----:B-1----:R-:W-:-:S03]  /*17e820*/  PRMT R3, R13, 0x7772, RZ ;  /* 0x000077720d037816 */ /* 0x002fc600000000ff */
[----:B------:R-:W4:Y:S04]  /*17e830*/  LDL.LU.64 R8, [R1+0x2b10] ;  /* 0x002b100001087983 */ /* 0x000f280000300a00 */
[----:B------:R0:W-:Y:S01]  /*17e840*/  @P1 STG.E.U8 desc[UR4][R4.64], R3 ;  /* 0x0000000304001986 */ /* 0x0001e2000c101104 */
[----:B------:R-:W-:Y:S02]  /*17e850*/  @P6 LOP3.LUT R10, R10, 0x2, RZ, 0xfc, !PT ;  /* 0x000000020a0a6812 */ /* 0x000fe400078efcff */
[C---:B------:R-:W-:Y:S02]  /*17e860*/  LOP3.LUT P6, RZ, R25.reuse, 0x100, RZ, 0xc0, !PT ;  /* 0x0000010019ff7812 */ /* 0x040fe400078cc0ff */
[----:B------:R-:W-:Y:S02]  /*17e870*/  LOP3.LUT P5, RZ, R25, 0x20000, RZ, 0xc0, !PT ;  /* 0x0002000019ff7812 */ /* 0x000fe400078ac0ff */
[----:B0-----:R-:W-:-:S02]  /*17e880*/  PRMT R3, R13, 0x7773, RZ ;  /* 0x000077730d037816 */ /* 0x001fc400000000ff */
[----:B------:R-:W2:Y:S01]  /*17e890*/  LDL.LU.64 R12, [R1+0x2438] ;  /* 0x00243800010c7983 */ /* 0x000ea20000300a00 */
[----:B------:R-:W-:-:S03]  /*17e8a0*/  LOP3.LUT P4, RZ, R25, 0x40000, RZ, 0xc0, !PT ;  /* 0x0004000019ff7812 */ /* 0x000fc6000788c0ff */
[----:B------:R0:W-:Y:S01]  /*17e8b0*/  @P0 STG.E.U8 desc[UR4][R16.64], R3 ;  /* 0x0000000310000986 */ /* 0x0001e2000c101104 */
[C---:B------:R-:W-:Y:S02]  /*17e8c0*/  LOP3.LUT P3, RZ, R25.reuse, 0x80000, RZ, 0xc0, !PT ;  /* 0x0008000019ff7812 */ /* 0x040fe4000786c0ff */
[C---:B------:R-:W-:Y:S02]  /*17e8d0*/  LOP3.LUT P2, RZ, R25.reuse, 0x100000, RZ, 0xc0, !PT ;  /* 0x0010000019ff7812 */ /* 0x040fe4000784c0ff */
[C---:B------:R-:W-:Y:S02]  /*17e8e0*/  LOP3.LUT P1, RZ, R25.reuse, 0x200000, RZ, 0xc0, !PT ;  /* 0x0020000019ff7812 */ /* 0x040fe4000782c0ff */
[----:B------:R-:W-:Y:S01]  /*17e8f0*/  LOP3.LUT P0, RZ, R25, 0x400000, RZ, 0xc0, !PT ;  /* 0x0040000019ff7812 */ /* 0x000fe2000780c0ff */
[----:B0-----:R-:W2:Y:S04]  /*17e900*/  LDL.LU.64 R16, [R1+0x2d20] ;  /* 0x002d200001107983 */ /* 0x001ea80000300a00 */
[----:B------:R0:W-:Y:S04]  /*17e910*/  STL.64 [R1+0x5fc0], R24 ;  /* 0x005fc01801007387 */ /* 0x0001e80000100a00 */
[----:B0-----:R-:W2:Y:S01]  /*17e920*/  LDL.LU.64 R24, [R1+0x2b00] ;  /* 0x002b000001187983 */ /* 0x001ea20000300a00 */
[----:B------:R-:W-:-:S05]  /*17e930*/  PRMT R3, R11, 0x7770, RZ ;  /* 0x000077700b037816 */ /* 0x000fca00000000ff */
[----:B------:R0:W-:Y:S01]  /*17e940*/  @P6 STG.E.U8 desc[UR4][R14.64], R3 ;  /* 0x000000030e006986 */ /* 0x0001e2000c101104 */
[C---:B------:R-:W-:Y:S02]  /*17e950*/  LOP3.LUT P6, RZ, R10.reuse, 0x2, RZ, 0xc0, !PT ;  /* 0x000000020aff7812 */ /* 0x040fe400078cc0ff */
[----:B0-----:R-:W-:Y:S01]  /*17e960*/  PRMT R3, R11, 0x7771, RZ ;  /* 0x000077710b037816 */ /* 0x001fe200000000ff */
[----:B--2---:R0:W-:Y:S04]  /*17e970*/  STL.64 [R1+0x5fc8], R24 ;  /* 0x005fc81801007387 */ /* 0x0041e80000100a00 */
[----:B0-----:R-:W2:Y:S06]  /*17e980*/  LDL.LU.64 R24, [R1+0x2b08] ;  /* 0x002b080001187983 */ /* 0x001eac0000300a00 */
[----:B------:R0:W-:Y:S01]  /*17e990*/  @P6 STG.E.U8 desc[UR4][R6.64], R3 ;  /* 0x0000000306006986 */ /* 0x0001e2000c101104 */
[----:B------:R-:W-:-:S03]  /*17e9a0*/  LOP3.LUT P6, RZ, R10, 0x1, RZ, 0xc0, !PT ;  /* 0x000000010aff7812 */ /* 0x000fc600078cc0ff */
[----:B------:R-:W2:Y:S04]  /*17e9b0*/  LDL.LU R15, [R1+0x40] ;  /* 0x00004000010f7983 */ /* 0x000ea80000300800 */
[----:B------:R-:W2:Y:S01]  /*17e9c0*/  LDL.LU R14, [R1+0x64] ;  /* 0x00006400010e7983 */ /* 0x000ea20000300800 */
[----:B0-----:R-:W-:-:S03]  /*17e9d0*/  PRMT R3, R11, 0x7772, RZ ;  /* 0x000077720b037816 */ /* 0x001fc600000000ff */
[----:B------:R-:W2:Y:S04]  /*17e9e0*/  LDL.LU.64 R26, [R1+0x2478] ;  /* 0x00247800011a7983 */ /* 0x000ea80000300a00 */
[----:B----4-:R0:W-:Y:S01]  /*17e9f0*/  @P6 STG.E.U8 desc[UR4][R8.64], R3 ;  /* 0x0000000308006986 */ /* 0x0101e2000c101104 */
[----:B------:R-:W-:-:S03]  /*17ea00*/  LOP3.LUT P6, RZ, R2, 0x80000000, RZ, 0xc0, !PT ;  /* 0x8000000002ff7812 */ /* 0x000fc600078cc0ff */
[----:B------:R-:W4:Y:S04]  /*17ea10*/  LDL.LU.64 R28, [R1+0x2d18] ;  /* 0x002d1800011c7983 */ /* 0x000f280000300a00 */
[----:B------:R-:W4:Y:S01]  /*17ea20*/  LDL.LU.64 R4, [R1+0x2af8] ;  /* 0x002af80001047983 */ /* 0x000f220000300a00 */
[----:B0-----:R-:W-:-:S03]  /*17ea30*/  PRMT R3, R11, 0x7773, RZ ;  /* 0x000077730b037816 */ /* 0x001fc600000000ff */
[----:B------:R-:W4:Y:S04]  /*17ea40*/  LDL.LU.64 R6, [R1+0x2af0] ;  /* 0x002af00001067983 */ /* 0x000f280000300a00 */
[----:B------:R3:W-:Y:S01]  /*17ea50*/  @P6 STG.E.U8 desc[UR4][R12.64], R3 ;  /* 0x000000030c006986 */ /* 0x0007e2000c101104 */
[----:B------:R-:W-:-:S03]  /*17ea60*/  LOP3.LUT P6, RZ, R2, 0x40000000, RZ, 0xc0, !PT ;  /* 0x4000000002ff7812 */ /* 0x000fc600078cc0ff */
[----:B------:R-:W4:Y:S04]  /*17ea70*/  LDL.LU.64 R8, [R1+0x2480] ;  /* 0x0024800001087983 */ /* 0x000f280000300a00 */
[----:B------:R-:W4:Y:S01]  /*17ea80*/  LDL.LU.64 R10, [R1+0x2d10] ;  /* 0x002d1000010a7983 */ /* 0x000f220000300a00 */
[----:B---3--:R-:W-:-:S03]  /*17ea90*/  PRMT R3, R0, 0x7770, RZ ;  /* 0x0000777000037816 */ /* 0x008fc600000000ff */
[----:B------:R-:W3:Y:S04]  /*17eaa0*/  LDL.LU.64 R12, [R1+0x2ae8] ;  /* 0x002ae800010c7983 */ /* 0x000ee80000300a00 */
[----:B------:R0:W-:Y:S01]  /*17eab0*/  @P6 STG.E.U8 desc[UR4][R16.64], R3 ;  /* 0x0000000310006986 */ /* 0x0001e2000c101104 */
[----:B------:R-:W-:Y:S02]  /*17eac0*/  LOP3.LUT P6, RZ, R2, 0x20000000, RZ, 0xc0, !PT ;  /* 0x2000000002ff7812 */ /* 0x000fe400078cc0ff */
[----:B0-----:R-:W-:Y:S01]  /*17ead0*/  PRMT R3, R0, 0x7771, RZ ;  /* 0x0000777100037816 */ /* 0x001fe200000000ff */
[----:B------:R-:W3:Y:S10]  /*17eae0*/  LDL.LU.64 R16, [R1+0x2ae0] ;  /* 0x002ae00001107983 */ /* 0x000ef40000300a00 */
[----:B--2---:R0:W-:Y:S04]  /*17eaf0*/  @P6 STG.E.U8 desc[UR4][R24.64], R3 ;  /* 0x0000000318006986 */ /* 0x0041e8000c101104 */
[----:B0-----:R-:W2:Y:S01]  /*17eb00*/  LDL.LU.64 R24, [R1+0x5fc8] ;  /* 0x005fc80001187983 */ /* 0x001ea20000300a00 */
[----:B------:R-:W-:-:S02]  /*17eb10*/  LOP3.LUT P6, RZ, R2, 0x10000000, RZ, 0xc0, !PT ;  /* 0x1000000002ff7812 */ /* 0x000fc400078cc0ff */
[C---:B------:R-:W-:Y:S02]  /*17eb20*/  PRMT R3, R0.reuse, 0x7772, RZ ;  /* 0x0000777200037816 */ /* 0x040fe400000000ff */
[----:B------:R-:W-:-:S09]  /*17eb30*/  PRMT R0, R0, 0x7773, RZ ;  /* 0x0000777300007816 */ /* 0x000fd200000000ff */
[----:B--2---:R0:W-:Y:S01]  /*17eb40*/  @P6 STG.E.U8 desc[UR4][R24.64], R3 ;  /* 0x0000000318006986 */ /* 0x0041e2000c101104 */
[----:B------:R-:W-:-:S03]  /*17eb50*/  LOP3.LUT P6, RZ, R2, 0x8000000, RZ, 0xc0, !PT ;  /* 0x0800000002ff7812 */ /* 0x000fc600078cc0ff */
[----:B0-----:R-:W2:Y:S10]  /*17eb60*/  LDL.LU.64 R24, [R1+0x5fc0] ;  /* 0x005fc00001187983 */ /* 0x001eb40000300a00 */
[----:B------:R0:W-:Y:S01]  /*17eb70*/  @P6 STG.E.U8 desc[UR4][R26.64], R0 ;  /* 0x000000001a006986 */ /* 0x0001e2000c101104 */
[----:B------:R-:W-:-:S02]  /*17eb80*/  LOP3.LUT P6, RZ, R2, 0x4000000, RZ, 0xc0, !PT ;  /* 0x0400000002ff7812 */ /* 0x000fc400078cc0ff */
[C---:B0-----:R-:W-:Y:S01]  /*17eb90*/  PRMT R0, R15.reuse, 0x7770, RZ ;  /* 0x000077700f007816 */ /* 0x041fe200000000ff */
[----:B------:R-:W2:Y:S10]  /*17eba0*/  LDL.LU.64 R26, [R1+0x5fb8] ;  /* 0x005fb800011a7983 */ /* 0x000eb40000300a00 */
[----:B----4-:R0:W-:Y:S02]  /*17ebb0*/  @P6 STG.E.U8 desc[UR4][R28.64], R0 ;  /* 0x000000001c006986 */ /* 0x0101e4000c101104 */
[----:B0-----:R-:W-:-:S05]  /*17ebc0*/  PRMT R0, R15, 0x7771, RZ ;  /* 0x000077710f007816 */ /* 0x001fca00000000ff */
[----:B------:R0:W-:Y:S02]  /*17ebd0*/  @P5 STG.E.U8 desc[UR4][R4.64], R0 ;  /* 0x0000000004005986 */ /* 0x0001e4000c101104 */
[----:B0-----:R-:W-:-:S05]  /*17ebe0*/  PRMT R0, R15, 0x7772, RZ ;  /* 0x000077720f007816 */ /* 0x001fca00000000ff */
        /* <DEDUP_REMOVED lines=8> */
[----:B---3--:R0:W-:Y:S04]  /*17ec70*/  @P1 STG.E.U8 desc[UR4][R12.64], R0 ;  /* 0x000000000c001986 */ /* 0x0081e8000c101104 */
[----:B------:R-:W3:Y:S01]  /*17ec80*/  LDL.LU.64 R6, [R1+0x2ad8] ;  /* 0x002ad80001067983 */ /* 0x000ee20000300a00 */
[----:B0-----:R-:W-:-:S05]  /*17ec90*/  PRMT R0, R14, 0x7772, RZ ;  /* 0x000077720e007816 */ /* 0x001fca00000000ff */
[----:B------:R0:W-:Y:S04]  /*17eca0*/  @P0 STG.E.U8 desc[UR4][R16.64], R0 ;  /* 0x0000000010000986 */ /* 0x0001e8000c101104 */
[----:B0-----:R-:W3:Y:S04]  /*17ecb0*/  LDL.LU.64 R16, [R1+0x2ad0] ;  /* 0x002ad00001107983 */ /* 0x001ee80000300a00 */
[----:B------:R-:W3:Y:S01]  /*17ecc0*/  LDL.LU R15, [R1+0x44] ;  /* 0x00004400010f7983 */ /* 0x000ee20000300800 */
[----:B------:R-:W-:Y:S02]  /*17ecd0*/  LOP3.LUT R2, R2, 0xfffbffff, RZ, 0xc0, !PT ;  /* 0xfffbffff02027812 */ /* 0x000fe400078ec0ff */
[----:B------:R-:W-:Y:S01]  /*17ece0*/  PRMT R0, R14, 0x7773, RZ ;  /* 0x000077730e007816 */ /* 0x000fe200000000ff */
[----:B------:R-:W3:Y:S04]  /*17ecf0*/  LDL.LU.64 R12, [R1+0x2490] ;  /* 0x00249000010c7983 */ /* 0x000ee80000300a00 */
[----:B------:R-:W3:Y:S01]  /*17ed00*/  LDL.LU R3, [R1+0x68] ;  /* 0x0000680001037983 */ /* 0x000ee20000300800 */
[----:B--2---:R-:W-:-:S02]  /*17ed10*/  LOP3.LUT P3, RZ, R25, 0x800000, RZ, 0xc0, !PT ;  /* 0x0080000019ff7812 */ /* 0x004fc4000786c0ff */
[C---:B------:R-:W-:Y:S02]  /*17ed20*/  LOP3.LUT P2, RZ, R25.reuse, 0x1000000, RZ, 0xc0, !PT ;  /* 0x0100000019ff7812 */ /* 0x040fe4000784c0ff */
[----:B------:R-:W-:Y:S02]  /*17ed30*/  LOP3.LUT P6, RZ, R26, 0x8, RZ, 0xc0, !PT ;  /* 0x000000081aff7812 */ /* 0x000fe400078cc0ff */
[----:B------:R-:W-:-:S11]  /*17ed40*/  LOP3.LUT P1, RZ, R25, 0x2000000, RZ, 0xc0, !PT ;  /* 0x0200000019ff7812 */ /* 0x000fd6000782c0ff */
[----:B------:R-:W-:Y:S02]  /*17ed50*/  @P6 LOP3.LUT R2, R2, 0x40000, RZ, 0xfc, !PT ;  /* 0x0004000002026812 */ /* 0x000fe400078efcff */
[----:B------:R-:W-:Y:S02]  /*17ed60*/  LOP3.LUT P6, RZ, R26, 0x4, RZ, 0xc0, !PT ;  /* 0x000000041aff7812 */ /* 0x000fe400078cc0ff */
[----:B------:R-:W-:Y:S02]  /*17ed70*/  LOP3.LUT R2, R2, 0xfff7ffff, RZ, 0xc0, !PT ;  /* 0xfff7ffff02027812 */ /* 0x000fe400078ec0ff */
[----:B------:R-:W-:-:S09]  /*17ed80*/  LOP3.LUT P0, RZ, R25, 0x4000000, RZ, 0xc0, !PT ;  /* 0x0400000019ff7812 */ /* 0x000fd2000780c0ff */
[----:B------:R-:W-:Y:S02]  /*17ed90*/  @P6 LOP3.LUT R2, R2, 0x80000, RZ, 0xfc, !PT ;  /* 0x0008000002026812 */ /* 0x000fe400078efcff */
[----:B------:R-:W-:Y:S01]  /*17eda0*/  LOP3.LUT P6, RZ, R26, 0x2, RZ, 0xc0, !PT ;  /* 0x000000021aff7812 */ /* 0x000fe200078cc0ff */
[----:B------:R-:W-:Y:S01]  /*17edb0*/  STL.64 [R1+0x5f50], R24 ;  /* 0x005f501801007387 */ /* 0x000fe20000100a00 */
[----:B------:R-:W-:Y:S02]  /*17edc0*/  LOP3.LUT R2, R2, 0xffefffff, RZ, 0xc0, !PT ;  /* 0xffefffff02027812 */ /* 0x000fe400078ec0ff */
[C---:B------:R-:W-:Y:S02]  /*17edd0*/  LOP3.LUT P5, RZ, R26.reuse, 0x10, RZ, 0xc0, !PT ;  /* 0x000000101aff7812 */ /* 0x040fe400078ac0ff */
[----:B------:R-:W-:-:S07]  /*17ede0*/  LOP3.LUT P4, RZ, R26, 0x20, RZ, 0xc0, !PT ;  /* 0x000000201aff7812 */ /* 0x000fce000788c0ff */
[----:B------:R-:W-:Y:S02]  /*17edf0*/  @P6 LOP3.LUT R2, R2, 0x100000, RZ, 0xfc, !PT ;  /* 0x0010000002026812 */ /* 0x000fe400078efcff */
[C---:B------:R-:W-:Y:S01]  /*17ee00*/  LOP3.LUT P6, RZ, R26.reuse, 0x1, RZ, 0xc0, !PT ;  /* 0x000000011aff7812 */ /* 0x040fe200078cc0ff */
[----:B----4-:R0:W-:Y:S01]  /*17ee10*/  @P3 STG.E.U8 desc[UR4][R8.64], R0 ;  /* 0x0000000008003986 */ /* 0x0101e2000c101104 */
[----:B------:R-:W-:-:S03]  /*17ee20*/  LOP3.LUT P3, RZ, R26, 0x40, RZ, 0xc0, !PT ;  /* 0x000000401aff7812 */ /* 0x000fc6000786c0ff */
[----:B0-----:R-:W2:Y:S01]  /*17ee30*/  LDL.LU.64 R8, [R1+0x2d00] ;  /* 0x002d000001087983 */ /* 0x001ea20000300a00 */
[----:B---3--:R-:W-:-:S05]  /*17ee40*/  PRMT R0, R15, 0x7770, RZ ;  /* 0x000077700f007816 */ /* 0x008fca00000000ff */
[----:B------:R0:W-:Y:S02]  /*17ee50*/  @P2 STG.E.U8 desc[UR4][R10.64], R0 ;  /* 0x000000000a002986 */ /* 0x0001e4000c101104 */
[C---:B0-----:R-:W-:Y:S02]  /*17ee60*/  PRMT R0, R15.reuse, 0x7771, RZ ;  /* 0x000077710f007816 */ /* 0x041fe400000000ff */
[----:B------:R-:W3:Y:S04]  /*17ee70*/  LDL.LU.64 R10, [R1+0x2ac8] ;  /* 0x002ac800010a7983 */ /* 0x000ee80000300a00 */
[----:B------:R0:W-:Y:S01]  /*17ee80*/  @P1 STG.E.U8 desc[UR4][R6.64], R0 ;  /* 0x0000000006001986 */ /* 0x0001e2000c101104 */
[----:B------:R-:W-:Y:S02]  /*17ee90*/  PRMT R4, R15, 0x7773, RZ ;  /* 0x000077730f047816 */ /* 0x000fe400000000ff */
[----:B------:R-:W-:-:S02]  /*17eea0*/  LOP3.LUT P2, RZ, R26, 0x80, RZ, 0xc0, !PT ;  /* 0x000000801aff7812 */ /* 0x000fc4000784c0ff */
[----:B0-----:R-:W-:-:S05]  /*17eeb0*/  PRMT R0, R15, 0x7772, RZ ;  /* 0x000077720f007816 */ /* 0x001fca00000000ff */
[----:B------:R0:W-:Y:S01]  /*17eec0*/  @P0 STG.E.U8 desc[UR4][R16.64], R0 ;  /* 0x0000000010000986 */ /* 0x0001e2000c101104 */
[C---:B------:R-:W-:Y:S02]  /*17eed0*/  LOP3.LUT P1, RZ, R26.reuse, 0x100, RZ, 0xc0, !PT ;  /* 0x000001001aff7812 */ /* 0x040fe4000782c0ff */
[----:B------:R-:W-:Y:S01]  /*17eee0*/  LOP3.LUT P0, RZ, R26, 0x200, RZ, 0xc0, !PT ;  /* 0x000002001aff7812 */ /* 0x000fe2000780c0ff */
[----:B0-----:R-:W4:Y:S04]  /*17eef0*/  LDL.LU.64 R16, [R1+0x2ac0] ;  /* 0x002ac00001107983 */ /* 0x001f280000300a00 */
[----:B------:R-:W2:Y:S04]  /*17ef00*/  LDL.LU R0, [R1+0x48] ;  /* 0x0000480001007983 */ /* 0x000ea80000300800 */
[----:B------:R0:W-:Y:S04]  /*17ef10*/  STL.64 [R1+0x5fa8], R26 ;  /* 0x005fa81a01007387 */ /* 0x0001e80000100a00 */
[----:B------:R-:W2:Y:S04]  /*17ef20*/  LDL.LU.64 R14, [R1+0x2498] ;  /* 0x00249800010e7983 */ /* 0x000ea80000300a00 */
[----:B0-----:R-:W2:Y:S01]  /*17ef30*/  LDL.LU.64 R26, [R1+0x2ab8] ;  /* 0x002ab800011a7983 */ /* 0x001ea20000300a00 */
        /* <DEDUP_REMOVED lines=14> */
[----:B------:R-:W-:Y:S01]  /*17f020*/  LOP3.LUT P6, RZ, R25, 0x8000000, RZ, 0xc0, !PT ;  /* 0x0800000019ff7812 */ /* 0x000fe200078cc0ff */
[----:B--2---:R0:W-:Y:S04]  /*17f030*/  STL.64 [R1+0x5fb0], R26 ;  /* 0x005fb01a01007387 */ /* 0x0041e80000100a00 */
[----:B0-----:R-:W2:Y:S08]  /*17f040*/  LDL.LU.64 R26, [R1+0x2cf8] ;  /* 0x002cf800011a7983 */ /* 0x001eb00000300a00 */
[----:B------:R0:W-:Y:S01]  /*17f050*/  @P6 STG.E.U8 desc[UR4][R12.64], R4 ;  /* 0x000000040c006986 */ /* 0x0001e2000c101104 */
[----:B------:R-:W-:-:S02]  /*17f060*/  LOP3.LUT P6, RZ, R2, 0x2000000, RZ, 0xc0, !PT ;  /* 0x0200000002ff7812 */ /* 0x000fc400078cc0ff */
[----:B0-----:R-:W-:Y:S01]  /*17f070*/  PRMT R4, R3, 0x7770, RZ ;  /* 0x0000777003047816 */ /* 0x001fe200000000ff */
[----:B------:R-:W2:Y:S10]  /*17f080*/  LDL.LU R12, [R1+0x4c] ;  /* 0x00004c00010c7983 */ /* 0x000eb40000300800 */
[----:B------:R0:W-:Y:S01]  /*17f090*/  @P6 STG.E.U8 desc[UR4][R8.64], R4 ;  /* 0x0000000408006986 */ /* 0x0001e2000c101104 */
[----:B------:R-:W-:-:S03]  /*17f0a0*/  LOP3.LUT P6, RZ, R2, 0x1000000, RZ, 0xc0, !PT ;  /* 0x0100000002ff7812 */ /* 0x000fc600078cc0ff */
[----:B------:R-:W2:Y:S04]  /*17f0b0*/  LDL.LU.64 R24, [R1+0x2ab0] ;  /* 0x002ab00001187983 */ /* 0x000ea80000300a00 */
[----:B------:R-:W2:Y:S01]  /*17f0c0*/  LDL.LU.64 R28, [R1+0x24a0] ;  /* 0x0024a000011c7983 */ /* 0x000ea20000300a00 */
[----:B0-----:R-:W-:-:S03]  /*17f0d0*/  PRMT R4, R3, 0x7771, RZ ;  /* 0x0000777103047816 */ /* 0x001fc600000000ff */
[----:B------:R-:W2:Y:S04]  /*17f0e0*/  LDL.LU R13, [R1+0x6c] ;  /* 0x00006c00010d7983 */ /* 0x000ea80000300800 */
[----:B---3--:R0:W-:Y:S01]  /*17f0f0*/  @P6 STG.E.U8 desc[UR4][R10.64], R4 ;  /* 0x000000040a006986 */ /* 0x0081e2000c101104 */
[C---:B------:R-:W-:Y:S02]  /*17f100*/  LOP3.LUT P6, RZ, R2.reuse, 0x800000, RZ, 0xc0, !PT ;  /* 0x0080000002ff7812 */ /* 0x040fe400078cc0ff */
[----:B0-----:R-:W-:Y:S01]  /*17f110*/  PRMT R10, R3, 0x7772, RZ ;  /* 0x00007772030a7816 */ /* 0x001fe200000000ff */
[----:B------:R-:W3:Y:S10]  /*17f120*/  LDL.LU.64 R4, [R1+0x2cf0] ;  /* 0x002cf00001047983 */ /* 0x000ef40000300a00 */
[----:B----4-:R0:W-:Y:S01]  /*17f130*/  @P6 STG.E.U8 desc[UR4][R16.64], R10 ;  /* 0x0000000a10006986 */ /* 0x0101e2000c101104 */
[----:B------:R-:W-:-:S02]  /*17f140*/  LOP3.LUT P6, RZ, R2, 0x400000, RZ, 0xc0, !PT ;  /* 0x0040000002ff7812 */ /* 0x000fc400078cc0ff */
[----:B------:R-:W-:Y:S01]  /*17f150*/  PRMT R3, R3, 0x7773, RZ ;  /* 0x0000777303037816 */ /* 0x000fe200000000ff */
[----:B------:R-:W4:Y:S04]  /*17f160*/  LDL.LU.64 R6, [R1+0x2aa8] ;  /* 0x002aa80001067983 */ /* 0x000f280000300a00 */
        /* <DEDUP_REMOVED lines=14> */
[C---:B------:R-:W-:Y:S02]  /*17f250*/  PRMT R3, R0.reuse, 0x7772, RZ ;  /* 0x0000777200037816 */ /* 0x040fe400000000ff */
[----:B------:R-:W-:-:S09]  /*17f260*/  PRMT R0, R0, 0x7773, RZ ;  /* 0x0000777300007816 */ /* 0x000fd200000000ff */
[----:B------:R-:W-:Y:S01]  /*17f270*/  @P6 STG.E.U8 desc[UR4][R24.64], R3 ;  /* 0x0000000318006986 */ /* 0x000fe2000c101104 */
[----:B------:R-:W-:-:S13]  /*17f280*/  LOP3.LUT P6, RZ, R2, 0x40000, RZ, 0xc0, !PT ;  /* 0x0004000002ff7812 */ /* 0x000fda00078cc0ff */
[----:B------:R0:W-:Y:S02]  /*17f290*/  @P6 STG.E.U8 desc[UR4][R28.64], R0 ;  /* 0x000000001c006986 */ /* 0x0001e4000c101104 */
[----:B0-----:R-:W-:-:S05]  /*17f2a0*/  PRMT R0, R13, 0x7770, RZ ;  /* 0x000077700d007816 */ /* 0x001fca00000000ff */
[----:B---3--:R0:W-:Y:S02]  /*17f2b0*/  @P5 STG.E.U8 desc[UR4][R4.64], R0 ;  /* 0x0000000004005986 */ /* 0x0081e4000c101104 */
[C---:B0-----:R-:W-:Y:S02]  /*17f2c0*/  PRMT R0, R13.reuse, 0x7771, RZ ;  /* 0x000077710d007816 */ /* 0x041fe400000000ff */
[----:B------:R-:W3:Y:S04]  /*17f2d0*/  LDL.LU.64 R4, [R1+0x2a90] ;  /* 0x002a900001047983 */ /* 0x000ee80000300a00 */
[----:B----4-:R0:W-:Y:S02]  /*17f2e0*/  @P4 STG.E.U8 desc[UR4][R6.64], R0 ;  /* 0x0000000006004986 */ /* 0x0101e4000c101104 */
        /* <DEDUP_REMOVED lines=10> */
[----:B------:R-:W4:Y:S01]  /*17f390*/  LDL.LU R13, [R1+0x50] ;  /* 0x00005000010d7983 */ /* 0x000f220000300800 */
[----:B------:R-:W-:-:S02]  /*17f3a0*/  LOP3.LUT R2, R2, 0xfffffbff, RZ, 0xc0, !PT ;  /* 0xfffffbff02027812 */ /* 0x000fc400078ec0ff */
[----:B------:R-:W-:-:S05]  /*17f3b0*/  PRMT R0, R12, 0x7771, RZ ;  /* 0x000077710c007816 */ /* 0x000fca00000000ff */
[----:B------:R0:W-:Y:S02]  /*17f3c0*/  @P0 STG.E.U8 desc[UR4][R14.64], R0 ;  /* 0x000000000e000986 */ /* 0x0001e4000c101104 */
[----:B0-----:R-:W-:Y:S01]  /*17f3d0*/  PRMT R0, R12, 0x7772, RZ ;  /* 0x000077720c007816 */ /* 0x001fe200000000ff */
[----:B------:R-:W-:Y:S02]  /*17f3e0*/  IMAD.MOV.U32 R15, RZ, RZ, R18 ;  /* 0x000000ffff0f7224 */ /* 0x000fe400078e0012 */
[----:B------:R-:W-:Y:S02]  /*17f3f0*/  IMAD.MOV.U32 R14, RZ, RZ, R21 ;  /* 0x000000ffff0e7224 */ /* 0x000fe400078e0015 */
[----:B------:R-:W-:Y:S02]  /*17f400*/  IMAD.MOV.U32 R18, RZ, RZ, R22 ;  /* 0x000000ffff127224 */ /* 0x000fe400078e0016 */
[----:B------:R-:W-:Y:S02]  /*17f410*/  IMAD.MOV.U32 R21, RZ, RZ, R23 ;  /* 0x000000ffff157224 */ /* 0x000fe400078e0017 */
        /* <DEDUP_REMOVED lines=22> */
[C---:B------:R-:W-:Y:S01]  /*17f580*/  LOP3.LUT P2, RZ, R26.reuse, 0x800, RZ, 0xc0, !PT ;  /* 0x000008001aff7812 */ /* 0x040fe2000784c0ff */
[----:B---3--:R0:W-:Y:S01]  /*17f590*/  @P3 STG.E.U8 desc[UR4][R4.64], R0 ;  /* 0x0000000004003986 */ /* 0x0081e2000c101104 */
[----:B------:R-:W-:-:S07]  /*17f5a0*/  LOP3.LUT P1, RZ, R26, 0x1000, RZ, 0xc0, !PT ;  /* 0x000010001aff7812 */ /* 0x000fce000782c0ff */
[----:B------:R-:W-:Y:S02]  /*17f5b0*/  @P6 LOP3.LUT R2, R2, 0x10000, RZ, 0xfc, !PT ;  /* 0x0001000002026812 */ /* 0x000fe400078efcff */
[----:B------:R-:W-:Y:S02]  /*17f5c0*/  LOP3.LUT P6, RZ, R26, 0x8000, RZ, 0xc0, !PT ;  /* 0x000080001aff7812 */ /* 0x000fe400078cc0ff */
[----:B0-----:R-:W-:Y:S02]  /*17f5d0*/  PRMT R0, R12, 0x7773, RZ ;  /* 0x000077730c007816 */ /* 0x001fe400000000ff */
[----:B------:R-:W-:Y:S02]  /*17f5e0*/  LOP3.LUT P0, RZ, R26, 0x2000, RZ, 0xc0, !PT ;  /* 0x000020001aff7812 */ /* 0x000fe4000780c0ff */
[----:B------:R-:W-:Y:S01]  /*17f5f0*/  LOP3.LUT R2, R2, 0xfffdffff, RZ, 0xc0, !PT ;  /* 0xfffdffff02027812 */ /* 0x000fe200078ec0ff */
[----:B----4-:R0:W-:Y:S06]  /*17f600*/  @P2 STG.E.U8 desc[UR4][R10.64], R0 ;  /* 0x000000000a002986 */ /* 0x0101ec000c101104 */
[----:B------:R-:W-:-:S02]  /*17f610*/  @P6 LOP3.LUT R2, R2, 0x20000, RZ, 0xfc, !PT ;  /* 0x0002000002026812 */ /* 0x000fc400078efcff */
[----:B------:R-:W-:Y:S01]  /*17f620*/  LOP3.LUT P6, RZ, R26, 0x4000, RZ, 0xc0, !PT ;  /* 0x000040001aff7812 */ /* 0x000fe200078cc0ff */
[----:B0-----:R-:W2:Y:S01]  /*17f630*/  LDL.LU.64 R10, [R1+0x2cd8] ;  /* 0x002cd800010a7983 */ /* 0x001ea20000300a00 */
[----:B------:R-:W-:-:S05]  /*17f640*/  PRMT R0, R13, 0x7770, RZ ;  /* 0x000077700d007816 */ /* 0x000fca00000000ff */
[----:B------:R0:W-:Y:S02]  /*17f650*/  @P1 STG.E.U8 desc[UR4][R6.64], R0 ;  /* 0x0000000006001986 */ /* 0x0001e4000c101104 */
[----:B0-----:R-:W-:-:S05]  /*17f660*/  PRMT R0, R13, 0x7771, RZ ;  /* 0x000077710d007816 */ /* 0x001fca00000000ff */
[----:B------:R0:W-:Y:S01]  /*17f670*/  @P0 STG.E.U8 desc[UR4][R16.64], R0 ;  /* 0x0000000010000986 */ /* 0x0001e2000c101104 */
[C---:B------:R-:W-:Y:S02]  /*17f680*/  LOP3.LUT P5, RZ, R26.reuse, 0x800000, RZ, 0xc0, !PT ;  /* 0x008000001aff7812 */ /* 0x040fe400078ac0ff */
[C---:B------:R-:W-:Y:S02]  /*17f690*/  LOP3.LUT P4, RZ, R26.reuse, 0x1000000, RZ, 0xc0, !PT ;  /* 0x010000001aff7812 */ /* 0x040fe4000788c0ff */
[C---:B------:R-:W-:Y:S02]  /*17f6a0*/  LOP3.LUT P3, RZ, R26.reuse, 0x2000000, RZ, 0xc0, !PT ;  /* 0x020000001aff7812 */ /* 0x040fe4000786c0ff */
[----:B0-----:R-:W-:Y:S01]  /*17f6b0*/  PRMT R0, R13, 0x7772, RZ ;  /* 0x000077720d007816 */ /* 0x001fe200000000ff */
[----:B------:R-:W3:Y:S01]  /*17f6c0*/  LDL.LU.64 R16, [R1+0x2a78] ;  /* 0x002a780001107983 */ /* 0x000ee20000300a00 */
[----:B------:R-:W-:-:S03]  /*17f6d0*/  LOP3.LUT P2, RZ, R26, 0x4000000, RZ, 0xc0, !PT ;  /* 0x040000001aff7812 */ /* 0x000fc6000784c0ff */
[----:B------:R-:W-:Y:S01]  /*17f6e0*/  STL.64 [R1+0x5f90], R26 ;  /* 0x005f901a01007387 */ /* 0x000fe20000100a00 */
[----:B------:R-:W-:-:S03]  /*17f6f0*/  LOP3.LUT P1, RZ, R26, 0x8000000, RZ, 0xc0, !PT ;  /* 0x080000001aff7812 */ /* 0x000fc6000782c0ff */
[----:B------:R0:W-:Y:S01]  /*17f700*/  STL.64 [R1+0x5fa0], R14 ;  /* 0x005fa00e01007387 */ /* 0x0001e20000100a00 */
[----:B------:R-:W-:-:S03]  /*17f710*/  LOP3.LUT P0, RZ, R26, 0x10000000, RZ, 0xc0, !PT ;  /* 0x100000001aff7812 */ /* 0x000fc6000780c0ff */
[----:B------:R1:W-:Y:S04]  /*17f720*/  @P6 STG.E.U8 desc[UR4][R8.64], R0 ;  /* 0x0000000008006986 */ /* 0x0003e8000c101104 */
[----:B0-----:R-:W4:Y:S04]  /*17f730*/  LDL.LU.64 R14, [R1+0x2a70] ;  /* 0x002a7000010e7983 */ /* 0x001f280000300a00 */
[----:B-1----:R-:W2:Y:S04]  /*17f740*/  LDL.LU R0, [R1+0x54] ;  /* 0x0000540001007983 */ /* 0x002ea80000300800 */
[----:B------:R-:W2:Y:S01]  /*17f750*/  LDL.LU.64 R26, [R1+0x2cd0] ;  /* 0x002cd000011a7983 */ /* 0x000ea20000300a00 */
[----:B------:R-:W-:-:S02]  /*17f760*/  LOP3.LUT P6, RZ, R2, 0x20000, RZ, 0xc0, !PT ;  /* 0x0002000002ff7812 */ /* 0x000fc400078cc0ff */
[----:B------:R-:W-:-:S11]  /*17f770*/  PRMT R4, R13, 0x7773, RZ ;  /* 0x000077730d047816 */ /* 0x000fd600000000ff */
[----:B------:R0:W-:Y:S01]  /*17f780*/  @P6 STG.E.U8 desc[UR4][R22.64], R4 ;  /* 0x0000000416006986 */ /* 0x0001e2000c101104 */
[C---:B------:R-:W-:Y:S02]  /*17f790*/  LOP3.LUT P6, RZ, R2.reuse, 0x10000, RZ, 0xc0, !PT ;  /* 0x0001000002ff7812 */ /* 0x040fe400078cc0ff */
[C---:B0-----:R-:W-:Y:S02]  /*17f7a0*/  PRMT R4, R3.reuse, 0x7770, RZ ;  /* 0x0000777003047816 */ /* 0x041fe400000000ff */
[----:B------:R-:W-:Y:S01]  /*17f7b0*/  PRMT R8, R3, 0x7771, RZ ;  /* 0x0000777103087816 */ /* 0x000fe200000000ff */
[----:B--2---:R0:W-:Y:S04]  /*17f7c0*/  STL.64 [R1+0x5f98], R26 ;  /* 0x005f981a01007387 */ /* 0x0041e80000100a00 */
[----:B0-----:R-:W2:Y:S04]  /*17f7d0*/  LDL.LU.64 R26, [R1+0x24c0] ;  /* 0x0024c000011a7983 */ /* 0x001ea80000300a00 */
[----:B------:R-:W-:Y:S01]  /*17f7e0*/  @P6 STG.E.U8 desc[UR4][R10.64], R4 ;  /* 0x000000040a006986 */ /* 0x000fe2000c101104 */
[----:B------:R-:W-:-:S03]  /*17f7f0*/  LOP3.LUT P6, RZ, R2, 0x8000, RZ, 0xc0, !PT ;  /* 0x0000800002ff7812 */ /* 0x000fc600078cc0ff */
[----:B------:R-:W2:Y:S04]  /*17f800*/  LDL.LU.64 R22, [R1+0x2a68] ;  /* 0x002a680001167983 */ /* 0x000ea80000300a00 */
[----:B------:R-:W2:Y:S04]  /*17f810*/  LDL.LU.64 R24, [R1+0x2a60] ;  /* 0x002a600001187983 */ /* 0x000ea80000300a00 */
[----:B------:R-:W2:Y:S04]  /*17f820*/  LDL.LU R13, [R1+0x34] ;  /* 0x00003400010d7983 */ /* 0x000ea80000300800 */
[----:B---3--:R0:W-:Y:S01]  /*17f830*/  @P6 STG.E.U8 desc[UR4][R16.64], R8 ;  /* 0x0000000810006986 */ /* 0x0081e2000c101104 */
[----:B------:R-:W-:-:S03]  /*17f840*/  LOP3.LUT P6, RZ, R2, 0x4000, RZ, 0xc0, !PT ;  /* 0x0000400002ff7812 */ /* 0x000fc600078cc0ff */
[----:B------:R-:W3:Y:S04]  /*17f850*/  LDL.LU R12, [R1+0x58] ;  /* 0x00005800010c7983 */ /* 0x000ee80000300800 */
[----:B------:R-:W3:Y:S01]  /*17f860*/  LDL.LU.64 R28, [R1+0x24c8] ;  /* 0x0024c800011c7983 */ /* 0x000ee20000300a00 */
[----:B0-----:R-:W-:-:S03]  /*17f870*/  PRMT R16, R3, 0x7772, RZ ;  /* 0x0000777203107816 */ /* 0x001fc600000000ff */
[----:B------:R-:W3:Y:S04]  /*17f880*/  LDL.LU.64 R4, [R1+0x2cc8] ;  /* 0x002cc80001047983 */ /* 0x000ee80000300a00 */
[----:B----4-:R0:W-:Y:S01]  /*17f890*/  @P6 STG.E.U8 desc[UR4][R14.64], R16 ;  /* 0x000000100e006986 */ /* 0x0101e2000c101104 */
[C---:B------:R-:W-:Y:S02]  /*17f8a0*/  LOP3.LUT P6, RZ, R2.reuse, 0x2000, RZ, 0xc0, !PT ;  /* 0x0000200002ff7812 */ /* 0x040fe400078cc0ff */
        /* <DEDUP_REMOVED lines=14> */
[----:B------:R0:W-:Y:S04]  /*17f990*/  @P6 STG.E.U8 desc[UR4][R22.64], R3 ;  /* 0x0000000316006986 */ /* 0x0001e8000c101104 */
[----:B0-----:R-:W2:Y:S01]  /*17f9a0*/  LDL.LU.64 R22, [R1+0x5f88] ;  /* 0x005f880001167983 */ /* 0x001ea20000300a00 */
[----:B------:R-:W-:-:S02]  /*17f9b0*/  LOP3.LUT P6, RZ, R2, 0x400, RZ, 0xc0, !PT ;  /* 0x0000040002ff7812 */ /* 0x000fc400078cc0ff */
[C---:B------:R-:W-:Y:S02]  /*17f9c0*/  PRMT R3, R0.reuse, 0x7772, RZ ;  /* 0x0000777200037816 */ /* 0x040fe400000000ff */
[----:B------:R-:W-:-:S09]  /*17f9d0*/  PRMT R0, R0, 0x7773, RZ ;  /* 0x0000777300007816 */ /* 0x000fd200000000ff */
[----:B------:R-:W-:Y:S04]  /*17f9e0*/  @P6 STG.E.U8 desc[UR4][R24.64], R3 ;  /* 0x0000000318006986 */ /* 0x000fe8000c101104 */
        /* <DEDUP_REMOVED lines=17> */
[----:B------:R-:W-:-:S02]  /*17fb00*/  LOP3.LUT R2, R2, 0xfffffffb, RZ, 0xc0, !PT ;  /* 0xfffffffb02027812 */ /* 0x000fc400078ec0ff */
[----:B------:R-:W-:Y:S01]  /*17fb10*/  PRMT R3, R12, 0x7771, RZ ;  /* 0x000077710c037816 */ /* 0x000fe200000000ff */
        /* <DEDUP_REMOVED lines=16> */
[----:B------:R-:W-:Y:S02]  /*17fc20*/  LOP3.LUT P3, RZ, R26, 0x20000000, RZ, 0xc0, !PT ;  /* 0x200000001aff7812 */ /* 0x000fe4000786c0ff */
[----:B------:R-:W-:Y:S02]  /*17fc30*/  LOP3.LUT R2, R2, 0xffffff7f, RZ, 0xc0, !PT ;  /* 0xffffff7f02027812 */ /* 0x000fe400078ec0ff */
[----:B------:R-:W-:-:S07]  /*17fc40*/  LOP3.LUT P2, RZ, R26, 0x40000000, RZ, 0xc0, !PT ;  /* 0x400000001aff7812 */ /* 0x000fce000784c0ff */
[----:B------:R-:W-:Y:S02]  /*17fc50*/  @P6 LOP3.LUT R2, R2, 0x80, RZ, 0xfc, !PT ;  /* 0x0000008002026812 */ /* 0x000fe400078efcff */
[----:B------:R-:W-:Y:S01]  /*17fc60*/  LOP3.LUT P6, RZ, R22, 0x8, RZ, 0xc0, !PT ;  /* 0x0000000816ff7812 */ /* 0x000fe200078cc0ff */
[----:B---3--:R0:W-:Y:S01]  /*17fc70*/  @P3 STG.E.U8 desc[UR4][R8.64], R3 ;  /* 0x0000000308003986 */ /* 0x0081e2000c101104 */
[----:B------:R-:W-:Y:S02]  /*17fc80*/  LOP3.LUT P1, RZ, R26, 0x80000000, RZ, 0xc0, !PT ;  /* 0x800000001aff7812 */ /* 0x000fe4000782c0ff */
[----:B------:R-:W-:Y:S02]  /*17fc90*/  LOP3.LUT R2, R2, 0xfffffeff, RZ, 0xc0, !PT ;  /* 0xfffffeff02027812 */ /* 0x000fe400078ec0ff */
[----:B------:R-:W-:Y:S02]  /*17fca0*/  LOP3.LUT P0, RZ, R22, 0x1, RZ, 0xc0, !PT ;  /* 0x0000000116ff7812 */ /* 0x000fe4000780c0ff */
[----:B0-----:R-:W-:-:S05]  /*17fcb0*/  PRMT R3, R12, 0x7772, RZ ;  /* 0x000077720c037816 */ /* 0x001fca00000000ff */
[----:B------:R-:W-:Y:S02]  /*17fcc0*/  @P6 LOP3.LUT R2, R2, 0x100, RZ, 0xfc, !PT ;  /* 0x0000010002026812 */ /* 0x000fe400078efcff */
[----:B------:R-:W-:Y:S01]  /*17fcd0*/  LOP3.LUT P6, RZ, R22, 0x4, RZ, 0xc0, !PT ;  /* 0x0000000416ff7812 */ /* 0x000fe200078cc0ff */
[----:B----4-:R0:W-:Y:S01]  /*17fce0*/  @P2 STG.E.U8 desc[UR4][R28.64], R3 ;  /* 0x000000031c002986 */ /* 0x0101e2000c101104 */
[----:B------:R-:W-:-:S03]  /*17fcf0*/  LOP3.LUT R2, R2, 0xfffffdff, RZ, 0xc0, !PT ;  /* 0xfffffdff02027812 */ /* 0x000fc600078ec0ff */
[----:B------:R-:W-:Y:S04]  /*17fd00*/  STL.64 [R1+0x5e00], R26 ;  /* 0x005e001a01007387 */ /* 0x000fe80000100a00 */
[----:B------:R-:W2:Y:S01]  /*17fd10*/  LDL.LU.64 R6, [R1+0x2a30] ;  /* 0x002a300001067983 */ /* 0x000ea20000300a00 */
[----:B0-----:R-:W-:-:S03]  /*17fd20*/  PRMT R3, R12, 0x7773, RZ ;  /* 0x000077730c037816 */ /* 0x001fc600000000ff */
[----:B------:R-:W3:Y:S04]  /*17fd30*/  LDL.LU.64 R8, [R1+0x24e0] ;  /* 0x0024e00001087983 */ /* 0x000ee80000300a00 */
[----:B------:R0:W-:Y:S01]  /*17fd40*/  @P1 STG.E.U8 desc[UR4][R10.64], R3 ;  /* 0x000000030a001986 */ /* 0x0001e2000c101104 */
[----:B------:R-:W-:Y:S02]  /*17fd50*/  @P6 LOP3.LUT R2, R2, 0x200, RZ, 0xfc, !PT ;  /* 0x0000020002026812 */ /* 0x000fe400078efcff */
[C---:B------:R-:W-:Y:S02]  /*17fd60*/  LOP3.LUT P6, RZ, R22.reuse, 0x2, RZ, 0xc0, !PT ;  /* 0x0000000216ff7812 */ /* 0x040fe400078cc0ff */
[C---:B------:R-:W-:Y:S02]  /*17fd70*/  LOP3.LUT P5, RZ, R22.reuse, 0x400, RZ, 0xc0, !PT ;  /* 0x0000040016ff7812 */ /* 0x040fe400078ac0ff */
[----:B0-----:R-:W-:Y:S01]  /*17fd80*/  PRMT R3, R13, 0x7770, RZ ;  /* 0x000077700d037816 */ /* 0x001fe200000000ff */
[----:B------:R-:W4:Y:S01]  /*17fd90*/  LDL.LU.64 R10, [R1+0x2cb0] ;  /* 0x002cb000010a7983 */ /* 0x000f220000300a00 */
        /* <DEDUP_REMOVED lines=18> */
[----:B------:R-:W2:Y:S01]  /*17fec0*/  LDL.LU.64 R26, [R1+0x2ca8] ;  /* 0x002ca800011a7983 */ /* 0x000ea20000300a00 */
[----:B0-----:R-:W-:-:S03]  /*17fed0*/  PRMT R3, R13, 0x7773, RZ ;  /* 0x000077730d037816 */ /* 0x001fc600000000ff */
[----:B------:R-:W2:Y:S04]  /*17fee0*/  LDL.LU.64 R24, [R1+0x2a18] ;  /* 0x002a180001187983 */ /* 0x000ea80000300a00 */
[----:B---3--:R0:W-:Y:S01]  /*17fef0*/  @P6 STG.E.U8 desc[UR4][R8.64], R3 ;  /* 0x0000000308006986 */ /* 0x0081e2000c101104 */
[----:B------:R-:W-:-:S03]  /*17ff00*/  LOP3.LUT P6, RZ, R2, 0x80, RZ, 0xc0, !PT ;  /* 0x0000008002ff7812 */ /* 0x000fc600078cc0ff */
[----:B------:R-:W3:Y:S04]  /*17ff10*/  LDL.LU.64 R28, [R1+0x2a10] ;  /* 0x002a1000011c7983 */ /* 0x000ee80000300a00 */
[----:B------:R-:W3:Y:S01]  /*17ff20*/  LDL.LU.64 R4, [R1+0x24f0] ;  /* 0x0024f00001047983 */ /* 0x000ee20000300a00 */
[----:B0-----:R-:W-:-:S03]  /*17ff30*/  PRMT R3, R0, 0x7770, RZ ;  /* 0x0000777000037816 */ /* 0x001fc600000000ff */
[----:B------:R-:W3:Y:S04]  /*17ff40*/  LDL.LU R13, [R1+0xd0] ;  /* 0x0000d000010d7983 */ /* 0x000ee80000300800 */
[----:B----4-:R0:W-:Y:S01]  /*17ff50*/  @P6 STG.E.U8 desc[UR4][R10.64], R3 ;  /* 0x000000030a006986 */ /* 0x0101e2000c101104 */
[----:B------:R-:W-:-:S03]  /*17ff60*/  LOP3.LUT P6, RZ, R2, 0x40, RZ, 0xc0, !PT ;  /* 0x0000004002ff7812 */ /* 0x000fc600078cc0ff */
[----:B------:R-:W4:Y:S04]  /*17ff70*/  LDL.LU.64 R6, [R1+0x2ca0] ;  /* 0x002ca00001067983 */ /* 0x000f280000300a00 */
[----:B------:R-:W3:Y:S01]  /*17ff80*/  LDL.LU.64 R8, [R1+0x2a08] ;  /* 0x002a080001087983 */ /* 0x000ee20000300a00 */
[----:B0-----:R-:W-:-:S03]  /*17ff90*/  PRMT R3, R0, 0x7771, RZ ;  /* 0x0000777100037816 */ /* 0x001fc600000000ff */
        /* <DEDUP_REMOVED lines=8> */
[----:B------:R-:W-:-:S11]  /*180020*/  PRMT R0, R0, 0x7773, RZ ;  /* 0x0000777300007816 */ /* 0x000fd600000000ff */
[----:B--2---:R0:W-:Y:S04]  /*180030*/  @P6 STG.E.U8 desc[UR4][R22.64], R0 ;  /* 0x0000000016006986 */ /* 0x0041e8000c101104 */
[----:B0-----:R-:W2:Y:S04]  /*180040*/  LDL.LU.64 R22, [R1+0x5f78] ;  /* 0x005f780001167983 */ /* 0x001ea80000300a00 */
[----:B------:R-:W2:Y:S01]  /*180050*/  LDL.LU R3, [R1+0x8] ;  /* 0x0000080001037983 */ /* 0x000ea20000300800 */
[----:B------:R-:W-:Y:S02]  /*180060*/  LOP3.LUT P6, RZ, R2, 0x8, RZ, 0xc0, !PT ;  /* 0x0000000802ff7812 */ /* 0x000fe400078cc0ff */
[----:B------:R-:W-:-:S11]  /*180070*/  PRMT R0, R12, 0x7770, RZ ;  /* 0x000077700c007816 */ /* 0x000fd600000000ff */
[----:B------:R0:W-:Y:S01]  /*180080*/  @P6 STG.E.U8 desc[UR4][R26.64], R0 ;  /* 0x000000001a006986 */ /* 0x0001e2000c101104 */
[----:B------:R-:W-:Y:S02]  /*180090*/  LOP3.LUT P6, RZ, R2, 0x4, RZ, 0xc0, !PT ;  /* 0x0000000402ff7812 */ /* 0x000fe400078cc0ff */
[----:B0-----:R-:W-:-:S11]  /*1800a0*/  PRMT R0, R12, 0x7771, RZ ;  /* 0x000077710c007816 */ /* 0x001fd600000000ff */
[----:B------:R0:W-:Y:S02]  /*1800b0*/  @P6 STG.E.U8 desc[UR4][R24.64], R0 ;  /* 0x0000000018006986 */ /* 0x0001e4000c101104 */
[----:B0-----:R-:W-:-:S05]  /*1800c0*/  PRMT R0, R12, 0x7772, RZ ;  /* 0x000077720c007816 */ /* 0x001fca00000000ff */
[----:B---3--:R0:W-:Y:S02]  /*1800d0*/  @P5 STG.E.U8 desc[UR4][R28.64], R0 ;  /* 0x000000001c005986 */ /* 0x0081e4000c101104 */
[----:B0-----:R-:W-:-:S05]  /*1800e0*/  PRMT R0, R12, 0x7773, RZ ;  /* 0x000077730c007816 */ /* 0x001fca00000000ff */
[----:B------:R0:W-:Y:S02]  /*1800f0*/  @P4 STG.E.U8 desc[UR4][R4.64], R0 ;  /* 0x0000000004004986 */ /* 0x0001e4000c101104 */
[C---:B0-----:R-:W-:Y:S02]  /*180100*/  PRMT R0, R13.reuse, 0x7770, RZ ;  /* 0x000077700d007816 */ /* 0x041fe400000000ff */
[----:B------:R-:W3:Y:S04]  /*180110*/  LDL.LU.64 R4, [R1+0x2f08] ;  /* 0x002f080001047983 */ /* 0x000ee80000300a00 */
[----:B----4-:R0:W-:Y:S02]  /*180120*/  @P3 STG.E.U8 desc[UR4][R6.64], R0 ;  /* 0x0000000006003986 */ /* 0x0101e4000c101104 */
[----:B0-----:R-:W-:-:S02]  /*180130*/  PRMT R0, R13, 0x7771, RZ ;  /* 0x000077710d007816 */ /* 0x001fc400000000ff */
[----:B------:R-:W4:Y:S04]  /*180140*/  LDL.LU.64 R6, [R1+0x2c98] ;  /* 0x002c980001067983 */ /* 0x000f280000300a00 */
[----:B------:R0:W-:Y:S04]  /*180150*/  @P2 STG.E.U8 desc[UR4][R8.64], R0 ;  /* 0x0000000008002986 */ /* 0x0001e8000c101104 */
[----:B------:R-:W3:Y:S01]  /*180160*/  LDL.LU.64 R24, [R1+0x2c90] ;  /* 0x002c900001187983 */ /* 0x000ee20000300a00 */
[----:B0-----:R-:W-:-:S05]  /*180170*/  PRMT R0, R13, 0x7772, RZ ;  /* 0x000077720d007816 */ /* 0x001fca00000000ff */
[----:B------:R0:W-:Y:S04]  /*180180*/  @P1 STG.E.U8 desc[UR4][R10.64], R0 ;  /* 0x000000000a001986 */ /* 0x0001e8000c101104 */
[----:B0-----:R-:W3:Y:S01]  /*180190*/  LDL.LU R11, [R1+0xb0] ;  /* 0x0000b000010b7983 */ /* 0x001ee20000300800 */
[----:B------:R-:W-:-:S03]  /*1801a0*/  PRMT R0, R13, 0x7773, RZ ;  /* 0x000077730d007816 */ /* 0x000fc600000000ff */
[----:B------:R-:W4:Y:S04]  /*1801b0*/  LDL.LU.64 R12, [R1+0x2500] ;  /* 0x00250000010c7983 */ /* 0x000f280000300a00 */
[----:B------:R0:W-:Y:S01]  /*1801c0*/  @P0 STG.E.U8 desc[UR4][R16.64], R0 ;  /* 0x0000000010000986 */ /* 0x0001e2000c101104 */
[----:B------:R-:W-:-:S03]  /*1801d0*/  LOP3.LUT R2, R2, 0xfffffffe, RZ, 0xc0, !PT ;  /* 0xfffffffe02027812 */ /* 0x000fc600078ec0ff */
[----:B0-----:R-:W4:Y:S04]  /*1801e0*/  LDL.LU.64 R16, [R1+0x2f00] ;  /* 0x002f000001107983 */ /* 0x001f280000300a00 */
[----:B------:R-:W4:Y:S04]  /*1801f0*/  LDL.LU R9, [R1+0xd4] ;  /* 0x0000d40001097983 */ /* 0x000f280000300800 */
[----:B------:R-:W4:Y:S01]  /*180200*/  LDL.LU.64 R28, [R1+0x2c88] ;  /* 0x002c8800011c7983 */ /* 0x000f220000300a00 */
[----:B--2---:R-:W-:Y:S02]  /*180210*/  LOP3.LUT P6, RZ, R22, 0x10000000, RZ, 0xc0, !PT ;  /* 0x1000000016ff7812 */ /* 0x004fe400078cc0ff */
        /* <DEDUP_REMOVED lines=15> */
[C---:B------:R-:W-:Y:S02]  /*180310*/  LOP3.LUT P3, RZ, R22.reuse, 0x10000, RZ, 0xc0, !PT ;  /* 0x0001000016ff7812 */ /* 0x040fe4000786c0ff */
[----:B------:R-:W-:Y:S02]  /*180320*/  LOP3.LUT R3, R3, 0x7fffffff, RZ, 0xc0, !PT ;  /* 0x7fffffff03037812 */ /* 0x000fe400078ec0ff */
[----:B------:R-:W-:-:S07]  /*180330*/  LOP3.LUT P2, RZ, R22, 0x20000, RZ, 0xc0, !PT ;  /* 0x0002000016ff7812 */ /* 0x000fce000784c0ff */
[----:B------:R-:W-:Y:S02]  /*180340*/  @P6 LOP3.LUT R3, R3, 0x80000000, RZ, 0xfc, !PT ;  /* 0x8000000003036812 */ /* 0x000fe400078efcff */
[C---:B------:R-:W-:Y:S02]  /*180350*/  LOP3.LUT P6, RZ, R22.reuse, 0x400000, RZ, 0xc0, !PT ;  /* 0x0040000016ff7812 */ /* 0x040fe400078cc0ff */
[C---:B------:R-:W-:Y:S02]  /*180360*/  LOP3.LUT P1, RZ, R22.reuse, 0x40000, RZ, 0xc0, !PT ;  /* 0x0004000016ff7812 */ /* 0x040fe4000782c0ff */
[----:B------:R-:W-:-:S09]  /*180370*/  LOP3.LUT P0, RZ, R22, 0x80000, RZ, 0xc0, !PT ;  /* 0x0008000016ff7812 */ /* 0x000fd2000780c0ff */
[----:B------:R-:W-:Y:S02]  /*180380*/  @P6 LOP3.LUT R2, R2, 0x1, RZ, 0xfc, !PT ;  /* 0x0000000102026812 */ /* 0x000fe400078efcff */
[----:B------:R-:W-:Y:S02]  /*180390*/  LOP3.LUT P6, RZ, R22, 0x200000, RZ, 0xc0, !PT ;  /* 0x0020000016ff7812 */ /* 0x000fe400078cc0ff */
[----:B------:R-:W-:Y:S02]  /*1803a0*/  LOP3.LUT R2, R2, 0xfffffffd, RZ, 0xc0, !PT ;  /* 0xfffffffd02027812 */ /* 0x000fe400078ec0ff */
[----:B---3--:R-:W-:-:S05]  /*1803b0*/  PRMT R0, R11, 0x7770, RZ ;  /* 0x000077700b007816 */ /* 0x008fca00000000ff */
[----:B------:R0:W-:Y:S02]  /*1803c0*/  @P3 STG.E.U8 desc[UR4][R4.64], R0 ;  /* 0x0000000004003986 */ /* 0x0001e4000c101104 */
[C---:B0-----:R-:W-:Y:S02]  /*1803d0*/  PRMT R4, R11.reuse, 0x7771, RZ ;  /* 0x000077710b047816 */ /* 0x041fe400000000ff */
[----:B------:R-:W2:Y:S04]  /*1803e0*/  LDL.LU R0, [R1+0xb4] ;  /* 0x0000b40001007983 */ /* 0x000ea80000300800 */
[----:B----4-:R0:W-:Y:S02]  /*1803f0*/  @P2 STG.E.U8 desc[UR4][R6.64], R4 ;  /* 0x0000000406002986 */ /* 0x0101e4000c101104 */
[----:B0-----:R-:W-:-:S02]  /*180400*/  PRMT R4, R11, 0x7772, RZ ;  /* 0x000077720b047816 */ /* 0x001fc400000000ff */
[----:B------:R-:W3:Y:S04]  /*180410*/  LDL.LU.64 R6, [R1+0x2c80] ;  /* 0x002c800001067983 */ /* 0x000ee80000300a00 */
[----:B------:R0:W-:Y:S01]  /*180420*/  @P1 STG.E.U8 desc[UR4][R24.64], R4 ;  /* 0x0000000418001986 */ /* 0x0001e2000c101104 */
[----:B------:R-:W-:Y:S02]  /*180430*/  @P6 LOP3.LUT R2, R2, 0x2, RZ, 0xfc, !PT ;  /* 0x0000000202026812 */ /* 0x000fe400078efcff */
[C---:B------:R-:W-:Y:S02]  /*180440*/  LOP3.LUT P6, RZ, R22.reuse, 0x100000, RZ, 0xc0, !PT ;  /* 0x0010000016ff7812 */ /* 0x040fe400078cc0ff */
[----:B------:R-:W-:Y:S02]  /*180450*/  LOP3.LUT P5, RZ, R22, 0x20000000, RZ, 0xc0, !PT ;  /* 0x2000000016ff7812 */ /* 0x000fe400078ac0ff */
[----:B0-----:R-:W-:-:S02]  /*180460*/  PRMT R4, R11, 0x7773, RZ ;  /* 0x000077730b047816 */ /* 0x001fc400000000ff */
[----:B------:R-:W4:Y:S01]  /*180470*/  LDL.LU.64 R10, [R1+0x2508] ;  /* 0x00250800010a7983 */ /* 0x000f220000300a00 */
[----:B------:R-:W-:-:S03]  /*180480*/  LOP3.LUT P4, RZ, R22, 0x40000000, RZ, 0xc0, !PT ;  /* 0x4000000016ff7812 */ /* 0x000fc6000788c0ff */
[----:B------:R0:W-:Y:S01]  /*180490*/  @P0 STG.E.U8 desc[UR4][R12.64], R4 ;  /* 0x000000040c000986 */ /* 0x0001e2000c101104 */
[----:B------:R-:W-:Y:S02]  /*1804a0*/  LOP3.LUT P3, RZ, R22, 0x80000000, RZ, 0xc0, !PT ;  /* 0x8000000016ff7812 */ /* 0x000fe4000786c0ff */
        /* <DEDUP_REMOVED lines=8> */
[----:B------:R-:W-:Y:S02]  /*180530*/  LOP3.LUT P6, RZ, R2, 0x2, RZ, 0xc0, !PT ;  /* 0x0000000202ff7812 */ /* 0x000fe400078cc0ff */
[----:B0-----:R-:W-:-:S11]  /*180540*/  PRMT R4, R9, 0x7771, RZ ;  /* 0x0000777109047816 */ /* 0x001fd600000000ff */
[----:B------:R-:W-:Y:S01]  /*180550*/  @P6 STG.E.U8 desc[UR4][R28.64], R4 ;  /* 0x000000041c006986 */ /* 0x000fe2000c101104 */
[----:B------:R-:W-:Y:S02]  /*180560*/  LOP3.LUT P6, RZ, R2, 0x1, RZ, 0xc0, !PT ;  /* 0x0000000102ff7812 */ /* 0x000fe400078cc0ff */
[----:B------:R-:W-:Y:S01]  /*180570*/  PRMT R2, R9, 0x7772, RZ ;  /* 0x0000777209027816 */ /* 0x000fe200000000ff */
[----:B--2---:R0:W-:Y:S04]  /*180580*/  STL.64 [R1+0x5f70], R22 ;  /* 0x005f701601007387 */ /* 0x0041e80000100a00 */
[----:B0-----:R-:W2:Y:S06]  /*180590*/  LDL.LU.64 R22, [R1+0x2c78] ;  /* 0x002c780001167983 */ /* 0x001eac0000300a00 */
[----:B---3--:R0:W-:Y:S01]  /*1805a0*/  @P6 STG.E.U8 desc[UR4][R6.64], R2 ;  /* 0x0000000206006986 */ /* 0x0081e2000c101104 */
[----:B------:R-:W-:-:S03]  /*1805b0*/  LOP3.LUT P6, RZ, R3, 0x80000000, RZ, 0xc0, !PT ;  /* 0x8000000003ff7812 */ /* 0x000fc600078cc0ff */
[----:B------:R-:W3:Y:S04]  /*1805c0*/  LDL.LU R17, [R1+0xd8] ;  /* 0x0000d80001117983 */ /* 0x000ee80000300800 */
[----:B------:R-:W3:Y:S01]  /*1805d0*/  LDL.LU R16, [R1+0xb8] ;  /* 0x0000b80001107983 */ /* 0x000ee20000300800 */
[----:B0-----:R-:W-:-:S03]  /*1805e0*/  PRMT R2, R9, 0x7773, RZ ;  /* 0x0000777309027816 */ /* 0x001fc600000000ff */
[----:B------:R-:W3:Y:S04]  /*1805f0*/  LDL.LU.64 R26, [R1+0x2510] ;  /* 0x00251000011a7983 */ /* 0x000ee80000300a00 */
[----:B----4-:R0:W-:Y:S01]  /*180600*/  @P6 STG.E.U8 desc[UR4][R10.64], R2 ;  /* 0x000000020a006986 */ /* 0x0101e2000c101104 */
[----:B------:R-:W-:-:S03]  /*180610*/  LOP3.LUT P6, RZ, R3, 0x40000000, RZ, 0xc0, !PT ;  /* 0x4000000003ff7812 */ /* 0x000fc600078cc0ff */
[----:B------:R-:W4:Y:S04]  /*180620*/  LDL.LU.64 R24, [R1+0x2ef0] ;  /* 0x002ef00001187983 */ /* 0x000f280000300a00 */
[----:B------:R-:W3:Y:S01]  /*180630*/  LDL.LU.64 R28, [R1+0x2c68] ;  /* 0x002c6800011c7983 */ /* 0x000ee20000300a00 */
[----:B0-----:R-:W-:-:S03]  /*180640*/  PRMT R2, R0, 0x7770, RZ ;  /* 0x0000777000027816 */ /* 0x001fc600000000ff */
[----:B------:R-:W3:Y:S04]  /*180650*/  LDL.LU.64 R4, [R1+0x2c60] ;  /* 0x002c600001047983 */ /* 0x000ee80000300a00 */
[----:B------:R0:W-:Y:S01]  /*180660*/  @P6 STG.E.U8 desc[UR4][R12.64], R2 ;  /* 0x000000020c006986 */ /* 0x0001e2000c101104 */
[----:B------:R-:W-:-:S03]  /*180670*/  LOP3.LUT P6, RZ, R3, 0x20000000, RZ, 0xc0, !PT ;  /* 0x2000000003ff7812 */ /* 0x000fc600078cc0ff */
[----:B------:R-:W3:Y:S04]  /*180680*/  LDL.LU.64 R6, [R1+0x2518] ;  /* 0x0025180001067983 */ /* 0x000ee80000300a00 */
[----:B------:R-:W3:Y:S01]  /*180690*/  LDL.LU.64 R8, [R1+0x2ee8] ;  /* 0x002ee80001087983 */ /* 0x000ee20000300a00 */
[----:B0-----:R-:W-:-:S03]  /*1806a0*/  PRMT R2, R0, 0x7771, RZ ;  /* 0x0000777100027816 */ /* 0x001fc600000000ff */
[----:B------:R-:W3:Y:S04]  /*1806b0*/  LDL.LU.64 R10, [R1+0x2c58] ;  /* 0x002c5800010a7983 */ /* 0x000ee80000300a00 */
[----:B------:R-:W3:Y:S04]  /*1806c0*/  LDL.LU.64 R12, [R1+0x2c50] ;  /* 0x002c5000010c7983 */ /* 0x000ee80000300a00 */
[----:B--2---:R0:W-:Y:S04]  /*1806d0*/  @P6 STG.E.U8 desc[UR4][R22.64], R2 ;  /* 0x0000000216006986 */ /* 0x0041e8000c101104 */
[----:B0-----:R-:W2:Y:S01]  /*1806e0*/  LDL.LU.64 R22, [R1+0x5f70] ;  /* 0x005f700001167983 */ /* 0x001ea20000300a00 */
[----:B------:R-:W-:-:S02]  /*1806f0*/  LOP3.LUT P6, RZ, R3, 0x10000000, RZ, 0xc0, !PT ;  /* 0x1000000003ff7812 */ /* 0x000fc400078cc0ff */
[C---:B------:R-:W-:Y:S02]  /*180700*/  PRMT R2, R0.reuse, 0x7772, RZ ;  /* 0x0000777200027816 */ /* 0x040fe400000000ff */
[----:B------:R-:W-:-:S09]  /*180710*/  PRMT R0, R0, 0x7773, RZ ;  /* 0x0000777300007816 */ /* 0x000fd200000000ff */
[----:B--2---:R0:W-:Y:S04]  /*180720*/  @P6 STG.E.U8 desc[UR4][R22.64], R2 ;  /* 0x0000000216006986 */ /* 0x0041e8000c101104 */
[----:B0-----:R-:W2:Y:S01]  /*180730*/  LDL.LU.64 R22, [R1+0x5f68] ;  /* 0x005f680001167983 */ /* 0x001ea20000300a00 */
[----:B------:R-:W-:-:S13]  /*180740*/  LOP3.LUT P6, RZ, R3, 0x8000000, RZ, 0xc0, !PT ;  /* 0x0800000003ff7812 */ /* 0x000fda00078cc0ff */
[----:B---3--:R0:W-:Y:S01]  /*180750*/  @P6 STG.E.U8 desc[UR4][R26.64], R0 ;  /* 0x000000001a006986 */ /* 0x0081e2000c101104 */
[----:B------:R-:W-:Y:S02]  /*180760*/  LOP3.LUT P6, RZ, R3, 0x4000000, RZ, 0xc0, !PT ;  /* 0x0400000003ff7812 */ /* 0x000fe400078cc0ff */
[----:B0-----:R-:W-:-:S11]  /*180770*/  PRMT R0, R17, 0x7770, RZ ;  /* 0x0000777011007816 */ /* 0x001fd600000000ff */
        /* <DEDUP_REMOVED lines=8> */
[----:B------:R-:W3:Y:S04]  /*180800*/  LDL.LU.64 R6, [R1+0x2520] ;  /* 0x0025200001067983 */ /* 0x000ee80000300a00 */
        /* <DEDUP_REMOVED lines=8> */
[----:B------:R-:W4:Y:S01]  /*180890*/  LDL.LU R17, [R1+0xdc] ;  /* 0x0000dc0001117983 */ /* 0x000f220000300800 */
[----:B------:R-:W-:-:S02]  /*1808a0*/  LOP3.LUT R3, R3, 0xfffbffff, RZ, 0xc0, !PT ;  /* 0xfffbffff03037812 */ /* 0x000fc400078ec0ff */
[----:B------:R-:W-:Y:S01]  /*1808b0*/  PRMT R0, R16, 0x7773, RZ ;  /* 0x0000777310007816 */ /* 0x000fe200000000ff */
        /* <DEDUP_REMOVED lines=19> */
[C---:B------:R-:W-:Y:S02]  /*1809f0*/  LOP3.LUT P2, RZ, R23.reuse, 0x10, RZ, 0xc0, !PT ;  /* 0x0000001017ff7812 */ /* 0x040fe4000784c0ff */
[----:B------:R-:W-:-:S07]  /*180a00*/  LOP3.LUT P1, RZ, R23, 0x20, RZ, 0xc0, !PT ;  /* 0x0000002017ff7812 */ /* 0x000fce000782c0ff */
[----:B------:R-:W-:Y:S02]  /*180a10*/  @P6 LOP3.LUT R3, R3, 0x800000, RZ, 0xfc, !PT ;  /* 0x0080000003036812 */ /* 0x000fe400078efcff */
[----:B------:R-:W-:Y:S02]  /*180a20*/  LOP3.LUT P6, RZ, R23, 0x200, RZ, 0xc0, !PT ;  /* 0x0000020017ff7812 */ /* 0x000fe400078cc0ff */
[----:B------:R-:W-:Y:S01]  /*180a30*/  LOP3.LUT R3, R3, 0xfeffffff, RZ, 0xc0, !PT ;  /* 0xfeffffff03037812 */ /* 0x000fe200078ec0ff */
[----:B---3--:R0:W-:Y:S01]  /*180a40*/  @P3 STG.E.U8 desc[UR4][R6.64], R0 ;  /* 0x0000000006003986 */ /* 0x0081e2000c101104 */
[----:B------:R-:W-:-:S09]  /*180a50*/  LOP3.LUT P0, RZ, R23, 0x40, RZ, 0xc0, !PT ;  /* 0x0000004017ff7812 */ /* 0x000fd2000780c0ff */
[----:B------:R-:W-:Y:S02]  /*180a60*/  @P6 LOP3.LUT R3, R3, 0x1000000, RZ, 0xfc, !PT ;  /* 0x0100000003036812 */ /* 0x000fe400078efcff */
[----:B------:R-:W-:Y:S02]  /*180a70*/  LOP3.LUT P6, RZ, R23, 0x100, RZ, 0xc0, !PT ;  /* 0x0000010017ff7812 */ /* 0x000fe400078cc0ff */
[----:B------:R-:W-:Y:S01]  /*180a80*/  LOP3.LUT R3, R3, 0xfdffffff, RZ, 0xc0, !PT ;  /* 0xfdffffff03037812 */ /* 0x000fe200078ec0ff */
[----:B0-----:R-:W2:Y:S01]  /*180a90*/  LDL.LU.64 R6, [R1+0x2ed8] ;  /* 0x002ed80001067983 */ /* 0x001ea20000300a00 */
[C---:B------:R-:W-:Y:S02]  /*180aa0*/  LOP3.LUT P5, RZ, R23.reuse, 0x10000, RZ, 0xc0, !PT ;  /* 0x0001000017ff7812 */ /* 0x040fe400078ac0ff */
[C---:B------:R-:W-:Y:S02]  /*180ab0*/  LOP3.LUT P4, RZ, R23.reuse, 0x20000, RZ, 0xc0, !PT ;  /* 0x0002000017ff7812 */ /* 0x040fe4000788c0ff */
[----:B------:R-:W-:-:S05]  /*180ac0*/  LOP3.LUT P3, RZ, R23, 0x40000, RZ, 0xc0, !PT ;  /* 0x0004000017ff7812 */ /* 0x000fca000786c0ff */
[----:B------:R-:W-:Y:S02]  /*180ad0*/  @P6 LOP3.LUT R3, R3, 0x2000000, RZ, 0xfc, !PT ;  /* 0x0200000003036812 */ /* 0x000fe400078efcff */
[----:B------:R-:W-:Y:S02]  /*180ae0*/  LOP3.LUT P6, RZ, R23, 0x80, RZ, 0xc0, !PT ;  /* 0x0000008017ff7812 */ /* 0x000fe400078cc0ff */
[----:B----4-:R-:W-:-:S05]  /*180af0*/  PRMT R0, R17, 0x7770, RZ ;  /* 0x0000777011007816 */ /* 0x010fca00000000ff */
[----:B------:R0:W-:Y:S02]  /*180b00*/  @P2 STG.E.U8 desc[UR4][R10.64], R0 ;  /* 0x000000000a002986 */ /* 0x0001e4000c101104 */
[----:B0-----:R-:W-:Y:S02]  /*180b10*/  PRMT R0, R17, 0x7771, RZ ;  /* 0x0000777111007816 */ /* 0x001fe400000000ff */
[----:B------:R-:W3:Y:S04]  /*180b20*/  LDL.LU.64 R10, [R1+0x2c38] ;  /* 0x002c3800010a7983 */ /* 0x000ee80000300a00 */
[----:B------:R0:W-:Y:S01]  /*180b30*/  @P1 STG.E.U8 desc[UR4][R4.64], R0 ;  /* 0x0000000004001986 */ /* 0x0001e2000c101104 */
[C---:B------:R-:W-:Y:S02]  /*180b40*/  LOP3.LUT P2, RZ, R23.reuse, 0x80000, RZ, 0xc0, !PT ;  /* 0x0008000017ff7812 */ /* 0x040fe4000784c0ff */
[----:B------:R-:W-:-:S02]  /*180b50*/  LOP3.LUT P1, RZ, R23, 0x100000, RZ, 0xc0, !PT ;  /* 0x0010000017ff7812 */ /* 0x000fc4000782c0ff */
[C---:B0-----:R-:W-:Y:S02]  /*180b60*/  PRMT R0, R17.reuse, 0x7772, RZ ;  /* 0x0000777211007816 */ /* 0x041fe400000000ff */
[----:B------:R-:W-:-:S03]  /*180b70*/  PRMT R4, R17, 0x7773, RZ ;  /* 0x0000777311047816 */ /* 0x000fc600000000ff */
[----:B------:R0:W-:Y:S01]  /*180b80*/  @P0 STG.E.U8 desc[UR4][R12.64], R0 ;  /* 0x000000000c000986 */ /* 0x0001e2000c101104 */
[----:B------:R-:W-:-:S03]  /*180b90*/  LOP3.LUT P0, RZ, R23, 0x200000, RZ, 0xc0, !PT ;  /* 0x0020000017ff7812 */ /* 0x000fc6000780c0ff */
[----:B0-----:R-:W4:Y:S04]  /*180ba0*/  LDL.LU.64 R12, [R1+0x2c30] ;  /* 0x002c3000010c7983 */ /* 0x001f280000300a00 */
[----:B------:R-:W2:Y:S04]  /*180bb0*/  LDL.LU R0, [R1+0xc0] ;  /* 0x0000c00001007983 */ /* 0x000ea80000300800 */
[----:B------:R0:W-:Y:S04]  /*180bc0*/  STL.64 [R1+0x5f58], R22 ;  /* 0x005f581601007387 */ /* 0x0001e80000100a00 */
[----:B------:R-:W2:Y:S04]  /*180bd0*/  LDL.LU.64 R16, [R1+0x2530] ;  /* 0x0025300001107983 */ /* 0x000ea80000300a00 */
[----:B0-----:R-:W2:Y:S04]  /*180be0*/  LDL.LU.64 R22, [R1+0x2c28] ;  /* 0x002c280001167983 */ /* 0x001ea80000300a00 */
[----:B------:R0:W-:Y:S01]  /*180bf0*/  @P6 STG.E.U8 desc[UR4][R8.64], R4 ;  /* 0x0000000408006986 */ /* 0x0001e2000c101104 */
[----:B------:R-:W-:-:S02]  /*180c00*/  LOP3.LUT P6, RZ, R3, 0x2000000, RZ, 0xc0, !PT ;  /* 0x0200000003ff7812 */ /* 0x000fc400078cc0ff */
        /* <DEDUP_REMOVED lines=19> */
[----:B0-----:R-:W3:Y:S06]  /*180d40*/  LDL.LU.64 R10, [R1+0x2540] ;  /* 0x00254000010a7983 */ /* 0x001eec0000300a00 */
        /* <DEDUP_REMOVED lines=9> */
[----:B--2---:R0:W-:Y:S01]  /*180de0*/  @P6 STG.E.U8 desc[UR4][R22.64], R2 ;  /* 0x0000000216006986 */ /* 0x0041e2000c101104 */
[C---:B------:R-:W-:Y:S02]  /*180df0*/  LOP3.LUT P6, RZ, R3.reuse, 0x80000, RZ, 0xc0, !PT ;  /* 0x0008000003ff7812 */ /* 0x040fe400078cc0ff */
[----:B0-----:R-:W-:Y:S01]  /*180e00*/  PRMT R2, R0, 0x7772, RZ ;  /* 0x0000777200027816 */ /* 0x001fe200000000ff */
[----:B------:R-:W2:Y:S10]  /*180e10*/  LDL.LU.64 R22, [R1+0x5f58] ;  /* 0x005f580001167983 */ /* 0x000eb40000300a00 */
[----:B------:R0:W-:Y:S04]  /*180e20*/  @P6 STG.E.U8 desc[UR4][R24.64], R2 ;  /* 0x0000000218006986 */ /* 0x0001e8000c101104 */
[----:B0-----:R-:W2:Y:S01]  /*180e30*/  LDL.LU.64 R24, [R1+0x5f50] ;  /* 0x005f500001187983 */ /* 0x001ea20000300a00 */
[----:B------:R-:W-:-:S02]  /*180e40*/  LOP3.LUT P6, RZ, R3, 0x40000, RZ, 0xc0, !PT ;  /* 0x0004000003ff7812 */ /* 0x000fc400078cc0ff */
[----:B------:R-:W-:-:S11]  /*180e50*/  PRMT R0, R0, 0x7773, RZ ;  /* 0x0000777300007816 */ /* 0x000fd600000000ff */
[----:B------:R3:W-:Y:S02]  /*180e60*/  @P6 STG.E.U8 desc[UR4][R26.64], R0 ;  /* 0x000000001a006986 */ /* 0x0007e4000c101104 */
[----:B---3--:R-:W-:-:S05]  /*180e70*/  PRMT R0, R9, 0x7770, RZ ;  /* 0x0000777009007816 */ /* 0x008fca00000000ff */
[----:B------:R0:W-:Y:S02]  /*180e80*/  @P5 STG.E.U8 desc[UR4][R28.64], R0 ;  /* 0x000000001c005986 */ /* 0x0001e4000c101104 */
[C---:B0-----:R-:W-:Y:S02]  /*180e90*/  PRMT R0, R9.reuse, 0x7771, RZ ;  /* 0x0000777109007816 */ /* 0x041fe400000000ff */
[----:B------:R-:W3:Y:S04]  /*180ea0*/  LDL.LU.64 R28, [R1+0x2c00] ;  /* 0x002c0000011c7983 */ /* 0x000ee80000300a00 */
[----:B------:R0:W-:Y:S02]  /*180eb0*/  @P4 STG.E.U8 desc[UR4][R4.64], R0 ;  /* 0x0000000004004986 */ /* 0x0001e4000c101104 */
[----:B0-----:R-:W-:-:S05]  /*180ec0*/  PRMT R0, R9, 0x7772, RZ ;  /* 0x0000777209007816 */ /* 0x001fca00000000ff */
        /* <DEDUP_REMOVED lines=40> */
[C---:B------:R-:W-:Y:S02]  /*181150*/  LOP3.LUT P6, RZ, R23.reuse, 0x8000000, RZ, 0xc0, !PT ;  /* 0x0800000017ff7812 */ /* 0x040fe400078cc0ff */
[----:B0-----:R-:W-:Y:S02]  /*181160*/  PRMT R0, R8, 0x7773, RZ ;  /* 0x0000777308007816 */ /* 0x001fe400000000ff */
[----:B------:R-:W-:Y:S02]  /*181170*/  LOP3.LUT P0, RZ, R23, 0x2000000, RZ, 0xc0, !PT ;  /* 0x0200000017ff7812 */ /* 0x000fe4000780c0ff */
[----:B------:R-:W-:Y:S01]  /*181180*/  LOP3.LUT R3, R3, 0xfffdffff, RZ, 0xc0, !PT ;  /* 0xfffdffff03037812 */ /* 0x000fe200078ec0ff */
[----:B----4-:R0:W-:Y:S06]  /*181190*/  @P2 STG.E.U8 desc[UR4][R12.64], R0 ;  /* 0x000000000c002986 */ /* 0x0101ec000c101104 */
[----:B------:R-:W-:-:S02]  /*1811a0*/  @P6 LOP3.LUT R3, R3, 0x20000, RZ, 0xfc, !PT ;  /* 0x0002000003036812 */ /* 0x000fc400078efcff */
[----:B------:R-:W-:Y:S01]  /*1811b0*/  LOP3.LUT P6, RZ, R23, 0x4000000, RZ, 0xc0, !PT ;  /* 0x0400000017ff7812 */ /* 0x000fe200078cc0ff */
[----:B------:R-:W-:Y:S04]  /*1811c0*/  STL.64 [R1+0x5c78], R22 ;  /* 0x005c781601007387 */ /* 0x000fe80000100a00 */
        /* <DEDUP_REMOVED lines=56> */
[C---:B0-----:R-:W-:Y:S02]  /*181550*/  PRMT R2, R0.reuse, 0x7772, RZ ;  /* 0x0000777200027816 */ /* 0x041fe400000000ff */
        /* <DEDUP_REMOVED lines=9> */
[----:B0-----:R-:W-:-:S05]  /*1815f0*/  PRMT R0, R11, 0x7773, RZ ;  /* 0x000077730b007816 */ /* 0x001fca00000000ff */
[----:B------:R0:W-:Y:S02]  /*181600*/  @P1 STG.E.U8 desc[UR4][R12.64], R0 ;  /* 0x000000000c001986 */ /* 0x0001e4000c101104 */
[----:B0-----:R-:W-:-:S05]  /*181610*/  PRMT R0, R10, 0x7770, RZ ;  /* 0x000077700a007816 */ /* 0x001fca00000000ff */
[----:B------:R0:W-:Y:S02]  /*181620*/  @P0 STG.E.U8 desc[UR4][R16.64], R0 ;  /* 0x0000000010000986 */ /* 0x0001e4000c101104 */
[----:B0-----:R-:W-:Y:S02]  /*181630*/  IMAD.MOV.U32 R17, RZ, RZ, R14 ;  /* 0x000000ffff117224 */ /* 0x001fe400078e000e */
[----:B------:R-:W-:Y:S02]  /*181640*/  IMAD.MOV.U32 R16, RZ, RZ, R15 ;  /* 0x000000ffff107224 */ /* 0x000fe400078e000f */
[----:B------:R-:W-:Y:S02]  /*181650*/  IMAD.MOV.U32 R14, RZ, RZ, R19 ;  /* 0x000000ffff0e7224 */ /* 0x000fe400078e0013 */
[----:B------:R-:W-:Y:S02]  /*181660*/  IMAD.MOV.U32 R15, RZ, RZ, R20 ;  /* 0x000000ffff0f7224 */ /* 0x000fe400078e0014 */
[----:B------:R-:W-:-:S02]  /*181670*/  IMAD.MOV.U32 R19, RZ, RZ, R21 ;  /* 0x000000ffff137224 */ /* 0x000fc400078e0015 */
[----:B------:R-:W3:Y:S04]  /*181680*/  LDL.LU.64 R20, [R1+0x2bb8] ;  /* 0x002bb80001147983 */ /* 0x000ee80000300a00 */
[----:B------:R-:W4:Y:S04]  /*181690*/  LDL.LU.64 R28, [R1+0x2bb0] ;  /* 0x002bb000011c7983 */ /* 0x000f280000300a00 */
[----:B------:R-:W4:Y:S04]  /*1816a0*/  LDL.LU.64 R8, [R1+0x2570] ;  /* 0x0025700001087983 */ /* 0x000f280000300a00 */
[----:B------:R-:W4:Y:S04]  /*1816b0*/  LDL.LU.64 R12, [R1+0x2e90] ;  /* 0x002e9000010c7983 */ /* 0x000f280000300a00 */
        /* <DEDUP_REMOVED lines=26> */
[----:B------:R-:W-:Y:S02]  /*181860*/  LOP3.LUT R3, R3, 0xfffffeff, RZ, 0xc0, !PT ;  /* 0xfffffeff03037812 */ /* 0x000fe400078ec0ff */
[----:B------:R-:W-:-:S07]  /*181870*/  LOP3.LUT P0, RZ, R24, 0x1000, RZ, 0xc0, !PT ;  /* 0x0000100018ff7812 */ /* 0x000fce000780c0ff */
[----:B------:R-:W-:Y:S02]  /*181880*/  @P6 LOP3.LUT R3, R3, 0x100, RZ, 0xfc, !PT ;  /* 0x0000010003036812 */ /* 0x000fe400078efcff */
[C---:B------:R-:W-:Y:S02]  /*181890*/  LOP3.LUT P6, RZ, R24.reuse, 0x4000, RZ, 0xc0, !PT ;  /* 0x0000400018ff7812 */ /* 0x040fe400078cc0ff */
[----:B------:R-:W-:Y:S02]  /*1818a0*/  LOP3.LUT R3, R3, 0xfffffdff, RZ, 0xc0, !PT ;  /* 0xfffffdff03037812 */ /* 0x000fe400078ec0ff */
[C---:B------:R-:W-:Y:S02]  /*1818b0*/  LOP3.LUT P5, RZ, R24.reuse, 0x400000, RZ, 0xc0, !PT ;  /* 0x0040000018ff7812 */ /* 0x040fe400078ac0ff */
[----:B------:R-:W-:-:S07]  /*1818c0*/  LOP3.LUT P4, RZ, R24, 0x800000, RZ, 0xc0, !PT ;  /* 0x0080000018ff7812 */ /* 0x000fce000788c0ff */
[----:B------:R-:W-:Y:S02]  /*1818d0*/  @P6 LOP3.LUT R3, R3, 0x200, RZ, 0xfc, !PT ;  /* 0x0000020003036812 */ /* 0x000fe400078efcff */
[----:B------:R-:W-:Y:S01]  /*1818e0*/  LOP3.LUT P6, RZ, R24, 0x2000, RZ, 0xc0, !PT ;  /* 0x0000200018ff7812 */ /* 0x000fe200078cc0ff */
[----:B---3--:R0:W-:Y:S02]  /*1818f0*/  @P3 STG.E.U8 desc[UR4][R20.64], R2 ;  /* 0x0000000214003986 */ /* 0x0081e4000c101104 */
[----:B0-----:R-:W-:Y:S02]  /*181900*/  PRMT R2, R10, 0x7772, RZ ;  /* 0x000077720a027816 */ /* 0x001fe400000000ff */
[----:B------:R-:W2:Y:S04]  /*181910*/  LDL.LU.64 R20, [R1+0x2ba0] ;  /* 0x002ba00001147983 */ /* 0x000ea80000300a00 */
[----:B----4-:R0:W-:Y:S01]  /*181920*/  @P2 STG.E.U8 desc[UR4][R28.64], R2 ;  /* 0x000000021c002986 */ /* 0x0101e2000c101104 */
[----:B------:R-:W-:-:S03]  /*181930*/  LOP3.LUT P3, RZ, R24, 0x1000000, RZ, 0xc0, !PT ;  /* 0x0100000018ff7812 */ /* 0x000fc6000786c0ff */
[----:B------:R-:W3:Y:S01]  /*181940*/  LDL.LU.64 R6, [R1+0x2578] ;  /* 0x0025780001067983 */ /* 0x000ee20000300a00 */
[----:B0-----:R-:W-:-:S05]  /*181950*/  PRMT R2, R10, 0x7773, RZ ;  /* 0x000077730a027816 */ /* 0x001fca00000000ff */
[----:B------:R0:W-:Y:S01]  /*181960*/  @P1 STG.E.U8 desc[UR4][R8.64], R2 ;  /* 0x0000000208001986 */ /* 0x0001e2000c101104 */
[C---:B------:R-:W-:Y:S02]  /*181970*/  LOP3.LUT P2, RZ, R24.reuse, 0x2000000, RZ, 0xc0, !PT ;  /* 0x0200000018ff7812 */ /* 0x040fe4000784c0ff */
[C---:B------:R-:W-:Y:S02]  /*181980*/  LOP3.LUT P1, RZ, R24.reuse, 0x4000000, RZ, 0xc0, !PT ;  /* 0x0400000018ff7812 */ /* 0x040fe4000782c0ff */
[----:B0-----:R-:W-:Y:S01]  /*181990*/  PRMT R2, R11, 0x7770, RZ ;  /* 0x000077700b027816 */ /* 0x001fe200000000ff */
[----:B------:R-:W4:Y:S04]  /*1819a0*/  LDL.LU.64 R8, [R1+0x2e88] ;  /* 0x002e880001087983 */ /* 0x000f280000300a00 */
[----:B------:R0:W-:Y:S01]  /*1819b0*/  @P0 STG.E.U8 desc[UR4][R12.64], R2 ;  /* 0x000000020c000986 */ /* 0x0001e2000c101104 */
[----:B------:R-:W-:-:S03]  /*1819c0*/  LOP3.LUT P0, RZ, R24, 0x8000000, RZ, 0xc0, !PT ;  /* 0x0800000018ff7812 */ /* 0x000fc6000780c0ff */
[----:B0-----:R-:W2:Y:S04]  /*1819d0*/  LDL.LU.64 R12, [R1+0x2b98] ;  /* 0x002b9800010c7983 */ /* 0x001ea80000300a00 */
[----:B------:R0:W-:Y:S04]  /*1819e0*/  STL.64 [R1+0x5f28], R24 ;  /* 0x005f281801007387 */ /* 0x0001e80000100a00 */
[----:B0-----:R-:W2:Y:S01]  /*1819f0*/  LDL.LU.64 R24, [R1+0x2580] ;  /* 0x0025800001187983 */ /* 0x001ea20000300a00 */
[----:B------:R-:W-:-:S05]  /*181a00*/  PRMT R2, R11, 0x7771, RZ ;  /* 0x000077710b027816 */ /* 0x000fca00000000ff */
[----:B------:R0:W-:Y:S01]  /*181a10*/  @P6 STG.E.U8 desc[UR4][R4.64], R2 ;  /* 0x0000000204006986 */ /* 0x0001e2000c101104 */
[----:B------:R-:W-:Y:S02]  /*181a20*/  LOP3.LUT P6, RZ, R3, 0x200, RZ, 0xc0, !PT ;  /* 0x0000020003ff7812 */ /* 0x000fe400078cc0ff */
[----:B0-----:R-:W-:Y:S01]  /*181a30*/  PRMT R2, R11, 0x7772, RZ ;  /* 0x000077720b027816 */ /* 0x001fe200000000ff */
[----:B--2---:R0:W-:Y:S04]  /*181a40*/  STL.64 [R1+0x5f30], R24 ;  /* 0x005f301801007387 */ /* 0x0041e80000100a00 */
[----:B0-----:R-:W2:Y:S06]  /*181a50*/  LDL.LU.64 R24, [R1+0x2b90] ;  /* 0x002b900001187983 */ /* 0x001eac0000300a00 */
[----:B------:R0:W-:Y:S01]  /*181a60*/  @P6 STG.E.U8 desc[UR4][R20.64], R2 ;  /* 0x0000000214006986 */ /* 0x0001e2000c101104 */
[----:B------:R-:W-:-:S03]  /*181a70*/  LOP3.LUT P6, RZ, R3, 0x100, RZ, 0xc0, !PT ;  /* 0x0000010003ff7812 */ /* 0x000fc600078cc0ff */
[----:B------:R-:W2:Y:S01]  /*181a80*/  LDL.LU R10, [R1+0x124] ;  /* 0x00012400010a7983 */ /* 0x000ea20000300800 */
[----:B0-----:R-:W-:-:S03]  /*181a90*/  PRMT R2, R11, 0x7773, RZ ;  /* 0x000077730b027816 */ /* 0x001fc600000000ff */
[----:B------:R-:W2:Y:S06]  /*181aa0*/  LDL.LU.64 R20, [R1+0x2e80] ;  /* 0x002e800001147983 */ /* 0x000eac0000300a00 */
[----:B---3--:R0:W-:Y:S01]  /*181ab0*/  @P6 STG.E.U8 desc[UR4][R6.64], R2 ;  /* 0x0000000206006986 */ /* 0x0081e2000c101104 */
[----:B------:R-:W-:-:S03]  /*181ac0*/  LOP3.LUT P6, RZ, R3, 0x80, RZ, 0xc0, !PT ;  /* 0x0000008003ff7812 */ /* 0x000fc600078cc0ff */
[----:B------:R-:W3:Y:S04]  /*181ad0*/  LDL.LU.64 R22, [R1+0x2b88] ;  /* 0x002b880001167983 */ /* 0x000ee80000300a00 */
[----:B------:R-:W3:Y:S01]  /*181ae0*/  LDL.LU.64 R26, [R1+0x2b80] ;  /* 0x002b8000011a7983 */ /* 0x000ee20000300a00 */
[----:B0-----:R-:W-:-:S03]  /*181af0*/  PRMT R2, R0, 0x7770, RZ ;  /* 0x0000777000027816 */ /* 0x001fc600000000ff */
[----:B------:R-:W3:Y:S04]  /*181b00*/  LDL.LU.64 R28, [R1+0x2588] ;  /* 0x00258800011c7983 */ /* 0x000ee80000300a00 */
[----:B----4-:R0:W-:Y:S01]  /*181b10*/  @P6 STG.E.U8 desc[UR4][R8.64], R2 ;  /* 0x0000000208006986 */ /* 0x0101e2000c101104 */
[----:B------:R-:W-:-:S03]  /*181b20*/  LOP3.LUT P6, RZ, R3, 0x40, RZ, 0xc0, !PT ;  /* 0x0000004003ff7812 */ /* 0x000fc600078cc0ff */
[----:B------:R-:W4:Y:S04]  /*181b30*/  LDL.LU R11, [R1+0x104] ;  /* 0x00010400010b7983 */ /* 0x000f280000300800 */
[----:B------:R-:W3:Y:S01]  /*181b40*/  LDL.LU.64 R4, [R1+0x2e78] ;  /* 0x002e780001047983 */ /* 0x000ee20000300a00 */
[----:B0-----:R-:W-:-:S03]  /*181b50*/  PRMT R2, R0, 0x7771, RZ ;  /* 0x0000777100027816 */ /* 0x001fc600000000ff */
[----:B------:R-:W3:Y:S04]  /*181b60*/  LDL.LU.64 R6, [R1+0x2b78] ;  /* 0x002b780001067983 */ /* 0x000ee80000300a00 */
        /* <DEDUP_REMOVED lines=14> */
[----:B0-----:R-:W2:Y:S04]  /*181c50*/  LDL.LU.64 R20, [R1+0x5f20] ;  /* 0x005f200001147983 */ /* 0x001ea80000300a00 */
[----:B------:R-:W2:Y:S01]  /*181c60*/  LDL.LU R2, [R1+0x4] ;  /* 0x0000040001027983 */ /* 0x000ea20000300800 */
[----:B------:R-:W-:-:S02]  /*181c70*/  LOP3.LUT P6, RZ, R3, 0x4, RZ, 0xc0, !PT ;  /* 0x0000000403ff7812 */ /* 0x000fc400078cc0ff */
[----:B------:R-:W-:-:S11]  /*181c80*/  PRMT R0, R10, 0x7771, RZ ;  /* 0x000077710a007816 */ /* 0x000fd600000000ff */
[----:B---3--:R0:W-:Y:S02]  /*181c90*/  @P6 STG.E.U8 desc[UR4][R22.64], R0 ;  /* 0x0000000016006986 */ /* 0x0081e4000c101104 */
[----:B0-----:R-:W-:-:S05]  /*181ca0*/  PRMT R0, R10, 0x7772, RZ ;  /* 0x000077720a007816 */ /* 0x001fca00000000ff */
[----:B------:R0:W-:Y:S02]  /*181cb0*/  @P5 STG.E.U8 desc[UR4][R26.64], R0 ;  /* 0x000000001a005986 */ /* 0x0001e4000c101104 */
[----:B0-----:R-:W-:-:S05]  /*181cc0*/  PRMT R0, R10, 0x7773, RZ ;  /* 0x000077730a007816 */ /* 0x001fca00000000ff */
[----:B------:R4:W-:Y:S02]  /*181cd0*/  @P4 STG.E.U8 desc[UR4][R28.64], R0 ;  /* 0x000000001c004986 */ /* 0x0009e4000c101104 */
[----:B----4-:R-:W-:-:S05]  /*181ce0*/  PRMT R0, R11, 0x7770, RZ ;  /* 0x000077700b007816 */ /* 0x010fca00000000ff */
[----:B------:R0:W-:Y:S02]  /*181cf0*/  @P3 STG.E.U8 desc[UR4][R4.64], R0 ;  /* 0x0000000004003986 */ /* 0x0001e4000c101104 */
[C---:B0-----:R-:W-:Y:S02]  /*181d00*/  PRMT R0, R11.reuse, 0x7771, RZ ;  /* 0x000077710b007816 */ /* 0x041fe400000000ff */
[----:B------:R-:W3:Y:S04]  /*181d10*/  LDL.LU.64 R4, [R1+0x30d0] ;  /* 0x0030d00001047983 */ /* 0x000ee80000300a00 */
[----:B------:R0:W-:Y:S04]  /*181d20*/  @P2 STG.E.U8 desc[UR4][R6.64], R0 ;  /* 0x0000000006002986 */ /* 0x0001e8000c101104 */
[----:B------:R-:W4:Y:S04]  /*181d30*/  LDL.LU.64 R22, [R1+0x2e70] ;  /* 0x002e700001167983 */ /* 0x000f280000300a00 */
[----:B------:R-:W3:Y:S01]  /*181d40*/  LDL.LU.64 R26, [R1+0x2e68] ;  /* 0x002e6800011a7983 */ /* 0x000ee20000300a00 */
[----:B0-----:R-:W-:-:S05]  /*181d50*/  PRMT R0, R11, 0x7772, RZ ;  /* 0x000077720b007816 */ /* 0x001fca00000000ff */
[----:B------:R0:W-:Y:S04]  /*181d60*/  @P1 STG.E.U8 desc[UR4][R8.64], R0 ;  /* 0x0000000008001986 */ /* 0x0001e8000c101104 */
[----:B0-----:R-:W3:Y:S01]  /*181d70*/  LDL.LU R9, [R1+0x128] ;  /* 0x0001280001097983 */ /* 0x001ee20000300800 */
[----:B------:R-:W-:-:S03]  /*181d80*/  PRMT R0, R11, 0x7773, RZ ;  /* 0x000077730b007816 */ /* 0x000fc600000000ff */
[----:B------:R-:W4:Y:S01]  /*181d90*/  LDL.LU.64 R10, [R1+0x2598] ;  /* 0x00259800010a7983 */ /* 0x000f220000300a00 */
[----:B------:R-:W-:-:S03]  /*181da0*/  LOP3.LUT R3, R3, 0xfffffffe, RZ, 0xc0, !PT ;  /* 0xfffffffe03037812 */ /* 0x000fc600078ec0ff */
[----:B------:R0:W-:Y:S04]  /*181db0*/  @P0 STG.E.U8 desc[UR4][R12.64], R0 ;  /* 0x000000000c000986 */ /* 0x0001e8000c101104 */
[----:B0-----:R-:W4:Y:S04]  /*181dc0*/  LDL.LU.64 R12, [R1+0x30c8] ;  /* 0x0030c800010c7983 */ /* 0x001f280000300a00 */
[----:B------:R-:W4:Y:S01]  /*181dd0*/  LDL.LU R7, [R1+0x108] ;  /* 0x0001080001077983 */ /* 0x000f220000300800 */
        /* <DEDUP_REMOVED lines=17> */
[C---:B------:R-:W-:Y:S02]  /*181ef0*/  LOP3.LUT P3, RZ, R24.reuse, 0x10000000, RZ, 0xc0, !PT ;  /* 0x1000000018ff7812 */ /* 0x040fe4000786c0ff */
[----:B------:R-:W-:-:S07]  /*181f00*/  LOP3.LUT P2, RZ, R24, 0x20000000, RZ, 0xc0, !PT ;  /* 0x2000000018ff7812 */ /* 0x000fce000784c0ff */
[----:B------:R-:W-:Y:S02]  /*181f10*/  @P6 LOP3.LUT R2, R2, 0x80000000, RZ, 0xfc, !PT ;  /* 0x8000000002026812 */ /* 0x000fe400078efcff */
[----:B------:R-:W-:Y:S02]  /*181f20*/  LOP3.LUT P6, RZ, R20, 0x4, RZ, 0xc0, !PT ;  /* 0x0000000414ff7812 */ /* 0x000fe400078cc0ff */
[C---:B------:R-:W-:Y:S02]  /*181f30*/  LOP3.LUT P1, RZ, R24.reuse, 0x40000000, RZ, 0xc0, !PT ;  /* 0x4000000018ff7812 */ /* 0x040fe4000782c0ff */
[----:B------:R-:W-:-:S09]  /*181f40*/  LOP3.LUT P0, RZ, R24, 0x80000000, RZ, 0xc0, !PT ;  /* 0x8000000018ff7812 */ /* 0x000fd2000780c0ff */
[----:B------:R-:W-:Y:S02]  /*181f50*/  @P6 LOP3.LUT R3, R3, 0x1, RZ, 0xfc, !PT ;  /* 0x0000000103036812 */ /* 0x000fe400078efcff */
[----:B------:R-:W-:Y:S02]  /*181f60*/  LOP3.LUT P6, RZ, R20, 0x2, RZ, 0xc0, !PT ;  /* 0x0000000214ff7812 */ /* 0x000fe400078cc0ff */
[C---:B---3--:R-:W-:Y:S02]  /*181f70*/  PRMT R0, R9.reuse, 0x7770, RZ ;  /* 0x0000777009007816 */ /* 0x048fe400000000ff */
[----:B------:R-:W-:-:S03]  /*181f80*/  PRMT R6, R9, 0x7772, RZ ;  /* 0x0000777209067816 */ /* 0x000fc600000000ff */
[----:B------:R0:W-:Y:S01]  /*181f90*/  @P3 STG.E.U8 desc[UR4][R4.64], R0 ;  /* 0x0000000004003986 */ /* 0x0001e2000c101104 */
[----:B------:R-:W-:-:S03]  /*181fa0*/  LOP3.LUT R3, R3, 0xfffffffd, RZ, 0xc0, !PT ;  /* 0xfffffffd03037812 */ /* 0x000fc600078ec0ff */
[----:B------:R-:W-:Y:S04]  /*181fb0*/  STL.64 [R1+0x5d28], R24 ;  /* 0x005d281801007387 */ /* 0x000fe80000100a00 */
[----:B------:R-:W2:Y:S01]  /*181fc0*/  LDL.LU.64 R28, [R1+0x2e60] ;  /* 0x002e6000011c7983 */ /* 0x000ea20000300a00 */
[----:B0-----:R-:W-:-:S03]  /*181fd0*/  PRMT R4, R9, 0x7771, RZ ;  /* 0x0000777109047816 */ /* 0x001fc600000000ff */
[----:B------:R-:W3:Y:S04]  /*181fe0*/  LDL.LU R0, [R1+0x12c] ;  /* 0x00012c0001007983 */ /* 0x000ee80000300800 */
[----:B----4-:R0:W-:Y:S04]  /*181ff0*/  @P2 STG.E.U8 desc[UR4][R22.64], R4 ;  /* 0x0000000416002986 */ /* 0x0101e8000c101104 */
[----:B------:R1:W-:Y:S01]  /*182000*/  @P1 STG.E.U8 desc[UR4][R26.64], R6 ;  /* 0x000000061a001986 */ /* 0x0003e2000c101104 */
[----:B------:R-:W-:Y:S02]  /*182010*/  @P6 LOP3.LUT R3, R3, 0x2, RZ, 0xfc, !PT ;  /* 0x0000000203036812 */ /* 0x000fe400078efcff */
[----:B------:R-:W-:-:S02]  /*182020*/  LOP3.LUT P6, RZ, R20, 0x1, RZ, 0xc0, !PT ;  /* 0x0000000114ff7812 */ /* 0x000fc400078cc0ff */
[----:B------:R-:W-:Y:S01]  /*182030*/  LOP3.LUT P5, RZ, R20, 0x200, RZ, 0xc0, !PT ;  /* 0x0000020014ff7812 */ /* 0x000fe200078ac0ff */
[----:B0-----:R-:W4:Y:S01]  /*182040*/  LDL.LU.64 R4, [R1+0x2e58] ;  /* 0x002e580001047983 */ /* 0x001f220000300a00 */
[----:B-1----:R-:W-:-:S03]  /*182050*/  PRMT R6, R9, 0x7773, RZ ;  /* 0x0000777309067816 */ /* 0x002fc600000000ff */
        /* <DEDUP_REMOVED lines=16> */
[----:B------:R-:W-:Y:S01]  /*182160*/  @P6 STG.E.U8 desc[UR4][R28.64], R6 ;  /* 0x000000061c006986 */ /* 0x000fe2000c101104 */
[----:B------:R-:W-:-:S02]  /*182170*/  LOP3.LUT P6, RZ, R3, 0x1, RZ, 0xc0, !PT ;  /* 0x0000000103ff7812 */ /* 0x000fc400078cc0ff */
[----:B------:R-:W-:Y:S01]  /*182180*/  PRMT R3, R7, 0x7772, RZ ;  /* 0x0000777207037816 */ /* 0x000fe200000000ff */
[----:B------:R-:W2:Y:S04]  /*182190*/  LDL.LU R13, [R1+0x10c] ;  /* 0x00010c00010d7983 */ /* 0x000ea80000300800 */
[----:B------:R-:W2:Y:S04]  /*1821a0*/  LDL.LU R12, [R1+0x110] ;  /* 0x00011000010c7983 */ /* 0x000ea80000300800 */
        /* <DEDUP_REMOVED lines=25> */
[----:B------:R0:W-:Y:S01]  /*182340*/  @P6 STG.E.U8 desc[UR4][R24.64], R0 ;  /* 0x0000000018006986 */ /* 0x0001e2000c101104 */
[----:B------:R-:W-:Y:S02]  /*182350*/  LOP3.LUT P6, RZ, R2, 0x4000000, RZ, 0xc0, !PT ;  /* 0x0400000002ff7812 */ /* 0x000fe400078cc0ff */
[----:B0-----:R-:W-:-:S11]  /*182360*/  PRMT R0, R13, 0x7770, RZ ;  /* 0x000077700d007816 */ /* 0x001fd600000000ff */
[----:B----4-:R0:W-:Y:S02]  /*182370*/  @P6 STG.E.U8 desc[UR4][R22.64], R0 ;  /* 0x0000000016006986 */ /* 0x0101e4000c101104 */
[----:B0-----:R-:W-:-:S05]  /*182380*/  PRMT R0, R13, 0x7771, RZ ;  /* 0x000077710d007816 */ /* 0x001fca00000000ff */
[----:B------:R0:W-:Y:S02]  /*182390*/  @P5 STG.E.U8 desc[UR4][R26.64], R0 ;  /* 0x000000001a005986 */ /* 0x0001e4000c101104 */
[----:B0-----:R-:W-:-:S05]  /*1823a0*/  PRMT R0, R13, 0x7772, RZ ;  /* 0x000077720d007816 */ /* 0x001fca00000000ff */
[----:B------:R0:W-:Y:S02]  /*1823b0*/  @P4 STG.E.U8 desc[UR4][R28.64], R0 ;  /* 0x000000001c004986 */ /* 0x0001e4000c101104 */
[----:B0-----:R-:W-:Y:S02]  /*1823c0*/  PRMT R0, R13, 0x7773, RZ ;  /* 0x000077730d007816 */ /* 0x001fe400000000ff */
[----:B------:R-:W4:Y:S04]  /*1823d0*/  LDL.LU.64 R28, [R1+0x25b8] ;  /* 0x0025b800011c7983 */ /* 0x000f280000300a00 */
[----:B------:R0:W-:Y:S02]  /*1823e0*/  @P3 STG.E.U8 desc[UR4][R4.64], R0 ;  /* 0x0000000004003986 */ /* 0x0001e4000c101104 */
[----:B0-----:R-:W-:-:S05]  /*1823f0*/  PRMT R0, R12, 0x7770, RZ ;  /* 0x000077700c007816 */ /* 0x001fca00000000ff */
[----:B------:R0:W-:Y:S02]  /*182400*/  @P2 STG.E.U8 desc[UR4][R6.64], R0 ;  /* 0x0000000006002986 */ /* 0x0001e4000c101104 */
[C---:B0-----:R-:W-:Y:S02]  /*182410*/  PRMT R0, R12.reuse, 0x7771, RZ ;  /* 0x000077710c007816 */ /* 0x041fe400000000ff */
        /* <DEDUP_REMOVED lines=29> */
[----:B----4-:R0:W-:Y:S01]  /*1825f0*/  @P3 STG.E.U8 desc[UR4][R28.64], R0 ;  /* 0x000000001c003986 */ /* 0x0101e2000c101104 */
[----:B------:R-:W-:-:S07]  /*182600*/  LOP3.LUT P1, RZ, R20, 0x20000, RZ, 0xc0, !PT ;  /* 0x0002000014ff7812 */ /* 0x000fce000782c0ff */
[----:B------:R-:W-:Y:S02]  /*182610*/  @P6 LOP3.LUT R2, R2, 0x800000, RZ, 0xfc, !PT ;  /* 0x0080000002026812 */ /* 0x000fe400078efcff */
[----:B------:R-:W-:Y:S02]  /*182620*/  LOP3.LUT P6, RZ, R20, 0x200000, RZ, 0xc0, !PT ;  /* 0x0020000014ff7812 */ /* 0x000fe400078cc0ff */
[----:B------:R-:W-:Y:S01]  /*182630*/  LOP3.LUT R2, R2, 0xfeffffff, RZ, 0xc0, !PT ;  /* 0xfeffffff02027812 */ /* 0x000fe200078ec0ff */
[----:B0-----:R-:W2:Y:S01]  /*182640*/  LDL.LU.64 R28, [R1+0x30a0] ;  /* 0x0030a000011c7983 */ /* 0x001ea20000300a00 */
[----:B------:R-:W-:-:S09]  /*182650*/  LOP3.LUT P0, RZ, R20, 0x40000, RZ, 0xc0, !PT ;  /* 0x0004000014ff7812 */ /* 0x000fd2000780c0ff */
[----:B------:R-:W-:Y:S02]  /*182660*/  @P6 LOP3.LUT R2, R2, 0x1000000, RZ, 0xfc, !PT ;  /* 0x0100000002026812 */ /* 0x000fe400078efcff */
[----:B------:R-:W-:Y:S02]  /*182670*/  LOP3.LUT P6, RZ, R20, 0x100000, RZ, 0xc0, !PT ;  /* 0x0010000014ff7812 */ /* 0x000fe400078cc0ff */
[----:B------:R-:W-:Y:S02]  /*182680*/  LOP3.LUT R2, R2, 0xfdffffff, RZ, 0xc0, !PT ;  /* 0xfdffffff02027812 */ /* 0x000fe400078ec0ff */
[C---:B------:R-:W-:Y:S02]  /*182690*/  LOP3.LUT P5, RZ, R20.reuse, 0x10000000, RZ, 0xc0, !PT ;  /* 0x1000000014ff7812 */ /* 0x040fe400078ac0ff */
[C---:B------:R-:W-:Y:S02]  /*1826a0*/  LOP3.LUT P4, RZ, R20.reuse, 0x20000000, RZ, 0xc0, !PT ;  /* 0x2000000014ff7812 */ /* 0x040fe4000788c0ff */
[----:B------:R-:W-:-:S05]  /*1826b0*/  LOP3.LUT P3, RZ, R20, 0x40000000, RZ, 0xc0, !PT ;  /* 0x4000000014ff7812 */ /* 0x000fca000786c0ff */
[----:B------:R-:W-:Y:S02]  /*1826c0*/  @P6 LOP3.LUT R2, R2, 0x2000000, RZ, 0xfc, !PT ;  /* 0x0200000002026812 */ /* 0x000fe400078efcff */
[----:B------:R-:W-:Y:S02]  /*1826d0*/  LOP3.LUT P6, RZ, R20, 0x80000, RZ, 0xc0, !PT ;  /* 0x0008000014ff7812 */ /* 0x000fe400078cc0ff */
[----:B---3--:R-:W-:-:S05]  /*1826e0*/  PRMT R0, R13, 0x7770, RZ ;  /* 0x000077700d007816 */ /* 0x008fca00000000ff */
[----:B------:R0:W-:Y:S02]  /*1826f0*/  @P2 STG.E.U8 desc[UR4][R6.64], R0 ;  /* 0x0000000006002986 */ /* 0x0001e4000c101104 */
[----:B0-----:R-:W-:Y:S02]  /*182700*/  PRMT R0, R13, 0x7771, RZ ;  /* 0x000077710d007816 */ /* 0x001fe400000000ff */
[----:B------:R-:W3:Y:S04]  /*182710*/  LDL.LU.64 R6, [R1+0x2e00] ;  /* 0x002e000001067983 */ /* 0x000ee80000300a00 */
[----:B------:R0:W-:Y:S01]  /*182720*/  @P1 STG.E.U8 desc[UR4][R4.64], R0 ;  /* 0x0000000004001986 */ /* 0x0001e2000c101104 */
[----:B------:R-:W-:Y:S02]  /*182730*/  LOP3.LUT P2, RZ, R20, 0x80000000, RZ, 0xc0, !PT ;  /* 0x8000000014ff7812 */ /* 0x000fe4000784c0ff */
        /* <DEDUP_REMOVED lines=91> */
[----:B------:R-:W-:-:S09]  /*182cf0*/  LOP3.LUT P3, RZ, R21, 0x4, RZ, 0xc0, !PT ;  /* 0x0000000415ff7812 */ /* 0x000fd2000786c0ff */
[----:B------:R-:W-:Y:S02]  /*182d00*/  @P6 LOP3.LUT R2, R2, 0x8000, RZ, 0xfc, !PT ;  /* 0x0000800002026812 */ /* 0x000fe400078efcff */
[C---:B------:R-:W-:Y:S02]  /*182d10*/  LOP3.LUT P6, RZ, R21.reuse, 0x100, RZ, 0xc0, !PT ;  /* 0x0000010015ff7812 */ /* 0x040fe400078cc0ff */
        /* <DEDUP_REMOVED lines=19> */
[----:B------:R-:W-:Y:S02]  /*182e50*/  LOP3.LUT P3, RZ, R21, 0x20000, RZ, 0xc0, !PT ;  /* 0x0002000015ff7812 */ /* 0x000fe4000786c0ff */
        /* <DEDUP_REMOVED lines=15> */
[----:B0-----:R-:W-:Y:S01]  /*182f50*/  PRMT R4, R3, 0x7770, RZ ;  /* 0x0000777003047816 */ /* 0x001fe200000000ff */
[----:B--2---:R0:W-:Y:S04]  /*182f60*/  STL.64 [R1+0x5ef0], R20 ;  /* 0x005ef01401007387 */ /* 0x0041e80000100a00 */
[----:B0-----:R-:W2:Y:S06]  /*182f70*/  LDL.LU.64 R20, [R1+0x25f0] ;  /* 0x0025f00001147983 */ /* 0x001eac0000300a00 */
[----:B------:R0:W-:Y:S01]  /*182f80*/  @P6 STG.E.U8 desc[UR4][R6.64], R4 ;  /* 0x0000000406006986 */ /* 0x0001e2000c101104 */
[----:B------:R-:W-:-:S03]  /*182f90*/  LOP3.LUT P6, RZ, R2, 0x8000, RZ, 0xc0, !PT ;  /* 0x0000800002ff7812 */ /* 0x000fc600078cc0ff */
[----:B------:R-:W2:Y:S04]  /*182fa0*/  LDL.LU.64 R18, [R1+0x2da0] ;  /* 0x002da00001127983 */ /* 0x000ea80000300a00 */
[----:B------:R-:W2:Y:S01]  /*182fb0*/  LDL.LU.64 R24, [R1+0x2d98] ;  /* 0x002d980001187983 */ /* 0x000ea20000300a00 */
[----:B0-----:R-:W-:-:S03]  /*182fc0*/  PRMT R4, R3, 0x7771, RZ ;  /* 0x0000777103047816 */ /* 0x001fc600000000ff */
        /* <DEDUP_REMOVED lines=23> */
[----:B------:R0:W-:Y:S01]  /*183140*/  @P6 STG.E.U8 desc[UR4][R18.64], R3 ;  /* 0x0000000312006986 */ /* 0x0001e2000c101104 */
[----:B------:R-:W-:-:S02]  /*183150*/  LOP3.LUT P6, RZ, R2, 0x400, RZ, 0xc0, !PT ;  /* 0x0000040002ff7812 */ /* 0x000fc400078cc0ff */
[C---:B0-----:R-:W-:Y:S01]  /*183160*/  PRMT R3, R0.reuse, 0x7772, RZ ;  /* 0x0000777200037816 */ /* 0x041fe200000000ff */
[----:B------:R-:W2:Y:S01]  /*183170*/  LDL.LU.64 R18, [R1+0x5ee0] ;  /* 0x005ee00001127983 */ /* 0x000ea20000300a00 */
        /* <DEDUP_REMOVED lines=19> */
[----:B------:R-:W-:-:S02]  /*1832b0*/  PRMT R3, R8, 0x7771, RZ ;  /* 0x0000777108037816 */ /* 0x000fc400000000ff */
[----:B------:R-:W-:Y:S01]  /*1832c0*/  LOP3.LUT R2, R2, 0xfffffffb, RZ, 0xc0, !PT ;  /* 0xfffffffb02027812 */ /* 0x000fe200078ec0ff */
[----:B------:R-:W4:Y:S01]  /*1832d0*/  LDL.LU R0, [R1+0xe8] ;  /* 0x0000e80001007983 */ /* 0x000f220000300800 */
[C---:B--2---:R-:W-:Y:S02]  /*1832e0*/  LOP3.LUT P3, RZ, R21.reuse, 0x200000, RZ, 0xc0, !PT ;  /* 0x0020000015ff7812 */ /* 0x044fe4000786c0ff */
[C---:B------:R-:W-:Y:S02]  /*1832f0*/  LOP3.LUT P2, RZ, R21.reuse, 0x400000, RZ, 0xc0, !PT ;  /* 0x0040000015ff7812 */ /* 0x040fe4000784c0ff */
[C---:B------:R-:W-:Y:S02]  /*183300*/  LOP3.LUT P1, RZ, R21.reuse, 0x800000, RZ, 0xc0, !PT ;  /* 0x0080000015ff7812 */ /* 0x040fe4000782c0ff */
[----:B------:R-:W-:Y:S01]  /*183310*/  LOP3.LUT P0, RZ, R21, 0x1000000, RZ, 0xc0, !PT ;  /* 0x0100000015ff7812 */ /* 0x000fe2000780c0ff */
[----:B------:R-:W-:Y:S04]  /*183320*/  STL.64 [R1+0x5bc8], R20 ;  /* 0x005bc81401007387 */ /* 0x000fe80000100a00 */
[----:B------:R-:W2:Y:S01]  /*183330*/  LDL.LU.64 R28, [R1+0x2d68] ;  /* 0x002d6800011c7983 */ /* 0x000ea20000300a00 */
[----:B------:R-:W-:-:S02]  /*183340*/  LOP3.LUT P6, RZ, R18, 0x2, RZ, 0xc0, !PT ;  /* 0x0000000212ff7812 */ /* 0x000fc400078cc0ff */
[C---:B------:R-:W-:Y:S02]  /*183350*/  LOP3.LUT P5, RZ, R18.reuse, 0x4, RZ, 0xc0, !PT ;  /* 0x0000000412ff7812 */ /* 0x040fe400078ac0ff */
[----:B------:R-:W-:-:S09]  /*183360*/  LOP3.LUT P4, RZ, R18, 0x8, RZ, 0xc0, !PT ;  /* 0x0000000812ff7812 */ /* 0x000fd2000788c0ff */
[----:B------:R-:W-:Y:S02]  /*183370*/  @P6 LOP3.LUT R2, R2, 0x4, RZ, 0xfc, !PT ;  /* 0x0000000402026812 */ /* 0x000fe400078efcff */
[----:B------:R-:W-:Y:S01]  /*183380*/  LOP3.LUT P6, RZ, R18, 0x1, RZ, 0xc0, !PT ;  /* 0x0000000112ff7812 */ /* 0x000fe200078cc0ff */
[----:B---3--:R0:W-:Y:S02]  /*183390*/  @P3 STG.E.U8 desc[UR4][R4.64], R3 ;  /* 0x0000000304003986 */ /* 0x0081e4000c101104 */
[C---:B0-----:R-:W-:Y:S02]  /*1833a0*/  PRMT R3, R8.reuse, 0x7772, RZ ;  /* 0x0000777208037816 */ /* 0x041fe400000000ff */
[----:B------:R-:W3:Y:S04]  /*1833b0*/  LDL.LU.64 R4, [R1+0x2610] ;  /* 0x0026100001047983 */ /* 0x000ee80000300a00 */
[----:B----4-:R0:W-:Y:S02]  /*1833c0*/  @P2 STG.E.U8 desc[UR4][R22.64], R3 ;  /* 0x0000000316002986 */ /* 0x0101e4000c101104 */
[----:B0-----:R-:W-:-:S05]  /*1833d0*/  PRMT R3, R8, 0x7773, RZ ;  /* 0x0000777308037816 */ /* 0x001fca00000000ff */
[----:B------:R0:W-:Y:S01]  /*1833e0*/  @P1 STG.E.U8 desc[UR4][R6.64], R3 ;  /* 0x0000000306001986 */ /* 0x0001e2000c101104 */
[C---:B------:R-:W-:Y:S02]  /*1833f0*/  LOP3.LUT P3, RZ, R18.reuse, 0x10, RZ, 0xc0, !PT ;  /* 0x0000001012ff7812 */ /* 0x040fe4000786c0ff */
        /* <DEDUP_REMOVED lines=33> */
[----:B------:R-:W-:-:S03]  /*183610*/  PRMT R3, R9, 0x7771, RZ ;  /* 0x0000777109037816 */ /* 0x000fc600000000ff */
[----:B------:R-:W2:Y:S04]  /*183620*/  LDL.LU.64 R20, [R1+0x3048] ;  /* 0x0030480001147983 */ /* 0x000ea80000300a00 */
[----:B------:R-:W2:Y:S04]  /*183630*/  LDL.LU.64 R24, [R1+0x2d50] ;  /* 0x002d500001187983 */ /* 0x000ea80000300a00 */
[----:B------:R0:W-:Y:S01]  /*183640*/  @P6 STG.E.U8 desc[UR4][R26.64], R3 ;  /* 0x000000031a006986 */ /* 0x0001e2000c101104 */
[----:B------:R-:W-:Y:S02]  /*183650*/  LOP3.LUT P6, RZ, R2, 0x200, RZ, 0xc0, !PT ;  /* 0x0000020002ff7812 */ /* 0x000fe400078cc0ff */
[----:B0-----:R-:W-:-:S11]  /*183660*/  PRMT R3, R9, 0x7772, RZ ;  /* 0x0000777209037816 */ /* 0x001fd600000000ff */
[----:B------:R0:W-:Y:S01]  /*183670*/  @P6 STG.E.U8 desc[UR4][R28.64], R3 ;  /* 0x000000031c006986 */ /* 0x0001e2000c101104 */
[----:B------:R-:W-:Y:S02]  /*183680*/  LOP3.LUT P6, RZ, R2, 0x100, RZ, 0xc0, !PT ;  /* 0x0000010002ff7812 */ /* 0x000fe400078cc0ff */
[----:B0-----:R-:W-:-:S11]  /*183690*/  PRMT R3, R9, 0x7773, RZ ;  /* 0x0000777309037816 */ /* 0x001fd600000000ff */
[----:B---3--:R0:W-:Y:S01]  /*1836a0*/  @P6 STG.E.U8 desc[UR4][R4.64], R3 ;  /* 0x0000000304006986 */ /* 0x0081e2000c101104 */
[----:B------:R-:W-:Y:S02]  /*1836b0*/  LOP3.LUT P6, RZ, R2, 0x80, RZ, 0xc0, !PT ;  /* 0x0000008002ff7812 */ /* 0x000fe400078cc0ff */
[----:B0-----:R-:W-:Y:S01]  /*1836c0*/  PRMT R3, R0, 0x7770, RZ ;  /* 0x0000777000037816 */ /* 0x001fe200000000ff */
[----:B------:R-:W3:Y:S10]  /*1836d0*/  LDL.LU.64 R4, [R1+0x2d48] ;  /* 0x002d480001047983 */ /* 0x000ef40000300a00 */
[----:B----4-:R0:W-:Y:S01]  /*1836e0*/  @P6 STG.E.U8 desc[UR4][R6.64], R3 ;  /* 0x0000000306006986 */ /* 0x0101e2000c101104 */
[----:B------:R-:W-:-:S03]  /*1836f0*/  LOP3.LUT P6, RZ, R2, 0x40, RZ, 0xc0, !PT ;  /* 0x0000004002ff7812 */ /* 0x000fc600078cc0ff */
[----:B------:R-:W4:Y:S04]  /*183700*/  LDL.LU.64 R22, [R1+0x2620] ;  /* 0x0026200001167983 */ /* 0x000f280000300a00 */
[----:B------:R-:W3:Y:S01]  /*183710*/  LDL.LU R9, [R1+0xec] ;  /* 0x0000ec0001097983 */ /* 0x000ee20000300800 */
        /* <DEDUP_REMOVED lines=8> */
[----:B--2---:R0:W-:Y:S04]  /*1837a0*/  @P6 STG.E.U8 desc[UR4][R18.64], R3 ;  /* 0x0000000312006986 */ /* 0x0041e8000c101104 */
[----:B0-----:R-:W2:Y:S01]  /*1837b0*/  LDL.LU.64 R18, [R1+0x5ed8] ;  /* 0x005ed80001127983 */ /* 0x001ea20000300a00 */
[----:B------:R-:W-:Y:S02]  /*1837c0*/  LOP3.LUT P6, RZ, R2, 0x10, RZ, 0xc0, !PT ;  /* 0x0000001002ff7812 */ /* 0x000fe400078cc0ff */
[----:B------:R-:W-:-:S11]  /*1837d0*/  PRMT R0, R0, 0x7773, RZ ;  /* 0x0000777300007816 */ /* 0x000fd600000000ff */
[----:B--2---:R0:W-:Y:S01]  /*1837e0*/  @P6 STG.E.U8 desc[UR4][R18.64], R0 ;  /* 0x0000000012006986 */ /* 0x0041e2000c101104 */
[----:B------:R-:W-:Y:S02]  /*1837f0*/  LOP3.LUT P6, RZ, R2, 0x8, RZ, 0xc0, !PT ;  /* 0x0000000802ff7812 */ /* 0x000fe400078cc0ff */
[----:B0-----:R-:W-:Y:S01]  /*183800*/  PRMT R0, R8, 0x7770, RZ ;  /* 0x0000777008007816 */ /* 0x001fe200000000ff */
[----:B------:R-:W2:Y:S10]  /*183810*/  LDL.LU.64 R18, [R1+0x5ed0] ;  /* 0x005ed00001127983 */ /* 0x000eb40000300a00 */
[----:B------:R0:W-:Y:S01]  /*183820*/  @P6 STG.E.U8 desc[UR4][R20.64], R0 ;  /* 0x0000000014006986 */ /* 0x0001e2000c101104 */
[----:B------:R-:W-:-:S02]  /*183830*/  LOP3.LUT P6, RZ, R2, 0x4, RZ, 0xc0, !PT ;  /* 0x0000000402ff7812 */ /* 0x000fc400078cc0ff */
[----:B0-----:R-:W-:-:S11]  /*183840*/  PRMT R0, R8, 0x7771, RZ ;  /* 0x0000777108007816 */ /* 0x001fd600000000ff */
[----:B------:R0:W-:Y:S02]  /*183850*/  @P6 STG.E.U8 desc[UR4][R24.64], R0 ;  /* 0x0000000018006986 */ /* 0x0001e4000c101104 */
[----:B0-----:R-:W-:-:S05]  /*183860*/  PRMT R0, R8, 0x7772, RZ ;  /* 0x0000777208007816 */ /* 0x001fca00000000ff */
[----:B---3--:R0:W-:Y:S04]  /*183870*/  @P5 STG.E.U8 desc[UR4][R4.64], R0 ;  /* 0x0000000004005986 */ /* 0x0081e8000c101104 */
[----:B0-----:R-:W3:Y:S01]  /*183880*/  LDL.LU R4, [R1] ;  /* 0x0000000001047983 */ /* 0x001ee20000300800 */
[----:B------:R-:W-:-:S05]  /*183890*/  PRMT R0, R8, 0x7773, RZ ;  /* 0x0000777308007816 */ /* 0x000fca00000000ff */
[----:B----4-:R0:W-:Y:S02]  /*1838a0*/  @P4 STG.E.U8 desc[UR4][R22.64], R0 ;  /* 0x0000000016004986 */ /* 0x0101e4000c101104 */
        /* <DEDUP_REMOVED lines=10> */
[----:B------:R-:W-:-:S05]  /*183950*/  PRMT R0, R9, 0x7773, RZ ;  /* 0x0000777309007816 */ /* 0x000fca00000000ff */
[----:B------:R0:W-:Y:S04]  /*183960*/  @P0 STG.E.U8 desc[UR4][R10.64], R0 ;  /* 0x000000000a000986 */ /* 0x0001e8000c101104 */
[----:B0-----:R-:W4:Y:S01]  /*183970*/  LDL.LU.64 R10, [R1+0x2630] ;  /* 0x00263000010a7983 */ /* 0x001f220000300a00 */
[----:B------:R-:W-:-:S03]  /*183980*/  LOP3.LUT R2, R2, 0xfffffffe, RZ, 0xc0, !PT ;  /* 0xfffffffe02027812 */ /* 0x000fc600078ec0ff */
[----:B------:R-:W4:Y:S04]  /*183990*/  LDL.LU.64 R8, [R1+0x3290] ;  /* 0x0032900001087983 */ /* 0x000f280000300a00 */
        /* <DEDUP_REMOVED lines=17> */
[----:B------:R-:W-:Y:S02]  /*183ab0*/  LOP3.LUT P3, RZ, R18, 0x100, RZ, 0xc0, !PT ;  /* 0x0000010012ff7812 */ /* 0x000fe4000786c0ff */
[----:B------:R-:W-:Y:S02]  /*183ac0*/  LOP3.LUT R4, R4, 0x7fffffff, RZ, 0xc0, !PT ;  /* 0x7fffffff04047812 */ /* 0x000fe400078ec0ff */
[----:B------:R-:W-:Y:S02]  /*183ad0*/  LOP3.LUT P2, RZ, R18, 0x200, RZ, 0xc0, !PT ;  /* 0x0000020012ff7812 */ /* 0x000fe4000784c0ff */
[----:B----4-:R-:W-:-:S05]  /*183ae0*/  PRMT R3, R7, 0x7770, RZ ;  /* 0x0000777007037816 */ /* 0x010fca00000000ff */
[----:B------:R-:W-:Y:S02]  /*183af0*/  @P6 LOP3.LUT R4, R4, 0x80000000, RZ, 0xfc, !PT ;  /* 0x8000000004046812 */ /* 0x000fe400078efcff */
[C---:B------:R-:W-:Y:S01]  /*183b00*/  LOP3.LUT P6, RZ, R18.reuse, 0x4000, RZ, 0xc0, !PT ;  /* 0x0000400012ff7812 */ /* 0x040fe200078cc0ff */
[----:B------:R0:W-:Y:S01]  /*183b10*/  @P3 STG.E.U8 desc[UR4][R26.64], R3 ;  /* 0x000000031a003986 */ /* 0x0001e2000c101104 */
[C---:B------:R-:W-:Y:S02]  /*183b20*/  LOP3.LUT P1, RZ, R18.reuse, 0x400, RZ, 0xc0, !PT ;  /* 0x0000040012ff7812 */ /* 0x040fe4000782c0ff */
[----:B------:R-:W-:Y:S02]  /*183b30*/  LOP3.LUT P0, RZ, R18, 0x800, RZ, 0xc0, !PT ;  /* 0x0000080012ff7812 */ /* 0x000fe4000780c0ff */
[----:B0-----:R-:W-:Y:S01]  /*183b40*/  PRMT R3, R7, 0x7771, RZ ;  /* 0x0000777107037816 */ /* 0x001fe200000000ff */
[----:B------:R-:W2:Y:S06]  /*183b50*/  LDL.LU.64 R26, [R1+0x3028] ;  /* 0x00302800011a7983 */ /* 0x000eac0000300a00 */
[----:B------:R-:W-:-:S02]  /*183b60*/  @P6 LOP3.LUT R2, R2, 0x1, RZ, 0xfc, !PT ;  /* 0x0000000102026812 */ /* 0x000fc400078efcff */
[----:B------:R-:W-:Y:S01]  /*183b70*/  LOP3.LUT P6, RZ, R18, 0x2000, RZ, 0xc0, !PT ;  /* 0x0000200012ff7812 */ /* 0x000fe200078cc0ff */
[----:B------:R0:W-:Y:S01]  /*183b80*/  @P2 STG.E.U8 desc[UR4][R28.64], R3 ;  /* 0x000000031c002986 */ /* 0x0001e2000c101104 */
[----:B------:R-:W-:-:S03]  /*183b90*/  LOP3.LUT R2, R2, 0xfffffffd, RZ, 0xc0, !PT ;  /* 0xfffffffd02027812 */ /* 0x000fc600078ec0ff */
[----:B------:R-:W3:Y:S01]  /*183ba0*/  LDL.LU R5, [R1+0x150] ;  /* 0x0001500001057983 */ /* 0x000ee20000300800 */
[----:B0-----:R-:W-:-:S03]  /*183bb0*/  PRMT R3, R7, 0x7772, RZ ;  /* 0x0000777207037816 */ /* 0x001fc600000000ff */
        /* <DEDUP_REMOVED lines=23> */
[----:B------:R-:W-:-:S02]  /*183d30*/  LOP3.LUT P6, RZ, R2, 0x1, RZ, 0xc0, !PT ;  /* 0x0000000102ff7812 */ /* 0x000fc400078cc0ff */
[C---:B------:R-:W-:Y:S01]  /*183d40*/  PRMT R2, R0.reuse, 0x7772, RZ ;  /* 0x0000777200027816 */ /* 0x040fe200000000ff */
[----:B------:R-:W2:Y:S01]  /*183d50*/  LDL.LU R8, [R1+0x174] ;  /* 0x0001740001087983 */ /* 0x000ea20000300800 */
[----:B------:R-:W-:-:S03]  /*183d60*/  PRMT R0, R0, 0x7773, RZ ;  /* 0x0000777300007816 */ /* 0x000fc600000000ff */
[----:B------:R-:W2:Y:S04]  /*183d70*/  LDL.LU R9, [R1+0x154] ;  /* 0x0001540001097983 */ /* 0x000ea80000300800 */
[----:B------:R-:W2:Y:S04]  /*183d80*/  LDL.LU.64 R20, [R1+0x2640] ;  /* 0x0026400001147983 */ /* 0x000ea80000300a00 */
[----:B----4-:R1:W-:Y:S01]  /*183d90*/  @P6 STG.E.U8 desc[UR4][R28.64], R2 ;  /* 0x000000021c006986 */ /* 0x0103e2000c101104 */
[----:B------:R-:W-:-:S03]  /*183da0*/  LOP3.LUT P6, RZ, R4, 0x80000000, RZ, 0xc0, !PT ;  /* 0x8000000004ff7812 */ /* 0x000fc600078cc0ff */
[----:B------:R-:W4:Y:S04]  /*183db0*/  LDL.LU.64 R24, [R1+0x3280] ;  /* 0x0032800001187983 */ /* 0x000f280000300a00 */
[----:B------:R-:W4:Y:S04]  /*183dc0*/  LDL.LU.64 R22, [R1+0x3008] ;  /* 0x0030080001167983 */ /* 0x000f280000300a00 */
[----:B0-----:R-:W4:Y:S04]  /*183dd0*/  LDL.LU.64 R26, [R1+0x3000] ;  /* 0x00300000011a7983 */ /* 0x001f280000300a00 */
[----:B------:R3:W-:Y:S01]  /*183de0*/  @P6 STG.E.U8 desc[UR4][R6.64], R0 ;  /* 0x0000000006006986 */ /* 0x0007e2000c101104 */
[----:B------:R-:W-:-:S03]  /*183df0*/  LOP3.LUT P6, RZ, R4, 0x40000000, RZ, 0xc0, !PT ;  /* 0x4000000004ff7812 */ /* 0x000fc600078cc0ff */
[----:B-1----:R-:W4:Y:S04]  /*183e00*/  LDL.LU.64 R28, [R1+0x2648] ;  /* 0x00264800011c7983 */ /* 0x002f280000300a00 */
[----:B------:R-:W4:Y:S01]  /*183e10*/  LDL.LU.64 R2, [R1+0x3278] ;  /* 0x0032780001027983 */ /* 0x000f220000300a00 */
[----:B---3--:R-:W-:-:S03]  /*183e20*/  PRMT R0, R5, 0x7770, RZ ;  /* 0x0000777005007816 */ /* 0x008fc600000000ff */
[----:B------:R-:W3:Y:S04]  /*183e30*/  LDL.LU.64 R6, [R1+0x2ff8] ;  /* 0x002ff80001067983 */ /* 0x000ee80000300a00 */
[----:B------:R0:W-:Y:S01]  /*183e40*/  @P6 STG.E.U8 desc[UR4][R10.64], R0 ;  /* 0x000000000a006986 */ /* 0x0001e2000c101104 */
[C---:B------:R-:W-:Y:S02]  /*183e50*/  LOP3.LUT P6, RZ, R4.reuse, 0x20000000, RZ, 0xc0, !PT ;  /* 0x2000000004ff7812 */ /* 0x040fe400078cc0ff */
[----:B0-----:R-:W-:Y:S01]  /*183e60*/  PRMT R0, R5, 0x7771, RZ ;  /* 0x0000777105007816 */ /* 0x001fe200000000ff */
[----:B------:R-:W3:Y:S10]  /*183e70*/  LDL.LU.64 R10, [R1+0x2ff0] ;  /* 0x002ff000010a7983 */ /* 0x000ef40000300a00 */
        /* <DEDUP_REMOVED lines=8> */
[----:B------:R0:W-:Y:S01]  /*183f00*/  @P6 STG.E.U8 desc[UR4][R20.64], R0 ;  /* 0x0000000014006986 */ /* 0x0001e2000c101104 */
[----:B------:R-:W-:-:S02]  /*183f10*/  LOP3.LUT P6, RZ, R4, 0x4000000, RZ, 0xc0, !PT ;  /* 0x0400000004ff7812 */ /* 0x000fc400078cc0ff */
        /* <DEDUP_REMOVED lines=8> */
[----:B0-----:R-:W-:-:S05]  /*183fa0*/  PRMT R0, R9, 0x7770, RZ ;  /* 0x0000777009007816 */ /* 0x001fca00000000ff */
[----:B------:R0:W-:Y:S02]  /*183fb0*/  @P2 STG.E.U8 desc[UR4][R2.64], R0 ;  /* 0x0000000002002986 */ /* 0x0001e4000c101104 */
[----:B0-----:R-:W-:-:S05]  /*183fc0*/  PRMT R0, R9, 0x7771, RZ ;  /* 0x0000777109007816 */ /* 0x001fca00000000ff */
[----:B---3--:R0:W-:Y:S02]  /*183fd0*/  @P1 STG.E.U8 desc[UR4][R6.64], R0 ;  /* 0x0000000006001986 */ /* 0x0081e4000c101104 */
[----:B0-----:R-:W-:-:S05]  /*183fe0*/  PRMT R0, R9, 0x7772, RZ ;  /* 0x0000777209007816 */ /* 0x001fca00000000ff */
[----:B------:R0:W-:Y:S02]  /*183ff0*/  @P0 STG.E.U8 desc[UR4][R10.64], R0 ;  /* 0x000000000a000986 */ /* 0x0001e4000c101104 */
[----:B0-----:R-:W-:Y:S02]  /*184000*/  IMAD.MOV.U32 R10, RZ, RZ, R13 ;  /* 0x000000ffff0a7224 */ /* 0x001fe400078e000d */
[----:B------:R-:W-:Y:S02]  /*184010*/  IMAD.MOV.U32 R11, RZ, RZ, R14 ;  /* 0x000000ffff0b7224 */ /* 0x000fe400078e000e */
[----:B------:R-:W-:Y:S02]  /*184020*/  IMAD.MOV.U32 R13, RZ, RZ, R15 ;  /* 0x000000ffff0d7224 */ /* 0x000fe400078e000f */
[----:B------:R-:W3:Y:S04]  /*184030*/  LDL.LU.64 R14, [R1+0x2650] ;  /* 0x00265000010e7983 */ /* 0x000ee80000300a00 */
[----:B------:R-:W4:Y:S04]  /*184040*/  LDL.LU.64 R28, [R1+0x3270] ;  /* 0x00327000011c7983 */ /* 0x000f280000300a00 */
[----:B------:R-:W4:Y:S04]  /*184050*/  LDL.LU.64 R26, [R1+0x2fe8] ;  /* 0x002fe800011a7983 */ /* 0x000f280000300a00 */
[----:B------:R-:W4:Y:S04]  /*184060*/  LDL.LU.64 R6, [R1+0x2fe0] ;  /* 0x002fe00001067983 */ /* 0x000f280000300a00 */
[----:B------:R-:W4:Y:S01]  /*184070*/  LDL.LU R8, [R1+0x178] ;  /* 0x0001780001087983 */ /* 0x000f220000300800 */
[----:B------:R-:W-:-:S03]  /*184080*/  PRMT R0, R9, 0x7773, RZ ;  /* 0x0000777309007816 */ /* 0x000fc600000000ff */
[----:B------:R-:W4:Y:S04]  /*184090*/  LDL.LU.64 R2, [R1+0x2658] ;  /* 0x0026580001027983 */ /* 0x000f280000300a00 */
[----:B------:R-:W4:Y:S01]  /*1840a0*/  LDL.LU R9, [R1+0x158] ;  /* 0x0001580001097983 */ /* 0x000f220000300800 */
[C---:B--2---:R-:W-:Y:S02]  /*1840b0*/  LOP3.LUT P3, RZ, R18.reuse, 0x8000000, RZ, 0xc0, !PT ;  /* 0x0800000012ff7812 */ /* 0x044fe4000786c0ff */
[C---:B------:R-:W-:Y:S02]  /*1840c0*/  LOP3.LUT P2, RZ, R18.reuse, 0x10000000, RZ, 0xc0, !PT ;  /* 0x1000000012ff7812 */ /* 0x040fe4000784c0ff */
[C---:B------:R-:W-:Y:S02]  /*1840d0*/  LOP3.LUT P1, RZ, R18.reuse, 0x20000000, RZ, 0xc0, !PT ;  /* 0x2000000012ff7812 */ /* 0x040fe4000782c0ff */
[----:B------:R-:W-:-:S07]  /*1840e0*/  LOP3.LUT P0, RZ, R18, 0x40000000, RZ, 0xc0, !PT ;  /* 0x4000000012ff7812 */ /* 0x000fce000780c0ff */
[----:B---3--:R0:W-:Y:S04]  /*1840f0*/  @P3 STG.E.U8 desc[UR4][R14.64], R0 ;  /* 0x000000000e003986 */ /* 0x0081e8000c101104 */
[----:B0-----:R-:W2:Y:S01]  /*184100*/  LDL.LU.64 R14, [R1+0x3268] ;  /* 0x00326800010e7983 */ /* 0x001ea20000300a00 */
[----:B----4-:R-:W-:-:S05]  /*184110*/  PRMT R0, R8, 0x7770, RZ ;  /* 0x0000777008007816 */ /* 0x010fca00000000ff */
[----:B------:R0:W-:Y:S02]  /*184120*/  @P2 STG.E.U8 desc[UR4][R28.64], R0 ;  /* 0x000000001c002986 */ /* 0x0001e4000c101104 */
[C---:B0-----:R-:W-:Y:S02]  /*184130*/  PRMT R0, R8.reuse, 0x7771, RZ ;  /* 0x0000777108007816 */ /* 0x041fe400000000ff */
[----:B------:R-:W3:Y:S04]  /*184140*/  LDL.LU.64 R28, [R1+0x2fd8] ;  /* 0x002fd800011c7983 */ /* 0x000ee80000300a00 */
[----:B------:R0:W-:Y:S02]  /*184150*/  @P1 STG.E.U8 desc[UR4][R26.64], R0 ;  /* 0x000000001a001986 */ /* 0x0001e4000c101104 */
[----:B0-----:R-:W-:-:S05]  /*184160*/  PRMT R0, R8, 0x7772, RZ ;  /* 0x0000777208007816 */ /* 0x001fca00000000ff */
[----:B------:R0:W-:Y:S04]  /*184170*/  @P0 STG.E.U8 desc[UR4][R6.64], R0 ;  /* 0x0000000006000986 */ /* 0x0001e8000c101104 */
[----:B0-----:R-:W4:Y:S04]  /*184180*/  LDL.LU.64 R6, [R1+0x2fd0] ;  /* 0x002fd00001067983 */ /* 0x001f280000300a00 */
[----:B------:R-:W2:Y:S01]  /*184190*/  LDL.LU R21, [R1+0x17c] ;  /* 0x00017c0001157983 */ /* 0x000ea20000300800 */
        /* <DEDUP_REMOVED lines=24> */
[C---:B------:R-:W-:Y:S02]  /*184320*/  LOP3.LUT P4, RZ, R19.reuse, 0x200, RZ, 0xc0, !PT ;  /* 0x0000020013ff7812 */ /* 0x040fe4000788c0ff */
[----:B------:R-:W-:-:S02]  /*184330*/  LOP3.LUT P3, RZ, R19, 0x400, RZ, 0xc0, !PT ;  /* 0x0000040013ff7812 */ /* 0x000fc4000786c0ff */
[C---:B------:R-:W-:Y:S02]  /*184340*/  LOP3.LUT P2, RZ, R19.reuse, 0x800, RZ, 0xc0, !PT ;  /* 0x0000080013ff7812 */ /* 0x040fe4000784c0ff */
[C---:B------:R-:W-:Y:S02]  /*184350*/  LOP3.LUT P1, RZ, R19.reuse, 0x1000, RZ, 0xc0, !PT ;  /* 0x0000100013ff7812 */ /* 0x040fe4000782c0ff */
[----:B------:R-:W-:Y:S02]  /*184360*/  @P6 LOP3.LUT R4, R4, 0x2000000, RZ, 0xfc, !PT ;  /* 0x0200000004046812 */ /* 0x000fe400078efcff */
[----:B------:R-:W-:Y:S02]  /*184370*/  LOP3.LUT P6, RZ, R18, 0x80000000, RZ, 0xc0, !PT ;  /* 0x8000000012ff7812 */ /* 0x000fe400078cc0ff */
[----:B------:R-:W-:Y:S01]  /*184380*/  LOP3.LUT P0, RZ, R19, 0x2000, RZ, 0xc0, !PT ;  /* 0x0000200013ff7812 */ /* 0x000fe2000780c0ff */
[----:B--2---:R0:W-:Y:S04]  /*184390*/  STL [R1+0x5eb8], R21 ;  /* 0x005eb81501007387 */ /* 0x0041e80000100800 */
[----:B------:R1:W-:Y:S04]  /*1843a0*/  STL.64 [R1+0x5ea8], R18 ;  /* 0x005ea81201007387 */ /* 0x0003e80000100a00 */
[----:B0-----:R-:W2:Y:S04]  /*1843b0*/  LDL.LU.64 R20, [R1+0x2660] ;  /* 0x0026600001147983 */ /* 0x001ea80000300a00 */
[----:B-1----:R-:W2:Y:S01]  /*1843c0*/  LDL.LU.64 R18, [R1+0x2fc8] ;  /* 0x002fc80001127983 */ /* 0x002ea20000300a00 */
[----:B------:R-:W-:-:S05]  /*1843d0*/  PRMT R0, R8, 0x7773, RZ ;  /* 0x0000777308007816 */ /* 0x000fca00000000ff */
[----:B------:R0:W-:Y:S01]  /*1843e0*/  @P6 STG.E.U8 desc[UR4][R2.64], R0 ;  /* 0x0000000002006986 */ /* 0x0001e2000c101104 */
[----:B------:R-:W-:Y:S02]  /*1843f0*/  LOP3.LUT P6, RZ, R4, 0x2000000, RZ, 0xc0, !PT ;  /* 0x0200000004ff7812 */ /* 0x000fe400078cc0ff */
[----:B0-----:R-:W-:-:S11]  /*184400*/  PRMT R0, R9, 0x7770, RZ ;  /* 0x0000777009007816 */ /* 0x001fd600000000ff */
[----:B------:R-:W-:Y:S01]  /*184410*/  @P6 STG.E.U8 desc[UR4][R14.64], R0 ;  /* 0x000000000e006986 */ /* 0x000fe2000c101104 */
[----:B------:R-:W-:Y:S02]  /*184420*/  LOP3.LUT P6, RZ, R4, 0x1000000, RZ, 0xc0, !PT ;  /* 0x0100000004ff7812 */ /* 0x000fe400078cc0ff */
[----:B------:R-:W-:-:S11]  /*184430*/  PRMT R2, R9, 0x7771, RZ ;  /* 0x0000777109027816 */ /* 0x000fd600000000ff */
[----:B---3--:R0:W-:Y:S01]  /*184440*/  @P6 STG.E.U8 desc[UR4][R28.64], R2 ;  /* 0x000000021c006986 */ /* 0x0081e2000c101104 */
[----:B------:R-:W-:Y:S02]  /*184450*/  LOP3.LUT P6, RZ, R4, 0x800000, RZ, 0xc0, !PT ;  /* 0x0080000004ff7812 */ /* 0x000fe400078cc0ff */
[----:B0-----:R-:W-:-:S11]  /*184460*/  PRMT R2, R9, 0x7772, RZ ;  /* 0x0000777209027816 */ /* 0x001fd600000000ff */
[----:B----4-:R-:W-:Y:S01]  /*184470*/  @P6 STG.E.U8 desc[UR4][R6.64], R2 ;  /* 0x0000000206006986 */ /* 0x010fe2000c101104 */
[C---:B------:R-:W-:Y:S02]  /*184480*/  LOP3.LUT P6, RZ, R4.reuse, 0x400000, RZ, 0xc0, !PT ;  /* 0x0040000004ff7812 */ /* 0x040fe400078cc0ff */
[----:B------:R-:W-:Y:S01]  /*184490*/  PRMT R8, R9, 0x7773, RZ ;  /* 0x0000777309087816 */ /* 0x000fe200000000ff */
[----:B--2---:R0:W-:Y:S04]  /*1844a0*/  STL.64 [R1+0x5eb0], R18 ;  /* 0x005eb01201007387 */ /* 0x0041e80000100a00 */
[----:B0-----:R-:W2:Y:S04]  /*1844b0*/  LDL.LU.64 R18, [R1+0x3260] ;  /* 0x0032600001127983 */ /* 0x001ea80000300a00 */
[----:B------:R-:W3:Y:S04]  /*1844c0*/  LDL.LU R5, [R1+0x140] ;  /* 0x0001400001057983 */ /* 0x000ee80000300800 */
[----:B------:R-:W4:Y:S04]  /*1844d0*/  LDL.LU.64 R14, [R1+0x2fc0] ;  /* 0x002fc000010e7983 */ /* 0x000f280000300a00 */
[----:B------:R-:W2:Y:S04]  /*1844e0*/  LDL.LU.64 R24, [R1+0x2668] ;  /* 0x0026680001187983 */ /* 0x000ea80000300a00 */
[----:B------:R-:W2:Y:S04]  /*1844f0*/  LDL.LU R0, [R1+0x15c] ;  /* 0x00015c0001007983 */ /* 0x000ea80000300800 */
[----:B------:R-:W2:Y:S04]  /*184500*/  LDL.LU.64 R22, [R1+0x3258] ;  /* 0x0032580001167983 */ /* 0x000ea80000300a00 */
[----:B------:R-:W2:Y:S04]  /*184510*/  LDL.LU.64 R26, [R1+0x2fb8] ;  /* 0x002fb800011a7983 */ /* 0x000ea80000300a00 */
[----:B------:R-:W2:Y:S04]  /*184520*/  LDL.LU.64 R28, [R1+0x2fb0] ;  /* 0x002fb000011c7983 */ /* 0x000ea80000300a00 */
[----:B------:R-:W2:Y:S04]  /*184530*/  LDL.LU.64 R2, [R1+0x2670] ;  /* 0x0026700001027983 */ /* 0x000ea80000300a00 */
[----:B------:R-:W2:Y:S04]  /*184540*/  LDL.LU.64 R6, [R1+0x3250] ;  /* 0x0032500001067983 */ /* 0x000ea80000300a00 */
[----:B------:R0:W-:Y:S04]  /*184550*/  @P6 STG.E.U8 desc[UR4][R20.64], R8 ;  /* 0x0000000814006986 */ /* 0x0001e8000c101104 */
[----:B0-----:R-:W2:Y:S01]  /*184560*/  LDL.LU R21, [R1+0x5eb8] ;  /* 0x005eb80001157983 */ /* 0x001ea20000300800 */
[----:B------:R-:W-:-:S03]  /*184570*/  LOP3.LUT P6, RZ, R4, 0x200000, RZ, 0xc0, !PT ;  /* 0x0020000004ff7812 */ /* 0x000fc600078cc0ff */
[----:B------:R-:W3:Y:S01]  /*184580*/  LDL.LU.64 R8, [R1+0x2fa8] ;  /* 0x002fa80001087983 */ /* 0x000ee20000300a00 */
[----:B--2---:R-:W-:-:S09]  /*184590*/  PRMT R20, R21, 0x7770, RZ ;  /* 0x0000777015147816 */ /* 0x004fd200000000ff */
[----:B------:R0:W-:Y:S04]  /*1845a0*/  @P6 STG.E.U8 desc[UR4][R18.64], R20 ;  /* 0x0000001412006986 */ /* 0x0001e8000c101104 */
[----:B0-----:R-:W2:Y:S01]  /*1845b0*/  LDL.LU.64 R18, [R1+0x5eb0] ;  /* 0x005eb00001127983 */ /* 0x001ea20000300a00 */
[----:B------:R-:W-:Y:S02]  /*1845c0*/  LOP3.LUT P6, RZ, R4, 0x100000, RZ, 0xc0, !PT ;  /* 0x0010000004ff7812 */ /* 0x000fe400078cc0ff */
[----:B------:R-:W-:-:S11]  /*1845d0*/  PRMT R20, R21, 0x7771, RZ ;  /* 0x0000777115147816 */ /* 0x000fd600000000ff */
[----:B--2---:R0:W-:Y:S01]  /*1845e0*/  @P6 STG.E.U8 desc[UR4][R18.64], R20 ;  /* 0x0000001412006986 */ /* 0x0041e2000c101104 */
[C---:B------:R-:W-:Y:S02]  /*1845f0*/  LOP3.LUT P6, RZ, R4.reuse, 0x80000, RZ, 0xc0, !PT ;  /* 0x0008000004ff7812 */ /* 0x040fe400078cc0ff */
[----:B0-----:R-:W-:Y:S01]  /*184600*/  PRMT R20, R21, 0x7772, RZ ;  /* 0x0000777215147816 */ /* 0x001fe200000000ff */
[----:B------:R-:W2:Y:S10]  /*184610*/  LDL.LU.64 R18, [R1+0x5ea8] ;  /* 0x005ea80001127983 */ /* 0x000eb40000300a00 */
[----:B----4-:R0:W-:Y:S01]  /*184620*/  @P6 STG.E.U8 desc[UR4][R14.64], R20 ;  /* 0x000000140e006986 */ /* 0x0101e2000c101104 */
[----:B------:R-:W-:-:S02]  /*184630*/  LOP3.LUT P6, RZ, R4, 0x40000, RZ, 0xc0, !PT ;  /* 0x0004000004ff7812 */ /* 0x000fc400078cc0ff */
[----:B0-----:R-:W-:Y:S01]  /*184640*/  PRMT R20, R21, 0x7773, RZ ;  /* 0x0000777315147816 */ /* 0x001fe200000000ff */
[----:B------:R-:W4:Y:S10]  /*184650*/  LDL.LU.64 R14, [R1+0x5ea0] ;  /* 0x005ea000010e7983 */ /* 0x000f340000300a00 */
[----:B------:R0:W-:Y:S02]  /*184660*/  @P6 STG.E.U8 desc[UR4][R24.64], R20 ;  /* 0x0000001418006986 */ /* 0x0001e4000c101104 */
[----:B0-----:R-:W-:-:S02]  /*184670*/  PRMT R20, R0, 0x7770, RZ ;  /* 0x0000777000147816 */ /* 0x001fc400000000ff */
[----:B------:R-:W4:Y:S04]  /*184680*/  LDL.LU.64 R24, [R1+0x2fa0] ;  /* 0x002fa00001187983 */ /* 0x000f280000300a00 */
[----:B------:R0:W-:Y:S02]  /*184690*/  @P5 STG.E.U8 desc[UR4][R22.64], R20 ;  /* 0x0000001416005986 */ /* 0x0001e4000c101104 */
[C---:B0-----:R-:W-:Y:S02]  /*1846a0*/  PRMT R20, R0.reuse, 0x7771, RZ ;  /* 0x0000777100147816 */ /* 0x041fe400000000ff */
[----:B------:R-:W4:Y:S04]  /*1846b0*/  LDL.LU.64 R22, [R1+0x2678] ;  /* 0x0026780001167983 */ /* 0x000f280000300a00 */
[----:B------:R0:W-:Y:S02]  /*1846c0*/  @P4 STG.E.U8 desc[UR4][R26.64], R20 ;  /* 0x000000141a004986 */ /* 0x0001e4000c101104 */
[----:B0-----:R-:W-:-:S02]  /*1846d0*/  PRMT R20, R0, 0x7772, RZ ;  /* 0x0000777200147816 */ /* 0x001fc400000000ff */
[----:B------:R-:W-:-:S03]  /*1846e0*/  PRMT R0, R0, 0x7773, RZ ;  /* 0x0000777300007816 */ /* 0x000fc600000000ff */
[----:B------:R0:W-:Y:S04]  /*1846f0*/  @P3 STG.E.U8 desc[UR4][R28.64], R20 ;  /* 0x000000141c003986 */ /* 0x0001e8000c101104 */
[----:B------:R3:W-:Y:S04]  /*184700*/  @P2 STG.E.U8 desc[UR4][R2.64], R0 ;  /* 0x0000000002002986 */ /* 0x0007e8000c101104 */
[----:B0-----:R-:W4:Y:S01]  /*184710*/  LDL.LU.64 R28, [R1+0x3248] ;  /* 0x00324800011c7983 */ /* 0x001f220000300a00 */
[----:B---3--:R-:W-:-:S05]  /*184720*/  PRMT R0, R5, 0x7770, RZ ;  /* 0x0000777005007816 */ /* 0x008fca00000000ff */
[----:B------:R0:W-:Y:S04]  /*184730*/  @P1 STG.E.U8 desc[UR4][R6.64], R0 ;  /* 0x0000000006001986 */ /* 0x0001e8000c101104 */
[----:B0-----:R-:W3:Y:S04]  /*184740*/  LDL.LU.64 R6, [R1+0x2f98] ;  /* 0x002f980001067983 */ /* 0x001ee80000300a00 */
[----:B------:R-:W3:Y:S04]  /*184750*/  LDL.LU.64 R26, [R1+0x2f90] ;  /* 0x002f9000011a7983 */ /* 0x000ee80000300a00 */
[----:B------:R-:W3:Y:S01]  /*184760*/  LDL.LU R2, [R1+0x130] ;  /* 0x0001300001027983 */ /* 0x000ee20000300800 */
[----:B------:R-:W-:-:S02]  /*184770*/  PRMT R0, R5, 0x7771, RZ ;  /* 0x0000777105007816 */ /* 0x000fc400000000ff */
[----:B------:R-:W-:-:S03]  /*184780*/  PRMT R3, R5, 0x7772, RZ ;  /* 0x0000777205037816 */ /* 0x000fc600000000ff */
[----:B------:R0:W-:Y:S04]  /*184790*/  @P0 STG.E.U8 desc[UR4][R8.64], R0 ;  /* 0x0000000008000986 */ /* 0x0001e8000c101104 */
[----:B0-----:R-:W3:Y:S04]  /*1847a0*/  LDL.LU.64 R8, [R1+0x2680] ;  /* 0x0026800001087983 */ /* 0x001ee80000300a00 */
[----:B------:R-:W3:Y:S01]  /*1847b0*/  LDL.LU R0, [R1+0x144] ;  /* 0x0001440001007983 */ /* 0x000ee20000300800 */
[C---:B--2---:R-:W-:Y:S02]  /*1847c0*/  LOP3.LUT P3, RZ, R19.reuse, 0x4000, RZ, 0xc0, !PT ;  /* 0x0000400013ff7812 */ /* 0x044fe4000786c0ff */
[----:B------:R-:W-:-:S02]  /*1847d0*/  LOP3.LUT P2, RZ, R19, 0x8000, RZ, 0xc0, !PT ;  /* 0x0000800013ff7812 */ /* 0x000fc4000784c0ff */
[C---:B------:R-:W-:Y:S02]  /*1847e0*/  LOP3.LUT P1, RZ, R19.reuse, 0x10000, RZ, 0xc0, !PT ;  /* 0x0001000013ff7812 */ /* 0x040fe4000782c0ff */
[----:B------:R-:W-:-:S07]  /*1847f0*/  LOP3.LUT P0, RZ, R19, 0x20000, RZ, 0xc0, !PT ;  /* 0x0002000013ff7812 */ /* 0x000fce000780c0ff */
[----:B----4-:R0:W-:Y:S02]  /*184800*/  @P3 STG.E.U8 desc[UR4][R24.64], R3 ;  /* 0x0000000318003986 */ /* 0x0101e4000c101104 */
[----:B0-----:R-:W-:-:S05]  /*184810*/  PRMT R3, R5, 0x7773, RZ ;  /* 0x0000777305037816 */ /* 0x001fca00000000ff */
[----:B------:R3:W-:Y:S02]  /*184820*/  @P2 STG.E.U8 desc[UR4][R22.64], R3 ;  /* 0x0000000316002986 */ /* 0x0007e4000c101104 */
[----:B---3--:R-:W-:-:S05]  /*184830*/  PRMT R3, R2, 0x7770, RZ ;  /* 0x0000777002037816 */ /* 0x008fca00000000ff */
[----:B------:R0:W-:Y:S02]  /*184840*/  @P1 STG.E.U8 desc[UR4][R28.64], R3 ;  /* 0x000000031c001986 */ /* 0x0001e4000c101104 */
[----:B0-----:R-:W-:Y:S02]  /*184850*/  PRMT R3, R2, 0x7771, RZ ;  /* 0x0000777102037816 */ /* 0x001fe400000000ff */
[----:B------:R-:W2:Y:S04]  /*184860*/  LDL.LU.64 R28, [R1+0x3240] ;  /* 0x00324000011c7983 */ /* 0x000ea80000300a00 */
[----:B------:R-:W-:Y:S04]  /*184870*/  STL.64 [R1+0x5b30], R18 ;  /* 0x005b301201007387 */ /* 0x000fe80000100a00 */
[----:B------:R0:W-:Y:S01]  /*184880*/  @P0 STG.E.U8 desc[UR4][R6.64], R3 ;  /* 0x0000000306000986 */ /* 0x0001e2000c101104 */
[----:B------:R-:W-:-:S03]  /*184890*/  LOP3.LUT P0, RZ, R15, 0x1, RZ, 0xc0, !PT ;  /* 0x000000010fff7812 */ /* 0x000fc6000780c0ff */
[----:B0-----:R-:W3:Y:S04]  /*1848a0*/  LDL.LU.64 R6, [R1+0x2f88] ;  /* 0x002f880001067983 */ /* 0x001ee80000300a00 */
[----:B------:R-:W-:Y:S04]  /*1848b0*/  STL.64 [R1+0x5e88], R14 ;  /* 0x005e880e01007387 */ /* 0x000fe80000100a00 */
[----:B------:R0:W-:Y:S04]  /*1848c0*/  STL.64 [R1+0x5e98], R16 ;  /* 0x005e981001007387 */ /* 0x0001e80000100a00 */
[----:B0-----:R-:W4:Y:S04]  /*1848d0*/  LDL.LU.64 R16, [R1+0x2f80] ;  /* 0x002f800001107983 */ /* 0x001f280000300a00 */
[----:B------:R-:W2:Y:S04]  /*1848e0*/  LDL.LU R5, [R1+0x134] ;  /* 0x0001340001057983 */ /* 0x000ea80000300800 */
[----:B------:R-:W2:Y:S01]  /*1848f0*/  LDL.LU.64 R14, [R1+0x3238] ;  /* 0x00323800010e7983 */ /* 0x000ea20000300a00 */
[----:B------:R-:W-:-:S02]  /*184900*/  LOP3.LUT P6, RZ, R19, 0x4000000, RZ, 0xc0, !PT ;  /* 0x0400000013ff7812 */ /* 0x000fc400078cc0ff */
        /* <DEDUP_REMOVED lines=22> */
[----:B------:R-:W-:Y:S02]  /*184a70*/  LOP3.LUT P6, RZ, R19, 0x80000, RZ, 0xc0, !PT ;  /* 0x0008000013ff7812 */ /* 0x000fe400078cc0ff */
[----:B------:R-:W-:Y:S02]  /*184a80*/  LOP3.LUT R4, R4, 0xfffdffff, RZ, 0xc0, !PT ;  /* 0xfffdffff04047812 */ /* 0x000fe400078ec0ff */
[----:B------:R-:W-:-:S09]  /*184a90*/  PRMT R3, R2, 0x7772, RZ ;  /* 0x0000777202037816 */ /* 0x000fd200000000ff */
[----:B------:R-:W-:Y:S02]  /*184aa0*/  @P6 LOP3.LUT R4, R4, 0x20000, RZ, 0xfc, !PT ;  /* 0x0002000004046812 */ /* 0x000fe400078efcff */
[----:B------:R-:W-:Y:S02]  /*184ab0*/  LOP3.LUT P6, RZ, R19, 0x40000, RZ, 0xc0, !PT ;  /* 0x0004000013ff7812 */ /* 0x000fe400078cc0ff */
[----:B------:R-:W-:-:S11]  /*184ac0*/  PRMT R2, R2, 0x7773, RZ ;  /* 0x0000777302027816 */ /* 0x000fd600000000ff */
[----:B------:R-:W-:Y:S01]  /*184ad0*/  @P6 STG.E.U8 desc[UR4][R26.64], R3 ;  /* 0x000000031a006986 */ /* 0x000fe2000c101104 */
[----:B------:R-:W-:-:S13]  /*184ae0*/  LOP3.LUT P6, RZ, R4, 0x20000, RZ, 0xc0, !PT ;  /* 0x0002000004ff7812 */ /* 0x000fda00078cc0ff */
        /* <DEDUP_REMOVED lines=8> */
[C---:B------:R-:W-:Y:S02]  /*184b70*/  LOP3.LUT P5, RZ, R19.reuse, 0x8000000, RZ, 0xc0, !PT ;  /* 0x0800000013ff7812 */ /* 0x040fe400078ac0ff */
[----:B0-----:R-:W-:Y:S02]  /*184b80*/  PRMT R6, R0, 0x7772, RZ ;  /* 0x0000777200067816 */ /* 0x001fe400000000ff */
[----:B------:R-:W-:-:S07]  /*184b90*/  LOP3.LUT P4, RZ, R19, 0x10000000, RZ, 0xc0, !PT ;  /* 0x1000000013ff7812 */ /* 0x000fce000788c0ff */
[----:B----4-:R0:W-:Y:S01]  /*184ba0*/  @P6 STG.E.U8 desc[UR4][R16.64], R6 ;  /* 0x0000000610006986 */ /* 0x0101e2000c101104 */
[----:B------:R-:W-:Y:S02]  /*184bb0*/  LOP3.LUT P6, RZ, R4, 0x2000, RZ, 0xc0, !PT ;  /* 0x0000200004ff7812 */ /* 0x000fe400078cc0ff */
[C---:B------:R-:W-:Y:S02]  /*184bc0*/  LOP3.LUT P3, RZ, R19.reuse, 0x20000000, RZ, 0xc0, !PT ;  /* 0x2000000013ff7812 */ /* 0x040fe4000786c0ff */
[C---:B------:R-:W-:Y:S02]  /*184bd0*/  LOP3.LUT P2, RZ, R19.reuse, 0x40000000, RZ, 0xc0, !PT ;  /* 0x4000000013ff7812 */ /* 0x040fe4000784c0ff */
[----:B------:R-:W-:Y:S02]  /*184be0*/  LOP3.LUT P1, RZ, R19, 0x80000000, RZ, 0xc0, !PT ;  /* 0x8000000013ff7812 */ /* 0x000fe4000782c0ff */
[----:B------:R-:W3:Y:S04]  /*184bf0*/  LDL.LU.64 R18, [R1+0x2f78] ;  /* 0x002f780001127983 */ /* 0x000ee80000300a00 */
[----:B------:R-:W4:Y:S01]  /*184c00*/  LDL.LU.64 R20, [R1+0x2f70] ;  /* 0x002f700001147983 */ /* 0x000f220000300a00 */
[----:B------:R-:W-:-:S03]  /*184c10*/  PRMT R0, R0, 0x7773, RZ ;  /* 0x0000777300007816 */ /* 0x000fc600000000ff */
[----:B------:R-:W3:Y:S04]  /*184c20*/  LDL.LU R9, [R1+0x148] ;  /* 0x0001480001097983 */ /* 0x000ee80000300800 */
[----:B------:R-:W3:Y:S04]  /*184c30*/  LDL.LU R8, [R1+0x138] ;  /* 0x0001380001087983 */ /* 0x000ee80000300800 */
[----:B------:R-:W3:Y:S04]  /*184c40*/  LDL.LU.64 R24, [R1+0x2690] ;  /* 0x0026900001187983 */ /* 0x000ee80000300a00 */
[----:B------:R-:W3:Y:S04]  /*184c50*/  LDL.LU.64 R22, [R1+0x3230] ;  /* 0x0032300001167983 */ /* 0x000ee80000300a00 */
[----:B------:R-:W3:Y:S04]  /*184c60*/  LDL.LU.64 R26, [R1+0x2f68] ;  /* 0x002f6800011a7983 */ /* 0x000ee80000300a00 */
        /* <DEDUP_REMOVED lines=24> */
[----:B0-----:R-:W-:Y:S02]  /*184df0*/  PRMT R0, R9, 0x7773, RZ ;  /* 0x0000777309007816 */ /* 0x001fe400000000ff */
[----:B------:R-:W3:Y:S04]  /*184e00*/  LDL.LU.64 R28, [R1+0x2f58] ;  /* 0x002f5800011c7983 */ /* 0x000ee80000300a00 */
[----:B------:R0:W-:Y:S01]  /*184e10*/  @P1 STG.E.U8 desc[UR4][R2.64], R0 ;  /* 0x0000000002001986 */ /* 0x0001e2000c101104 */
[----:B------:R-:W-:-:S03]  /*184e20*/  IMAD.MOV.U32 R9, RZ, RZ, R10 ;  /* 0x000000ffff097224 */ /* 0x000fc600078e000a */
[----:B------:R-:W4:Y:S01]  /*184e30*/  LDL.LU.64 R26, [R1+0x2f50] ;  /* 0x002f5000011a7983 */ /* 0x000f220000300a00 */
[----:B------:R-:W-:Y:S01]  /*184e40*/  IMAD.MOV.U32 R10, RZ, RZ, R11 ;  /* 0x000000ffff0a7224 */ /* 0x000fe200078e000b */
[----:B0-----:R-:W-:Y:S02]  /*184e50*/  PRMT R0, R8, 0x7770, RZ ;  /* 0x0000777008007816 */ /* 0x001fe400000000ff */
[----:B------:R-:W4:Y:S01]  /*184e60*/  LDL.LU.64 R22, [R1+0x26a0] ;  /* 0x0026a00001167983 */ /* 0x000f220000300a00 */
[----:B------:R-:W-:-:S03]  /*184e70*/  IMAD.MOV.U32 R11, RZ, RZ, R13 ;  /* 0x000000ffff0b7224 */ /* 0x000fc600078e000d */
[----:B------:R0:W-:Y:S01]  /*184e80*/  @P0 STG.E.U8 desc[UR4][R6.64], R0 ;  /* 0x0000000006000986 */ /* 0x0001e2000c101104 */
[----:B------:R-:W-:-:S03]  /*184e90*/  IMAD.MOV.U32 R13, RZ, RZ, R17 ;  /* 0x000000ffff0d7224 */ /* 0x000fc600078e0011 */
[----:B0-----:R-:W4:Y:S04]  /*184ea0*/  LDL.LU.64 R6, [R1+0x3220] ;  /* 0x0032200001067983 */ /* 0x001f280000300a00 */
[----:B------:R-:W4:Y:S04]  /*184eb0*/  LDL.LU.64 R2, [R1+0x2f48] ;  /* 0x002f480001027983 */ /* 0x000f280000300a00 */
[----:B------:R-:W4:Y:S01]  /*184ec0*/  LDL.LU R17, [R1+0x14c] ;  /* 0x00014c0001117983 */ /* 0x000f220000300800 */
[----:B------:R-:W-:Y:S02]  /*184ed0*/  LOP3.LUT R4, R4, 0xfffffffb, RZ, 0xc0, !PT ;  /* 0xfffffffb04047812 */ /* 0x000fe400078ec0ff */
[----:B------:R-:W-:-:S02]  /*184ee0*/  PRMT R0, R8, 0x7771, RZ ;  /* 0x0000777108007816 */ /* 0x000fc400000000ff */
        /* <DEDUP_REMOVED lines=17> */
[C---:B------:R-:W-:Y:S02]  /*185000*/  LOP3.LUT P2, RZ, R15.reuse, 0x4, RZ, 0xc0, !PT ;  /* 0x000000040fff7812 */ /* 0x040fe4000784c0ff */
[----:B------:R-:W-:-:S07]  /*185010*/  LOP3.LUT P1, RZ, R15, 0x8, RZ, 0xc0, !PT ;  /* 0x000000080fff7812 */ /* 0x000fce000782c0ff */
[----:B------:R-:W-:Y:S02]  /*185020*/  @P6 LOP3.LUT R4, R4, 0x80, RZ, 0xfc, !PT ;  /* 0x0000008004046812 */ /* 0x000fe400078efcff */
[C---:B------:R-:W-:Y:S02]  /*185030*/  LOP3.LUT P6, RZ, R15.reuse, 0x80, RZ, 0xc0, !PT ;  /* 0x000000800fff7812 */ /* 0x040fe400078cc0ff */
[----:B------:R-:W-:Y:S02]  /*185040*/  LOP3.LUT R4, R4, 0xfffffeff, RZ, 0xc0, !PT ;  /* 0xfffffeff04047812 */ /* 0x000fe400078ec0ff */
[----:B------:R-:W-:-:S09]  /*185050*/  LOP3.LUT P0, RZ, R15, 0x10, RZ, 0xc0, !PT ;  /* 0x000000100fff7812 */ /* 0x000fd2000780c0ff */
[----:B------:R-:W-:Y:S01]  /*185060*/  @P6 LOP3.LUT R4, R4, 0x100, RZ, 0xfc, !PT ;  /* 0x0000010004046812 */ /* 0x000fe200078efcff */
[----:B---3--:R0:W-:Y:S01]  /*185070*/  @P3 STG.E.U8 desc[UR4][R28.64], R0 ;  /* 0x000000001c003986 */ /* 0x0081e2000c101104 */
[----:B------:R-:W-:Y:S02]  /*185080*/  LOP3.LUT P6, RZ, R15, 0x40, RZ, 0xc0, !PT ;  /* 0x000000400fff7812 */ /* 0x000fe400078cc0ff */
[----:B0-----:R-:W-:Y:S01]  /*185090*/  PRMT R0, R8, 0x7772, RZ ;  /* 0x0000777208007816 */ /* 0x001fe200000000ff */
[----:B------:R-:W2:Y:S04]  /*1850a0*/  LDL.LU.64 R28, [R1+0x2f40] ;  /* 0x002f4000011c7983 */ /* 0x000ea80000300a00 */
[----:B----4-:R0:W-:Y:S01]  /*1850b0*/  @P2 STG.E.U8 desc[UR4][R26.64], R0 ;  /* 0x000000001a002986 */ /* 0x0101e2000c101104 */
[----:B------:R-:W-:-:S03]  /*1850c0*/  LOP3.LUT R4, R4, 0xfffffdff, RZ, 0xc0, !PT ;  /* 0xfffffdff04047812 */ /* 0x000fc600078ec0ff */
[----:B------:R-:W3:Y:S01]  /*1850d0*/  LDL.LU R19, [R1+0x13c] ;  /* 0x00013c0001137983 */ /* 0x000ee20000300800 */
[----:B0-----:R-:W-:-:S03]  /*1850e0*/  PRMT R0, R8, 0x7773, RZ ;  /* 0x0000777308007816 */ /* 0x001fc600000000ff */
[----:B------:R-:W4:Y:S04]  /*1850f0*/  LDL.LU.64 R26, [R1+0x26a8] ;  /* 0x0026a800011a7983 */ /* 0x000f280000300a00 */
[----:B------:R0:W-:Y:S01]  /*185100*/  @P1 STG.E.U8 desc[UR4][R22.64], R0 ;  /* 0x0000000016001986 */ /* 0x0001e2000c101104 */
[----:B------:R-:W-:Y:S02]  /*185110*/  @P6 LOP3.LUT R4, R4, 0x200, RZ, 0xfc, !PT ;  /* 0x0000020004046812 */ /* 0x000fe400078efcff */
[----:B------:R-:W-:Y:S02]  /*185120*/  LOP3.LUT P6, RZ, R15, 0x20, RZ, 0xc0, !PT ;  /* 0x000000200fff7812 */ /* 0x000fe400078cc0ff */
[----:B0-----:R-:W-:-:S05]  /*185130*/  PRMT R0, R17, 0x7770, RZ ;  /* 0x0000777011007816 */ /* 0x001fca00000000ff */
[----:B------:R0:W-:Y:S01]  /*185140*/  @P0 STG.E.U8 desc[UR4][R6.64], R0 ;  /* 0x0000000006000986 */ /* 0x0001e2000c101104 */
[C---:B------:R-:W-:Y:S02]  /*185150*/  LOP3.LUT P5, RZ, R15.reuse, 0x4000, RZ, 0xc0, !PT ;  /* 0x000040000fff7812 */ /* 0x040fe400078ac0ff */
[C---:B------:R-:W-:Y:S02]  /*185160*/  LOP3.LUT P4, RZ, R15.reuse, 0x8000, RZ, 0xc0, !PT ;  /* 0x000080000fff7812 */ /* 0x040fe4000788c0ff */
[C---:B------:R-:W-:Y:S02]  /*185170*/  LOP3.LUT P3, RZ, R15.reuse, 0x10000, RZ, 0xc0, !PT ;  /* 0x000100000fff7812 */ /* 0x040fe4000786c0ff */
[C---:B------:R-:W-:Y:S02]  /*185180*/  LOP3.LUT P2, RZ, R15.reuse, 0x20000, RZ, 0xc0, !PT ;  /* 0x000200000fff7812 */ /* 0x040fe4000784c0ff */
[C---:B------:R-:W-:Y:S01]  /*185190*/  LOP3.LUT P1, RZ, R15.reuse, 0x40000, RZ, 0xc0, !PT ;  /* 0x000400000fff7812 */ /* 0x040fe2000782c0ff */
[----:B0-----:R-:W2:Y:S01]  /*1851a0*/  LDL.LU.64 R6, [R1+0x3218] ;  /* 0x0032180001067983 */ /* 0x001ea20000300a00 */
[----:B------:R-:W-:-:S03]  /*1851b0*/  LOP3.LUT P0, RZ, R15, 0x80000, RZ, 0xc0, !PT ;  /* 0x000800000fff7812 */ /* 0x000fc6000780c0ff */
[----:B------:R-:W-:Y:S04]  /*1851c0*/  STL.64 [R1+0x5e70], R14 ;  /* 0x005e700e01007387 */ /* 0x000fe80000100a00 */
[----:B------:R0:W-:Y:S04]  /*1851d0*/  STL.64 [R1+0x5e80], R10 ;  /* 0x005e800a01007387 */ /* 0x0001e80000100a00 */
[----:B0-----:R-:W2:Y:S04]  /*1851e0*/  LDL.LU.64 R10, [R1+0x2f38] ;  /* 0x002f3800010a7983 */ /* 0x001ea80000300a00 */
[----:B------:R-:W2:Y:S01]  /*1851f0*/  LDL.LU.64 R14, [R1+0x26b0] ;  /* 0x0026b000010e7983 */ /* 0x000ea20000300a00 */
[----:B------:R-:W-:-:S05]  /*185200*/  PRMT R0, R17, 0x7771, RZ ;  /* 0x0000777111007816 */ /* 0x000fca00000000ff */
[----:B------:R0:W-:Y:S01]  /*185210*/  @P6 STG.E.U8 desc[UR4][R2.64], R0 ;  /* 0x0000000002006986 */ /* 0x0001e2000c101104 */
[C---:B------:R-:W-:Y:S02]  /*185220*/  LOP3.LUT P6, RZ, R4.reuse, 0x200, RZ, 0xc0, !PT ;  /* 0x0000020004ff7812 */ /* 0x040fe400078cc0ff */
[----:B0-----:R-:W-:Y:S01]  /*185230*/  PRMT R2, R17, 0x7772, RZ ;  /* 0x0000777211027816 */ /* 0x001fe200000000ff */
[----:B--2---:R0:W-:Y:S04]  /*185240*/  STL.64 [R1+0x5e78], R14 ;  /* 0x005e780e01007387 */ /* 0x0041e80000100a00 */
[----:B0-----:R-:W2:Y:S06]  /*185250*/  LDL.LU.64 R14, [R1+0x2f30] ;  /* 0x002f3000010e7983 */ /* 0x001eac0000300a00 */
[----:B------:R0:W-:Y:S01]  /*185260*/  @P6 STG.E.U8 desc[UR4][R28.64], R2 ;  /* 0x000000021c006986 */ /* 0x0001e2000c101104 */
[----:B------:R-:W-:Y:S01]  /*185270*/  LOP3.LUT P6, RZ, R4, 0x100, RZ, 0xc0, !PT ;  /* 0x0000010004ff7812 */ /* 0x000fe200078cc0ff */
[----:B------:R-:W-:-:S02]  /*185280*/  IMAD.MOV.U32 R8, RZ, RZ, R12 ;  /* 0x000000ffff087224 */ /* 0x000fc400078e000c */
[----:B------:R-:W2:Y:S01]  /*185290*/  LDL.LU R0, [R1+0x1b0] ;  /* 0x0001b00001007983 */ /* 0x000ea20000300800 */
[----:B0-----:R-:W-:Y:S01]  /*1852a0*/  PRMT R2, R17, 0x7773, RZ ;  /* 0x0000777311027816 */ /* 0x001fe200000000ff */
[----:B------:R-:W-:Y:S02]  /*1852b0*/  IMAD.MOV.U32 R12, RZ, RZ, R16 ;  /* 0x000000ffff0c7224 */ /* 0x000fe400078e0010 */
[----:B------:R-:W2:Y:S06]  /*1852c0*/  LDL.LU.64 R28, [R1+0x3210] ;  /* 0x00321000011c7983 */ /* 0x000eac0000300a00 */
[----:B----4-:R0:W-:Y:S01]  /*1852d0*/  @P6 STG.E.U8 desc[UR4][R26.64], R2 ;  /* 0x000000021a006986 */ /* 0x0101e2000c101104 */
[----:B------:R-:W-:-:S03]  /*1852e0*/  LOP3.LUT P6, RZ, R4, 0x80, RZ, 0xc0, !PT ;  /* 0x0000008004ff7812 */ /* 0x000fc600078cc0ff */
[----:B------:R-:W4:Y:S01]  /*1852f0*/  LDL.LU.64 R16, [R1+0x2f28] ;  /* 0x002f280001107983 */ /* 0x000f220000300a00 */
[----:B---3--:R-:W-:-:S03]  /*185300*/  PRMT R18, R19, 0x7772, RZ ;  /* 0x0000777213127816 */ /* 0x008fc600000000ff */
        /* <DEDUP_REMOVED lines=9> */
[----:B------:R0:W-:Y:S01]  /*1853a0*/  @P6 STG.E.U8 desc[UR4][R10.64], R6 ;  /* 0x000000060a006986 */ /* 0x0001e2000c101104 */
[----:B------:R-:W-:-:S03]  /*1853b0*/  LOP3.LUT P6, RZ, R4, 0x20, RZ, 0xc0, !PT ;  /* 0x0000002004ff7812 */ /* 0x000fc600078cc0ff */
        /* <DEDUP_REMOVED lines=14> */
[----:B------:R-:W2:Y:S10]  /*1854a0*/  LDL.LU R28, [R1+0x5e68] ;  /* 0x005e6800011c7983 */ /* 0x000eb40000300800 */
[----:B----4-:R0:W-:Y:S02]  /*1854b0*/  @P6 STG.E.U8 desc[UR4][R16.64], R18 ;  /* 0x0000001210006986 */ /* 0x0101e4000c101104 */
[----:B0-----:R-:W-:-:S02]  /*1854c0*/  PRMT R18, R0, 0x7772, RZ ;  /* 0x0000777200127816 */ /* 0x001fc400000000ff */
[----:B------:R-:W4:Y:S01]  /*1854d0*/  LDL.LU.64 R16, [R1+0x5e60] ;  /* 0x005e600001107983 */ /* 0x000f220000300a00 */
[----:B------:R-:W-:-:S03]  /*1854e0*/  PRMT R0, R0, 0x7773, RZ ;  /* 0x0000777300007816 */ /* 0x000fc600000000ff */
[----:B---3--:R-:W-:Y:S04]  /*1854f0*/  @P5 STG.E.U8 desc[UR4][R20.64], R18 ;  /* 0x0000001214005986 */ /* 0x008fe8000c101104 */
[----:B------:R0:W-:Y:S02]  /*185500*/  @P4 STG.E.U8 desc[UR4][R24.64], R0 ;  /* 0x0000000018004986 */ /* 0x0001e4000c101104 */
[----:B0-----:R-:W-:-:S05]  /*185510*/  PRMT R0, R5, 0x7770, RZ ;  /* 0x0000777005007816 */ /* 0x001fca00000000ff */
[----:B------:R0:W-:Y:S02]  /*185520*/  @P3 STG.E.U8 desc[UR4][R22.64], R0 ;  /* 0x0000000016003986 */ /* 0x0001e4000c101104 */
[C---:B0-----:R-:W-:Y:S02]  /*185530*/  PRMT R0, R5.reuse, 0x7771, RZ ;  /* 0x0000777105007816 */ /* 0x041fe400000000ff */
[----:B------:R-:W3:Y:S04]  /*185540*/  LDL.LU.64 R22, [R1+0x3418] ;  /* 0x0034180001167983 */ /* 0x000ee80000300a00 */
[----:B------:R0:W-:Y:S02]  /*185550*/  @P2 STG.E.U8 desc[UR4][R26.64], R0 ;  /* 0x000000001a002986 */ /* 0x0001e4000c101104 */
[----:B0-----:R-:W-:-:S02]  /*185560*/  PRMT R0, R5, 0x7772, RZ ;  /* 0x0000777205007816 */ /* 0x001fc400000000ff */
[----:B------:R-:W3:Y:S04]  /*185570*/  LDL.LU.64 R26, [R1+0x3200] ;  /* 0x00320000011a7983 */ /* 0x000ee80000300a00 */
[----:B------:R0:W-:Y:S04]  /*185580*/  @P1 STG.E.U8 desc[UR4][R2.64], R0 ;  /* 0x0000000002001986 */ /* 0x0001e8000c101104 */
[----:B------:R-:W3:Y:S01]  /*185590*/  LDL.LU.64 R20, [R1+0x31f8] ;  /* 0x0031f80001147983 */ /* 0x000ee20000300a00 */
[----:B0-----:R-:W-:-:S05]  /*1855a0*/  PRMT R0, R5, 0x7773, RZ ;  /* 0x0000777305007816 */ /* 0x001fca00000000ff */
[----:B------:R0:W-:Y:S04]  /*1855b0*/  @P0 STG.E.U8 desc[UR4][R6.64], R0 ;  /* 0x0000000006000986 */ /* 0x0001e8000c101104 */
[----:B0-----:R-:W3:Y:S04]  /*1855c0*/  LDL.LU R0, [R1+0x1b4] ;  /* 0x0001b40001007983 */ /* 0x001ee80000300800 */
[----:B------:R-:W3:Y:S04]  /*1855d0*/  LDL.LU.64 R6, [R1+0x26c8] ;  /* 0x0026c80001067983 */ /* 0x000ee80000300a00 */
[----:B------:R-:W3:Y:S04]  /*1855e0*/  LDL.LU.64 R24, [R1+0x3410] ;  /* 0x0034100001187983 */ /* 0x000ee80000300a00 */
[----:B------:R-:W3:Y:S01]  /*1855f0*/  LDL.LU R5, [R1+0x1a4] ;  /* 0x0001a40001057983 */ /* 0x000ee20000300800 */
[----:B--2---:R-:W-:-:S02]  /*185600*/  LOP3.LUT P3, RZ, R15, 0x100000, RZ, 0xc0, !PT ;  /* 0x001000000fff7812 */ /* 0x004fc4000786c0ff */
[C---:B------:R-:W-:Y:S02]  /*185610*/  LOP3.LUT P2, RZ, R15.reuse, 0x200000, RZ, 0xc0, !PT ;  /* 0x002000000fff7812 */ /* 0x040fe4000784c0ff */
[C---:B------:R-:W-:Y:S02]  /*185620*/  LOP3.LUT P1, RZ, R15.reuse, 0x400000, RZ, 0xc0, !PT ;  /* 0x004000000fff7812 */ /* 0x040fe4000782c0ff */
[----:B------:R-:W-:Y:S01]  /*185630*/  LOP3.LUT P0, RZ, R15, 0x800000, RZ, 0xc0, !PT ;  /* 0x008000000fff7812 */ /* 0x000fe2000780c0ff */
[----:B------:R-:W-:Y:S04]  /*185640*/  STL [R1+0x5a08], R15 ;  /* 0x005a080f01007387 */ /* 0x000fe80000100800 */
[----:B------:R-:W-:Y:S01]  /*185650*/  STL [R1+0x5dd8], R14 ;  /* 0x005dd80e01007387 */ /* 0x000fe20000100800 */
[----:B----4-:R-:W-:-:S02]  /*185660*/  LOP3.LUT P6, RZ, R16, 0x1, RZ, 0xc0, !PT ;  /* 0x0000000110ff7812 */ /* 0x010fc400078cc0ff */
[C---:B------:R-:W-:Y:S02]  /*185670*/  LOP3.LUT P5, RZ, R16.reuse, 0x2, RZ, 0xc0, !PT ;  /* 0x0000000210ff7812 */ /* 0x040fe400078ac0ff */
[----:B------:R-:W-:Y:S02]  /*185680*/  LOP3.LUT P4, RZ, R16, 0x4, RZ, 0xc0, !PT ;  /* 0x0000000410ff7812 */ /* 0x000fe4000788c0ff */
[----:B---3--:R-:W-:-:S05]  /*185690*/  PRMT R2, R0, 0x7770, RZ ;  /* 0x0000777000027816 */ /* 0x008fca00000000ff */
[----:B------:R0:W-:Y:S02]  /*1856a0*/  @P3 STG.E.U8 desc[UR4][R22.64], R2 ;  /* 0x0000000216003986 */ /* 0x0001e4000c101104 */
[C---:B0-----:R-:W-:Y:S02]  /*1856b0*/  PRMT R2, R0.reuse, 0x7771, RZ ;  /* 0x0000777100027816 */ /* 0x041fe400000000ff */
[----:B------:R-:W2:Y:S04]  /*1856c0*/  LDL.LU.64 R22, [R1+0x31f0] ;  /* 0x0031f00001167983 */ /* 0x000ea80000300a00 */
[----:B------:R0:W-:Y:S04]  /*1856d0*/  @P2 STG.E.U8 desc[UR4][R26.64], R2 ;  /* 0x000000021a002986 */ /* 0x0001e8000c101104 */
[----:B------:R-:W3:Y:S01]  /*1856e0*/  LDL.LU R3, [R1+0x1b8] ;  /* 0x0001b80001037983 */ /* 0x000ee20000300800 */
[----:B0-----:R-:W-:-:S03]  /*1856f0*/  PRMT R2, R0, 0x7772, RZ ;  /* 0x0000777200027816 */ /* 0x001fc600000000ff */
[----:B------:R-:W4:Y:S01]  /*185700*/  LDL.LU.64 R26, [R1+0x31e8] ;  /* 0x0031e800011a7983 */ /* 0x000f220000300a00 */
[----:B------:R-:W-:-:S03]  /*185710*/  PRMT R0, R0, 0x7773, RZ ;  /* 0x0000777300007816 */ /* 0x000fc600000000ff */
[----:B------:R-:W-:Y:S04]  /*185720*/  @P1 STG.E.U8 desc[UR4][R20.64], R2 ;  /* 0x0000000214001986 */ /* 0x000fe8000c101104 */
[----:B------:R0:W-:Y:S01]  /*185730*/  @P0 STG.E.U8 desc[UR4][R6.64], R0 ;  /* 0x0000000006000986 */ /* 0x0001e2000c101104 */
[C---:B------:R-:W-:Y:S02]  /*185740*/  LOP3.LUT P3, RZ, R16.reuse, 0x8, RZ, 0xc0, !PT ;  /* 0x0000000810ff7812 */ /* 0x040fe4000786c0ff */
[C---:B------:R-:W-:Y:S02]  /*185750*/  LOP3.LUT P2, RZ, R16.reuse, 0x10, RZ, 0xc0, !PT ;  /* 0x0000001010ff7812 */ /* 0x040fe4000784c0ff */
[C---:B------:R-:W-:Y:S02]  /*185760*/  LOP3.LUT P1, RZ, R16.reuse, 0x20, RZ, 0xc0, !PT ;  /* 0x0000002010ff7812 */ /* 0x040fe4000782c0ff */
[----:B------:R-:W-:Y:S01]  /*185770*/  LOP3.LUT P0, RZ, R16, 0x40, RZ, 0xc0, !PT ;  /* 0x0000004010ff7812 */ /* 0x000fe2000780c0ff */
[----:B0-----:R-:W2:Y:S04]  /*185780*/  LDL.LU.64 R6, [R1+0x26d0] ;  /* 0x0026d00001067983 */ /* 0x001ea80000300a00 */
[----:B------:R-:W-:Y:S04]  /*185790*/  STL.64 [R1+0x5e48], R16 ;  /* 0x005e481001007387 */ /* 0x000fe80000100a00 */
[----:B------:R0:W-:Y:S04]  /*1857a0*/  STL.64 [R1+0x5e58], R8 ;  /* 0x005e580801007387 */ /* 0x0001e80000100a00 */
[----:B0-----:R-:W2:Y:S04]  /*1857b0*/  LDL.LU.64 R8, [R1+0x3408] ;  /* 0x0034080001087983 */ /* 0x001ea80000300a00 */
[----:B------:R-:W2:Y:S01]  /*1857c0*/  LDL.LU.64 R16, [R1+0x31d8] ;  /* 0x0031d80001107983 */ /* 0x000ea20000300a00 */
        /* <DEDUP_REMOVED lines=19> */
[----:B------:R-:W-:Y:S01]  /*185900*/  @P6 LOP3.LUT R4, R4, 0x1, RZ, 0xfc, !PT ;  /* 0x0000000104046812 */ /* 0x000fe200078efcff */
[----:B--2---:R0:W-:Y:S04]  /*185910*/  STL.64 [R1+0x5e50], R16 ;  /* 0x005e501001007387 */ /* 0x0041e80000100a00 */
[----:B0-----:R-:W2:Y:S01]  /*185920*/  LDL.LU.64 R16, [R1+0x31e0] ;  /* 0x0031e00001107983 */ /* 0x001ea20000300a00 */
[----:B------:R-:W-:Y:S02]  /*185930*/  LOP3.LUT P6, RZ, R15, 0x2000000, RZ, 0xc0, !PT ;  /* 0x020000000fff7812 */ /* 0x000fe400078cc0ff */
[----:B------:R-:W-:Y:S01]  /*185940*/  LOP3.LUT R4, R4, 0xfffffffd, RZ, 0xc0, !PT ;  /* 0xfffffffd04047812 */ /* 0x000fe200078ec0ff */
[----:B------:R-:W2:Y:S01]  /*185950*/  LDL.LU R2, [R1+0x1a8] ;  /* 0x0001a80001027983 */ /* 0x000ea20000300800 */
[----:B------:R-:W-:-:S09]  /*185960*/  PRMT R0, R5, 0x7770, RZ ;  /* 0x0000777005007816 */ /* 0x000fd200000000ff */
[----:B------:R-:W-:Y:S02]  /*185970*/  @P6 LOP3.LUT R4, R4, 0x2, RZ, 0xfc, !PT ;  /* 0x0000000204046812 */ /* 0x000fe400078efcff */
[----:B------:R-:W-:Y:S02]  /*185980*/  LOP3.LUT P6, RZ, R15, 0x1000000, RZ, 0xc0, !PT ;  /* 0x010000000fff7812 */ /* 0x000fe400078cc0ff */
[----:B------:R-:W-:-:S11]  /*185990*/  PRMT R14, R5, 0x7771, RZ ;  /* 0x00007771050e7816 */ /* 0x000fd600000000ff */
[----:B------:R0:W-:Y:S01]  /*1859a0*/  @P6 STG.E.U8 desc[UR4][R24.64], R0 ;  /* 0x0000000018006986 */ /* 0x0001e2000c101104 */
[C---:B------:R-:W-:Y:S02]  /*1859b0*/  LOP3.LUT P6, RZ, R4.reuse, 0x2, RZ, 0xc0, !PT ;  /* 0x0000000204ff7812 */ /* 0x040fe400078cc0ff */
[----:B---3--:R-:W-:Y:S01]  /*1859c0*/  PRMT R29, R3, 0x7771, RZ ;  /* 0x00007771031d7816 */ /* 0x008fe200000000ff */
[----:B0-----:R-:W3:Y:S10]  /*1859d0*/  LDL.LU R0, [R1+0x1bc] ;  /* 0x0001bc0001007983 */ /* 0x001ef40000300800 */
[----:B------:R0:W-:Y:S01]  /*1859e0*/  @P6 STG.E.U8 desc[UR4][R22.64], R14 ;  /* 0x0000000e16006986 */ /* 0x0001e2000c101104 */
[----:B------:R-:W-:-:S02]  /*1859f0*/  LOP3.LUT P6, RZ, R4, 0x1, RZ, 0xc0, !PT ;  /* 0x0000000104ff7812 */ /* 0x000fc400078cc0ff */
[----:B------:R-:W-:Y:S01]  /*185a00*/  PRMT R4, R5, 0x7772, RZ ;  /* 0x0000777205047816 */ /* 0x000fe200000000ff */
[----:B0-----:R-:W3:Y:S10]  /*185a10*/  LDL.LU.64 R14, [R1+0x26d8] ;  /* 0x0026d800010e7983 */ /* 0x001ef40000300a00 */
        /* <DEDUP_REMOVED lines=14> */
[----:B0-----:R-:W3:Y:S04]  /*185b00*/  LDL.LU.64 R8, [R1+0x5e58] ;  /* 0x005e580001087983 */ /* 0x001ee80000300a00 */
[----:B------:R-:W3:Y:S06]  /*185b10*/  LDL.LU.64 R6, [R1+0x31b8] ;  /* 0x0031b80001067983 */ /* 0x000eec0000300a00 */
        /* <DEDUP_REMOVED lines=14> */
[C---:B0-----:R-:W-:Y:S02]  /*185c00*/  PRMT R3, R2.reuse, 0x7772, RZ ;  /* 0x0000777202037816 */ /* 0x041fe400000000ff */
[----:B------:R-:W3:Y:S01]  /*185c10*/  LDL.LU.64 R20, [R1+0x26e8] ;  /* 0x0026e80001147983 */ /* 0x000ee20000300a00 */
[----:B------:R-:W-:-:S03]  /*185c20*/  PRMT R2, R2, 0x7773, RZ ;  /* 0x0000777302027816 */ /* 0x000fc600000000ff */
[----:B------:R-:W-:Y:S04]  /*185c30*/  @P4 STG.E.U8 desc[UR4][R24.64], R3 ;  /* 0x0000000318004986 */ /* 0x000fe8000c101104 */
[----:B------:R0:W-:Y:S02]  /*185c40*/  @P3 STG.E.U8 desc[UR4][R22.64], R2 ;  /* 0x0000000216003986 */ /* 0x0001e4000c101104 */
[C---:B0-----:R-:W-:Y:S02]  /*185c50*/  PRMT R2, R0.reuse, 0x7770, RZ ;  /* 0x0000777000027816 */ /* 0x041fe400000000ff */
[----:B------:R-:W4:Y:S04]  /*185c60*/  LDL.LU.64 R22, [R1+0x33f0] ;  /* 0x0033f00001167983 */ /* 0x000f280000300a00 */
[----:B------:R0:W-:Y:S02]  /*185c70*/  @P2 STG.E.U8 desc[UR4][R26.64], R2 ;  /* 0x000000021a002986 */ /* 0x0001e4000c101104 */
[----:B0-----:R-:W-:-:S02]  /*185c80*/  PRMT R2, R0, 0x7771, RZ ;  /* 0x0000777100027816 */ /* 0x001fc400000000ff */
[----:B------:R-:W4:Y:S04]  /*185c90*/  LDL.LU.64 R26, [R1+0x31b0] ;  /* 0x0031b000011a7983 */ /* 0x000f280000300a00 */
[----:B------:R0:W-:Y:S02]  /*185ca0*/  @P1 STG.E.U8 desc[UR4][R4.64], R2 ;  /* 0x0000000204001986 */ /* 0x0001e4000c101104 */
[----:B0-----:R-:W-:-:S05]  /*185cb0*/  PRMT R2, R0, 0x7772, RZ ;  /* 0x0000777200027816 */ /* 0x001fca00000000ff */
[----:B------:R0:W-:Y:S04]  /*185cc0*/  @P0 STG.E.U8 desc[UR4][R6.64], R2 ;  /* 0x0000000206000986 */ /* 0x0001e8000c101104 */
[----:B0-----:R-:W4:Y:S04]  /*185cd0*/  LDL.LU.64 R2, [R1+0x31a8] ;  /* 0x0031a80001027983 */ /* 0x001f280000300a00 */
[----:B------:R-:W4:Y:S04]  /*185ce0*/  LDL.LU R6, [R1+0x1ac] ;  /* 0x0001ac0001067983 */ /* 0x000f280000300800 */
[----:B------:R-:W4:Y:S01]  /*185cf0*/  LDL.LU.64 R24, [R1+0x26f0] ;  /* 0x0026f00001187983 */ /* 0x000f220000300a00 */
        /* <DEDUP_REMOVED lines=29> */
[----:B------:R-:W-:Y:S02]  /*185ed0*/  LOP3.LUT P0, RZ, R16, 0x400, RZ, 0xc0, !PT ;  /* 0x0000040010ff7812 */ /* 0x000fe4000780c0ff */
[----:B------:R-:W-:-:S09]  /*185ee0*/  LOP3.LUT R28, R28, 0xfdffffff, RZ, 0xc0, !PT ;  /* 0xfdffffff1c1c7812 */ /* 0x000fd200078ec0ff */
[----:B------:R-:W-:Y:S02]  /*185ef0*/  @P6 LOP3.LUT R28, R28, 0x2000000, RZ, 0xfc, !PT ;  /* 0x020000001c1c6812 */ /* 0x000fe400078efcff */
[----:B------:R-:W-:Y:S02]  /*185f00*/  LOP3.LUT P6, RZ, R16, 0x800, RZ, 0xc0, !PT ;  /* 0x0000080010ff7812 */ /* 0x000fe400078cc0ff */
[----:B----4-:R-:W-:-:S05]  /*185f10*/  PRMT R0, R6, 0x7770, RZ ;  /* 0x0000777006007816 */ /* 0x010fca00000000ff */
[----:B------:R0:W-:Y:S02]  /*185f20*/  @P2 STG.E.U8 desc[UR4][R22.64], R0 ;  /* 0x0000000016002986 */ /* 0x0001e4000c101104 */
[C---:B0-----:R-:W-:Y:S02]  /*185f30*/  PRMT R0, R6.reuse, 0x7771, RZ ;  /* 0x0000777106007816 */ /* 0x041fe400000000ff */
[----:B------:R-:W2:Y:S04]  /*185f40*/  LDL.LU.64 R22, [R1+0x31a0] ;  /* 0x0031a00001167983 */ /* 0x000ea80000300a00 */
[----:B------:R0:W-:Y:S02]  /*185f50*/  @P1 STG.E.U8 desc[UR4][R26.64], R0 ;  /* 0x000000001a001986 */ /* 0x0001e4000c101104 */
[----:B0-----:R-:W-:-:S02]  /*185f60*/  PRMT R0, R6, 0x7772, RZ ;  /* 0x0000777206007816 */ /* 0x001fc400000000ff */
[----:B------:R-:W3:Y:S04]  /*185f70*/  LDL.LU.64 R26, [R1+0x3198] ;  /* 0x00319800011a7983 */ /* 0x000ee80000300a00 */
[----:B------:R0:W-:Y:S01]  /*185f80*/  @P0 STG.E.U8 desc[UR4][R2.64], R0 ;  /* 0x0000000002000986 */ /* 0x0001e2000c101104 */
[C---:B------:R-:W-:Y:S02]  /*185f90*/  LOP3.LUT P5, RZ, R16.reuse, 0x100000, RZ, 0xc0, !PT ;  /* 0x0010000010ff7812 */ /* 0x040fe400078ac0ff */
[C---:B------:R-:W-:Y:S02]  /*185fa0*/  LOP3.LUT P4, RZ, R16.reuse, 0x200000, RZ, 0xc0, !PT ;  /* 0x0020000010ff7812 */ /* 0x040fe4000788c0ff */
[----:B------:R-:W-:Y:S02]  /*185fb0*/  LOP3.LUT P3, RZ, R16, 0x400000, RZ, 0xc0, !PT ;  /* 0x0040000010ff7812 */ /* 0x000fe4000786c0ff */
[----:B0-----:R-:W-:Y:S01]  /*185fc0*/  PRMT R0, R6, 0x7773, RZ ;  /* 0x0000777306007816 */ /* 0x001fe200000000ff */
[----:B------:R-:W4:Y:S01]  /*185fd0*/  LDL.LU R3, [R1+0x180] ;  /* 0x0001800001037983 */ /* 0x000f220000300800 */
[----:B------:R-:W-:-:S03]  /*185fe0*/  LOP3.LUT P2, RZ, R16, 0x800000, RZ, 0xc0, !PT ;  /* 0x0080000010ff7812 */ /* 0x000fc6000784c0ff */
[----:B------:R-:W-:Y:S01]  /*185ff0*/  STL.64 [R1+0x5e30], R16 ;  /* 0x005e301001007387 */ /* 0x000fe20000100a00 */
[C---:B------:R-:W-:Y:S02]  /*186000*/  LOP3.LUT P1, RZ, R16.reuse, 0x1000000, RZ, 0xc0, !PT ;  /* 0x0100000010ff7812 */ /* 0x040fe4000782c0ff */
[----:B------:R-:W-:Y:S01]  /*186010*/  LOP3.LUT P0, RZ, R16, 0x2000000, RZ, 0xc0, !PT ;  /* 0x0200000010ff7812 */ /* 0x000fe2000780c0ff */
[----:B------:R0:W-:Y:S04]  /*186020*/  @P6 STG.E.U8 desc[UR4][R24.64], R0 ;  /* 0x0000000018006986 */ /* 0x0001e8000c101104 */
[----:B------:R-:W2:Y:S04]  /*186030*/  LDL.LU.64 R14, [R1+0x26f8] ;  /* 0x0026f800010e7983 */ /* 0x000ea80000300a00 */
[----:B0-----:R-:W2:Y:S04]  /*186040*/  LDL.LU R0, [R1+0x184] ;  /* 0x0001840001007983 */ /* 0x001ea80000300800 */
[----:B------:R-:W2:Y:S04]  /*186050*/  LDL.LU.64 R16, [R1+0x3188] ;  /* 0x0031880001107983 */ /* 0x000ea80000300a00 */
[----:B--2---:R0:W-:Y:S04]  /*186060*/  STL.64 [R1+0x5e38], R16 ;  /* 0x005e381001007387 */ /* 0x0041e80000100a00 */
[----:B0-----:R-:W2:Y:S01]  /*186070*/  LDL.LU.64 R16, [R1+0x3190] ;  /* 0x0031900001107983 */ /* 0x001ea20000300a00 */
[----:B------:R-:W-:-:S02]  /*186080*/  LOP3.LUT P6, RZ, R28, 0x2000000, RZ, 0xc0, !PT ;  /* 0x020000001cff7812 */ /* 0x000fc400078cc0ff */
[----:B------:R-:W-:-:S11]  /*186090*/  PRMT R2, R7, 0x7770, RZ ;  /* 0x0000777007027816 */ /* 0x000fd600000000ff */
[----:B------:R0:W-:Y:S01]  /*1860a0*/  @P6 STG.E.U8 desc[UR4][R4.64], R2 ;  /* 0x0000000204006986 */ /* 0x0001e2000c101104 */
[----:B------:R-:W-:Y:S02]  /*1860b0*/  LOP3.LUT P6, RZ, R28, 0x1000000, RZ, 0xc0, !PT ;  /* 0x010000001cff7812 */ /* 0x000fe400078cc0ff */
[----:B0-----:R-:W-:-:S11]  /*1860c0*/  PRMT R4, R7, 0x7771, RZ ;  /* 0x0000777107047816 */ /* 0x001fd600000000ff */
[----:B------:R-:W-:Y:S01]  /*1860d0*/  @P6 STG.E.U8 desc[UR4][R22.64], R4 ;  /* 0x0000000416006986 */ /* 0x000fe2000c101104 */
[----:B------:R-:W-:-:S03]  /*1860e0*/  LOP3.LUT P6, RZ, R28, 0x800000, RZ, 0xc0, !PT ;  /* 0x008000001cff7812 */ /* 0x000fc600078cc0ff */
[----:B--2---:R0:W-:Y:S04]  /*1860f0*/  STL.64 [R1+0x5e40], R16 ;  /* 0x005e401001007387 */ /* 0x0041e80000100a00 */
[----:B0-----:R-:W2:Y:S01]  /*186100*/  LDL.LU.64 R16, [R1+0x33e0] ;  /* 0x0033e00001107983 */ /* 0x001ea20000300a00 */
[C---:B------:R-:W-:Y:S02]  /*186110*/  PRMT R4, R7.reuse, 0x7772, RZ ;  /* 0x0000777207047816 */ /* 0x040fe400000000ff */
[----:B------:R-:W-:Y:S01]  /*186120*/  PRMT R6, R7, 0x7773, RZ ;  /* 0x0000777307067816 */ /* 0x000fe200000000ff */
[----:B------:R-:W2:Y:S04]  /*186130*/  LDL.LU.64 R18, [R1+0x2700] ;  /* 0x0027000001127983 */ /* 0x000ea80000300a00 */
[----:B---3--:R0:W-:Y:S01]  /*186140*/  @P6 STG.E.U8 desc[UR4][R26.64], R4 ;  /* 0x000000041a006986 */ /* 0x0081e2000c101104 */
[----:B------:R-:W-:-:S03]  /*186150*/  LOP3.LUT P6, RZ, R28, 0x400000, RZ, 0xc0, !PT ;  /* 0x004000001cff7812 */ /* 0x000fc600078cc0ff */
[----:B------:R-:W3:Y:S04]  /*186160*/  LDL.LU R2, [R1+0x194] ;  /* 0x0001940001027983 */ /* 0x000ee80000300800 */
[----:B------:R-:W3:Y:S04]  /*186170*/  LDL.LU.64 R20, [R1+0x33d8] ;  /* 0x0033d80001147983 */ /* 0x000ee80000300a00 */
[----:B------:R-:W3:Y:S04]  /*186180*/  LDL.LU.64 R24, [R1+0x3180] ;  /* 0x0031800001187983 */ /* 0x000ee80000300a00 */
[----:B------:R4:W-:Y:S01]  /*186190*/  @P6 STG.E.U8 desc[UR4][R14.64], R6 ;  /* 0x000000060e006986 */ /* 0x0009e2000c101104 */
[----:B------:R-:W-:-:S03]  /*1861a0*/  LOP3.LUT P6, RZ, R28, 0x200000, RZ, 0xc0, !PT ;  /* 0x002000001cff7812 */ /* 0x000fc600078cc0ff */
[----:B------:R-:W3:Y:S04]  /*1861b0*/  LDL.LU.64 R22, [R1+0x3178] ;  /* 0x0031780001167983 */ /* 0x000ee80000300a00 */
[----:B0-----:R-:W3:Y:S01]  /*1861c0*/  LDL.LU.64 R26, [R1+0x2708] ;  /* 0x00270800011a7983 */ /* 0x001ee20000300a00 */
[----:B----4-:R-:W-:-:S03]  /*1861d0*/  PRMT R14, R3, 0x7770, RZ ;  /* 0x00007770030e7816 */ /* 0x010fc600000000ff */
[----:B------:R-:W4:Y:S04]  /*1861e0*/  LDL.LU.64 R4, [R1+0x33d0] ;  /* 0x0033d00001047983 */ /* 0x000f280000300a00 */
        /* <DEDUP_REMOVED lines=10> */
[----:B--2---:R0:W-:Y:S04]  /*186290*/  @P6 STG.E.U8 desc[UR4][R16.64], R14 ;  /* 0x0000000e10006986 */ /* 0x0041e8000c101104 */
[----:B0-----:R-:W2:Y:S01]  /*1862a0*/  LDL.LU.64 R16, [R1+0x5e30] ;  /* 0x005e300001107983 */ /* 0x001ea20000300a00 */
[----:B------:R-:W-:-:S13]  /*1862b0*/  LOP3.LUT P6, RZ, R28, 0x40000, RZ, 0xc0, !PT ;  /* 0x000400001cff7812 */ /* 0x000fda00078cc0ff */
[----:B------:R3:W-:Y:S02]  /*1862c0*/  @P6 STG.E.U8 desc[UR4][R18.64], R3 ;  /* 0x0000000312006986 */ /* 0x0007e4000c101104 */
[----:B---3--:R-:W-:-:S05]  /*1862d0*/  PRMT R3, R2, 0x7770, RZ ;  /* 0x0000777002037816 */ /* 0x008fca00000000ff */
[----:B------:R0:W-:Y:S02]  /*1862e0*/  @P5 STG.E.U8 desc[UR4][R20.64], R3 ;  /* 0x0000000314005986 */ /* 0x0001e4000c101104 */
[C---:B0-----:R-:W-:Y:S02]  /*1862f0*/  PRMT R3, R2.reuse, 0x7771, RZ ;  /* 0x0000777102037816 */ /* 0x041fe400000000ff */
[----:B------:R-:W3:Y:S04]  /*186300*/  LDL.LU.64 R20, [R1+0x3168] ;  /* 0x0031680001147983 */ /* 0x000ee80000300a00 */
[----:B------:R0:W-:Y:S02]  /*186310*/  @P4 STG.E.U8 desc[UR4][R24.64], R3 ;  /* 0x0000000318004986 */ /* 0x0001e4000c101104 */
[----:B0-----:R-:W-:-:S02]  /*186320*/  PRMT R3, R2, 0x7772, RZ ;  /* 0x0000777202037816 */ /* 0x001fc400000000ff */
[----:B------:R-:W-:-:S03]  /*186330*/  PRMT R2, R2, 0x7773, RZ ;  /* 0x0000777302027816 */ /* 0x000fc600000000ff */
[----:B------:R-:W-:Y:S04]  /*186340*/  @P3 STG.E.U8 desc[UR4][R22.64], R3 ;  /* 0x0000000316003986 */ /* 0x000fe8000c101104 */
[----:B------:R0:W-:Y:S02]  /*186350*/  @P2 STG.E.U8 desc[UR4][R26.64], R2 ;  /* 0x000000021a002986 */ /* 0x0001e4000c101104 */
[C---:B0-----:R-:W-:Y:S02]  /*186360*/  PRMT R2, R0.reuse, 0x7770, RZ ;  /* 0x0000777000027816 */ /* 0x041fe400000000ff */
[----:B------:R-:W3:Y:S04]  /*186370*/  LDL.LU.64 R26, [R1+0x2710] ;  /* 0x00271000011a7983 */ /* 0x000ee80000300a00 */
[----:B----4-:R0:W-:Y:S04]  /*186380*/  @P1 STG.E.U8 desc[UR4][R4.64], R2 ;  /* 0x0000000204001986 */ /* 0x0101e8000c101104 */
[----:B------:R-:W4:Y:S01]  /*186390*/  LDL.LU.64 R24, [R1+0x33c8] ;  /* 0x0033c80001187983 */ /* 0x000f220000300a00 */
[----:B0-----:R-:W-:-:S05]  /*1863a0*/  PRMT R2, R0, 0x7771, RZ ;  /* 0x0000777100027816 */ /* 0x001fca00000000ff */
[----:B------:R0:W-:Y:S04]  /*1863b0*/  @P0 STG.E.U8 desc[UR4][R6.64], R2 ;  /* 0x0000000206000986 */ /* 0x0001e8000c101104 */
[----:B0-----:R-:W4:Y:S04]  /*1863c0*/  LDL.LU.64 R6, [R1+0x3160] ;  /* 0x0031600001067983 */ /* 0x001f280000300a00 */
[----:B------:R-:W4:Y:S04]  /*1863d0*/  LDL.LU.64 R22, [R1+0x3158] ;  /* 0x0031580001167983 */ /* 0x000f280000300a00 */
[----:B------:R-:W4:Y:S01]  /*1863e0*/  LDL.LU R2, [R1+0x198] ;  /* 0x0001980001027983 */ /* 0x000f220000300800 */
[----:B------:R-:W-:-:S02]  /*1863f0*/  LOP3.LUT R28, R28, 0xfffffbff, RZ, 0xc0, !PT ;  /* 0xfffffbff1c1c7812 */ /* 0x000fc400078ec0ff */
[C---:B------:R-:W-:Y:S01]  /*186400*/  PRMT R3, R0.reuse, 0x7772, RZ ;  /* 0x0000777200037816 */ /* 0x040fe200000000ff */
[----:B------:R-:W4:Y:S01]  /*186410*/  LDL.LU.64 R4, [R1+0x2718] ;  /* 0x0027180001047983 */ /* 0x000f220000300a00 */
[----:B------:R-:W-:-:S03]  /*186420*/  PRMT R0, R0, 0x7773, RZ ;  /* 0x0000777300007816 */ /* 0x000fc600000000ff */
        /* <DEDUP_REMOVED lines=21> */
[C---:B------:R-:W-:Y:S02]  /*186580*/  LOP3.LUT P2, RZ, R16.reuse, 0x8000000, RZ, 0xc0, !PT ;  /* 0x0800000010ff7812 */ /* 0x040fe4000784c0ff */
[----:B------:R-:W-:-:S05]  /*186590*/  LOP3.LUT P1, RZ, R16, 0x10000000, RZ, 0xc0, !PT ;  /* 0x1000000010ff7812 */ /* 0x000fca000782c0ff */
[----:B------:R-:W-:Y:S02]  /*1865a0*/  @P6 LOP3.LUT R28, R28, 0x10000, RZ, 0xfc, !PT ;  /* 0x000100001c1c6812 */ /* 0x000fe400078efcff */
[C---:B------:R-:W-:Y:S01]  /*1865b0*/  LOP3.LUT P6, RZ, R16.reuse, 0x80000000, RZ, 0xc0, !PT ;  /* 0x8000000010ff7812 */ /* 0x040fe200078cc0ff */
[----:B---3--:R-:W-:Y:S01]  /*1865c0*/  @P3 STG.E.U8 desc[UR4][R20.64], R3 ;  /* 0x0000000314003986 */ /* 0x008fe2000c101104 */
[----:B------:R-:W-:Y:S02]  /*1865d0*/  LOP3.LUT P0, RZ, R16, 0x20000000, RZ, 0xc0, !PT ;  /* 0x2000000010ff7812 */ /* 0x000fe4000780c0ff */
[----:B------:R-:W-:Y:S01]  /*1865e0*/  LOP3.LUT R28, R28, 0xfffdffff, RZ, 0xc0, !PT ;  /* 0xfffdffff1c1c7812 */ /* 0x000fe200078ec0ff */
[----:B------:R4:W-:Y:S08]  /*1865f0*/  @P2 STG.E.U8 desc[UR4][R26.64], R0 ;  /* 0x000000001a002986 */ /* 0x0009f0000c101104 */
[----:B------:R-:W-:-:S02]  /*186600*/  @P6 LOP3.LUT R28, R28, 0x20000, RZ, 0xfc, !PT ;  /* 0x000200001c1c6812 */ /* 0x000fc400078efcff */
[----:B----4-:R-:W-:Y:S02]  /*186610*/  PRMT R0, R2, 0x7770, RZ ;  /* 0x0000777002007816 */ /* 0x010fe400000000ff */
[----:B------:R-:W-:-:S03]  /*186620*/  LOP3.LUT P6, RZ, R16, 0x40000000, RZ, 0xc0, !PT ;  /* 0x4000000010ff7812 */ /* 0x000fc600078cc0ff */
[----:B------:R0:W-:Y:S04]  /*186630*/  @P1 STG.E.U8 desc[UR4][R24.64], R0 ;  /* 0x0000000018001986 */ /* 0x0001e8000c101104 */
[----:B------:R-:W-:Y:S04]  /*186640*/  STL [R1+0x5a88], R16 ;  /* 0x005a881001007387 */ /* 0x000fe80000100800 */
[----:B------:R-:W2:Y:S01]  /*186650*/  LDL.LU.64 R26, [R1+0x33c0] ;  /* 0x0033c000011a7983 */ /* 0x000ea20000300a00 */
        /* <DEDUP_REMOVED lines=8> */
[----:B------:R-:W-:Y:S01]  /*1866e0*/  STL [R1+0x5e18], R17 ;  /* 0x005e181101007387 */ /* 0x000fe20000100800 */
[C---:B------:R-:W-:Y:S02]  /*1866f0*/  LOP3.LUT P1, RZ, R17.reuse, 0x800, RZ, 0xc0, !PT ;  /* 0x0000080011ff7812 */ /* 0x040fe4000782c0ff */
[----:B------:R-:W-:Y:S01]  /*186700*/  LOP3.LUT P0, RZ, R17, 0x1000, RZ, 0xc0, !PT ;  /* 0x0000100011ff7812 */ /* 0x000fe2000780c0ff */
[----:B------:R0:W-:Y:S04]  /*186710*/  @P6 STG.E.U8 desc[UR4][R22.64], R0 ;  /* 0x0000000016006986 */ /* 0x0001e8000c101104 */
[----:B------:R-:W4:Y:S04]  /*186720*/  LDL.LU.64 R14, [R1+0x3148] ;  /* 0x00314800010e7983 */ /* 0x000f280000300a00 */
        /* <DEDUP_REMOVED lines=13> */
[----:B------:R-:W-:-:S03]  /*186800*/  PRMT R2, R29, 0x7771, RZ ;  /* 0x000077711d027816 */ /* 0x000fc600000000ff */
[----:B------:R-:W2:Y:S04]  /*186810*/  LDL.LU.64 R18, [R1+0x3138] ;  /* 0x0031380001127983 */ /* 0x000ea80000300a00 */
        /* <DEDUP_REMOVED lines=12> */
[----:B------:R-:W3:Y:S04]  /*1868e0*/  LDL.LU.64 R2, [R1+0x2730] ;  /* 0x0027300001027983 */ /* 0x000ee80000300a00 */
        /* <DEDUP_REMOVED lines=9> */
[----:B--2---:R0:W-:Y:S04]  /*186980*/  @P6 STG.E.U8 desc[UR4][R16.64], R14 ;  /* 0x0000000e10006986 */ /* 0x0041e8000c101104 */
[----:B0-----:R-:W2:Y:S01]  /*186990*/  LDL.LU R17, [R1+0x5e18] ;  /* 0x005e180001117983 */ /* 0x001ea20000300800 */
[----:B------:R-:W-:Y:S02]  /*1869a0*/  LOP3.LUT P6, RZ, R28, 0x400, RZ, 0xc0, !PT ;  /* 0x000004001cff7812 */ /* 0x000fe400078cc0ff */
[C---:B------:R-:W-:Y:S02]  /*1869b0*/  PRMT R14, R0.reuse, 0x7772, RZ ;  /* 0x00007772000e7816 */ /* 0x040fe400000000ff */
[----:B------:R-:W-:-:S09]  /*1869c0*/  PRMT R0, R0, 0x7773, RZ ;  /* 0x0000777300007816 */ /* 0x000fd200000000ff */
[----:B------:R-:W-:Y:S04]  /*1869d0*/  @P6 STG.E.U8 desc[UR4][R18.64], R14 ;  /* 0x0000000e12006986 */ /* 0x000fe8000c101104 */
[----:B---3--:R0:W-:Y:S02]  /*1869e0*/  @P5 STG.E.U8 desc[UR4][R20.64], R0 ;  /* 0x0000000014005986 */ /* 0x0081e4000c101104 */
        /* <DEDUP_REMOVED lines=22> */
[----:B------:R-:W-:Y:S02]  /*186b50*/  PRMT R0, R4, 0x7771, RZ ;  /* 0x0000777104007816 */ /* 0x000fe400000000ff */
        /* <DEDUP_REMOVED lines=25> */
[----:B------:R-:W-:Y:S01]  /*186cf0*/  LOP3.LUT R28, R28, 0xfffffdff, RZ, 0xc0, !PT ;  /* 0xfffffdff1c1c7812 */ /* 0x000fe200078ec0ff */
[----:B---3--:R0:W-:Y:S08]  /*186d00*/  @P3 STG.E.U8 desc[UR4][R12.64], R0 ;  /* 0x000000000c003986 */ /* 0x0081f0000c101104 */
[----:B------:R-:W-:-:S02]  /*186d10*/  @P6 LOP3.LUT R28, R28, 0x200, RZ, 0xfc, !PT ;  /* 0x000002001c1c6812 */ /* 0x000fc400078efcff */
[----:B0-----:R-:W-:Y:S01]  /*186d20*/  PRMT R0, R4, 0x7772, RZ ;  /* 0x0000777204007816 */ /* 0x001fe200000000ff */
[----:B------:R-:W2:Y:S04]  /*186d30*/  LDL.LU.64 R12, [R1+0x3108] ;  /* 0x00310800010c7983 */ /* 0x000ea80000300a00 */
[----:B----4-:R0:W-:Y:S01]  /*186d40*/  @P2 STG.E.U8 desc[UR4][R24.64], R0 ;  /* 0x0000000018002986 */ /* 0x0101e2000c101104 */
[----:B------:R-:W-:-:S03]  /*186d50*/  LOP3.LUT P6, RZ, R17, 0x20000, RZ, 0xc0, !PT ;  /* 0x0002000011ff7812 */ /* 0x000fc600078cc0ff */
[----:B------:R-:W3:Y:S01]  /*186d60*/  LDL.LU R3, [R1+0x214] ;  /* 0x0002140001037983 */ /* 0x000ee20000300800 */
[----:B0-----:R-:W-:-:S03]  /*186d70*/  PRMT R0, R4, 0x7773, RZ ;  /* 0x0000777304007816 */ /* 0x001fc600000000ff */
[----:B------:R-:W4:Y:S04]  /*186d80*/  LDL.LU.64 R24, [R1+0x2740] ;  /* 0x0027400001187983 */ /* 0x000f280000300a00 */
[----:B------:R0:W-:Y:S02]  /*186d90*/  @P1 STG.E.U8 desc[UR4][R20.64], R0 ;  /* 0x0000000014001986 */ /* 0x0001e4000c101104 */
[----:B0-----:R-:W-:-:S05]  /*186da0*/  PRMT R0, R5, 0x7770, RZ ;  /* 0x0000777005007816 */ /* 0x001fca00000000ff */
[----:B------:R0:W-:Y:S02]  /*186db0*/  @P0 STG.E.U8 desc[UR4][R22.64], R0 ;  /* 0x0000000016000986 */ /* 0x0001e4000c101104 */
[----:B0-----:R-:W-:Y:S02]  /*186dc0*/  PRMT R0, R5, 0x7771, RZ ;  /* 0x0000777105007816 */ /* 0x001fe400000000ff */
[----:B------:R-:W2:Y:S04]  /*186dd0*/  LDL.LU.64 R22, [R1+0x3398] ;  /* 0x0033980001167983 */ /* 0x000ea80000300a00 */
[----:B------:R-:W-:Y:S04]  /*186de0*/  STL [R1+0x5ad0], R17 ;  /* 0x005ad01101007387 */ /* 0x000fe80000100800 */
[----:B------:R0:W-:Y:S04]  /*186df0*/  STL.64 [R1+0x5e10], R10 ;  /* 0x005e100a01007387 */ /* 0x0001e80000100a00 */
[----:B------:R1:W-:Y:S04]  /*186e00*/  @P6 STG.E.U8 desc[UR4][R26.64], R0 ;  /* 0x000000001a006986 */ /* 0x0003e8000c101104 */
[----:B0-----:R-:W2:Y:S04]  /*186e10*/  LDL.LU.64 R10, [R1+0x3100] ;  /* 0x00310000010a7983 */ /* 0x001ea80000300a00 */
[----:B-1----:R-:W2:Y:S01]  /*186e20*/  LDL.LU.64 R26, [R1+0x2748] ;  /* 0x00274800011a7983 */ /* 0x002ea20000300a00 */
[----:B------:R-:W-:-:S02]  /*186e30*/  LOP3.LUT P6, RZ, R28, 0x200, RZ, 0xc0, !PT ;  /* 0x000002001cff7812 */ /* 0x000fc400078cc0ff */
[C---:B------:R-:W-:Y:S02]  /*186e40*/  PRMT R0, R5.reuse, 0x7772, RZ ;  /* 0x0000777205007816 */ /* 0x040fe400000000ff */
[----:B------:R-:W-:Y:S02]  /*186e50*/  PRMT R4, R5, 0x7773, RZ ;  /* 0x0000777305047816 */ /* 0x000fe400000000ff */
[----:B------:R-:W-:Y:S01]  /*186e60*/  LOP3.LUT P5, RZ, R17, 0x4000000, RZ, 0xc0, !PT ;  /* 0x0400000011ff7812 */ /* 0x000fe200078ac0ff */
[----:B--2---:R0:W-:Y:S04]  /*186e70*/  STL.64 [R1+0x5e08], R26 ;  /* 0x005e081a01007387 */ /* 0x0041e80000100a00 */
[----:B0-----:R-:W2:Y:S04]  /*186e80*/  LDL.LU.64 R26, [R1+0x30f8] ;  /* 0x0030f800011a7983 */ /* 0x001ea80000300a00 */
[----:B------:R0:W-:Y:S01]  /*186e90*/  @P6 STG.E.U8 desc[UR4][R12.64], R0 ;  /* 0x000000000c006986 */ /* 0x0001e2000c101104 */
[----:B------:R-:W-:-:S03]  /*186ea0*/  LOP3.LUT P6, RZ, R28, 0x100, RZ, 0xc0, !PT ;  /* 0x000001001cff7812 */ /* 0x000fc600078cc0ff */
[----:B------:R-:W2:Y:S01]  /*186eb0*/  LDL.LU R2, [R1+0x204] ;  /* 0x0002040001027983 */ /* 0x000ea20000300800 */
[C---:B------:R-:W-:Y:S02]  /*186ec0*/  LOP3.LUT P4, RZ, R17.reuse, 0x8000000, RZ, 0xc0, !PT ;  /* 0x0800000011ff7812 */ /* 0x040fe4000788c0ff */
[C---:B------:R-:W-:Y:S02]  /*186ed0*/  LOP3.LUT P3, RZ, R17.reuse, 0x10000000, RZ, 0xc0, !PT ;  /* 0x1000000011ff7812 */ /* 0x040fe4000786c0ff */
[C---:B------:R-:W-:Y:S02]  /*186ee0*/  LOP3.LUT P2, RZ, R17.reuse, 0x20000000, RZ, 0xc0, !PT ;  /* 0x2000000011ff7812 */ /* 0x040fe4000784c0ff */
[----:B------:R-:W-:Y:S01]  /*186ef0*/  LOP3.LUT P1, RZ, R17, 0x40000000, RZ, 0xc0, !PT ;  /* 0x4000000011ff7812 */ /* 0x000fe2000782c0ff */
[----:B0-----:R-:W2:Y:S04]  /*186f00*/  LDL.LU.64 R12, [R1+0x3390] ;  /* 0x00339000010c7983 */ /* 0x001ea80000300a00 */
[----:B----4-:R0:W-:Y:S01]  /*186f10*/  @P6 STG.E.U8 desc[UR4][R24.64], R4 ;  /* 0x0000000418006986 */ /* 0x0101e2000c101104 */
[----:B------:R-:W-:-:S02]  /*186f20*/  LOP3.LUT P6, RZ, R28, 0x80, RZ, 0xc0, !PT ;  /* 0x000000801cff7812 */ /* 0x000fc400078cc0ff */
[----:B------:R-:W-:Y:S01]  /*186f30*/  LOP3.LUT P0, RZ, R17, 0x80000000, RZ, 0xc0, !PT ;  /* 0x8000000011ff7812 */ /* 0x000fe2000780c0ff */
[----:B------:R-:W4:Y:S01]  /*186f40*/  LDL.LU R0, [R1+0x218] ;  /* 0x0002180001007983 */ /* 0x000f220000300800 */
[----:B---3--:R-:W-:-:S03]  /*186f50*/  PRMT R29, R3, 0x7772, RZ ;  /* 0x00007772031d7816 */ /* 0x008fc600000000ff */
        /* <DEDUP_REMOVED lines=25> */
[----:B------:R-:W-:-:S11]  /*1870f0*/  PRMT R3, R2, 0x7771, RZ ;  /* 0x0000777102037816 */ /* 0x000fd600000000ff */
[----:B---3--:R0:W-:Y:S02]  /*187100*/  @P6 STG.E.U8 desc[UR4][R16.64], R3 ;  /* 0x0000000310006986 */ /* 0x0081e4000c101104 */
[C---:B0-----:R-:W-:Y:S02]  /*187110*/  PRMT R3, R2.reuse, 0x7772, RZ ;  /* 0x0000777202037816 */ /* 0x041fe400000000ff */
[----:B------:R-:W-:-:S03]  /*187120*/  PRMT R2, R2, 0x7773, RZ ;  /* 0x0000777302027816 */ /* 0x000fc600000000ff */
[----:B------:R-:W-:Y:S04]  /*187130*/  @P5 STG.E.U8 desc[UR4][R14.64], R3 ;  /* 0x000000030e005986 */ /* 0x000fe8000c101104 */
[----:B------:R4:W-:Y:S02]  /*187140*/  @P4 STG.E.U8 desc[UR4][R18.64], R2 ;  /* 0x0000000212004986 */ /* 0x0009e4000c101104 */
[----:B----4-:R-:W-:-:S05]  /*187150*/  PRMT R2, R0, 0x7770, RZ ;  /* 0x0000777000027816 */ /* 0x010fca00000000ff */
[----:B------:R0:W-:Y:S02]  /*187160*/  @P3 STG.E.U8 desc[UR4][R20.64], R2 ;  /* 0x0000000214003986 */ /* 0x0001e4000c101104 */
[C---:B0-----:R-:W-:Y:S02]  /*187170*/  PRMT R2, R0.reuse, 0x7771, RZ ;  /* 0x0000777100027816 */ /* 0x041fe400000000ff */
[----:B------:R-:W3:Y:S04]  /*187180*/  LDL.LU.64 R20, [R1+0x3498] ;  /* 0x0034980001147983 */ /* 0x000ee80000300a00 */
[----:B------:R0:W-:Y:S02]  /*187190*/  @P2 STG.E.U8 desc[UR4][R24.64], R2 ;  /* 0x0000000218002986 */ /* 0x0001e4000c101104 */
[----:B0-----:R-:W-:-:S02]  /*1871a0*/  PRMT R2, R0, 0x7772, RZ ;  /* 0x0000777200027816 */ /* 0x001fc400000000ff */
[----:B------:R-:W4:Y:S04]  /*1871b0*/  LDL.LU.64 R24, [R1+0x3380] ;  /* 0x0033800001187983 */ /* 0x000f280000300a00 */
[----:B------:R0:W-:Y:S04]  /*1871c0*/  @P1 STG.E.U8 desc[UR4][R22.64], R2 ;  /* 0x0000000216001986 */ /* 0x0001e8000c101104 */
[----:B------:R-:W3:Y:S01]  /*1871d0*/  LDL.LU.64 R18, [R1+0x3378] ;  /* 0x0033780001127983 */ /* 0x000ee20000300a00 */
[----:B------:R-:W-:-:S03]  /*1871e0*/  PRMT R0, R0, 0x7773, RZ ;  /* 0x0000777300007816 */ /* 0x000fc600000000ff */
[----:B0-----:R-:W3:Y:S04]  /*1871f0*/  LDL.LU R2, [R1+0x208] ;  /* 0x0002080001027983 */ /* 0x001ee80000300800 */
[----:B------:R0:W-:Y:S04]  /*187200*/  @P0 STG.E.U8 desc[UR4][R4.64], R0 ;  /* 0x0000000004000986 */ /* 0x0001e8000c101104 */
[----:B------:R-:W3:Y:S04]  /*187210*/  LDL.LU.64 R22, [R1+0x2760] ;  /* 0x0027600001167983 */ /* 0x000ee80000300a00 */
[----:B0-----:R-:W4:Y:S04]  /*187220*/  LDL.LU.64 R4, [R1+0x3490] ;  /* 0x0034900001047983 */ /* 0x001f280000300a00 */
[----:B------:R-:W4:Y:S01]  /*187230*/  LDL.LU R29, [R1+0x21c] ;  /* 0x00021c00011d7983 */ /* 0x000f220000300800 */
[----:B------:R-:W-:-:S02]  /*187240*/  LOP3.LUT R28, R28, 0xfffffffe, RZ, 0xc0, !PT ;  /* 0xfffffffe1c1c7812 */ /* 0x000fc400078ec0ff */
[----:B--2---:R-:W-:Y:S02]  /*187250*/  LOP3.LUT R27, R27, 0xfbffffff, RZ, 0xc0, !PT ;  /* 0xfbffffff1b1b7812 */ /* 0x004fe400078ec0ff */
[----:B------:R-:W-:-:S13]  /*187260*/  LOP3.LUT P6, RZ, R13, 0x1000, RZ, 0xc0, !PT ;  /* 0x000010000dff7812 */ /* 0x000fda00078cc0ff */
        /* <DEDUP_REMOVED lines=18> */
[----:B------:R-:W-:-:S09]  /*187390*/  LOP3.LUT P2, RZ, R13, 0x2, RZ, 0xc0, !PT ;  /* 0x000000020dff7812 */ /* 0x000fd2000784c0ff */
[----:B------:R-:W-:Y:S02]  /*1873a0*/  @P6 LOP3.LUT R28, R28, 0x1, RZ, 0xfc, !PT ;  /* 0x000000011c1c6812 */ /* 0x000fe400078efcff */
[C---:B------:R-:W-:Y:S02]  /*1873b0*/  LOP3.LUT P6, RZ, R13.reuse, 0x20, RZ, 0xc0, !PT ;  /* 0x000000200dff7812 */ /* 0x040fe400078cc0ff */
[C---:B------:R-:W-:Y:S02]  /*1873c0*/  LOP3.LUT P1, RZ, R13.reuse, 0x4, RZ, 0xc0, !PT ;  /* 0x000000040dff7812 */ /* 0x040fe4000782c0ff */
[----:B------:R-:W-:Y:S02]  /*1873d0*/  LOP3.LUT P0, RZ, R13, 0x8, RZ, 0xc0, !PT ;  /* 0x000000080dff7812 */ /* 0x000fe4000780c0ff */
[----:B---3--:R-:W-:Y:S02]  /*1873e0*/  PRMT R0, R2, 0x7770, RZ ;  /* 0x0000777002007816 */ /* 0x008fe400000000ff */
[----:B------:R-:W-:-:S03]  /*1873f0*/  LOP3.LUT R28, R28, 0xfffffffd, RZ, 0xc0, !PT ;  /* 0xfffffffd1c1c7812 */ /* 0x000fc600078ec0ff */
[----:B------:R0:W-:Y:S02]  /*187400*/  @P3 STG.E.U8 desc[UR4][R20.64], R0 ;  /* 0x0000000014003986 */ /* 0x0001e4000c101104 */
[----:B------:R-:W-:Y:S02]  /*187410*/  @P6 LOP3.LUT R28, R28, 0x2, RZ, 0xfc, !PT ;  /* 0x000000021c1c6812 */ /* 0x000fe400078efcff */
[----:B------:R-:W-:Y:S02]  /*187420*/  LOP3.LUT P6, RZ, R13, 0x10, RZ, 0xc0, !PT ;  /* 0x000000100dff7812 */ /* 0x000fe400078cc0ff */
[C---:B------:R-:W-:Y:S02]  /*187430*/  PRMT R3, R2.reuse, 0x7772, RZ ;  /* 0x0000777202037816 */ /* 0x040fe400000000ff */
[C---:B0-----:R-:W-:Y:S01]  /*187440*/  PRMT R0, R2.reuse, 0x7771, RZ ;  /* 0x0000777102007816 */ /* 0x041fe200000000ff */
[----:B------:R-:W2:Y:S01]  /*187450*/  LDL.LU.64 R20, [R1+0x3370] ;  /* 0x0033700001147983 */ /* 0x000ea20000300a00 */
[----:B------:R-:W-:-:S03]  /*187460*/  PRMT R2, R2, 0x7773, RZ ;  /* 0x0000777302027816 */ /* 0x000fc600000000ff */
[----:B----4-:R0:W-:Y:S04]  /*187470*/  @P2 STG.E.U8 desc[UR4][R24.64], R0 ;  /* 0x0000000018002986 */ /* 0x0101e8000c101104 */
[----:B------:R-:W-:Y:S04]  /*187480*/  @P1 STG.E.U8 desc[UR4][R18.64], R3 ;  /* 0x0000000312001986 */ /* 0x000fe8000c101104 */
[----:B------:R1:W-:Y:S04]  /*187490*/  @P0 STG.E.U8 desc[UR4][R22.64], R2 ;  /* 0x0000000216000986 */ /* 0x0003e8000c101104 */
[----:B0-----:R-:W3:Y:S04]  /*1874a0*/  LDL.LU.64 R24, [R1+0x3368] ;  /* 0x0033680001187983 */ /* 0x001ee80000300a00 */
[----:B------:R-:W4:Y:S01]  /*1874b0*/  LDL.LU R0, [R1+0x20c] ;  /* 0x00020c0001007983 */ /* 0x000f220000300800 */
[----:B-1----:R-:W-:-:S03]  /*1874c0*/  PRMT R2, R29, 0x7770, RZ ;  /* 0x000077701d027816 */ /* 0x002fc600000000ff */
[----:B------:R-:W2:Y:S04]  /*1874d0*/  LDL.LU.64 R22, [R1+0x2768] ;  /* 0x0027680001167983 */ /* 0x000ea80000300a00 */
[----:B------:R-:W-:Y:S04]  /*1874e0*/  STL.64 [R1+0x5de0], R12 ;  /* 0x005de00c01007387 */ /* 0x000fe80000100a00 */
[----:B------:R0:W-:Y:S04]  /*1874f0*/  @P6 STG.E.U8 desc[UR4][R4.64], R2 ;  /* 0x0000000204006986 */ /* 0x0001e8000c101104 */
[----:B0-----:R-:W2:Y:S04]  /*187500*/  LDL.LU.64 R2, [R1+0x3488] ;  /* 0x0034880001027983 */ /* 0x001ea80000300a00 */
[----:B------:R-:W2:Y:S04]  /*187510*/  LDL.LU R5, [R1+0x1f0] ;  /* 0x0001f00001057983 */ /* 0x000ea80000300800 */
[----:B------:R-:W2:Y:S04]  /*187520*/  LDL.LU R4, [R1+0x1d0] ;  /* 0x0001d00001047983 */ /* 0x000ea80000300800 */
[----:B--2---:R0:W-:Y:S04]  /*187530*/  STL.64 [R1+0x5de8], R4 ;  /* 0x005de80401007387 */ /* 0x0041e80000100a00 */
[----:B0-----:R-:W2:Y:S01]  /*187540*/  LDL.LU.64 R4, [R1+0x3358] ;  /* 0x0033580001047983 */ /* 0x001ea20000300a00 */
[----:B------:R-:W-:-:S02]  /*187550*/  LOP3.LUT P6, RZ, R28, 0x2, RZ, 0xc0, !PT ;  /* 0x000000021cff7812 */ /* 0x000fc400078cc0ff */
[----:B------:R-:W-:-:S11]  /*187560*/  PRMT R12, R29, 0x7771, RZ ;  /* 0x000077711d0c7816 */ /* 0x000fd600000000ff */
[----:B------:R-:W-:Y:S01]  /*187570*/  @P6 STG.E.U8 desc[UR4][R20.64], R12 ;  /* 0x0000000c14006986 */ /* 0x000fe2000c101104 */
[----:B------:R-:W-:Y:S02]  /*187580*/  LOP3.LUT P6, RZ, R28, 0x1, RZ, 0xc0, !PT ;  /* 0x000000011cff7812 */ /* 0x000fe400078cc0ff */
[----:B------:R-:W-:-:S11]  /*187590*/  PRMT R28, R29, 0x7772, RZ ;  /* 0x000077721d1c7816 */ /* 0x000fd600000000ff */
[----:B---3--:R-:W-:Y:S01]  /*1875a0*/  @P6 STG.E.U8 desc[UR4][R24.64], R28 ;  /* 0x0000001c18006986 */ /* 0x008fe2000c101104 */
[----:B------:R-:W-:-:S03]  /*1875b0*/  LOP3.LUT P6, RZ, R27, 0x80000000, RZ, 0xc0, !PT ;  /* 0x800000001bff7812 */ /* 0x000fc600078cc0ff */
[----:B--2---:R0:W-:Y:S04]  /*1875c0*/  STL.64 [R1+0x5df0], R4 ;  /* 0x005df00401007387 */ /* 0x0041e80000100a00 */
[----:B0-----:R-:W2:Y:S01]  /*1875d0*/  LDL.LU.64 R4, [R1+0x3360] ;  /* 0x0033600001047983 */ /* 0x001ea20000300a00 */
[----:B------:R-:W-:-:S05]  /*1875e0*/  PRMT R28, R29, 0x7773, RZ ;  /* 0x000077731d1c7816 */ /* 0x000fca00000000ff */
[----:B------:R4:W-:Y:S01]  /*1875f0*/  @P6 STG.E.U8 desc[UR4][R22.64], R28 ;  /* 0x0000001c16006986 */ /* 0x0009e2000c101104 */
[----:B------:R-:W-:Y:S02]  /*187600*/  LOP3.LUT P6, RZ, R27, 0x40000000, RZ, 0xc0, !PT ;  /* 0x400000001bff7812 */ /* 0x000fe400078cc0ff */
[----:B----4-:R-:W-:-:S11]  /*187610*/  PRMT R28, R0, 0x7770, RZ ;  /* 0x00007770001c7816 */ /* 0x010fd600000000ff */
[----:B------:R0:W-:Y:S01]  /*187620*/  @P6 STG.E.U8 desc[UR4][R2.64], R28 ;  /* 0x0000001c02006986 */ /* 0x0001e2000c101104 */
[----:B------:R-:W-:Y:S02]  /*187630*/  LOP3.LUT P6, RZ, R27, 0x20000000, RZ, 0xc0, !PT ;  /* 0x200000001bff7812 */ /* 0x000fe400078cc0ff */
[C---:B------:R-:W-:Y:S02]  /*187640*/  LOP3.LUT P5, RZ, R13.reuse, 0x2000, RZ, 0xc0, !PT ;  /* 0x000020000dff7812 */ /* 0x040fe400078ac0ff */
[C---:B------:R-:W-:Y:S02]  /*187650*/  LOP3.LUT P4, RZ, R13.reuse, 0x4000, RZ, 0xc0, !PT ;  /* 0x000040000dff7812 */ /* 0x040fe4000788c0ff */
[C---:B------:R-:W-:Y:S02]  /*187660*/  LOP3.LUT P3, RZ, R13.reuse, 0x8000, RZ, 0xc0, !PT ;  /* 0x000080000dff7812 */ /* 0x040fe4000786c0ff */
[C---:B------:R-:W-:Y:S02]  /*187670*/  LOP3.LUT P2, RZ, R13.reuse, 0x10000, RZ, 0xc0, !PT ;  /* 0x000100000dff7812 */ /* 0x040fe4000784c0ff */
[----:B------:R-:W-:-:S02]  /*187680*/  LOP3.LUT P1, RZ, R13, 0x20000, RZ, 0xc0, !PT ;  /* 0x000200000dff7812 */ /* 0x000fc4000782c0ff */
[----:B------:R-:W-:Y:S02]  /*187690*/  LOP3.LUT P0, RZ, R13, 0x40000, RZ, 0xc0, !PT ;  /* 0x000400000dff7812 */ /* 0x000fe4000780c0ff */
[----:B------:R-:W3:Y:S01]  /*1876a0*/  LDL.LU.64 R12, [R1+0x2770] ;  /* 0x00277000010c7983 */ /* 0x000ee20000300a00 */
[----:B0-----:R-:W-:-:S03]  /*1876b0*/  PRMT R28, R0, 0x7771, RZ ;  /* 0x00007771001c7816 */ /* 0x001fc600000000ff */
[----:B------:R-:W4:Y:S04]  /*1876c0*/  LDL.LU.64 R14, [R1+0x3480] ;  /* 0x00348000010e7983 */ /* 0x000f280000300a00 */
[----:B------:R-:W3:Y:S04]  /*1876d0*/  LDL.LU.64 R16, [R1+0x3350] ;  /* 0x0033500001107983 */ /* 0x000ee80000300a00 */
[----:B------:R-:W3:Y:S04]  /*1876e0*/  LDL.LU.64 R18, [R1+0x3348] ;  /* 0x0033480001127983 */ /* 0x000ee80000300a00 */
        /* <DEDUP_REMOVED lines=13> */
[----:B------:R-:W-:-:S03]  /*1877c0*/  LOP3.LUT P6, RZ, R27, 0x4000000, RZ, 0xc0, !PT ;  /* 0x040000001bff7812 */ /* 0x000fc600078cc0ff */
[----:B0-----:R-:W3:Y:S01]  /*1877d0*/  LDL.LU.64 R12, [R1+0x5de0] ;  /* 0x005de000010c7983 */ /* 0x001ee20000300a00 */
[----:B--2---:R-:W-:-:S09]  /*1877e0*/  PRMT R28, R5, 0x7770, RZ ;  /* 0x00007770051c7816 */ /* 0x004fd200000000ff */
[----:B----4-:R0:W-:Y:S02]  /*1877f0*/  @P6 STG.E.U8 desc[UR4][R14.64], R28 ;  /* 0x0000001c0e006986 */ /* 0x0101e4000c101104 */
[C---:B0-----:R-:W-:Y:S02]  /*187800*/  PRMT R28, R5.reuse, 0x7771, RZ ;  /* 0x00007771051c7816 */ /* 0x041fe400000000ff */
[----:B------:R-:W2:Y:S04]  /*187810*/  LDL.LU R14, [R1+0x5dd8] ;  /* 0x005dd800010e7983 */ /* 0x000ea80000300800 */
[----:B------:R0:W-:Y:S02]  /*187820*/  @P5 STG.E.U8 desc[UR4][R16.64], R28 ;  /* 0x0000001c10005986 */ /* 0x0001e4000c101104 */
        /* <DEDUP_REMOVED lines=8> */
[----:B------:R0:W-:Y:S01]  /*1878b0*/  @P1 STG.E.U8 desc[UR4][R22.64], R28 ;  /* 0x0000001c16001986 */ /* 0x0001e2000c101104 */
[----:B------:R-:W-:Y:S01]  /*1878c0*/  IMAD.MOV.U32 R5, RZ, RZ, R6 ;  /* 0x000000ffff057224 */ /* 0x000fe200078e0006 */
[----:B0-----:R-:W-:-:S02]  /*1878d0*/  PRMT R28, R4, 0x7772, RZ ;  /* 0x00007772041c7816 */ /* 0x001fc400000000ff */
[----:B------:R-:W4:Y:S04]  /*1878e0*/  LDL.LU.64 R22, [R1+0x3470] ;  /* 0x0034700001167983 */ /* 0x000f280000300a00 */
[----:B------:R0:W-:Y:S04]  /*1878f0*/  @P0 STG.E.U8 desc[UR4][R2.64], R28 ;  /* 0x0000001c02000986 */ /* 0x0001e8000c101104 */
[----:B------:R-:W4:Y:S04]  /*187900*/  LDL.LU.64 R18, [R1+0x3330] ;  /* 0x0033300001127983 */ /* 0x000f280000300a00 */
[----:B0-----:R-:W4:Y:S04]  /*187910*/  LDL.LU.64 R2, [R1+0x3328] ;  /* 0x0033280001027983 */ /* 0x001f280000300a00 */
[----:B------:R-:W4:Y:S01]  /*187920*/  LDL.LU R6, [R1+0x1f4] ;  /* 0x0001f40001067983 */ /* 0x000f220000300800 */
[----:B---3--:R-:W-:-:S02]  /*187930*/  LOP3.LUT P3, RZ, R13, 0x80000, RZ, 0xc0, !PT ;  /* 0x000800000dff7812 */ /* 0x008fc4000786c0ff */
[C---:B------:R-:W-:Y:S01]  /*187940*/  LOP3.LUT P2, RZ, R13.reuse, 0x100000, RZ, 0xc0, !PT ;  /* 0x001000000dff7812 */ /* 0x040fe2000784c0ff */
[----:B------:R-:W3:Y:S01]  /*187950*/  LDL.LU.64 R20, [R1+0x2788] ;  /* 0x0027880001147983 */ /* 0x000ee20000300a00 */
[----:B------:R-:W-:Y:S02]  /*187960*/  PRMT R28, R4, 0x7773, RZ ;  /* 0x00007773041c7816 */ /* 0x000fe400000000ff */
[C---:B------:R-:W-:Y:S02]  /*187970*/  LOP3.LUT P1, RZ, R13.reuse, 0x200000, RZ, 0xc0, !PT ;  /* 0x002000000dff7812 */ /* 0x040fe4000782c0ff */
[----:B------:R-:W-:Y:S01]  /*187980*/  LOP3.LUT P0, RZ, R13, 0x400000, RZ, 0xc0, !PT ;  /* 0x004000000dff7812 */ /* 0x000fe2000780c0ff */
[----:B------:R-:W-:Y:S01]  /*187990*/  STL.64 [R1+0x5d70], R12 ;  /* 0x005d700c01007387 */ /* 0x000fe20000100a00 */
[C---:B--2---:R-:W-:Y:S02]  /*1879a0*/  LOP3.LUT P5, RZ, R14.reuse, 0x1, RZ, 0xc0, !PT ;  /* 0x000000010eff7812 */ /* 0x044fe400078ac0ff */
[C---:B------:R-:W-:Y:S01]  /*1879b0*/  LOP3.LUT P4, RZ, R14.reuse, 0x2, RZ, 0xc0, !PT ;  /* 0x000000020eff7812 */ /* 0x040fe2000788c0ff */
[----:B----4-:R0:W-:Y:S01]  /*1879c0*/  @P3 STG.E.U8 desc[UR4][R24.64], R28 ;  /* 0x0000001c18003986 */ /* 0x0101e2000c101104 */
[----:B------:R-:W-:-:S03]  /*1879d0*/  LOP3.LUT P3, RZ, R14, 0x4, RZ, 0xc0, !PT ;  /* 0x000000040eff7812 */ /* 0x000fc6000786c0ff */
[----:B0-----:R-:W2:Y:S01]  /*1879e0*/  LDL.LU.64 R24, [R1+0x3468] ;  /* 0x0034680001187983 */ /* 0x001ea20000300a00 */
[----:B------:R-:W-:-:S05]  /*1879f0*/  PRMT R28, R6, 0x7770, RZ ;  /* 0x00007770061c7816 */ /* 0x000fca00000000ff */
[----:B------:R0:W-:Y:S02]  /*187a00*/  @P2 STG.E.U8 desc[UR4][R22.64], R28 ;  /* 0x0000001c16002986 */ /* 0x0001e4000c101104 */
[----:B0-----:R-:W-:Y:S02]  /*187a10*/  PRMT R28, R6, 0x7771, RZ ;  /* 0x00007771061c7816 */ /* 0x001fe400000000ff */
[----:B------:R-:W4:Y:S04]  /*187a20*/  LDL.LU.64 R22, [R1+0x3320] ;  /* 0x0033200001167983 */ /* 0x000f280000300a00 */
[----:B------:R0:W-:Y:S01]  /*187a30*/  @P1 STG.E.U8 desc[UR4][R18.64], R28 ;  /* 0x0000001c12001986 */ /* 0x0001e2000c101104 */
[C---:B------:R-:W-:Y:S02]  /*187a40*/  LOP3.LUT P2, RZ, R14.reuse, 0x8, RZ, 0xc0, !PT ;  /* 0x000000080eff7812 */ /* 0x040fe4000784c0ff */
[----:B------:R-:W-:-:S02]  /*187a50*/  LOP3.LUT P1, RZ, R14, 0x10, RZ, 0xc0, !PT ;  /* 0x000000100eff7812 */ /* 0x000fc4000782c0ff */
[----:B0-----:R-:W-:-:S05]  /*187a60*/  PRMT R28, R6, 0x7772, RZ ;  /* 0x00007772061c7816 */ /* 0x001fca00000000ff */
[----:B------:R0:W-:Y:S01]  /*187a70*/  @P0 STG.E.U8 desc[UR4][R2.64], R28 ;  /* 0x0000001c02000986 */ /* 0x0001e2000c101104 */
[----:B------:R-:W-:-:S03]  /*187a80*/  LOP3.LUT P0, RZ, R14, 0x20, RZ, 0xc0, !PT ;  /* 0x000000200eff7812 */ /* 0x000fc6000780c0ff */
[----:B0-----:R-:W2:Y:S04]  /*187a90*/  LDL.LU.64 R2, [R1+0x3318] ;  /* 0x0033180001027983 */ /* 0x001ea80000300a00 */
[----:B------:R-:W2:Y:S04]  /*187aa0*/  LDL.LU R0, [R1+0x1f8] ;  /* 0x0001f80001007983 */ /* 0x000ea80000300800 */
[----:B------:R0:W-:Y:S04]  /*187ab0*/  STL [R1+0x5dc0], R14 ;  /* 0x005dc00e01007387 */ /* 0x0001e80000100800 */
[----:B0-----:R-:W2:Y:S04]  /*187ac0*/  LDL.LU.64 R14, [R1+0x3310] ;  /* 0x00331000010e7983 */ /* 0x001ea80000300a00 */
[----:B--2---:R0:W-:Y:S04]  /*187ad0*/  STL.64 [R1+0x5dc8], R14 ;  /* 0x005dc80e01007387 */ /* 0x0041e80000100a00 */
[----:B0-----:R-:W2:Y:S01]  /*187ae0*/  LDL.LU.64 R14, [R1+0x3460] ;  /* 0x00346000010e7983 */ /* 0x001ea20000300a00 */
        /* <DEDUP_REMOVED lines=20> */
[----:B0-----:R-:W2:Y:S01]  /*187c30*/  LDL.LU.64 R14, [R1+0x2790] ;  /* 0x00279000010e7983 */ /* 0x001ea20000300a00 */
[----:B------:R-:W-:-:S07]  /*187c40*/  LOP3.LUT R27, R27, 0xfeffffff, RZ, 0xc0, !PT ;  /* 0xfeffffff1b1b7812 */ /* 0x000fce00078ec0ff */
[----:B------:R-:W-:Y:S02]  /*187c50*/  @P6 LOP3.LUT R27, R27, 0x1000000, RZ, 0xfc, !PT ;  /* 0x010000001b1b6812 */ /* 0x000fe400078efcff */
[----:B------:R-:W-:Y:S02]  /*187c60*/  LOP3.LUT P6, RZ, R13, 0x1000000, RZ, 0xc0, !PT ;  /* 0x010000000dff7812 */ /* 0x000fe400078cc0ff */
[----:B------:R-:W-:Y:S02]  /*187c70*/  LOP3.LUT R27, R27, 0xfdffffff, RZ, 0xc0, !PT ;  /* 0xfdffffff1b1b7812 */ /* 0x000fe400078ec0ff */
[----:B------:R-:W-:-:S09]  /*187c80*/  PRMT R28, R6, 0x7773, RZ ;  /* 0x00007773061c7816 */ /* 0x000fd200000000ff */
[----:B------:R-:W-:Y:S02]  /*187c90*/  @P6 LOP3.LUT R27, R27, 0x2000000, RZ, 0xfc, !PT ;  /* 0x020000001b1b6812 */ /* 0x000fe400078efcff */
[----:B------:R-:W-:Y:S02]  /*187ca0*/  LOP3.LUT P6, RZ, R13, 0x800000, RZ, 0xc0, !PT ;  /* 0x008000000dff7812 */ /* 0x000fe400078cc0ff */
[----:B------:R-:W2:Y:S04]  /*187cb0*/  LDL.LU.64 R12, [R1+0x3308] ;  /* 0x00330800010c7983 */ /* 0x000ea80000300a00 */
[----:B------:R-:W2:Y:S04]  /*187cc0*/  LDL.LU R6, [R1+0x1d8] ;  /* 0x0001d80001067983 */ /* 0x000ea80000300800 */
[----:B------:R-:W2:Y:S04]  /*187cd0*/  LDL.LU R29, [R1+0x1fc] ;  /* 0x0001fc00011d7983 */ /* 0x000ea80000300800 */
[----:B---3--:R0:W-:Y:S01]  /*187ce0*/  @P6 STG.E.U8 desc[UR4][R20.64], R28 ;  /* 0x0000001c14006986 */ /* 0x0081e2000c101104 */
[----:B------:R-:W-:-:S03]  /*187cf0*/  LOP3.LUT P6, RZ, R27, 0x2000000, RZ, 0xc0, !PT ;  /* 0x020000001bff7812 */ /* 0x000fc600078cc0ff */
[----:B------:R-:W3:Y:S04]  /*187d00*/  LDL.LU.64 R16, [R1+0x2798] ;  /* 0x0027980001107983 */ /* 0x000ee80000300a00 */
[----:B------:R-:W3:Y:S01]  /*187d10*/  LDL.LU.64 R18, [R1+0x3458] ;  /* 0x0034580001127983 */ /* 0x000ee20000300a00 */
[----:B0-----:R-:W-:-:S03]  /*187d20*/  PRMT R28, R5, 0x7770, RZ ;  /* 0x00007770051c7816 */ /* 0x001fc600000000ff */
[----:B------:R-:W3:Y:S04]  /*187d30*/  LDL.LU.64 R20, [R1+0x3300] ;  /* 0x0033000001147983 */ /* 0x000ee80000300a00 */
[----:B------:R0:W-:Y:S01]  /*187d40*/  @P6 STG.E.U8 desc[UR4][R24.64], R28 ;  /* 0x0000001c18006986 */ /* 0x0001e2000c101104 */
[----:B------:R-:W-:Y:S02]  /*187d50*/  LOP3.LUT P6, RZ, R27, 0x1000000, RZ, 0xc0, !PT ;  /* 0x010000001bff7812 */ /* 0x000fe400078cc0ff */
[----:B0-----:R-:W-:Y:S01]  /*187d60*/  PRMT R28, R5, 0x7771, RZ ;  /* 0x00007771051c7816 */ /* 0x001fe200000000ff */
[----:B------:R-:W3:Y:S10]  /*187d70*/  LDL.LU.64 R24, [R1+0x32f8] ;  /* 0x0032f80001187983 */ /* 0x000ef40000300a00 */
[----:B----4-:R0:W-:Y:S01]  /*187d80*/  @P6 STG.E.U8 desc[UR4][R22.64], R28 ;  /* 0x0000001c16006986 */ /* 0x0101e2000c101104 */
[----:B------:R-:W-:-:S02]  /*187d90*/  LOP3.LUT P6, RZ, R27, 0x800000, RZ, 0xc0, !PT ;  /* 0x008000001bff7812 */ /* 0x000fc400078cc0ff */
[----:B0-----:R-:W-:Y:S01]  /*187da0*/  PRMT R28, R5, 0x7772, RZ ;  /* 0x00007772051c7816 */ /* 0x001fe200000000ff */
[----:B------:R-:W4:Y:S10]  /*187db0*/  LDL.LU.64 R22, [R1+0x27a0] ;  /* 0x0027a00001167983 */ /* 0x000f340000300a00 */
[----:B------:R0:W-:Y:S01]  /*187dc0*/  @P6 STG.E.U8 desc[UR4][R2.64], R28 ;  /* 0x0000001c02006986 */ /* 0x0001e2000c101104 */
[----:B------:R-:W-:Y:S01]  /*187dd0*/  LOP3.LUT P6, RZ, R27, 0x400000, RZ, 0xc0, !PT ;  /* 0x004000001bff7812 */ /* 0x000fe200078cc0ff */
[----:B0-----:R-:W-:-:S02]  /*187de0*/  IMAD.MOV.U32 R28, RZ, RZ, R5 ;  /* 0x000000ffff1c7224 */ /* 0x001fc400078e0005 */
[----:B------:R-:W3:Y:S03]  /*187df0*/  LDL.LU.64 R2, [R1+0x3450] ;  /* 0x0034500001027983 */ /* 0x000ee60000300a00 */
[----:B------:R-:W-:Y:S01]  /*187e00*/  PRMT R28, R28, 0x7773, RZ ;  /* 0x000077731c1c7816 */ /* 0x000fe200000000ff */
        /* <DEDUP_REMOVED lines=9> */
[----:B--2---:R0:W-:Y:S01]  /*187ea0*/  @P6 STG.E.U8 desc[UR4][R14.64], R28 ;  /* 0x0000001c0e006986 */ /* 0x0041e2000c101104 */
[C---:B------:R-:W-:Y:S02]  /*187eb0*/  LOP3.LUT P6, RZ, R27.reuse, 0x80000, RZ, 0xc0, !PT ;  /* 0x000800001bff7812 */ /* 0x040fe400078cc0ff */
[----:B0-----:R-:W-:Y:S01]  /*187ec0*/  PRMT R28, R0, 0x7772, RZ ;  /* 0x00007772001c7816 */ /* 0x001fe200000000ff */
[----:B------:R-:W2:Y:S10]  /*187ed0*/  LDL.LU R14, [R1+0x5dc0] ;  /* 0x005dc000010e7983 */ /* 0x000eb40000300800 */
[----:B------:R0:W-:Y:S01]  /*187ee0*/  @P6 STG.E.U8 desc[UR4][R12.64], R28 ;  /* 0x0000001c0c006986 */ /* 0x0001e2000c101104 */
[----:B------:R-:W-:-:S02]  /*187ef0*/  LOP3.LUT P6, RZ, R27, 0x40000, RZ, 0xc0, !PT ;  /* 0x000400001bff7812 */ /* 0x000fc400078cc0ff */
[----:B0-----:R-:W-:-:S11]  /*187f00*/  PRMT R28, R0, 0x7773, RZ ;  /* 0x00007773001c7816 */ /* 0x001fd600000000ff */
[----:B---3--:R0:W-:Y:S02]  /*187f10*/  @P6 STG.E.U8 desc[UR4][R16.64], R28 ;  /* 0x0000001c10006986 */ /* 0x0081e4000c101104 */
[----:B0-----:R-:W-:-:S05]  /*187f20*/  PRMT R28, R6, 0x7770, RZ ;  /* 0x00007770061c7816 */ /* 0x001fca00000000ff */
[----:B------:R0:W-:Y:S02]  /*187f30*/  @P5 STG.E.U8 desc[UR4][R18.64], R28 ;  /* 0x0000001c12005986 */ /* 0x0001e4000c101104 */
[C---:B0-----:R-:W-:Y:S02]  /*187f40*/  PRMT R28, R6.reuse, 0x7771, RZ ;  /* 0x00007771061c7816 */ /* 0x041fe400000000ff */
[----:B------:R-:W3:Y:S04]  /*187f50*/  LDL.LU.64 R18, [R1+0x32e8] ;  /* 0x0032e80001127983 */ /* 0x000ee80000300a00 */
[----:B------:R0:W-:Y:S02]  /*187f60*/  @P4 STG.E.U8 desc[UR4][R20.64], R28 ;  /* 0x0000001c14004986 */ /* 0x0001e4000c101104 */
[----:B0-----:R-:W-:-:S05]  /*187f70*/  PRMT R28, R6, 0x7772, RZ ;  /* 0x00007772061c7816 */ /* 0x001fca00000000ff */
[----:B------:R0:W-:Y:S02]  /*187f80*/  @P3 STG.E.U8 desc[UR4][R24.64], R28 ;  /* 0x0000001c18003986 */ /* 0x0001e4000c101104 */
[----:B0-----:R-:W-:-:S05]  /*187f90*/  PRMT R28, R6, 0x7773, RZ ;  /* 0x00007773061c7816 */ /* 0x001fca00000000ff */
[----:B----4-:R0:W-:Y:S02]  /*187fa0*/  @P2 STG.E.U8 desc[UR4][R22.64], R28 ;  /* 0x0000001c16002986 */ /* 0x0101e4000c101104 */
[----:B0-----:R-:W-:-:S05]  /*187fb0*/  PRMT R28, R29, 0x7770, RZ ;  /* 0x000077701d1c7816 */ /* 0x001fca00000000ff */
[----:B------:R0:W-:Y:S02]  /*187fc0*/  @P1 STG.E.U8 desc[UR4][R2.64], R28 ;  /* 0x0000001c02001986 */ /* 0x0001e4000c101104 */
[C---:B0-----:R-:W-:Y:S02]  /*187fd0*/  PRMT R28, R29.reuse, 0x7771, RZ ;  /* 0x000077711d1c7816 */ /* 0x041fe400000000ff */
[----:B------:R-:W4:Y:S04]  /*187fe0*/  LDL.LU.64 R2, [R1+0x27a8] ;  /* 0x0027a80001027983 */ /* 0x000f280000300a00 */
[----:B------:R0:W-:Y:S04]  /*187ff0*/  @P0 STG.E.U8 desc[UR4][R4.64], R28 ;  /* 0x0000001c04000986 */ /* 0x0001e8000c101104 */
[----:B------:R-:W4:Y:S04]  /*188000*/  LDL.LU.64 R20, [R1+0x3448] ;  /* 0x0034480001147983 */ /* 0x000f280000300a00 */
[----:B0-----:R-:W4:Y:S04]  /*188010*/  LDL.LU.64 R4, [R1+0x32e0] ;  /* 0x0032e00001047983 */ /* 0x001f280000300a00 */
[----:B------:R-:W4:Y:S04]  /*188020*/  LDL.LU.64 R24, [R1+0x32d8] ;  /* 0x0032d80001187983 */ /* 0x000f280000300a00 */
[----:B------:R-:W4:Y:S01]  /*188030*/  LDL.LU R0, [R1+0x1dc] ;  /* 0x0001dc0001007983 */ /* 0x000f220000300800 */
[----:B------:R-:W-:Y:S01]  /*188040*/  PRMT R28, R29, 0x7772, RZ ;  /* 0x000077721d1c7816 */ /* 0x000fe200000000ff */
[----:B------:R-:W-:-:S02]  /*188050*/  IMAD.MOV.U32 R6, RZ, RZ, R7 ;  /* 0x000000ffff067224 */ /* 0x000fc400078e0007 */
[----:B------:R-:W-:Y:S01]  /*188060*/  IMAD.MOV.U32 R7, RZ, RZ, R9 ;  /* 0x000000ffff077224 */ /* 0x000fe200078e0009 */
[----:B------:R-:W4:Y:S01]  /*188070*/  LDL.LU.64 R22, [R1+0x27b0] ;  /* 0x0027b00001167983 */ /* 0x000f220000300a00 */
[----:B------:R-:W-:-:S03]  /*188080*/  IMAD.MOV.U32 R9, RZ, RZ, R11 ;  /* 0x000000ffff097224 */ /* 0x000fc600078e000b */
[----:B------:R-:W4:Y:S01]  /*188090*/  LDL.LU R11, [R1+0x1e0] ;  /* 0x0001e000010b7983 */ /* 0x000f220000300800 */
[C---:B--2---:R-:W-:Y:S02]  /*1880a0*/  LOP3.LUT P3, RZ, R14.reuse, 0x40, RZ, 0xc0, !PT ;  /* 0x000000400eff7812 */ /* 0x044fe4000786c0ff */
[C---:B------:R-:W-:Y:S02]  /*1880b0*/  LOP3.LUT P2, RZ, R14.reuse, 0x80, RZ, 0xc0, !PT ;  /* 0x000000800eff7812 */ /* 0x040fe4000784c0ff */
[C---:B------:R-:W-:Y:S02]  /*1880c0*/  LOP3.LUT P1, RZ, R14.reuse, 0x100, RZ, 0xc0, !PT ;  /* 0x000001000eff7812 */ /* 0x040fe4000782c0ff */
[----:B------:R-:W-:-:S07]  /*1880d0*/  LOP3.LUT P0, RZ, R14, 0x200, RZ, 0xc0, !PT ;  /* 0x000002000eff7812 */ /* 0x000fce000780c0ff */
[----:B---3--:R0:W-:Y:S02]  /*1880e0*/  @P3 STG.E.U8 desc[UR4][R18.64], R28 ;  /* 0x0000001c12003986 */ /* 0x0081e4000c101104 */
[----:B0-----:R-:W-:-:S05]  /*1880f0*/  PRMT R28, R29, 0x7773, RZ ;  /* 0x000077731d1c7816 */ /* 0x001fca00000000ff */
[----:B----4-:R0:W-:Y:S04]  /*188100*/  @P2 STG.E.U8 desc[UR4][R2.64], R28 ;  /* 0x0000001c02002986 */ /* 0x0101e8000c101104 */
[----:B0-----:R-:W2:Y:S01]  /*188110*/  LDL.LU.64 R2, [R1+0x3440] ;  /* 0x0034400001027983 */ /* 0x001ea20000300a00 */
[----:B------:R-:W-:-:S05]  /*188120*/  PRMT R28, R0, 0x7770, RZ ;  /* 0x00007770001c7816 */ /* 0x000fca00000000ff */
[----:B------:R0:W-:Y:S02]  /*188130*/  @P1 STG.E.U8 desc[UR4][R20.64], R28 ;  /* 0x0000001c14001986 */ /* 0x0001e4000c101104 */
[----:B0-----:R-:W-:-:S05]  /*188140*/  PRMT R28, R0, 0x7771, RZ ;  /* 0x00007771001c7816 */ /* 0x001fca00000000ff */
[----:B------:R0:W-:Y:S04]  /*188150*/  @P0 STG.E.U8 desc[UR4][R4.64], R28 ;  /* 0x0000001c04000986 */ /* 0x0001e8000c101104 */
[----:B0-----:R-:W3:Y:S04]  /*188160*/  LDL.LU.64 R4, [R1+0x32d0] ;  /* 0x0032d00001047983 */ /* 0x001ee80000300a00 */
[----:B------:R-:W4:Y:S01]  /*188170*/  LDL.LU R15, [R1+0x1c0] ;  /* 0x0001c000010f7983 */ /* 0x000f220000300800 */
        /* <DEDUP_REMOVED lines=29> */
[C---:B------:R-:W-:Y:S02]  /*188350*/  LOP3.LUT P6, RZ, R14.reuse, 0x400, RZ, 0xc0, !PT ;  /* 0x000004000eff7812 */ /* 0x040fe400078cc0ff */
[----:B------:R-:W-:Y:S01]  /*188360*/  LOP3.LUT P0, RZ, R14, 0x1000000, RZ, 0xc0, !PT ;  /* 0x010000000eff7812 */ /* 0x000fe2000780c0ff */
[----:B----4-:R0:W-:Y:S04]  /*188370*/  STL.64 [R1+0x5da8], R14 ;  /* 0x005da80e01007387 */ /* 0x0101e80000100a00 */
[----:B0-----:R-:W4:Y:S01]  /*188380*/  LDL.LU.64 R14, [R1+0x27b8] ;  /* 0x0027b800010e7983 */ /* 0x001f220000300a00 */
[----:B------:R-:W-:-:S05]  /*188390*/  PRMT R28, R0, 0x7772, RZ ;  /* 0x00007772001c7816 */ /* 0x000fca00000000ff */
[----:B------:R0:W-:Y:S01]  /*1883a0*/  @P6 STG.E.U8 desc[UR4][R24.64], R28 ;  /* 0x0000001c18006986 */ /* 0x0001e2000c101104 */
[----:B------:R-:W-:Y:S02]  /*1883b0*/  LOP3.LUT P6, RZ, R27, 0x20000, RZ, 0xc0, !PT ;  /* 0x000200001bff7812 */ /* 0x000fe400078cc0ff */
[----:B0-----:R-:W-:-:S11]  /*1883c0*/  PRMT R28, R0, 0x7773, RZ ;  /* 0x00007773001c7816 */ /* 0x001fd600000000ff */
[----:B------:R-:W-:Y:S01]  /*1883d0*/  @P6 STG.E.U8 desc[UR4][R22.64], R28 ;  /* 0x0000001c16006986 */ /* 0x000fe2000c101104 */
[----:B------:R-:W-:-:S03]  /*1883e0*/  LOP3.LUT P6, RZ, R27, 0x10000, RZ, 0xc0, !PT ;  /* 0x000100001bff7812 */ /* 0x000fc600078cc0ff */
[----:B----4-:R0:W-:Y:S04]  /*1883f0*/  STL.64 [R1+0x5db8], R14 ;  /* 0x005db80e01007387 */ /* 0x0101e80000100a00 */
[----:B0-----:R-:W4:Y:S04]  /*188400*/  LDL.LU.64 R14, [R1+0x32c8] ;  /* 0x0032c800010e7983 */ /* 0x001f280000300a00 */
[----:B------:R-:W4:Y:S01]  /*188410*/  LDL.LU.64 R12, [R1+0x32c0] ;  /* 0x0032c000010c7983 */ /* 0x000f220000300a00 */
[----:B------:R-:W-:-:S05]  /*188420*/  PRMT R28, R11, 0x7770, RZ ;  /* 0x000077700b1c7816 */ /* 0x000fca00000000ff */
[----:B--2---:R0:W-:Y:S01]  /*188430*/  @P6 STG.E.U8 desc[UR4][R2.64], R28 ;  /* 0x0000001c02006986 */ /* 0x0041e2000c101104 */
[----:B------:R-:W-:Y:S02]  /*188440*/  LOP3.LUT P6, RZ, R27, 0x8000, RZ, 0xc0, !PT ;  /* 0x000080001bff7812 */ /* 0x000fe400078cc0ff */
[----:B0-----:R-:W-:-:S11]  /*188450*/  PRMT R28, R11, 0x7771, RZ ;  /* 0x000077710b1c7816 */ /* 0x001fd600000000ff */
[----:B---3--:R0:W-:Y:S01]  /*188460*/  @P6 STG.E.U8 desc[UR4][R4.64], R28 ;  /* 0x0000001c04006986 */ /* 0x0081e2000c101104 */
[----:B------:R-:W-:Y:S02]  /*188470*/  LOP3.LUT P6, RZ, R27, 0x4000, RZ, 0xc0, !PT ;  /* 0x000040001bff7812 */ /* 0x000fe400078cc0ff */
[----:B0-----:R-:W-:Y:S01]  /*188480*/  PRMT R28, R11, 0x7772, RZ ;  /* 0x000077720b1c7816 */ /* 0x001fe200000000ff */
[----:B----4-:R0:W-:Y:S04]  /*188490*/  STL.64 [R1+0x5da0], R12 ;  /* 0x005da00c01007387 */ /* 0x0101e80000100a00 */
[----:B0-----:R-:W2:Y:S04]  /*1884a0*/  LDL.LU.64 R12, [R1+0x3438] ;  /* 0x00343800010c7983 */ /* 0x001ea80000300a00 */
[----:B------:R-:W3:Y:S04]  /*1884b0*/  LDL.LU.64 R16, [R1+0x32b8] ;  /* 0x0032b80001107983 */ /* 0x000ee80000300a00 */
[----:B------:R-:W4:Y:S04]  /*1884c0*/  LDL.LU.64 R18, [R1+0x27c0] ;  /* 0x0027c00001127983 */ /* 0x000f280000300a00 */
[----:B------:R-:W2:Y:S04]  /*1884d0*/  LDL.LU R29, [R1+0x1e4] ;  /* 0x0001e400011d7983 */ /* 0x000ea80000300800 */
[----:B------:R-:W2:Y:S04]  /*1884e0*/  LDL.LU R0, [R1+0x1c4] ;  /* 0x0001c40001007983 */ /* 0x000ea80000300800 */
[----:B------:R-:W2:Y:S04]  /*1884f0*/  LDL.LU.64 R20, [R1+0x3430] ;  /* 0x0034300001147983 */ /* 0x000ea80000300a00 */
[----:B------:R-:W2:Y:S04]  /*188500*/  LDL.LU.64 R24, [R1+0x32b0] ;  /* 0x0032b00001187983 */ /* 0x000ea80000300a00 */
[----:B------:R-:W2:Y:S04]  /*188510*/  LDL.LU.64 R22, [R1+0x32a8] ;  /* 0x0032a80001167983 */ /* 0x000ea80000300a00 */
[----:B------:R-:W2:Y:S04]  /*188520*/  LDL.LU.64 R2, [R1+0x27c8] ;  /* 0x0027c80001027983 */ /* 0x000ea80000300a00 */
[----:B------:R-:W2:Y:S04]  /*188530*/  LDL.LU.64 R4, [R1+0x3428] ;  /* 0x0034280001047983 */ /* 0x000ea80000300a00 */
[----:B------:R0:W-:Y:S04]  /*188540*/  @P6 STG.E.U8 desc[UR4][R14.64], R28 ;  /* 0x0000001c0e006986 */ /* 0x0001e8000c101104 */
[----:B0-----:R-:W2:Y:S01]  /*188550*/  LDL.LU.64 R14, [R1+0x5db8] ;  /* 0x005db800010e7983 */ /* 0x001ea20000300a00 */
[----:B------:R-:W-:-:S02]  /*188560*/  LOP3.LUT P6, RZ, R27, 0x2000, RZ, 0xc0, !PT ;  /* 0x000020001bff7812 */ /* 0x000fc400078cc0ff */
[----:B------:R-:W-:Y:S02]  /*188570*/  PRMT R28, R11, 0x7773, RZ ;  /* 0x000077730b1c7816 */ /* 0x000fe400000000ff */
[----:B------:R-:W3:Y:S09]  /*188580*/  LDL.LU R11, [R1+0x5db0] ;  /* 0x005db000010b7983 */ /* 0x000ef20000300800 */
[----:B--2---:R0:W-:Y:S04]  /*188590*/  @P6 STG.E.U8 desc[UR4][R14.64], R28 ;  /* 0x0000001c0e006986 */ /* 0x0041e8000c101104 */
[----:B0-----:R-:W2:Y:S01]  /*1885a0*/  LDL.LU.64 R14, [R1+0x5da8] ;  /* 0x005da800010e7983 */ /* 0x001ea20000300a00 */
[----:B------:R-:W-:-:S02]  /*1885b0*/  LOP3.LUT P6, RZ, R27, 0x1000, RZ, 0xc0, !PT ;  /* 0x000010001bff7812 */ /* 0x000fc400078cc0ff */
[----:B--2---:R-:W-:-:S11]  /*1885c0*/  PRMT R28, R15, 0x7770, RZ ;  /* 0x000077700f1c7816 */ /* 0x004fd600000000ff */
[----:B------:R0:W-:Y:S04]  /*1885d0*/  @P6 STG.E.U8 desc[UR4][R12.64], R28 ;  /* 0x0000001c0c006986 */ /* 0x0001e8000c101104 */
[----:B0-----:R-:W2:Y:S01]  /*1885e0*/  LDL.LU.64 R12, [R1+0x5da0] ;  /* 0x005da000010c7983 */ /* 0x001ea20000300a00 */
[----:B------:R-:W-:Y:S02]  /*1885f0*/  LOP3.LUT P6, RZ, R27, 0x800, RZ, 0xc0, !PT ;  /* 0x000008001bff7812 */ /* 0x000fe400078cc0ff */
[----:B------:R-:W-:-:S11]  /*188600*/  PRMT R28, R15, 0x7771, RZ ;  /* 0x000077710f1c7816 */ /* 0x000fd600000000ff */
[----:B--2---:R0:W-:Y:S01]  /*188610*/  @P6 STG.E.U8 desc[UR4][R12.64], R28 ;  /* 0x0000001c0c006986 */ /* 0x0041e2000c101104 */
[----:B------:R-:W-:Y:S02]  /*188620*/  LOP3.LUT P6, RZ, R27, 0x400, RZ, 0xc0, !PT ;  /* 0x000004001bff7812 */ /* 0x000fe400078cc0ff */
[----:B0-----:R-:W-:-:S11]  /*188630*/  PRMT R28, R15, 0x7772, RZ ;  /* 0x000077720f1c7816 */ /* 0x001fd600000000ff */
[----:B---3--:R0:W-:Y:S02]  /*188640*/  @P6 STG.E.U8 desc[UR4][R16.64], R28 ;  /* 0x0000001c10006986 */ /* 0x0081e4000c101104 */
[----:B0-----:R-:W-:-:S05]  /*188650*/  PRMT R28, R15, 0x7773, RZ ;  /* 0x000077730f1c7816 */ /* 0x001fca00000000ff */
[----:B----4-:R0:W-:Y:S02]  /*188660*/  @P5 STG.E.U8 desc[UR4][R18.64], R28 ;  /* 0x0000001c12005986 */ /* 0x0101e4000c101104 */
[----:B0-----:R-:W-:-:S05]  /*188670*/  PRMT R28, R29, 0x7770, RZ ;  /* 0x000077701d1c7816 */ /* 0x001fca00000000ff */
[----:B------:R0:W-:Y:S02]  /*188680*/  @P4 STG.E.U8 desc[UR4][R20.64], R28 ;  /* 0x0000001c14004986 */ /* 0x0001e4000c101104 */
[----:B0-----:R-:W-:-:S05]  /*188690*/  PRMT R28, R29, 0x7771, RZ ;  /* 0x000077711d1c7816 */ /* 0x001fca00000000ff */
[----:B------:R0:W-:Y:S02]  /*1886a0*/  @P3 STG.E.U8 desc[UR4][R24.64], R28 ;  /* 0x0000001c18003986 */ /* 0x0001e4000c101104 */
[C---:B0-----:R-:W-:Y:S02]  /*1886b0*/  PRMT R28, R29.reuse, 0x7772, RZ ;  /* 0x000077721d1c7816 */ /* 0x041fe400000000ff */
[----:B------:R-:W2:Y:S04]  /*1886c0*/  LDL.LU.64 R24, [R1+0x3420] ;  /* 0x0034200001187983 */ /* 0x000ea80000300a00 */
[----:B------:R0:W-:Y:S02]  /*1886d0*/  @P2 STG.E.U8 desc[UR4][R22.64], R28 ;  /* 0x0000001c16002986 */ /* 0x0001e4000c101104 */
[----:B0-----:R-:W-:-:S05]  /*1886e0*/  PRMT R28, R29, 0x7773, RZ ;  /* 0x000077731d1c7816 */ /* 0x001fca00000000ff */
[----:B------:R0:W-:Y:S02]  /*1886f0*/  @P1 STG.E.U8 desc[UR4][R2.64], R28 ;  /* 0x0000001c02001986 */ /* 0x0001e4000c101104 */
[----:B0-----:R-:W-:Y:S02]  /*188700*/  PRMT R28, R0, 0x7770, RZ ;  /* 0x00007770001c7816 */ /* 0x001fe400000000ff */
[----:B------:R-:W3:Y:S04]  /*188710*/  LDL.LU.64 R2, [R1+0x34a0] ;  /* 0x0034a00001027983 */ /* 0x000ee80000300a00 */
[----:B------:R0:W-:Y:S04]  /*188720*/  @P0 STG.E.U8 desc[UR4][R4.64], R28 ;  /* 0x0000001c04000986 */ /* 0x0001e8000c101104 */
[----:B------:R-:W4:Y:S04]  /*188730*/  LDL.LU.64 R18, [R1+0x27d0] ;  /* 0x0027d00001127983 */ /* 0x000f280000300a00 */
[----:B0-----:R-:W4:Y:S04]  /*188740*/  LDL.LU.64 R4, [R1+0x34b0] ;  /* 0x0034b00001047983 */ /* 0x001f280000300a00 */
[----:B------:R-:W4:Y:S04]  /*188750*/  LDL.LU.64 R20, [R1+0x34a8] ;  /* 0x0034a80001147983 */ /* 0x000f280000300a00 */
[----:B------:R-:W4:Y:S01]  /*188760*/  LDL.LU R23, [R1+0x1e8] ;  /* 0x0001e80001177983 */ /* 0x000f220000300800 */
[----:B------:R-:W-:-:S02]  /*188770*/  LOP3.LUT P3, RZ, R14, 0x2000000, RZ, 0xc0, !PT ;  /* 0x020000000eff7812 */ /* 0x000fc4000786c0ff */
[----:B------:R-:W-:Y:S02]  /*188780*/  LOP3.LUT P2, RZ, R14, 0x4000000, RZ, 0xc0, !PT ;  /* 0x040000000eff7812 */ /* 0x000fe4000784c0ff */
[----:B------:R-:W-:Y:S02]  /*188790*/  PRMT R28, R0, 0x7771, RZ ;  /* 0x00007771001c7816 */ /* 0x000fe400000000ff */
[C---:B------:R-:W-:Y:S02]  /*1887a0*/  LOP3.LUT P1, RZ, R14.reuse, 0x8000000, RZ, 0xc0, !PT ;  /* 0x080000000eff7812 */ /* 0x040fe4000782c0ff */
[----:B------:R-:W-:Y:S01]  /*1887b0*/  LOP3.LUT P0, RZ, R14, 0x10000000, RZ, 0xc0, !PT ;  /* 0x100000000eff7812 */ /* 0x000fe2000780c0ff */
[----:B------:R-:W-:Y:S04]  /*1887c0*/  STL [R1+0x59fc], R14 ;  /* 0x0059fc0e01007387 */ /* 0x000fe80000100800 */
[----:B--2---:R0:W-:Y:S02]  /*1887d0*/  @P3 STG.E.U8 desc[UR4][R24.64], R28 ;  /* 0x0000001c18003986 */ /* 0x0041e4000c101104 */
[----:B0-----:R-:W-:-:S02]  /*1887e0*/  PRMT R28, R0, 0x7772, RZ ;  /* 0x00007772001c7816 */ /* 0x001fc400000000ff */
[----:B------:R-:W2:Y:S04]  /*1887f0*/  LDL.LU.64 R24, [R1+0x34c0] ;  /* 0x0034c00001187983 */ /* 0x000ea80000300a00 */
[----:B------:R-:W2:Y:S04]  /*188800*/  LDL.LU R29, [R1+0x1c8] ;  /* 0x0001c800011d7983 */ /* 0x000ea80000300800 */
[----:B---3--:R0:W-:Y:S02]  /*188810*/  @P2 STG.E.U8 desc[UR4][R2.64], R28 ;  /* 0x0000001c02002986 */ /* 0x0081e4000c101104 */
[----:B0-----:R-:W-:-:S02]  /*188820*/  PRMT R28, R0, 0x7773, RZ ;  /* 0x00007773001c7816 */ /* 0x001fc400000000ff */
[----:B------:R-:W3:Y:S04]  /*188830*/  LDL.LU.64 R2, [R1+0x27d8] ;  /* 0x0027d80001027983 */ /* 0x000ee80000300a00 */
[----:B----4-:R0:W-:Y:S02]  /*188840*/  @P1 STG.E.U8 desc[UR4][R18.64], R28 ;  /* 0x0000001c12001986 */ /* 0x0101e4000c101104 */
[----:B0-----:R-:W-:-:S05]  /*188850*/  PRMT R28, R23, 0x7770, RZ ;  /* 0x00007770171c7816 */ /* 0x001fca00000000ff */
[----:B------:R0:W-:Y:S04]  /*188860*/  @P0 STG.E.U8 desc[UR4][R4.64], R28 ;  /* 0x0000001c04000986 */ /* 0x0001e8000c101104 */
[----:B0-----:R-:W4:Y:S04]  /*188870*/  LDL.LU.64 R4, [R1+0x34d0] ;  /* 0x0034d00001047983 */ /* 0x001f280000300a00 */
[----:B------:R-:W2:Y:S04]  /*188880*/  LDL.LU R19, [R1+0x1ec] ;  /* 0x0001ec0001137983 */ /* 0x000ea80000300800 */
[----:B--2---:R0:W-:Y:S04]  /*188890*/  STL [R1+0x5d88], R19 ;  /* 0x005d881301007387 */ /* 0x0041e80000100800 */
        /* <DEDUP_REMOVED lines=32> */
[----:B------:R-:W2:Y:S04]  /*188aa0*/  LDL.LU.64 R12, [R1+0x34e8] ;  /* 0x0034e800010c7983 */ /* 0x000ea80000300a00 */
[----:B------:R-:W2:Y:S04]  /*188ab0*/  LDL.LU R0, [R1+0x1cc] ;  /* 0x0001cc0001007983 */ /* 0x000ea80000300800 */
[----:B------:R0:W-:Y:S01]  /*188ac0*/  @P6 STG.E.U8 desc[UR4][R20.64], R28 ;  /* 0x0000001c14006986 */ /* 0x0001e2000c101104 */
[----:B------:R-:W-:-:S03]  /*188ad0*/  LOP3.LUT P6, RZ, R27, 0x200, RZ, 0xc0, !PT ;  /* 0x000002001bff7812 */ /* 0x000fc600078cc0ff */
[----:B------:R-:W2:Y:S01]  /*188ae0*/  LDL.LU.64 R16, [R1+0x34f8] ;  /* 0x0034f80001107983 */ /* 0x000ea20000300a00 */
[----:B0-----:R-:W-:-:S03]  /*188af0*/  PRMT R28, R23, 0x7772, RZ ;  /* 0x00007772171c7816 */ /* 0x001fc600000000ff */
[----:B------:R-:W2:Y:S06]  /*188b00*/  LDL.LU.64 R20, [R1+0x27e8] ;  /* 0x0027e80001147983 */ /* 0x000eac0000300a00 */
[----:B------:R0:W-:Y:S01]  /*188b10*/  @P6 STG.E.U8 desc[UR4][R24.64], R28 ;  /* 0x0000001c18006986 */ /* 0x0001e2000c101104 */
[----:B------:R-:W-:Y:S02]  /*188b20*/  LOP3.LUT P6, RZ, R27, 0x100, RZ, 0xc0, !PT ;  /* 0x000001001bff7812 */ /* 0x000fe400078cc0ff */
[----:B0-----:R-:W-:Y:S01]  /*188b30*/  PRMT R28, R23, 0x7773, RZ ;  /* 0x00007773171c7816 */ /* 0x001fe200000000ff */
[----:B------:R-:W2:Y:S10]  /*188b40*/  LDL.LU.64 R24, [R1+0x3508] ;  /* 0x0035080001187983 */ /* 0x000eb40000300a00 */
[----:B---3--:R0:W-:Y:S01]  /*188b50*/  @P6 STG.E.U8 desc[UR4][R2.64], R28 ;  /* 0x0000001c02006986 */ /* 0x0081e2000c101104 */
[----:B------:R-:W-:-:S03]  /*188b60*/  LOP3.LUT P6, RZ, R27, 0x80, RZ, 0xc0, !PT ;  /* 0x000000801bff7812 */ /* 0x000fc600078cc0ff */
[----:B------:R-:W3:Y:S01]  /*188b70*/  LDL.LU.64 R22, [R1+0x3500] ;  /* 0x0035000001167983 */ /* 0x000ee20000300a00 */
[----:B0-----:R-:W-:-:S03]  /*188b80*/  PRMT R28, R29, 0x7770, RZ ;  /* 0x000077701d1c7816 */ /* 0x001fc600000000ff */
[----:B------:R-:W3:Y:S06]  /*188b90*/  LDL.LU.64 R2, [R1+0x3518] ;  /* 0x0035180001027983 */ /* 0x000eec0000300a00 */
[----:B----4-:R0:W-:Y:S01]  /*188ba0*/  @P6 STG.E.U8 desc[UR4][R4.64], R28 ;  /* 0x0000001c04006986 */ /* 0x0101e2000c101104 */
[----:B------:R-:W-:Y:S02]  /*188bb0*/  LOP3.LUT P6, RZ, R27, 0x40, RZ, 0xc0, !PT ;  /* 0x000000401bff7812 */ /* 0x000fe400078cc0ff */
[----:B0-----:R-:W-:Y:S01]  /*188bc0*/  PRMT R28, R29, 0x7771, RZ ;  /* 0x000077711d1c7816 */ /* 0x001fe200000000ff */
[----:B------:R-:W4:Y:S10]  /*188bd0*/  LDL.LU.64 R4, [R1+0x27f0] ;  /* 0x0027f00001047983 */ /* 0x000f340000300a00 */
[----:B--2---:R0:W-:Y:S04]  /*188be0*/  @P6 STG.E.U8 desc[UR4][R18.64], R28 ;  /* 0x0000001c12006986 */ /* 0x0041e8000c101104 */
[----:B0-----:R-:W2:Y:S01]  /*188bf0*/  LDL.LU.64 R18, [R1+0x5d98] ;  /* 0x005d980001127983 */ /* 0x001ea20000300a00 */
[----:B------:R-:W-:-:S02]  /*188c00*/  LOP3.LUT P6, RZ, R27, 0x20, RZ, 0xc0, !PT ;  /* 0x000000201bff7812 */ /* 0x000fc400078cc0ff */
[----:B------:R-:W-:-:S11]  /*188c10*/  PRMT R28, R29, 0x7772, RZ ;  /* 0x000077721d1c7816 */ /* 0x000fd600000000ff */
[----:B--2---:R0:W-:Y:S04]  /*188c20*/  @P6 STG.E.U8 desc[UR4][R18.64], R28 ;  /* 0x0000001c12006986 */ /* 0x0041e8000c101104 */
[----:B0-----:R-:W2:Y:S01]  /*188c30*/  LDL.LU.64 R18, [R1+0x5d90] ;  /* 0x005d900001127983 */ /* 0x001ea20000300a00 */
[----:B------:R-:W-:Y:S02]  /*188c40*/  LOP3.LUT P6, RZ, R27, 0x10, RZ, 0xc0, !PT ;  /* 0x000000101bff7812 */ /* 0x000fe400078cc0ff */
[----:B------:R-:W-:Y:S02]  /*188c50*/  PRMT R28, R29, 0x7773, RZ ;  /* 0x000077731d1c7816 */ /* 0x000fe400000000ff */
[----:B------:R-:W3:Y:S09]  /*188c60*/  LDL.LU R29, [R1+0x5d8c] ;  /* 0x005d8c00011d7983 */ /* 0x000ef20000300800 */
[----:B--2---:R0:W-:Y:S04]  /*188c70*/  @P6 STG.E.U8 desc[UR4][R18.64], R28 ;  /* 0x0000001c12006986 */ /* 0x0041e8000c101104 */
[----:B0-----:R-:W2:Y:S01]  /*188c80*/  LDL.LU R19, [R1+0x5d88] ;  /* 0x005d880001137983 */ /* 0x001ea20000300800 */
[----:B------:R-:W-:-:S02]  /*188c90*/  LOP3.LUT P6, RZ, R27, 0x8, RZ, 0xc0, !PT ;  /* 0x000000081bff7812 */ /* 0x000fc400078cc0ff */
[C---:B------:R-:W-:Y:S02]  /*188ca0*/  LOP3.LUT P5, RZ, R11.reuse, 0x40, RZ, 0xc0, !PT ;  /* 0x000000400bff7812 */ /* 0x040fe400078ac0ff */
[C---:B------:R-:W-:Y:S02]  /*188cb0*/  LOP3.LUT P4, RZ, R11.reuse, 0x80, RZ, 0xc0, !PT ;  /* 0x000000800bff7812 */ /* 0x040fe4000788c0ff */
[C---:B------:R-:W-:Y:S02]  /*188cc0*/  LOP3.LUT P3, RZ, R11.reuse, 0x100, RZ, 0xc0, !PT ;  /* 0x000001000bff7812 */ /* 0x040fe4000786c0ff */
[C---:B------:R-:W-:Y:S02]  /*188cd0*/  LOP3.LUT P2, RZ, R11.reuse, 0x200, RZ, 0xc0, !PT ;  /* 0x000002000bff7812 */ /* 0x040fe4000784c0ff */
[C---:B------:R-:W-:Y:S02]  /*188ce0*/  LOP3.LUT P1, RZ, R11.reuse, 0x400, RZ, 0xc0, !PT ;  /* 0x000004000bff7812 */ /* 0x040fe4000782c0ff */
[----:B------:R-:W-:-:S02]  /*188cf0*/  LOP3.LUT P0, RZ, R11, 0x800, RZ, 0xc0, !PT ;  /* 0x000008000bff7812 */ /* 0x000fc4000780c0ff */
[----:B--2---:R-:W-:-:S05]  /*188d00*/  PRMT R28, R19, 0x7770, RZ ;  /* 0x00007770131c7816 */ /* 0x004fca00000000ff */
[----:B------:R0:W-:Y:S01]  /*188d10*/  @P6 STG.E.U8 desc[UR4][R14.64], R28 ;  /* 0x0000001c0e006986 */ /* 0x0001e2000c101104 */
[----:B------:R-:W-:Y:S02]  /*188d20*/  LOP3.LUT P6, RZ, R27, 0x4, RZ, 0xc0, !PT ;  /* 0x000000041bff7812 */ /* 0x000fe400078cc0ff */
[----:B0-----:R-:W-:-:S11]  /*188d30*/  PRMT R28, R19, 0x7771, RZ ;  /* 0x00007771131c7816 */ /* 0x001fd600000000ff */
        /* <DEDUP_REMOVED lines=8> */
[----:B------:R-:W2:Y:S04]  /*188dc0*/  LDL.LU.64 R24, [R1+0x3528] ;  /* 0x0035280001187983 */ /* 0x000ea80000300a00 */
[----:B---3--:R0:W-:Y:S04]  /*188dd0*/  @P2 STG.E.U8 desc[UR4][R22.64], R28 ;  /* 0x0000001c16002986 */ /* 0x0081e8000c101104 */
[----:B------:R-:W3:Y:S01]  /*188de0*/  LDL.LU.64 R18, [R1+0x3520] ;  /* 0x0035200001127983 */ /* 0x000ee20000300a00 */
[----:B0-----:R-:W-:Y:S01]  /*188df0*/  PRMT R28, R0, 0x7772, RZ ;  /* 0x00007772001c7816 */ /* 0x001fe200000000ff */
[----:B------:R-:W-:-:S04]  /*188e00*/  IMAD.MOV.U32 R23, RZ, RZ, R6 ;  /* 0x000000ffff177224 */ /* 0x000fc800078e0006 */
[----:B------:R0:W-:Y:S04]  /*188e10*/  @P1 STG.E.U8 desc[UR4][R2.64], R28 ;  /* 0x0000001c02001986 */ /* 0x0001e8000c101104 */
[----:B0-----:R-:W2:Y:S04]  /*188e20*/  LDL.LU.64 R2, [R1+0x3530] ;  /* 0x0035300001027983 */ /* 0x001ea80000300a00 */
[----:B------:R-:W2:Y:S01]  /*188e30*/  LDL.LU R6, [R1+0x250] ;  /* 0x0002500001067983 */ /* 0x000ea20000300800 */
[----:B------:R-:W-:-:S05]  /*188e40*/  PRMT R28, R0, 0x7773, RZ ;  /* 0x00007773001c7816 */ /* 0x000fca00000000ff */
[----:B----4-:R0:W-:Y:S04]  /*188e50*/  @P0 STG.E.U8 desc[UR4][R4.64], R28 ;  /* 0x0000001c04000986 */ /* 0x0101e8000c101104 */
[----:B0-----:R-:W4:Y:S01]  /*188e60*/  LDL.LU.64 R4, [R1+0x27f8] ;  /* 0x0027f80001047983 */ /* 0x001f220000300a00 */
[C---:B------:R-:W-:Y:S02]  /*188e70*/  LOP3.LUT P3, RZ, R11.reuse, 0x1000, RZ, 0xc0, !PT ;  /* 0x000010000bff7812 */ /* 0x040fe4000786c0ff */
[C---:B------:R-:W-:Y:S01]  /*188e80*/  LOP3.LUT P2, RZ, R11.reuse, 0x2000, RZ, 0xc0, !PT ;  /* 0x000020000bff7812 */ /* 0x040fe2000784c0ff */
[----:B------:R-:W3:Y:S01]  /*188e90*/  LDL.LU.64 R20, [R1+0x3548] ;  /* 0x0035480001147983 */ /* 0x000ee20000300a00 */
[C---:B------:R-:W-:Y:S02]  /*188ea0*/  LOP3.LUT P1, RZ, R11.reuse, 0x4000, RZ, 0xc0, !PT ;  /* 0x000040000bff7812 */ /* 0x040fe4000782c0ff */
[----:B------:R-:W-:-:S02]  /*188eb0*/  LOP3.LUT P0, RZ, R11, 0x8000, RZ, 0xc0, !PT ;  /* 0x000080000bff7812 */ /* 0x000fc4000780c0ff */
[----:B--2---:R-:W-:-:S05]  /*188ec0*/  PRMT R28, R6, 0x7770, RZ ;  /* 0x00007770061c7816 */ /* 0x004fca00000000ff */
[----:B------:R0:W-:Y:S02]  /*188ed0*/  @P3 STG.E.U8 desc[UR4][R24.64], R28 ;  /* 0x0000001c18003986 */ /* 0x0001e4000c101104 */
[C---:B0-----:R-:W-:Y:S02]  /*188ee0*/  PRMT R28, R6.reuse, 0x7771, RZ ;  /* 0x00007771061c7816 */ /* 0x041fe400000000ff */
[----:B------:R-:W2:Y:S04]  /*188ef0*/  LDL.LU.64 R24, [R1+0x3540] ;  /* 0x0035400001187983 */ /* 0x000ea80000300a00 */
[----:B---3--:R0:W-:Y:S02]  /*188f00*/  @P2 STG.E.U8 desc[UR4][R18.64], R28 ;  /* 0x0000001c12002986 */ /* 0x0081e4000c101104 */
[----:B0-----:R-:W-:-:S05]  /*188f10*/  PRMT R28, R6, 0x7772, RZ ;  /* 0x00007772061c7816 */ /* 0x001fca00000000ff */
[----:B------:R0:W-:Y:S02]  /*188f20*/  @P1 STG.E.U8 desc[UR4][R2.64], R28 ;  /* 0x0000001c02001986 */ /* 0x0001e4000c101104 */
[----:B0-----:R-:W-:Y:S02]  /*188f30*/  PRMT R28, R6, 0x7773, RZ ;  /* 0x00007773061c7816 */ /* 0x001fe400000000ff */
[----:B------:R-:W3:Y:S04]  /*188f40*/  LDL.LU.64 R2, [R1+0x3550] ;  /* 0x0035500001027983 */ /* 0x000ee80000300a00 */
[----:B----4-:R0:W-:Y:S04]  /*188f50*/  @P0 STG.E.U8 desc[UR4][R4.64], R28 ;  /* 0x0000001c04000986 */ /* 0x0101e8000c101104 */
[----:B0-----:R-:W4:Y:S04]  /*188f60*/  LDL.LU.64 R4, [R1+0x2800] ;  /* 0x0028000001047983 */ /* 0x001f280000300a00 */
        /* <DEDUP_REMOVED lines=26> */
[----:B------:R-:W-:-:S09]  /*189110*/  PRMT R28, R23, 0x7770, RZ ;  /* 0x00007770171c7816 */ /* 0x000fd200000000ff */
[----:B------:R-:W-:Y:S02]  /*189120*/  @P6 LOP3.LUT R27, R27, 0x2, RZ, 0xfc, !PT ;  /* 0x000000021b1b6812 */ /* 0x000fe400078efcff */
[----:B------:R-:W-:-:S13]  /*189130*/  LOP3.LUT P6, RZ, R11, 0x10000, RZ, 0xc0, !PT ;  /* 0x000100000bff7812 */ /* 0x000fda00078cc0ff */
[----:B------:R0:W-:Y:S01]  /*189140*/  @P6 STG.E.U8 desc[UR4][R20.64], R28 ;  /* 0x0000001c14006986 */ /* 0x0001e2000c101104 */
[----:B------:R-:W-:Y:S02]  /*189150*/  LOP3.LUT P6, RZ, R27, 0x2, RZ, 0xc0, !PT ;  /* 0x000000021bff7812 */ /* 0x000fe400078cc0ff */
[----:B0-----:R-:W-:-:S11]  /*189160*/  PRMT R28, R23, 0x7771, RZ ;  /* 0x00007771171c7816 */ /* 0x001fd600000000ff */
[----:B------:R-:W-:Y:S04]  /*189170*/  @P6 STG.E.U8 desc[UR4][R24.64], R28 ;  /* 0x0000001c18006986 */ /* 0x000fe8000c101104 */
[----:B--2---:R0:W-:Y:S04]  /*189180*/  STL.64 [R1+0x5d80], R12 ;  /* 0x005d800c01007387 */ /* 0x0041e80000100a00 */
[----:B0-----:R-:W2:Y:S04]  /*189190*/  LDL.LU.64 R12, [R1+0x3568] ;  /* 0x00356800010c7983 */ /* 0x001ea80000300a00 */
[----:B------:R-:W2:Y:S04]  /*1891a0*/  LDL.LU.64 R14, [R1+0x2808] ;  /* 0x00280800010e7983 */ /* 0x000ea80000300a00 */
[----:B------:R-:W2:Y:S04]  /*1891b0*/  LDL.LU R6, [R1+0x234] ;  /* 0x0002340001067983 */ /* 0x000ea80000300800 */
[----:B------:R-:W2:Y:S04]  /*1891c0*/  LDL.LU R0, [R1+0x258] ;  /* 0x0002580001007983 */ /* 0x000ea80000300800 */
[----:B------:R-:W2:Y:S01]  /*1891d0*/  LDL.LU R28, [R1+0x254] ;  /* 0x00025400011c7983 */ /* 0x000ea20000300800 */
[----:B------:R-:W-:-:S03]  /*1891e0*/  LOP3.LUT P6, RZ, R27, 0x1, RZ, 0xc0, !PT ;  /* 0x000000011bff7812 */ /* 0x000fc600078cc0ff */
[----:B------:R-:W2:Y:S04]  /*1891f0*/  LDL.LU.64 R16, [R1+0x3580] ;  /* 0x0035800001107983 */ /* 0x000ea80000300a00 */
[----:B------:R-:W2:Y:S04]  /*189200*/  LDL.LU.64 R18, [R1+0x3578] ;  /* 0x0035780001127983 */ /* 0x000ea80000300a00 */
[----:B------:R-:W2:Y:S04]  /*189210*/  LDL.LU.64 R20, [R1+0x3588] ;  /* 0x0035880001147983 */ /* 0x000ea80000300a00 */
[----:B------:R0:W-:Y:S04]  /*189220*/  STL [R1+0x5864], R29 ;  /* 0x0058641d01007387 */ /* 0x0001e80000100800 */
[----:B------:R-:W2:Y:S01]  /*189230*/  LDL.LU.64 R24, [R1+0x2810] ;  /* 0x0028100001187983 */ /* 0x000ea20000300a00 */
[----:B0-----:R-:W-:-:S03]  /*189240*/  IMAD.MOV.U32 R29, RZ, RZ, R23 ;  /* 0x000000ffff1d7224 */ /* 0x001fc600078e0017 */
[----:B------:R-:W2:Y:S02]  /*189250*/  LDL.LU.64 R22, [R1+0x35a0] ;  /* 0x0035a00001167983 */ /* 0x000ea40000300a00 */
[----:B------:R-:W-:-:S05]  /*189260*/  PRMT R27, R29, 0x7772, RZ ;  /* 0x000077721d1b7816 */ /* 0x000fca00000000ff */
[----:B---3--:R0:W-:Y:S01]  /*189270*/  @P6 STG.E.U8 desc[UR4][R2.64], R27 ;  /* 0x0000001b02006986 */ /* 0x0081e2000c101104 */
[C---:B------:R-:W-:Y:S02]  /*189280*/  LOP3.LUT P6, RZ, R26.reuse, 0x80000000, RZ, 0xc0, !PT ;  /* 0x800000001aff7812 */ /* 0x040fe400078cc0ff */
[----:B0-----:R-:W-:Y:S01]  /*189290*/  PRMT R27, R29, 0x7773, RZ ;  /* 0x000077731d1b7816 */ /* 0x001fe200000000ff */
[----:B------:R-:W3:Y:S10]  /*1892a0*/  LDL.LU.64 R2, [R1+0x3598] ;  /* 0x0035980001027983 */ /* 0x000ef40000300a00 */
[----:B----4-:R0:W-:Y:S01]  /*1892b0*/  @P6 STG.E.U8 desc[UR4][R4.64], R27 ;  /* 0x0000001b04006986 */ /* 0x0101e2000c101104 */
[----:B------:R-:W-:-:S03]  /*1892c0*/  LOP3.LUT P6, RZ, R26, 0x40000000, RZ, 0xc0, !PT ;  /* 0x400000001aff7812 */ /* 0x000fc600078cc0ff */
[----:B0-----:R-:W4:Y:S01]  /*1892d0*/  LDL.LU.64 R4, [R1+0x35a8] ;  /* 0x0035a80001047983 */ /* 0x001f220000300a00 */
[----:B--2---:R-:W-:-:S09]  /*1892e0*/  PRMT R27, R28, 0x7770, RZ ;  /* 0x000077701c1b7816 */ /* 0x004fd200000000ff */
[----:B------:R0:W-:Y:S04]  /*1892f0*/  @P6 STG.E.U8 desc[UR4][R12.64], R27 ;  /* 0x0000001b0c006986 */ /* 0x0001e8000c101104 */
[----:B0-----:R-:W2:Y:S01]  /*189300*/  LDL.LU.64 R12, [R1+0x5d80] ;  /* 0x005d8000010c7983 */ /* 0x001ea20000300a00 */
[----:B------:R-:W-:Y:S02]  /*189310*/  LOP3.LUT P6, RZ, R26, 0x20000000, RZ, 0xc0, !PT ;  /* 0x200000001aff7812 */ /* 0x000fe400078cc0ff */
[----:B------:R-:W-:-:S11]  /*189320*/  PRMT R27, R28, 0x7771, RZ ;  /* 0x000077711c1b7816 */ /* 0x000fd600000000ff */
[----:B--2---:R0:W-:Y:S04]  /*189330*/  @P6 STG.E.U8 desc[UR4][R12.64], R27 ;  /* 0x0000001b0c006986 */ /* 0x0041e8000c101104 */
[----:B0-----:R-:W2:Y:S01]  /*189340*/  LDL.LU.64 R12, [R1+0x5d78] ;  /* 0x005d7800010c7983 */ /* 0x001ea20000300a00 */
[----:B------:R-:W-:Y:S02]  /*189350*/  LOP3.LUT P6, RZ, R26, 0x10000000, RZ, 0xc0, !PT ;  /* 0x100000001aff7812 */ /* 0x000fe400078cc0ff */
[----:B------:R-:W-:Y:S02]  /*189360*/  PRMT R27, R28, 0x7772, RZ ;  /* 0x000077721c1b7816 */ /* 0x000fe400000000ff */
[C---:B------:R-:W-:Y:S02]  /*189370*/  LOP3.LUT P5, RZ, R11.reuse, 0x2000000, RZ, 0xc0, !PT ;  /* 0x020000000bff7812 */ /* 0x040fe400078ac0ff */
[----:B------:R-:W-:-:S02]  /*189380*/  LOP3.LUT P4, RZ, R11, 0x4000000, RZ, 0xc0, !PT ;  /* 0x040000000bff7812 */ /* 0x000fc4000788c0ff */
[C---:B------:R-:W-:Y:S02]  /*189390*/  LOP3.LUT P3, RZ, R11.reuse, 0x8000000, RZ, 0xc0, !PT ;  /* 0x080000000bff7812 */ /* 0x040fe4000786c0ff */
[C---:B------:R-:W-:Y:S02]  /*1893a0*/  LOP3.LUT P2, RZ, R11.reuse, 0x10000000, RZ, 0xc0, !PT ;  /* 0x100000000bff7812 */ /* 0x040fe4000784c0ff */
[C---:B------:R-:W-:Y:S02]  /*1893b0*/  LOP3.LUT P1, RZ, R11.reuse, 0x20000000, RZ, 0xc0, !PT ;  /* 0x200000000bff7812 */ /* 0x040fe4000782c0ff */
[----:B------:R-:W-:Y:S01]  /*1893c0*/  LOP3.LUT P0, RZ, R11, 0x40000000, RZ, 0xc0, !PT ;  /* 0x400000000bff7812 */ /* 0x000fe2000780c0ff */
        /* <DEDUP_REMOVED lines=17> */
[----:B------:R-:W-:Y:S04]  /*1894e0*/  STL [R1+0x5904], R11 ;  /* 0x0059040b01007387 */ /* 0x000fe80000100800 */
[----:B---3--:R0:W-:Y:S04]  /*1894f0*/  @P1 STG.E.U8 desc[UR4][R2.64], R27 ;  /* 0x0000001b02001986 */ /* 0x0081e8000c101104 */
[----:B------:R-:W3:Y:S01]  /*189500*/  LDL.LU.64 R22, [R1+0x2818] ;  /* 0x0028180001167983 */ /* 0x000ee20000300a00 */
[----:B0-----:R-:W-:-:S03]  /*189510*/  PRMT R27, R0, 0x7772, RZ ;  /* 0x00007772001b7816 */ /* 0x001fc600000000ff */
[----:B------:R-:W3:Y:S04]  /*189520*/  LDL.LU.64 R2, [R1+0x35c0] ;  /* 0x0035c00001027983 */ /* 0x000ee80000300a00 */
[----:B----4-:R0:W-:Y:S04]  /*189530*/  @P0 STG.E.U8 desc[UR4][R4.64], R27 ;  /* 0x0000001b04000986 */ /* 0x0101e8000c101104 */
[----:B0-----:R-:W4:Y:S04]  /*189540*/  LDL.LU.64 R4, [R1+0x35b8] ;  /* 0x0035b80001047983 */ /* 0x001f280000300a00 */
[----:B------:R-:W4:Y:S04]  /*189550*/  LDL.LU.64 R20, [R1+0x35c8] ;  /* 0x0035c80001147983 */ /* 0x000f280000300a00 */
[----:B------:R-:W4:Y:S01]  /*189560*/  LDL.LU R6, [R1+0x238] ;  /* 0x0002380001067983 */ /* 0x000f220000300800 */
[----:B------:R-:W-:-:S02]  /*189570*/  LOP3.LUT P3, RZ, R11, 0x80000000, RZ, 0xc0, !PT ;  /* 0x800000000bff7812 */ /* 0x000fc4000786c0ff */
[----:B------:R-:W-:Y:S01]  /*189580*/  PRMT R27, R0, 0x7773, RZ ;  /* 0x00007773001b7816 */ /* 0x000fe200000000ff */
[----:B------:R-:W4:Y:S04]  /*189590*/  LDL.LU.64 R24, [R1+0x2820] ;  /* 0x0028200001187983 */ /* 0x000f280000300a00 */
[----:B------:R-:W4:Y:S01]  /*1895a0*/  LDL.LU R11, [R1+0x25c] ;  /* 0x00025c00010b7983 */ /* 0x000f220000300800 */
[C---:B--2---:R-:W-:Y:S02]  /*1895b0*/  LOP3.LUT P2, RZ, R12.reuse, 0x1, RZ, 0xc0, !PT ;  /* 0x000000010cff7812 */ /* 0x044fe4000784c0ff */
[----:B------:R-:W-:-:S03]  /*1895c0*/  LOP3.LUT P1, RZ, R12, 0x2, RZ, 0xc0, !PT ;  /* 0x000000020cff7812 */ /* 0x000fc6000782c0ff */
[----:B---3--:R0:W-:Y:S04]  /*1895d0*/  @P3 STG.E.U8 desc[UR4][R22.64], R27 ;  /* 0x0000001b16003986 */ /* 0x0081e8000c101104 */
[----:B0-----:R-:W2:Y:S01]  /*1895e0*/  LDL.LU.64 R22, [R1+0x35d8] ;  /* 0x0035d80001167983 */ /* 0x001ea20000300a00 */
[----:B----4-:R-:W-:-:S05]  /*1895f0*/  PRMT R27, R6, 0x7770, RZ ;  /* 0x00007770061b7816 */ /* 0x010fca00000000ff */
[----:B------:R0:W-:Y:S02]  /*189600*/  @P2 STG.E.U8 desc[UR4][R2.64], R27 ;  /* 0x0000001b02002986 */ /* 0x0001e4000c101104 */
[----:B0-----:R-:W-:Y:S02]  /*189610*/  PRMT R27, R6, 0x7771, RZ ;  /* 0x00007771061b7816 */ /* 0x001fe400000000ff */
[----:B------:R-:W3:Y:S04]  /*189620*/  LDL.LU.64 R2, [R1+0x35d0] ;  /* 0x0035d00001027983 */ /* 0x000ee80000300a00 */
[----:B------:R0:W-:Y:S04]  /*189630*/  @P1 STG.E.U8 desc[UR4][R4.64], R27 ;  /* 0x0000001b04001986 */ /* 0x0001e8000c101104 */
[----:B0-----:R-:W4:Y:S04]  /*189640*/  LDL.LU.64 R4, [R1+0x35e0] ;  /* 0x0035e00001047983 */ /* 0x001f280000300a00 */
[----:B------:R-:W2:Y:S01]  /*189650*/  LDL.LU R15, [R1+0x23c] ;  /* 0x00023c00010f7983 */ /* 0x000ea20000300800 */
        /* <DEDUP_REMOVED lines=23> */
[----:B------:R-:W-:Y:S02]  /*1897d0*/  PRMT R27, R6, 0x7772, RZ ;  /* 0x00007772061b7816 */ /* 0x000fe400000000ff */
[----:B------:R-:W-:Y:S02]  /*1897e0*/  LOP3.LUT R26, R26, 0xfdffffff, RZ, 0xc0, !PT ;  /* 0xfdffffff1a1a7812 */ /* 0x000fe400078ec0ff */
[C---:B------:R-:W-:Y:S01]  /*1897f0*/  LOP3.LUT P5, RZ, R12.reuse, 0x1000, RZ, 0xc0, !PT ;  /* 0x000010000cff7812 */ /* 0x040fe200078ac0ff */
[----:B------:R-:W-:Y:S01]  /*189800*/  @P0 STG.E.U8 desc[UR4][R20.64], R27 ;  /* 0x0000001b14000986 */ /* 0x000fe2000c101104 */
[----:B------:R-:W-:-:S02]  /*189810*/  LOP3.LUT P4, RZ, R12, 0x2000, RZ, 0xc0, !PT ;  /* 0x000020000cff7812 */ /* 0x000fc4000788c0ff */
[C---:B------:R-:W-:Y:S02]  /*189820*/  LOP3.LUT P3, RZ, R12.reuse, 0x4000, RZ, 0xc0, !PT ;  /* 0x000040000cff7812 */ /* 0x040fe4000786c0ff */
[----:B------:R-:W-:Y:S02]  /*189830*/  LOP3.LUT P2, RZ, R12, 0x8000, RZ, 0xc0, !PT ;  /* 0x000080000cff7812 */ /* 0x000fe4000784c0ff */
[----:B------:R-:W-:Y:S02]  /*189840*/  @P6 LOP3.LUT R26, R26, 0x2000000, RZ, 0xfc, !PT ;  /* 0x020000001a1a6812 */ /* 0x000fe400078efcff */
[C---:B------:R-:W-:Y:S02]  /*189850*/  LOP3.LUT P6, RZ, R12.reuse, 0x8, RZ, 0xc0, !PT ;  /* 0x000000080cff7812 */ /* 0x040fe400078cc0ff */
[C---:B------:R-:W-:Y:S02]  /*189860*/  LOP3.LUT P1, RZ, R12.reuse, 0x10000, RZ, 0xc0, !PT ;  /* 0x000100000cff7812 */ /* 0x040fe4000782c0ff */
[----:B------:R-:W-:Y:S01]  /*189870*/  LOP3.LUT P0, RZ, R12, 0x20000, RZ, 0xc0, !PT ;  /* 0x000200000cff7812 */ /* 0x000fe2000780c0ff */
[----:B--2---:R0:W-:Y:S04]  /*189880*/  STL [R1+0x5d68], R15 ;  /* 0x005d680f01007387 */ /* 0x0041e80000100800 */
[----:B0-----:R-:W2:Y:S04]  /*189890*/  LDL.LU.64 R14, [R1+0x2828] ;  /* 0x00282800010e7983 */ /* 0x001ea80000300a00 */
[----:B------:R0:W-:Y:S04]  /*1898a0*/  STL.64 [R1+0x5d58], R12 ;  /* 0x005d580c01007387 */ /* 0x0001e80000100a00 */
[----:B0-----:R-:W2:Y:S01]  /*1898b0*/  LDL.LU.64 R12, [R1+0x35f0] ;  /* 0x0035f000010c7983 */ /* 0x001ea20000300a00 */
[----:B------:R-:W-:-:S05]  /*1898c0*/  PRMT R27, R6, 0x7773, RZ ;  /* 0x00007773061b7816 */ /* 0x000fca00000000ff */
        /* <DEDUP_REMOVED lines=8> */
[----:B0-----:R-:W-:-:S11]  /*189950*/  PRMT R27, R11, 0x7772, RZ ;  /* 0x000077720b1b7816 */ /* 0x001fd600000000ff */
[----:B----4-:R0:W-:Y:S01]  /*189960*/  @P6 STG.E.U8 desc[UR4][R4.64], R27 ;  /* 0x0000001b04006986 */ /* 0x0101e2000c101104 */
[----:B------:R-:W-:Y:S02]  /*189970*/  LOP3.LUT P6, RZ, R26, 0x400000, RZ, 0xc0, !PT ;  /* 0x004000001aff7812 */ /* 0x000fe400078cc0ff */
[----:B0-----:R-:W-:-:S11]  /*189980*/  PRMT R27, R11, 0x7773, RZ ;  /* 0x000077730b1b7816 */ /* 0x001fd600000000ff */
[----:B--2---:R-:W-:Y:S04]  /*189990*/  @P6 STG.E.U8 desc[UR4][R14.64], R27 ;  /* 0x0000001b0e006986 */ /* 0x004fe8000c101104 */
[----:B------:R0:W-:Y:S04]  /*1899a0*/  STL.64 [R1+0x5d60], R12 ;  /* 0x005d600c01007387 */ /* 0x0001e80000100a00 */
[----:B0-----:R-:W2:Y:S04]  /*1899b0*/  LDL.LU.64 R12, [R1+0x35f8] ;  /* 0x0035f800010c7983 */ /* 0x001ea80000300a00 */
[----:B------:R-:W3:Y:S04]  /*1899c0*/  LDL.LU.64 R28, [R1+0x3600] ;  /* 0x00360000011c7983 */ /* 0x000ee80000300a00 */
[----:B------:R-:W4:Y:S04]  /*1899d0*/  LDL.LU R6, [R1+0x240] ;  /* 0x0002400001067983 */ /* 0x000f280000300800 */
[----:B------:R-:W2:Y:S04]  /*1899e0*/  LDL.LU R0, [R1+0x220] ;  /* 0x0002200001007983 */ /* 0x000ea80000300800 */
[----:B------:R-:W2:Y:S04]  /*1899f0*/  LDL.LU.64 R16, [R1+0x2830] ;  /* 0x0028300001107983 */ /* 0x000ea80000300a00 */
[----:B------:R-:W2:Y:S04]  /*189a00*/  LDL.LU.64 R18, [R1+0x3610] ;  /* 0x0036100001127983 */ /* 0x000ea80000300a00 */
[----:B------:R-:W2:Y:S04]  /*189a10*/  LDL.LU.64 R20, [R1+0x3608] ;  /* 0x0036080001147983 */ /* 0x000ea80000300a00 */
[----:B------:R-:W2:Y:S04]  /*189a20*/  LDL.LU.64 R24, [R1+0x3620] ;  /* 0x0036200001187983 */ /* 0x000ea80000300a00 */
[----:B------:R-:W2:Y:S04]  /*189a30*/  LDL.LU.64 R22, [R1+0x2838] ;  /* 0x0028380001167983 */ /* 0x000ea80000300a00 */
[----:B------:R-:W2:Y:S04]  /*189a40*/  LDL.LU.64 R2, [R1+0x3630] ;  /* 0x0036300001027983 */ /* 0x000ea80000300a00 */
[----:B------:R-:W2:Y:S04]  /*189a50*/  LDL.LU.64 R4, [R1+0x3628] ;  /* 0x0036280001047983 */ /* 0x000ea80000300a00 */
[----:B------:R-:W2:Y:S01]  /*189a60*/  LDL.LU R15, [R1+0x5d68] ;  /* 0x005d6800010f7983 */ /* 0x000ea20000300800 */
[----:B------:R-:W-:-:S02]  /*189a70*/  LOP3.LUT P6, RZ, R26, 0x200000, RZ, 0xc0, !PT ;  /* 0x002000001aff7812 */ /* 0x000fc400078cc0ff */
[----:B--2---:R-:W-:-:S11]  /*189a80*/  PRMT R27, R15, 0x7770, RZ ;  /* 0x000077700f1b7816 */ /* 0x004fd600000000ff */
        /* <DEDUP_REMOVED lines=8> */
[----:B---3--:R0:W-:Y:S01]  /*189b10*/  @P6 STG.E.U8 desc[UR4][R28.64], R27 ;  /* 0x0000001b1c006986 */ /* 0x0081e2000c101104 */
[----:B------:R-:W-:-:S02]  /*189b20*/  LOP3.LUT P6, RZ, R26, 0x40000, RZ, 0xc0, !PT ;  /* 0x000400001aff7812 */ /* 0x000fc400078cc0ff */
[----:B0-----:R-:W-:-:S11]  /*189b30*/  PRMT R27, R15, 0x7773, RZ ;  /* 0x000077730f1b7816 */ /* 0x001fd600000000ff */
[----:B------:R4:W-:Y:S02]  /*189b40*/  @P6 STG.E.U8 desc[UR4][R16.64], R27 ;  /* 0x0000001b10006986 */ /* 0x0009e4000c101104 */
[----:B----4-:R-:W-:-:S05]  /*189b50*/  PRMT R27, R6, 0x7770, RZ ;  /* 0x00007770061b7816 */ /* 0x010fca00000000ff */
        /* <DEDUP_REMOVED lines=10> */
[----:B0-----:R-:W-:-:S02]  /*189c00*/  PRMT R27, R0, 0x7771, RZ ;  /* 0x00007771001b7816 */ /* 0x001fc400000000ff */
[----:B------:R-:W4:Y:S04]  /*189c10*/  LDL.LU.64 R2, [R1+0x2840] ;  /* 0x0028400001027983 */ /* 0x000f280000300a00 */
[----:B------:R0:W-:Y:S04]  /*189c20*/  @P0 STG.E.U8 desc[UR4][R4.64], R27 ;  /* 0x0000001b04000986 */ /* 0x0001e8000c101104 */
[----:B------:R-:W4:Y:S04]  /*189c30*/  LDL.LU.64 R20, [R1+0x3650] ;  /* 0x0036500001147983 */ /* 0x000f280000300a00 */
[----:B0-----:R-:W4:Y:S04]  /*189c40*/  LDL.LU.64 R4, [R1+0x3648] ;  /* 0x0036480001047983 */ /* 0x001f280000300a00 */
[----:B------:R-:W4:Y:S04]  /*189c50*/  LDL.LU.64 R24, [R1+0x3658] ;  /* 0x0036580001187983 */ /* 0x000f280000300a00 */
[----:B------:R-:W4:Y:S01]  /*189c60*/  LDL.LU R6, [R1+0x244] ;  /* 0x0002440001067983 */ /* 0x000f220000300800 */
[----:B------:R-:W-:-:S03]  /*189c70*/  PRMT R27, R0, 0x7772, RZ ;  /* 0x00007772001b7816 */ /* 0x000fc600000000ff */
[----:B------:R-:W4:Y:S01]  /*189c80*/  LDL.LU R15, [R1+0x14] ;  /* 0x00001400010f7983 */ /* 0x000f220000300800 */
[C---:B--2---:R-:W-:Y:S02]  /*189c90*/  LOP3.LUT P3, RZ, R12.reuse, 0x40000, RZ, 0xc0, !PT ;  /* 0x000400000cff7812 */ /* 0x044fe4000786c0ff */
[C---:B------:R-:W-:Y:S02]  /*189ca0*/  LOP3.LUT P2, RZ, R12.reuse, 0x80000, RZ, 0xc0, !PT ;  /* 0x000800000cff7812 */ /* 0x040fe4000784c0ff */
[C---:B------:R-:W-:Y:S02]  /*189cb0*/  LOP3.LUT P1, RZ, R12.reuse, 0x100000, RZ, 0xc0, !PT ;  /* 0x001000000cff7812 */ /* 0x040fe4000782c0ff */
[----:B------:R-:W-:-:S07]  /*189cc0*/  LOP3.LUT P0, RZ, R12, 0x200000, RZ, 0xc0, !PT ;  /* 0x002000000cff7812 */ /* 0x000fce000780c0ff */
[----:B---3--:R0:W-:Y:S02]  /*189cd0*/  @P3 STG.E.U8 desc[UR4][R22.64], R27 ;  /* 0x0000001b16003986 */ /* 0x0081e4000c101104 */
[----:B0-----:R-:W-:Y:S02]  /*189ce0*/  PRMT R27, R0, 0x7773, RZ ;  /* 0x00007773001b7816 */ /* 0x001fe400000000ff */
[----:B------:R-:W2:Y:S04]  /*189cf0*/  LDL.LU.64 R22, [R1+0x2848] ;  /* 0x0028480001167983 */ /* 0x000ea80000300a00 */
[----:B----4-:R0:W-:Y:S04]  /*189d00*/  @P2 STG.E.U8 desc[UR4][R2.64], R27 ;  /* 0x0000001b02002986 */ /* 0x0101e8000c101104 */
[----:B------:R-:W3:Y:S04]  /*189d10*/  LDL.LU R11, [R1+0x224] ;  /* 0x00022400010b7983 */ /* 0x000ee80000300800 */
[----:B------:R-:W-:Y:S04]  /*189d20*/  STL.64 [R1+0x5980], R12 ;  /* 0x0059800c01007387 */ /* 0x000fe80000100a00 */
[----:B0-----:R-:W4:Y:S01]  /*189d30*/  LDL.LU.64 R2, [R1+0x3668] ;  /* 0x0036680001027983 */ /* 0x001f220000300a00 */
[----:B------:R-:W-:-:S05]  /*189d40*/  PRMT R27, R6, 0x7770, RZ ;  /* 0x00007770061b7816 */ /* 0x000fca00000000ff */
[----:B------:R0:W-:Y:S02]  /*189d50*/  @P1 STG.E.U8 desc[UR4][R20.64], R27 ;  /* 0x0000001b14001986 */ /* 0x0001e4000c101104 */
[----:B0-----:R-:W-:-:S05]  /*189d60*/  PRMT R27, R6, 0x7771, RZ ;  /* 0x00007771061b7816 */ /* 0x001fca00000000ff */
[----:B------:R0:W-:Y:S04]  /*189d70*/  @P0 STG.E.U8 desc[UR4][R4.64], R27 ;  /* 0x0000001b04000986 */ /* 0x0001e8000c101104 */
[----:B0-----:R-:W2:Y:S04]  /*189d80*/  LDL.LU.64 R4, [R1+0x3660] ;  /* 0x0036600001047983 */ /* 0x001ea80000300a00 */
[----:B------:R-:W2:Y:S04]  /*189d90*/  LDL.LU R16, [R1+0x248] ;  /* 0x0002480001107983 */ /* 0x000ea80000300800 */
[----:B--2---:R0:W-:Y:S04]  /*189da0*/  STL [R1+0x5d4c], R16 ;  /* 0x005d4c1001007387 */ /* 0x0041e80000100800 */
        /* <DEDUP_REMOVED lines=37> */
[----:B------:R-:W-:Y:S01]  /*18a000*/  LOP3.LUT P4, RZ, R15, 0x1, RZ, 0xc0, !PT ;  /* 0x000000010fff7812 */ /* 0x000fe2000788c0ff */
[----:B------:R1:W-:Y:S01]  /*18a010*/  STL [R1+0x5d48], R15 ;  /* 0x005d480f01007387 */ /* 0x0003e20000100800 */
[----:B0-----:R-:W-:Y:S02]  /*18a020*/  PRMT R27, R11, 0x7771, RZ ;  /* 0x000077710b1b7816 */ /* 0x001fe400000000ff */
[----:B------:R-:W-:-:S07]  /*18a030*/  LOP3.LUT P3, RZ, R15, 0x2, RZ, 0xc0, !PT ;  /* 0x000000020fff7812 */ /* 0x000fce000786c0ff */
[----:B------:R0:W-:Y:S01]  /*18a040*/  @P6 STG.E.U8 desc[UR4][R4.64], R27 ;  /* 0x0000001b04006986 */ /* 0x0001e2000c101104 */
[----:B------:R-:W-:Y:S02]  /*18a050*/  LOP3.LUT P6, RZ, R26, 0x4000, RZ, 0xc0, !PT ;  /* 0x000040001aff7812 */ /* 0x000fe400078cc0ff */
[C---:B------:R-:W-:Y:S02]  /*18a060*/  LOP3.LUT P2, RZ, R15.reuse, 0x4, RZ, 0xc0, !PT ;  /* 0x000000040fff7812 */ /* 0x040fe4000784c0ff */
[C---:B------:R-:W-:Y:S02]  /*18a070*/  LOP3.LUT P1, RZ, R15.reuse, 0x8, RZ, 0xc0, !PT ;  /* 0x000000080fff7812 */ /* 0x040fe4000782c0ff */
[----:B------:R-:W-:Y:S02]  /*18a080*/  LOP3.LUT P0, RZ, R15, 0x10, RZ, 0xc0, !PT ;  /* 0x000000100fff7812 */ /* 0x000fe4000780c0ff */
[----:B------:R-:W-:Y:S01]  /*18a090*/  LOP3.LUT P5, RZ, R12, 0x80000000, RZ, 0xc0, !PT ;  /* 0x800000000cff7812 */ /* 0x000fe200078ac0ff */
[----:B-1----:R-:W3:Y:S04]  /*18a0a0*/  LDL.LU.64 R14, [R1+0x3688] ;  /* 0x00368800010e7983 */ /* 0x002ee80000300a00 */
[----:B------:R-:W4:Y:S01]  /*18a0b0*/  LDL.LU.64 R12, [R1+0x3680] ;  /* 0x00368000010c7983 */ /* 0x000f220000300a00 */
[----:B0-----:R-:W-:-:S03]  /*18a0c0*/  PRMT R27, R11, 0x7772, RZ ;  /* 0x000077720b1b7816 */ /* 0x001fc600000000ff */
[----:B------:R-:W3:Y:S04]  /*18a0d0*/  LDL.LU.64 R28, [R1+0x3690] ;  /* 0x00369000011c7983 */ /* 0x000ee80000300a00 */
[----:B------:R-:W3:Y:S04]  /*18a0e0*/  LDL.LU.64 R18, [R1+0x2858] ;  /* 0x0028580001127983 */ /* 0x000ee80000300a00 */
[----:B------:R-:W3:Y:S04]  /*18a0f0*/  LDL.LU.64 R20, [R1+0x36a8] ;  /* 0x0036a80001147983 */ /* 0x000ee80000300a00 */
[----:B------:R-:W3:Y:S04]  /*18a100*/  LDL.LU R6, [R1+0x228] ;  /* 0x0002280001067983 */ /* 0x000ee80000300800 */
        /* <DEDUP_REMOVED lines=10> */
[----:B0-----:R-:W2:Y:S01]  /*18a1b0*/  LDL.LU R16, [R1+0x5d4c] ;  /* 0x005d4c0001107983 */ /* 0x001ea20000300800 */
[----:B------:R-:W-:Y:S02]  /*18a1c0*/  LOP3.LUT P6, RZ, R26, 0x1000, RZ, 0xc0, !PT ;  /* 0x000010001aff7812 */ /* 0x000fe400078cc0ff */
[----:B--2---:R-:W-:-:S11]  /*18a1d0*/  PRMT R27, R16, 0x7770, RZ ;  /* 0x00007770101b7816 */ /* 0x004fd600000000ff */
[----:B---3--:R0:W-:Y:S04]  /*18a1e0*/  @P6 STG.E.U8 desc[UR4][R14.64], R27 ;  /* 0x0000001b0e006986 */ /* 0x0081e8000c101104 */
[----:B0-----:R-:W2:Y:S01]  /*18a1f0*/  LDL.LU R15, [R1+0x5d48] ;  /* 0x005d4800010f7983 */ /* 0x001ea20000300800 */
[----:B------:R-:W-:Y:S02]  /*18a200*/  LOP3.LUT P6, RZ, R26, 0x800, RZ, 0xc0, !PT ;  /* 0x000008001aff7812 */ /* 0x000fe400078cc0ff */
[----:B------:R-:W-:-:S11]  /*18a210*/  PRMT R27, R16, 0x7771, RZ ;  /* 0x00007771101b7816 */ /* 0x000fd600000000ff */
[----:B----4-:R0:W-:Y:S01]  /*18a220*/  @P6 STG.E.U8 desc[UR4][R12.64], R27 ;  /* 0x0000001b0c006986 */ /* 0x0101e2000c101104 */
        /* <DEDUP_REMOVED lines=13> */
[----:B------:R0:W-:Y:S02]  /*18a300*/  @P1 STG.E.U8 desc[UR4][R2.64], R27 ;  /* 0x0000001b02001986 */ /* 0x0001e4000c101104 */
[----:B0-----:R-:W-:-:S02]  /*18a310*/  PRMT R27, R0, 0x7770, RZ ;  /* 0x00007770001b7816 */ /* 0x001fc400000000ff */
[----:B------:R-:W4:Y:S04]  /*18a320*/  LDL.LU.64 R2, [R1+0x36d0] ;  /* 0x0036d00001027983 */ /* 0x000f280000300a00 */
[----:B------:R0:W-:Y:S04]  /*18a330*/  @P0 STG.E.U8 desc[UR4][R4.64], R27 ;  /* 0x0000001b04000986 */ /* 0x0001e8000c101104 */
[----:B0-----:R-:W4:Y:S04]  /*18a340*/  LDL.LU.64 R4, [R1+0x2868] ;  /* 0x0028680001047983 */ /* 0x001f280000300a00 */
        /* <DEDUP_REMOVED lines=25> */
[C---:B------:R-:W-:Y:S02]  /*18a4e0*/  LOP3.LUT P1, RZ, R15.reuse, 0x80, RZ, 0xc0, !PT ;  /* 0x000000800fff7812 */ /* 0x040fe4000782c0ff */
[----:B------:R-:W-:Y:S02]  /*18a4f0*/  LOP3.LUT R26, R26, 0xfffffeff, RZ, 0xc0, !PT ;  /* 0xfffffeff1a1a7812 */ /* 0x000fe400078ec0ff */
[----:B------:R-:W-:-:S07]  /*18a500*/  LOP3.LUT P0, RZ, R15, 0x100, RZ, 0xc0, !PT ;  /* 0x000001000fff7812 */ /* 0x000fce000780c0ff */
[----:B------:R-:W-:Y:S02]  /*18a510*/  @P6 LOP3.LUT R26, R26, 0x100, RZ, 0xfc, !PT ;  /* 0x000001001a1a6812 */ /* 0x000fe400078efcff */
[----:B------:R-:W-:Y:S01]  /*18a520*/  LOP3.LUT P6, RZ, R15, 0x400, RZ, 0xc0, !PT ;  /* 0x000004000fff7812 */ /* 0x000fe200078cc0ff */
[----:B---3--:R0:W-:Y:S02]  /*18a530*/  @P3 STG.E.U8 desc[UR4][R22.64], R27 ;  /* 0x0000001b16003986 */ /* 0x0081e4000c101104 */
[----:B0-----:R-:W-:Y:S02]  /*18a540*/  PRMT R27, R0, 0x7772, RZ ;  /* 0x00007772001b7816 */ /* 0x001fe400000000ff */
        /* <DEDUP_REMOVED lines=8> */
[C---:B------:R-:W-:Y:S02]  /*18a5d0*/  LOP3.LUT P6, RZ, R15.reuse, 0x200, RZ, 0xc0, !PT ;  /* 0x000002000fff7812 */ /* 0x040fe400078cc0ff */
[C---:B------:R-:W-:Y:S02]  /*18a5e0*/  LOP3.LUT P5, RZ, R15.reuse, 0x40000, RZ, 0xc0, !PT ;  /* 0x000400000fff7812 */ /* 0x040fe400078ac0ff */
[----:B0-----:R-:W-:Y:S01]  /*18a5f0*/  PRMT R27, R6, 0x7770, RZ ;  /* 0x00007770061b7816 */ /* 0x001fe200000000ff */
[----:B------:R-:W2:Y:S01]  /*18a600*/  LDL.LU.64 R4, [R1+0x3700] ;  /* 0x0037000001047983 */ /* 0x000ea20000300a00 */
[----:B------:R-:W-:-:S02]  /*18a610*/  LOP3.LUT P4, RZ, R15, 0x80000, RZ, 0xc0, !PT ;  /* 0x000800000fff7812 */ /* 0x000fc4000788c0ff */
[C---:B------:R-:W-:Y:S01]  /*18a620*/  LOP3.LUT P3, RZ, R15.reuse, 0x100000, RZ, 0xc0, !PT ;  /* 0x001000000fff7812 */ /* 0x040fe2000786c0ff */
[----:B------:R-:W-:Y:S01]  /*18a630*/  @P0 STG.E.U8 desc[UR4][R20.64], R27 ;  /* 0x0000001b14000986 */ /* 0x000fe2000c101104 */
[C---:B------:R-:W-:Y:S02]  /*18a640*/  LOP3.LUT P2, RZ, R15.reuse, 0x200000, RZ, 0xc0, !PT ;  /* 0x002000000fff7812 */ /* 0x040fe4000784c0ff */
[C---:B------:R-:W-:Y:S01]  /*18a650*/  LOP3.LUT P1, RZ, R15.reuse, 0x400000, RZ, 0xc0, !PT ;  /* 0x004000000fff7812 */ /* 0x040fe2000782c0ff */
[----:B------:R0:W-:Y:S01]  /*18a660*/  STL [R1+0x5d30], R15 ;  /* 0x005d300f01007387 */ /* 0x0001e20000100800 */
[----:B------:R-:W-:-:S03]  /*18a670*/  LOP3.LUT P0, RZ, R15, 0x800000, RZ, 0xc0, !PT ;  /* 0x008000000fff7812 */ /* 0x000fc6000780c0ff */
[----:B0-----:R-:W2:Y:S04]  /*18a680*/  LDL.LU.64 R14, [R1+0x2878] ;  /* 0x00287800010e7983 */ /* 0x001ea80000300a00 */
[----:B--2---:R0:W-:Y:S04]  /*18a690*/  STL.64 [R1+0x5d38], R14 ;  /* 0x005d380e01007387 */ /* 0x0041e80000100a00 */
[----:B0-----:R-:W2:Y:S01]  /*18a6a0*/  LDL.LU.64 R14, [R1+0x3708] ;  /* 0x00370800010e7983 */ /* 0x001ea20000300a00 */
[----:B------:R-:W-:-:S05]  /*18a6b0*/  PRMT R27, R6, 0x7771, RZ ;  /* 0x00007771061b7816 */ /* 0x000fca00000000ff */
        /* <DEDUP_REMOVED lines=8> */
[----:B------:R-:W2:Y:S04]  /*18a740*/  LDL.LU R16, [R1+0x270] ;  /* 0x0002700001107983 */ /* 0x000ea80000300800 */
[----:B----4-:R3:W-:Y:S01]  /*18a750*/  @P6 STG.E.U8 desc[UR4][R2.64], R27 ;  /* 0x0000001b02006986 */ /* 0x0107e2000c101104 */
[----:B------:R-:W-:-:S03]  /*18a760*/  LOP3.LUT P6, RZ, R26, 0x80, RZ, 0xc0, !PT ;  /* 0x000000801aff7812 */ /* 0x000fc600078cc0ff */
[----:B------:R-:W4:Y:S04]  /*18a770*/  LDL.LU.64 R24, [R1+0x3718] ;  /* 0x0037180001187983 */ /* 0x000f280000300a00 */
[----:B------:R-:W4:Y:S01]  /*18a780*/  LDL.LU.64 R12, [R1+0x3710] ;  /* 0x00371000010c7983 */ /* 0x000f220000300a00 */
[----:B---3--:R-:W-:-:S03]  /*18a790*/  PRMT R27, R17, 0x7770, RZ ;  /* 0x00007770111b7816 */ /* 0x008fc600000000ff */
[----:B------:R-:W3:Y:S04]  /*18a7a0*/  LDL.LU R0, [R1+0x294] ;  /* 0x0002940001007983 */ /* 0x000ee80000300800 */
[----:B------:R0:W-:Y:S01]  /*18a7b0*/  @P6 STG.E.U8 desc[UR4][R4.64], R27 ;  /* 0x0000001b04006986 */ /* 0x0001e2000c101104 */
[----:B------:R-:W-:-:S03]  /*18a7c0*/  LOP3.LUT P6, RZ, R26, 0x40, RZ, 0xc0, !PT ;  /* 0x000000401aff7812 */ /* 0x000fc600078cc0ff */
[----:B------:R-:W3:Y:S04]  /*18a7d0*/  LDL.LU.64 R28, [R1+0x3728] ;  /* 0x00372800011c7983 */ /* 0x000ee80000300a00 */
[----:B------:R-:W3:Y:S01]  /*18a7e0*/  LDL.LU.64 R18, [R1+0x2880] ;  /* 0x0028800001127983 */ /* 0x000ee20000300a00 */
[----:B0-----:R-:W-:-:S03]  /*18a7f0*/  PRMT R27, R17, 0x7771, RZ ;  /* 0x00007771111b7816 */ /* 0x001fc600000000ff */
[----:B------:R-:W3:Y:S04]  /*18a800*/  LDL.LU.64 R20, [R1+0x3738] ;  /* 0x0037380001147983 */ /* 0x000ee80000300a00 */
[----:B------:R-:W3:Y:S04]  /*18a810*/  LDL.LU.64 R22, [R1+0x3730] ;  /* 0x0037300001167983 */ /* 0x000ee80000300a00 */
[----:B------:R-:W3:Y:S04]  /*18a820*/  LDL.LU.64 R2, [R1+0x3740] ;  /* 0x0037400001027983 */ /* 0x000ee80000300a00 */
[----:B------:R-:W3:Y:S04]  /*18a830*/  LDL.LU.64 R4, [R1+0x2888] ;  /* 0x0028880001047983 */ /* 0x000ee80000300a00 */
[----:B------:R-:W3:Y:S04]  /*18a840*/  LDL.LU R6, [R1+0x18] ;  /* 0x0000180001067983 */ /* 0x000ee80000300800 */
        /* <DEDUP_REMOVED lines=9> */
[----:B------:R-:W-:Y:S02]  /*18a8e0*/  LOP3.LUT P6, RZ, R26, 0x8, RZ, 0xc0, !PT ;  /* 0x000000081aff7812 */ /* 0x000fe400078cc0ff */
[----:B0-----:R-:W-:Y:S01]  /*18a8f0*/  PRMT R27, R16, 0x7770, RZ ;  /* 0x00007770101b7816 */ /* 0x001fe200000000ff */
[----:B------:R-:W2:Y:S10]  /*18a900*/  LDL.LU R15, [R1+0x5d30] ;  /* 0x005d3000010f7983 */ /* 0x000eb40000300800 */
[----:B----4-:R0:W-:Y:S01]  /*18a910*/  @P6 STG.E.U8 desc[UR4][R24.64], R27 ;  /* 0x0000001b18006986 */ /* 0x0101e2000c101104 */
[----:B------:R-:W-:-:S02]  /*18a920*/  LOP3.LUT P6, RZ, R26, 0x4, RZ, 0xc0, !PT ;  /* 0x000000041aff7812 */ /* 0x000fc400078cc0ff */
[C---:B0-----:R-:W-:Y:S01]  /*18a930*/  PRMT R27, R16.reuse, 0x7771, RZ ;  /* 0x00007771101b7816 */ /* 0x041fe200000000ff */
[----:B------:R-:W4:Y:S10]  /*18a940*/  LDL.LU.64 R24, [R1+0x5d28] ;  /* 0x005d280001187983 */ /* 0x000f340000300a00 */
[----:B------:R0:W-:Y:S02]  /*18a950*/  @P6 STG.E.U8 desc[UR4][R12.64], R27 ;  /* 0x0000001b0c006986 */ /* 0x0001e4000c101104 */
[----:B0-----:R-:W-:-:S05]  /*18a960*/  PRMT R27, R16, 0x7772, RZ ;  /* 0x00007772101b7816 */ /* 0x001fca00000000ff */
[----:B---3--:R0:W-:Y:S02]  /*18a970*/  @P5 STG.E.U8 desc[UR4][R28.64], R27 ;  /* 0x0000001b1c005986 */ /* 0x0081e4000c101104 */
        /* <DEDUP_REMOVED lines=8> */
[----:B------:R0:W-:Y:S04]  /*18aa00*/  @P1 STG.E.U8 desc[UR4][R2.64], R27 ;  /* 0x0000001b02001986 */ /* 0x0001e8000c101104 */
[----:B0-----:R-:W3:Y:S01]  /*18aa10*/  LDL.LU.64 R2, [R1+0x3760] ;  /* 0x0037600001027983 */ /* 0x001ee20000300a00 */
[----:B------:R-:W-:-:S03]  /*18aa20*/  PRMT R27, R0, 0x7773, RZ ;  /* 0x00007773001b7816 */ /* 0x000fc600000000ff */
[----:B------:R-:W3:Y:S04]  /*18aa30*/  LDL.LU.64 R18, [R1+0x3780] ;  /* 0x0037800001127983 */ /* 0x000ee80000300a00 */
[----:B------:R-:W3:Y:S04]  /*18aa40*/  LDL.LU R0, [R1+0x274] ;  /* 0x0002740001007983 */ /* 0x000ee80000300800 */
[----:B------:R0:W-:Y:S04]  /*18aa50*/  @P0 STG.E.U8 desc[UR4][R4.64], R27 ;  /* 0x0000001b04000986 */ /* 0x0001e8000c101104 */
[----:B0-----:R-:W4:Y:S04]  /*18aa60*/  LDL.LU.64 R4, [R1+0x2890] ;  /* 0x0028900001047983 */ /* 0x001f280000300a00 */
[----:B------:R-:W4:Y:S04]  /*18aa70*/  LDL.LU.64 R20, [R1+0x37c8] ;  /* 0x0037c80001147983 */ /* 0x000f280000300a00 */
[----:B------:R-:W4:Y:S01]  /*18aa80*/  LDL.LU R11, [R1+0x298] ;  /* 0x00029800010b7983 */ /* 0x000f220000300800 */
[----:B--2---:R-:W-:-:S02]  /*18aa90*/  LOP3.LUT P3, RZ, R15, 0x1000000, RZ, 0xc0, !PT ;  /* 0x010000000fff7812 */ /* 0x004fc4000786c0ff */
[C---:B------:R-:W-:Y:S02]  /*18aaa0*/  LOP3.LUT P2, RZ, R15.reuse, 0x2000000, RZ, 0xc0, !PT ;  /* 0x020000000fff7812 */ /* 0x040fe4000784c0ff */
[C---:B------:R-:W-:Y:S02]  /*18aab0*/  LOP3.LUT P1, RZ, R15.reuse, 0x4000000, RZ, 0xc0, !PT ;  /* 0x040000000fff7812 */ /* 0x040fe4000782c0ff */
[----:B------:R-:W-:Y:S02]  /*18aac0*/  LOP3.LUT P0, RZ, R15, 0x8000000, RZ, 0xc0, !PT ;  /* 0x080000000fff7812 */ /* 0x000fe4000780c0ff */
[----:B---3--:R-:W-:-:S05]  /*18aad0*/  PRMT R27, R0, 0x7770, RZ ;  /* 0x00007770001b7816 */ /* 0x008fca00000000ff */
[----:B------:R0:W-:Y:S02]  /*18aae0*/  @P3 STG.E.U8 desc[UR4][R22.64], R27 ;  /* 0x0000001b16003986 */ /* 0x0001e4000c101104 */
[C---:B0-----:R-:W-:Y:S02]  /*18aaf0*/  PRMT R27, R0.reuse, 0x7771, RZ ;  /* 0x00007771001b7816 */ /* 0x041fe400000000ff */
[----:B------:R-:W2:Y:S04]  /*18ab00*/  LDL.LU.64 R22, [R1+0x37c0] ;  /* 0x0037c00001167983 */ /* 0x000ea80000300a00 */
[----:B------:R0:W-:Y:S02]  /*18ab10*/  @P2 STG.E.U8 desc[UR4][R2.64], R27 ;  /* 0x0000001b02002986 */ /* 0x0001e4000c101104 */
[----:B0-----:R-:W-:-:S02]  /*18ab20*/  PRMT R27, R0, 0x7772, RZ ;  /* 0x00007772001b7816 */ /* 0x001fc400000000ff */
[----:B------:R-:W3:Y:S04]  /*18ab30*/  LDL.LU.64 R2, [R1+0x37e0] ;  /* 0x0037e00001027983 */ /* 0x000ee80000300a00 */
[----:B------:R0:W-:Y:S04]  /*18ab40*/  @P1 STG.E.U8 desc[UR4][R18.64], R27 ;  /* 0x0000001b12001986 */ /* 0x0001e8000c101104 */
[----:B------:R-:W2:Y:S01]  /*18ab50*/  LDL.LU R14, [R1+0x278] ;  /* 0x00027800010e7983 */ /* 0x000ea20000300800 */
[----:B0-----:R-:W-:-:S05]  /*18ab60*/  PRMT R27, R0, 0x7773, RZ ;  /* 0x00007773001b7816 */ /* 0x001fca00000000ff */
[----:B----4-:R0:W-:Y:S04]  /*18ab70*/  @P0 STG.E.U8 desc[UR4][R4.64], R27 ;  /* 0x0000001b04000986 */ /* 0x0101e8000c101104 */
[----:B0-----:R-:W4:Y:S04]  /*18ab80*/  LDL.LU.64 R4, [R1+0x2898] ;  /* 0x0028980001047983 */ /* 0x001f280000300a00 */
[----:B------:R-:W2:Y:S04]  /*18ab90*/  LDL.LU.64 R12, [R1+0x28a0] ;  /* 0x0028a000010c7983 */ /* 0x000ea80000300a00 */
[----:B--2---:R0:W-:Y:S04]  /*18aba0*/  STL.64 [R1+0x5d10], R12 ;  /* 0x005d100c01007387 */ /* 0x0041e80000100a00 */
        /* <DEDUP_REMOVED lines=24> */
[----:B------:R-:W-:Y:S02]  /*18ad30*/  LOP3.LUT R26, R26, 0xfffffffe, RZ, 0xc0, !PT ;  /* 0xfffffffe1a1a7812 */ /* 0x000fe400078ec0ff */
[----:B------:R-:W-:Y:S01]  /*18ad40*/  PRMT R27, R11, 0x7770, RZ ;  /* 0x000077700b1b7816 */ /* 0x000fe200000000ff */
[----:B------:R-:W2:Y:S04]  /*18ad50*/  LDL.LU R0, [R1+0x29c] ;  /* 0x00029c0001007983 */ /* 0x000ea80000300800 */
[----:B------:R-:W-:-:S02]  /*18ad60*/  @P6 LOP3.LUT R26, R26, 0x1, RZ, 0xfc, !PT ;  /* 0x000000011a1a6812 */ /* 0x000fc400078efcff */
[----:B------:R-:W-:Y:S02]  /*18ad70*/  LOP3.LUT P6, RZ, R15, 0x20000000, RZ, 0xc0, !PT ;  /* 0x200000000fff7812 */ /* 0x000fe400078cc0ff */
[----:B------:R-:W-:-:S11]  /*18ad80*/  LOP3.LUT R26, R26, 0xfffffffd, RZ, 0xc0, !PT ;  /* 0xfffffffd1a1a7812 */ /* 0x000fd600078ec0ff */
[----:B------:R-:W-:Y:S02]  /*18ad90*/  @P6 LOP3.LUT R26, R26, 0x2, RZ, 0xfc, !PT ;  /* 0x000000021a1a6812 */ /* 0x000fe400078efcff */
[----:B------:R-:W-:Y:S02]  /*18ada0*/  LOP3.LUT P6, RZ, R15, 0x10000000, RZ, 0xc0, !PT ;  /* 0x100000000fff7812 */ /* 0x000fe400078cc0ff */
[----:B------:R-:W2:Y:S04]  /*18adb0*/  LDL.LU R15, [R1+0x27c] ;  /* 0x00027c00010f7983 */ /* 0x000ea80000300800 */
[----:B------:R-:W2:Y:S04]  /*18adc0*/  LDL.LU.64 R28, [R1+0x3880] ;  /* 0x00388000011c7983 */ /* 0x000ea80000300a00 */
[----:B------:R-:W2:Y:S04]  /*18add0*/  LDL.LU.64 R16, [R1+0x3878] ;  /* 0x0038780001107983 */ /* 0x000ea80000300a00 */
[----:B------:R0:W-:Y:S01]  /*18ade0*/  @P6 STG.E.U8 desc[UR4][R20.64], R27 ;  /* 0x0000001b14006986 */ /* 0x0001e2000c101104 */
[----:B------:R-:W-:-:S03]  /*18adf0*/  LOP3.LUT P6, RZ, R26, 0x2, RZ, 0xc0, !PT ;  /* 0x000000021aff7812 */ /* 0x000fc600078cc0ff */
[----:B------:R-:W2:Y:S01]  /*18ae00*/  LDL.LU.64 R18, [R1+0x3898] ;  /* 0x0038980001127983 */ /* 0x000ea20000300a00 */
[----:B0-----:R-:W-:-:S03]  /*18ae10*/  PRMT R27, R11, 0x7771, RZ ;  /* 0x000077710b1b7816 */ /* 0x001fc600000000ff */
[----:B------:R-:W2:Y:S06]  /*18ae20*/  LDL.LU.64 R20, [R1+0x28b0] ;  /* 0x0028b00001147983 */ /* 0x000eac0000300a00 */
[----:B------:R0:W-:Y:S01]  /*18ae30*/  @P6 STG.E.U8 desc[UR4][R22.64], R27 ;  /* 0x0000001b16006986 */ /* 0x0001e2000c101104 */
[----:B------:R-:W-:Y:S02]  /*18ae40*/  LOP3.LUT P6, RZ, R26, 0x1, RZ, 0xc0, !PT ;  /* 0x000000011aff7812 */ /* 0x000fe400078cc0ff */
[----:B------:R-:W-:Y:S01]  /*18ae50*/  PRMT R26, R11, 0x7772, RZ ;  /* 0x000077720b1a7816 */ /* 0x000fe200000000ff */
[----:B0-----:R-:W2:Y:S10]  /*18ae60*/  LDL.LU.64 R22, [R1+0x38e0] ;  /* 0x0038e00001167983 */ /* 0x001eb40000300a00 */
[----:B---3--:R0:W-:Y:S01]  /*18ae70*/  @P6 STG.E.U8 desc[UR4][R2.64], R26 ;  /* 0x0000001a02006986 */ /* 0x0081e2000c101104 */
[----:B------:R-:W-:-:S02]  /*18ae80*/  LOP3.LUT P6, RZ, R25, 0x80000000, RZ, 0xc0, !PT ;  /* 0x8000000019ff7812 */ /* 0x000fc400078cc0ff */
[----:B0-----:R-:W-:Y:S01]  /*18ae90*/  PRMT R26, R11, 0x7773, RZ ;  /* 0x000077730b1a7816 */ /* 0x001fe200000000ff */
[----:B------:R-:W3:Y:S10]  /*18aea0*/  LDL.LU.64 R2, [R1+0x38d8] ;  /* 0x0038d80001027983 */ /* 0x000ef40000300a00 */
[----:B----4-:R0:W-:Y:S01]  /*18aeb0*/  @P6 STG.E.U8 desc[UR4][R4.64], R26 ;  /* 0x0000001a04006986 */ /* 0x0101e2000c101104 */
[----:B------:R-:W-:-:S02]  /*18aec0*/  LOP3.LUT P6, RZ, R25, 0x40000000, RZ, 0xc0, !PT ;  /* 0x4000000019ff7812 */ /* 0x000fc400078cc0ff */
        /* <DEDUP_REMOVED lines=22> */
[----:B0-----:R-:W-:-:S11]  /*18b030*/  PRMT R26, R0, 0x7770, RZ ;  /* 0x00007770001a7816 */ /* 0x001fd600000000ff */
        /* <DEDUP_REMOVED lines=8> */
[----:B0-----:R-:W-:-:S05]  /*18b0c0*/  PRMT R26, R15, 0x7770, RZ ;  /* 0x000077700f1a7816 */ /* 0x001fca00000000ff */
[----:B------:R0:W-:Y:S02]  /*18b0d0*/  @P2 STG.E.U8 desc[UR4][R22.64], R26 ;  /* 0x0000001a16002986 */ /* 0x0001e4000c101104 */
[----:B0-----:R-:W-:-:S05]  /*18b0e0*/  PRMT R26, R15, 0x7771, RZ ;  /* 0x000077710f1a7816 */ /* 0x001fca00000000ff */
[----:B---3--:R0:W-:Y:S02]  /*18b0f0*/  @P1 STG.E.U8 desc[UR4][R2.64], R26 ;  /* 0x0000001a02001986 */ /* 0x0081e4000c101104 */
[----:B0-----:R-:W-:Y:S02]  /*18b100*/  PRMT R26, R15, 0x7772, RZ ;  /* 0x000077720f1a7816 */ /* 0x001fe400000000ff */
[----:B------:R-:W3:Y:S04]  /*18b110*/  LDL.LU.64 R2, [R1+0x3928] ;  /* 0x0039280001027983 */ /* 0x000ee80000300a00 */
[----:B----4-:R0:W-:Y:S04]  /*18b120*/  @P0 STG.E.U8 desc[UR4][R4.64], R26 ;  /* 0x0000001a04000986 */ /* 0x0101e8000c101104 */
[----:B------:R-:W4:Y:S04]  /*18b130*/  LDL.LU.64 R18, [R1+0x3920] ;  /* 0x0039200001127983 */ /* 0x000f280000300a00 */
[----:B0-----:R-:W3:Y:S04]  /*18b140*/  LDL.LU.64 R4, [R1+0x3940] ;  /* 0x0039400001047983 */ /* 0x001ee80000300a00 */
[----:B------:R-:W3:Y:S01]  /*18b150*/  LDL.LU R0, [R1+0x280] ;  /* 0x0002800001007983 */ /* 0x000ee20000300800 */
[----:B------:R-:W-:-:S02]  /*18b160*/  LOP3.LUT P3, RZ, R6, 0x800, RZ, 0xc0, !PT ;  /* 0x0000080006ff7812 */ /* 0x000fc4000786c0ff */
[C---:B------:R-:W-:Y:S01]  /*18b170*/  LOP3.LUT P2, RZ, R6.reuse, 0x1000, RZ, 0xc0, !PT ;  /* 0x0000100006ff7812 */ /* 0x040fe2000784c0ff */
[----:B------:R-:W4:Y:S01]  /*18b180*/  LDL.LU.64 R20, [R1+0x28c0] ;  /* 0x0028c00001147983 */ /* 0x000f220000300a00 */
[----:B------:R-:W-:Y:S02]  /*18b190*/  PRMT R26, R15, 0x7773, RZ ;  /* 0x000077730f1a7816 */ /* 0x000fe400000000ff */
[C---:B------:R-:W-:Y:S01]  /*18b1a0*/  LOP3.LUT P1, RZ, R6.reuse, 0x2000, RZ, 0xc0, !PT ;  /* 0x0000200006ff7812 */ /* 0x040fe2000782c0ff */
[----:B------:R-:W4:Y:S01]  /*18b1b0*/  LDL.LU.64 R22, [R1+0x3988] ;  /* 0x0039880001167983 */ /* 0x000f220000300a00 */
[----:B------:R-:W-:-:S03]  /*18b1c0*/  LOP3.LUT P0, RZ, R6, 0x4000, RZ, 0xc0, !PT ;  /* 0x0000400006ff7812 */ /* 0x000fc6000780c0ff */
[----:B------:R-:W4:Y:S04]  /*18b1d0*/  LDL.LU R27, [R1+0x260] ;  /* 0x00026000011b7983 */ /* 0x000f280000300800 */
[----:B--2---:R3:W-:Y:S02]  /*18b1e0*/  @P3 STG.E.U8 desc[UR4][R16.64], R26 ;  /* 0x0000001a10003986 */ /* 0x0047e4000c101104 */
[----:B---3--:R-:W-:-:S05]  /*18b1f0*/  PRMT R26, R0, 0x7770, RZ ;  /* 0x00007770001a7816 */ /* 0x008fca00000000ff */
[----:B------:R0:W-:Y:S02]  /*18b200*/  @P2 STG.E.U8 desc[UR4][R2.64], R26 ;  /* 0x0000001a02002986 */ /* 0x0001e4000c101104 */
[C---:B0-----:R-:W-:Y:S02]  /*18b210*/  PRMT R26, R0.reuse, 0x7771, RZ ;  /* 0x00007771001a7816 */ /* 0x041fe400000000ff */
[----:B------:R-:W2:Y:S04]  /*18b220*/  LDL.LU.64 R2, [R1+0x3980] ;  /* 0x0039800001027983 */ /* 0x000ea80000300a00 */
[----:B----4-:R0:W-:Y:S02]  /*18b230*/  @P1 STG.E.U8 desc[UR4][R18.64], R26 ;  /* 0x0000001a12001986 */ /* 0x0101e4000c101104 */
[----:B0-----:R-:W-:-:S05]  /*18b240*/  PRMT R26, R0, 0x7772, RZ ;  /* 0x00007772001a7816 */ /* 0x001fca00000000ff */
[----:B------:R0:W-:Y:S04]  /*18b250*/  @P0 STG.E.U8 desc[UR4][R4.64], R26 ;  /* 0x0000001a04000986 */ /* 0x0001e8000c101104 */
[----:B0-----:R-:W3:Y:S04]  /*18b260*/  LDL.LU.64 R4, [R1+0x39a0] ;  /* 0x0039a00001047983 */ /* 0x001ee80000300a00 */
[----:B------:R-:W4:Y:S04]  /*18b270*/  LDL.LU R11, [R1+0x284] ;  /* 0x00028400010b7983 */ /* 0x000f280000300800 */
        /* <DEDUP_REMOVED lines=28> */
[----:B------:R-:W4:Y:S04]  /*18b440*/  LDL.LU.64 R28, [R1+0x28d0] ;  /* 0x0028d000011c7983 */ /* 0x000f280000300a00 */
[----:B------:R-:W-:-:S02]  /*18b450*/  @P6 LOP3.LUT R25, R25, 0x1000000, RZ, 0xfc, !PT ;  /* 0x0100000019196812 */ /* 0x000fc400078efcff */
[----:B------:R-:W-:Y:S01]  /*18b460*/  LOP3.LUT P6, RZ, R6, 0x10000, RZ, 0xc0, !PT ;  /* 0x0001000006ff7812 */ /* 0x000fe200078cc0ff */
[----:B------:R-:W4:Y:S01]  /*18b470*/  LDL.LU.64 R14, [R1+0x3a40] ;  /* 0x003a4000010e7983 */ /* 0x000f220000300a00 */
[----:B------:R-:W-:-:S11]  /*18b480*/  LOP3.LUT R25, R25, 0xfdffffff, RZ, 0xc0, !PT ;  /* 0xfdffffff19197812 */ /* 0x000fd600078ec0ff */
[----:B------:R-:W-:Y:S02]  /*18b490*/  @P6 LOP3.LUT R25, R25, 0x2000000, RZ, 0xfc, !PT ;  /* 0x0200000019196812 */ /* 0x000fe400078efcff */
[----:B------:R-:W-:-:S13]  /*18b4a0*/  LOP3.LUT P6, RZ, R6, 0x8000, RZ, 0xc0, !PT ;  /* 0x0000800006ff7812 */ /* 0x000fda00078cc0ff */
[----:B------:R0:W-:Y:S01]  /*18b4b0*/  @P6 STG.E.U8 desc[UR4][R20.64], R26 ;  /* 0x0000001a14006986 */ /* 0x0001e2000c101104 */
[----:B------:R-:W-:Y:S02]  /*18b4c0*/  LOP3.LUT P6, RZ, R25, 0x2000000, RZ, 0xc0, !PT ;  /* 0x0200000019ff7812 */ /* 0x000fe400078cc0ff */
[----:B0-----:R-:W-:-:S11]  /*18b4d0*/  PRMT R26, R27, 0x7770, RZ ;  /* 0x000077701b1a7816 */ /* 0x001fd600000000ff */
[----:B------:R0:W-:Y:S01]  /*18b4e0*/  @P6 STG.E.U8 desc[UR4][R22.64], R26 ;  /* 0x0000001a16006986 */ /* 0x0001e2000c101104 */
[----:B------:R-:W-:Y:S02]  /*18b4f0*/  LOP3.LUT P6, RZ, R25, 0x1000000, RZ, 0xc0, !PT ;  /* 0x0100000019ff7812 */ /* 0x000fe400078cc0ff */
[----:B0-----:R-:W-:Y:S01]  /*18b500*/  PRMT R26, R27, 0x7771, RZ ;  /* 0x000077711b1a7816 */ /* 0x001fe200000000ff */
[----:B------:R-:W4:Y:S10]  /*18b510*/  LDL.LU R23, [R1+0x264] ;  /* 0x0002640001177983 */ /* 0x000f340000300800 */
[----:B------:R0:W-:Y:S01]  /*18b520*/  @P6 STG.E.U8 desc[UR4][R2.64], R26 ;  /* 0x0000001a02006986 */ /* 0x0001e2000c101104 */
[----:B------:R-:W-:-:S03]  /*18b530*/  LOP3.LUT P6, RZ, R25, 0x800000, RZ, 0xc0, !PT ;  /* 0x0080000019ff7812 */ /* 0x000fc600078cc0ff */
[----:B------:R-:W4:Y:S04]  /*18b540*/  LDL.LU R0, [R1+0x288] ;  /* 0x0002880001007983 */ /* 0x000f280000300800 */
[----:B------:R-:W4:Y:S01]  /*18b550*/  LDL.LU.64 R16, [R1+0x3a38] ;  /* 0x003a380001107983 */ /* 0x000f220000300a00 */
[----:B0-----:R-:W-:-:S03]  /*18b560*/  PRMT R26, R27, 0x7772, RZ ;  /* 0x000077721b1a7816 */ /* 0x001fc600000000ff */
[----:B------:R-:W4:Y:S04]  /*18b570*/  LDL.LU.64 R18, [R1+0x3a58] ;  /* 0x003a580001127983 */ /* 0x000f280000300a00 */
[----:B---3--:R0:W-:Y:S01]  /*18b580*/  @P6 STG.E.U8 desc[UR4][R4.64], R26 ;  /* 0x0000001a04006986 */ /* 0x0081e2000c101104 */
[----:B------:R-:W-:-:S03]  /*18b590*/  LOP3.LUT P6, RZ, R25, 0x400000, RZ, 0xc0, !PT ;  /* 0x0040000019ff7812 */ /* 0x000fc600078cc0ff */
[----:B------:R-:W3:Y:S04]  /*18b5a0*/  LDL.LU.64 R20, [R1+0x28d8] ;  /* 0x0028d80001147983 */ /* 0x000ee80000300a00 */
[----:B------:R-:W3:Y:S01]  /*18b5b0*/  LDL.LU.64 R2, [R1+0x3aa0] ;  /* 0x003aa00001027983 */ /* 0x000ee20000300a00 */
[----:B0-----:R-:W-:-:S03]  /*18b5c0*/  PRMT R26, R27, 0x7773, RZ ;  /* 0x000077731b1a7816 */ /* 0x001fc600000000ff */
[----:B------:R-:W3:Y:S04]  /*18b5d0*/  LDL.LU R22, [R1+0x1c] ;  /* 0x00001c0001167983 */ /* 0x000ee80000300800 */
[----:B------:R-:W3:Y:S04]  /*18b5e0*/  LDL.LU.64 R4, [R1+0x3a98] ;  /* 0x003a980001047983 */ /* 0x000ee80000300a00 */
[----:B--2---:R0:W-:Y:S04]  /*18b5f0*/  @P6 STG.E.U8 desc[UR4][R12.64], R26 ;  /* 0x0000001a0c006986 */ /* 0x0041e8000c101104 */
[----:B0-----:R-:W2:Y:S01]  /*18b600*/  LDL.LU.64 R12, [R1+0x5d08] ;  /* 0x005d0800010c7983 */ /* 0x001ea20000300a00 */
[----:B------:R-:W-:-:S02]  /*18b610*/  LOP3.LUT P6, RZ, R25, 0x200000, RZ, 0xc0, !PT ;  /* 0x0020000019ff7812 */ /* 0x000fc400078cc0ff */
[----:B----4-:R-:W-:-:S11]  /*18b620*/  PRMT R26, R11, 0x7770, RZ ;  /* 0x000077700b1a7816 */ /* 0x010fd600000000ff */
        /* <DEDUP_REMOVED lines=26> */
[----:B---3--:R0:W-:Y:S02]  /*18b7d0*/  @P2 STG.E.U8 desc[UR4][R20.64], R26 ;  /* 0x0000001a14002986 */ /* 0x0081e4000c101104 */
[----:B0-----:R-:W-:-:S05]  /*18b7e0*/  PRMT R26, R0, 0x7770, RZ ;  /* 0x00007770001a7816 */ /* 0x001fca00000000ff */
[----:B------:R0:W-:Y:S01]  /*18b7f0*/  @P1 STG.E.U8 desc[UR4][R2.64], R26 ;  /* 0x0000001a02001986 */ /* 0x0001e2000c101104 */
[C---:B------:R-:W-:Y:S02]  /*18b800*/  LOP3.LUT P3, RZ, R6.reuse, 0x40000000, RZ, 0xc0, !PT ;  /* 0x4000000006ff7812 */ /* 0x040fe4000786c0ff */
[----:B------:R-:W-:Y:S02]  /*18b810*/  LOP3.LUT P2, RZ, R6, 0x80000000, RZ, 0xc0, !PT ;  /* 0x8000000006ff7812 */ /* 0x000fe4000784c0ff */
[C---:B0-----:R-:W-:Y:S01]  /*18b820*/  PRMT R26, R0.reuse, 0x7771, RZ ;  /* 0x00007771001a7816 */ /* 0x041fe200000000ff */
[----:B------:R-:W3:Y:S04]  /*18b830*/  LDL.LU.64 R2, [R1+0x28e0] ;  /* 0x0028e00001027983 */ /* 0x000ee80000300a00 */
[----:B------:R0:W-:Y:S04]  /*18b840*/  @P0 STG.E.U8 desc[UR4][R4.64], R26 ;  /* 0x0000001a04000986 */ /* 0x0001e8000c101104 */
[----:B------:R-:W4:Y:S04]  /*18b850*/  LDL.LU.64 R16, [R1+0x3b10] ;  /* 0x003b100001107983 */ /* 0x000f280000300a00 */
[----:B0-----:R-:W4:Y:S04]  /*18b860*/  LDL.LU.64 R4, [R1+0x3b08] ;  /* 0x003b080001047983 */ /* 0x001f280000300a00 */
[----:B------:R-:W4:Y:S04]  /*18b870*/  LDL.LU.64 R18, [R1+0x3b38] ;  /* 0x003b380001127983 */ /* 0x000f280000300a00 */
[----:B------:R-:W4:Y:S01]  /*18b880*/  LDL.LU R6, [R1+0x268] ;  /* 0x0002680001067983 */ /* 0x000f220000300800 */
[----:B------:R-:W-:-:S02]  /*18b890*/  PRMT R26, R0, 0x7772, RZ ;  /* 0x00007772001a7816 */ /* 0x000fc400000000ff */
[C---:B------:R-:W-:Y:S01]  /*18b8a0*/  LOP3.LUT P1, RZ, R22.reuse, 0x1, RZ, 0xc0, !PT ;  /* 0x0000000116ff7812 */ /* 0x040fe2000782c0ff */
[----:B------:R-:W4:Y:S01]  /*18b8b0*/  LDL.LU.64 R20, [R1+0x28e8] ;  /* 0x0028e80001147983 */ /* 0x000f220000300a00 */
[----:B------:R-:W-:-:S03]  /*18b8c0*/  LOP3.LUT P0, RZ, R22, 0x2, RZ, 0xc0, !PT ;  /* 0x0000000216ff7812 */ /* 0x000fc6000780c0ff */
[----:B------:R-:W4:Y:S04]  /*18b8d0*/  LDL.LU R11, [R1+0x28c] ;  /* 0x00028c00010b7983 */ /* 0x000f280000300800 */
[----:B--2---:R0:W-:Y:S02]  /*18b8e0*/  @P3 STG.E.U8 desc[UR4][R14.64], R26 ;  /* 0x0000001a0e003986 */ /* 0x0041e4000c101104 */
[----:B0-----:R-:W-:-:S05]  /*18b8f0*/  PRMT R26, R0, 0x7773, RZ ;  /* 0x00007773001a7816 */ /* 0x001fca00000000ff */
[----:B---3--:R0:W-:Y:S04]  /*18b900*/  @P2 STG.E.U8 desc[UR4][R2.64], R26 ;  /* 0x0000001a02002986 */ /* 0x0081e8000c101104 */
[----:B0-----:R-:W2:Y:S01]  /*18b910*/  LDL.LU.64 R2, [R1+0x3b78] ;  /* 0x003b780001027983 */ /* 0x001ea20000300a00 */
[----:B----4-:R-:W-:-:S05]  /*18b920*/  PRMT R26, R6, 0x7770, RZ ;  /* 0x00007770061a7816 */ /* 0x010fca00000000ff */
        /* <DEDUP_REMOVED lines=58> */
[----:B------:R-:W2:Y:S04]  /*18bcd0*/  LDL.LU.64 R16, [R1+0x3ce8] ;  /* 0x003ce80001107983 */ /* 0x000ea80000300a00 */
[----:B------:R-:W2:Y:S04]  /*18bce0*/  LDL.LU R0, [R1+0x2f0] ;  /* 0x0002f00001007983 */ /* 0x000ea80000300800 */
[----:B------:R-:W2:Y:S04]  /*18bcf0*/  LDL.LU R6, [R1+0x2d0] ;  /* 0x0002d00001067983 */ /* 0x000ea80000300800 */
[----:B------:R-:W2:Y:S04]  /*18bd00*/  LDL.LU.64 R18, [R1+0x3ce0] ;  /* 0x003ce00001127983 */ /* 0x000ea80000300a00 */
[----:B------:R-:W2:Y:S04]  /*18bd10*/  LDL.LU.64 R20, [R1+0x3d10] ;  /* 0x003d100001147983 */ /* 0x000ea80000300a00 */
[----:B------:R-:W2:Y:S04]  /*18bd20*/  LDL.LU.64 R2, [R1+0x2900] ;  /* 0x0029000001027983 */ /* 0x000ea80000300a00 */
[----:B------:R-:W2:Y:S04]  /*18bd30*/  LDL.LU.64 R4, [R1+0x3d88] ;  /* 0x003d880001047983 */ /* 0x000ea80000300a00 */
[----:B------:R0:W-:Y:S04]  /*18bd40*/  @P6 STG.E.U8 desc[UR4][R22.64], R26 ;  /* 0x0000001a16006986 */ /* 0x0001e8000c101104 */
[----:B0-----:R-:W2:Y:S01]  /*18bd50*/  LDL.LU.64 R22, [R1+0x5cf0] ;  /* 0x005cf00001167983 */ /* 0x001ea20000300a00 */
[----:B------:R-:W-:-:S02]  /*18bd60*/  LOP3.LUT P6, RZ, R25, 0x2000, RZ, 0xc0, !PT ;  /* 0x0000200019ff7812 */ /* 0x000fc400078cc0ff */
[----:B------:R-:W-:-:S11]  /*18bd70*/  PRMT R26, R11, 0x7773, RZ ;  /* 0x000077730b1a7816 */ /* 0x000fd600000000ff */
[----:B--2---:R0:W-:Y:S04]  /*18bd80*/  @P6 STG.E.U8 desc[UR4][R22.64], R26 ;  /* 0x0000001a16006986 */ /* 0x0041e8000c101104 */
[----:B0-----:R-:W2:Y:S01]  /*18bd90*/  LDL.LU.64 R22, [R1+0x5ce8] ;  /* 0x005ce80001167983 */ /* 0x001ea20000300a00 */
[----:B------:R-:W-:Y:S02]  /*18bda0*/  LOP3.LUT P6, RZ, R25, 0x1000, RZ, 0xc0, !PT ;  /* 0x0000100019ff7812 */ /* 0x000fe400078cc0ff */
        /* <DEDUP_REMOVED lines=17> */
[----:B0-----:R-:W-:Y:S02]  /*18bec0*/  PRMT R26, R0, 0x7773, RZ ;  /* 0x00007773001a7816 */ /* 0x001fe400000000ff */
[----:B------:R-:W2:Y:S04]  /*18bed0*/  LDL.LU.64 R20, [R1+0x3d80] ;  /* 0x003d800001147983 */ /* 0x000ea80000300a00 */
[----:B------:R0:W-:Y:S02]  /*18bee0*/  @P1 STG.E.U8 desc[UR4][R2.64], R26 ;  /* 0x0000001a02001986 */ /* 0x0001e4000c101104 */
[----:B0-----:R-:W-:-:S02]  /*18bef0*/  PRMT R26, R6, 0x7770, RZ ;  /* 0x00007770061a7816 */ /* 0x001fc400000000ff */
[----:B------:R-:W3:Y:S04]  /*18bf00*/  LDL.LU.64 R2, [R1+0x3db0] ;  /* 0x003db00001027983 */ /* 0x000ee80000300a00 */
[----:B------:R0:W-:Y:S04]  /*18bf10*/  @P0 STG.E.U8 desc[UR4][R4.64], R26 ;  /* 0x0000001a04000986 */ /* 0x0001e8000c101104 */
[----:B------:R-:W4:Y:S04]  /*18bf20*/  LDL.LU.64 R16, [R1+0x2908] ;  /* 0x0029080001107983 */ /* 0x000f280000300a00 */
[----:B0-----:R-:W4:Y:S04]  /*18bf30*/  LDL.LU.64 R4, [R1+0x3e30] ;  /* 0x003e300001047983 */ /* 0x001f280000300a00 */
[----:B------:R-:W4:Y:S04]  /*18bf40*/  LDL.LU.64 R18, [R1+0x3e28] ;  /* 0x003e280001127983 */ /* 0x000f280000300a00 */
[----:B------:R-:W4:Y:S01]  /*18bf50*/  LDL.LU R23, [R1+0x2f4] ;  /* 0x0002f40001177983 */ /* 0x000f220000300800 */
[----:B------:R-:W-:-:S02]  /*18bf60*/  LOP3.LUT P3, RZ, R22, 0x20000, RZ, 0xc0, !PT ;  /* 0x0002000016ff7812 */ /* 0x000fc4000786c0ff */
[----:B------:R-:W-:Y:S01]  /*18bf70*/  LOP3.LUT P2, RZ, R22, 0x40000, RZ, 0xc0, !PT ;  /* 0x0004000016ff7812 */ /* 0x000fe2000784c0ff */
[----:B------:R-:W4:Y:S01]  /*18bf80*/  LDL.LU R0, [R1+0xa4] ;  /* 0x0000a40001007983 */ /* 0x000f220000300800 */
[----:B------:R-:W-:Y:S02]  /*18bf90*/  PRMT R26, R6, 0x7771, RZ ;  /* 0x00007771061a7816 */ /* 0x000fe400000000ff */
[C---:B------:R-:W-:Y:S02]  /*18bfa0*/  LOP3.LUT P1, RZ, R22.reuse, 0x80000, RZ, 0xc0, !PT ;  /* 0x0008000016ff7812 */ /* 0x040fe4000782c0ff */
[----:B------:R-:W-:-:S05]  /*18bfb0*/  LOP3.LUT P0, RZ, R22, 0x100000, RZ, 0xc0, !PT ;  /* 0x0010000016ff7812 */ /* 0x000fca000780c0ff */
[----:B--2---:R0:W-:Y:S02]  /*18bfc0*/  @P3 STG.E.U8 desc[UR4][R20.64], R26 ;  /* 0x0000001a14003986 */ /* 0x0041e4000c101104 */
[C---:B0-----:R-:W-:Y:S02]  /*18bfd0*/  PRMT R26, R6.reuse, 0x7772, RZ ;  /* 0x00007772061a7816 */ /* 0x041fe400000000ff */
[----:B------:R-:W2:Y:S04]  /*18bfe0*/  LDL.LU.64 R20, [R1+0x3e58] ;  /* 0x003e580001147983 */ /* 0x000ea80000300a00 */
[----:B---3--:R0:W-:Y:S04]  /*18bff0*/  @P2 STG.E.U8 desc[UR4][R2.64], R26 ;  /* 0x0000001a02002986 */ /* 0x0081e8000c101104 */
[----:B------:R-:W3:Y:S01]  /*18c000*/  LDL.LU R11, [R1+0x2d4] ;  /* 0x0002d400010b7983 */ /* 0x000ee20000300800 */
[----:B0-----:R-:W-:-:S03]  /*18c010*/  PRMT R26, R6, 0x7773, RZ ;  /* 0x00007773061a7816 */ /* 0x001fc600000000ff */
[----:B------:R-:W2:Y:S04]  /*18c020*/  LDL.LU.64 R2, [R1+0x2910] ;  /* 0x0029100001027983 */ /* 0x000ea80000300a00 */
        /* <DEDUP_REMOVED lines=32> */
[----:B------:R-:W2:Y:S04]  /*18c230*/  LDL.LU.64 R12, [R1+0x3f40] ;  /* 0x003f4000010c7983 */ /* 0x000ea80000300a00 */
[----:B------:R-:W-:-:S02]  /*18c240*/  @P6 LOP3.LUT R25, R25, 0x100, RZ, 0xfc, !PT ;  /* 0x0000010019196812 */ /* 0x000fc400078efcff */
[----:B------:R-:W-:Y:S01]  /*18c250*/  LOP3.LUT P6, RZ, R22, 0x400000, RZ, 0xc0, !PT ;  /* 0x0040000016ff7812 */ /* 0x000fe200078cc0ff */
[----:B------:R-:W2:Y:S01]  /*18c260*/  LDL.LU.64 R28, [R1+0x3f38] ;  /* 0x003f3800011c7983 */ /* 0x000ea20000300a00 */
[----:B------:R-:W-:-:S03]  /*18c270*/  LOP3.LUT R25, R25, 0xfffffdff, RZ, 0xc0, !PT ;  /* 0xfffffdff19197812 */ /* 0x000fc600078ec0ff */
[----:B------:R-:W2:Y:S08]  /*18c280*/  LDL.LU.64 R16, [R1+0x3f50] ;  /* 0x003f500001107983 */ /* 0x000eb00000300a00 */
[----:B------:R-:W-:Y:S02]  /*18c290*/  @P6 LOP3.LUT R25, R25, 0x200, RZ, 0xfc, !PT ;  /* 0x0000020019196812 */ /* 0x000fe400078efcff */
[----:B------:R-:W-:-:S13]  /*18c2a0*/  LOP3.LUT P6, RZ, R22, 0x200000, RZ, 0xc0, !PT ;  /* 0x0020000016ff7812 */ /* 0x000fda00078cc0ff */
[----:B------:R0:W-:Y:S01]  /*18c2b0*/  @P6 STG.E.U8 desc[UR4][R18.64], R26 ;  /* 0x0000001a12006986 */ /* 0x0001e2000c101104 */
[----:B------:R-:W-:Y:S02]  /*18c2c0*/  LOP3.LUT P6, RZ, R25, 0x200, RZ, 0xc0, !PT ;  /* 0x0000020019ff7812 */ /* 0x000fe400078cc0ff */
[----:B0-----:R-:W-:Y:S01]  /*18c2d0*/  PRMT R26, R23, 0x7772, RZ ;  /* 0x00007772171a7816 */ /* 0x001fe200000000ff */
[----:B------:R-:W2:Y:S10]  /*18c2e0*/  LDL.LU.64 R18, [R1+0x2920] ;  /* 0x0029200001127983 */ /* 0x000eb40000300a00 */
[----:B------:R0:W-:Y:S01]  /*18c2f0*/  @P6 STG.E.U8 desc[UR4][R20.64], R26 ;  /* 0x0000001a14006986 */ /* 0x0001e2000c101104 */
[----:B------:R-:W-:-:S02]  /*18c300*/  LOP3.LUT P6, RZ, R25, 0x100, RZ, 0xc0, !PT ;  /* 0x0000010019ff7812 */ /* 0x000fc400078cc0ff */
[----:B------:R-:W-:Y:S01]  /*18c310*/  LOP3.LUT P5, RZ, R22, 0x40000000, RZ, 0xc0, !PT ;  /* 0x4000000016ff7812 */ /* 0x000fe200078ac0ff */
[----:B------:R-:W2:Y:S01]  /*18c320*/  LDL.LU R6, [R1+0x2d8] ;  /* 0x0002d80001067983 */ /* 0x000ea20000300800 */
[----:B0-----:R-:W-:-:S03]  /*18c330*/  PRMT R26, R23, 0x7773, RZ ;  /* 0x00007773171a7816 */ /* 0x001fc600000000ff */
[----:B------:R-:W2:Y:S06]  /*18c340*/  LDL.LU.64 R20, [R1+0x3f98] ;  /* 0x003f980001147983 */ /* 0x000eac0000300a00 */
[----:B------:R3:W-:Y:S01]  /*18c350*/  @P6 STG.E.U8 desc[UR4][R2.64], R26 ;  /* 0x0000001a02006986 */ /* 0x0007e2000c101104 */
[----:B------:R-:W-:Y:S02]  /*18c360*/  LOP3.LUT P6, RZ, R25, 0x80, RZ, 0xc0, !PT ;  /* 0x0000008019ff7812 */ /* 0x000fe400078cc0ff */
[----:B---3--:R-:W-:-:S11]  /*18c370*/  PRMT R26, R11, 0x7770, RZ ;  /* 0x000077700b1a7816 */ /* 0x008fd600000000ff */
[----:B----4-:R0:W-:Y:S01]  /*18c380*/  @P6 STG.E.U8 desc[UR4][R4.64], R26 ;  /* 0x0000001a04006986 */ /* 0x0101e2000c101104 */
[----:B------:R-:W-:Y:S02]  /*18c390*/  LOP3.LUT P6, RZ, R25, 0x40, RZ, 0xc0, !PT ;  /* 0x0000004019ff7812 */ /* 0x000fe400078cc0ff */
[----:B------:R-:W-:Y:S02]  /*18c3a0*/  LOP3.LUT P4, RZ, R22, 0x80000000, RZ, 0xc0, !PT ;  /* 0x8000000016ff7812 */ /* 0x000fe4000788c0ff */
[----:B------:R-:W3:Y:S04]  /*18c3b0*/  LDL.LU.64 R22, [R1+0x3f90] ;  /* 0x003f900001167983 */ /* 0x000ee80000300a00 */
[----:B------:R-:W4:Y:S01]  /*18c3c0*/  LDL.LU.64 R2, [R1+0x3fb0] ;  /* 0x003fb00001027983 */ /* 0x000f220000300a00 */
[----:B0-----:R-:W-:-:S03]  /*18c3d0*/  PRMT R26, R11, 0x7771, RZ ;  /* 0x000077710b1a7816 */ /* 0x001fc600000000ff */
[----:B------:R-:W3:Y:S04]  /*18c3e0*/  LDL.LU.64 R4, [R1+0x2928] ;  /* 0x0029280001047983 */ /* 0x000ee80000300a00 */
[----:B--2---:R0:W-:Y:S04]  /*18c3f0*/  @P6 STG.E.U8 desc[UR4][R14.64], R26 ;  /* 0x0000001a0e006986 */ /* 0x0041e8000c101104 */
[----:B0-----:R-:W2:Y:S01]  /*18c400*/  LDL.LU.64 R14, [R1+0x5cd8] ;  /* 0x005cd800010e7983 */ /* 0x001ea20000300a00 */
[----:B------:R-:W-:Y:S02]  /*18c410*/  LOP3.LUT P6, RZ, R25, 0x20, RZ, 0xc0, !PT ;  /* 0x0000002019ff7812 */ /* 0x000fe400078cc0ff */
        /* <DEDUP_REMOVED lines=24> */
[----:B---3--:R0:W-:Y:S02]  /*18c5a0*/  @P2 STG.E.U8 desc[UR4][R22.64], R26 ;  /* 0x0000001a16002986 */ /* 0x0081e4000c101104 */
[----:B0-----:R-:W-:-:S02]  /*18c5b0*/  PRMT R26, R6, 0x7772, RZ ;  /* 0x00007772061a7816 */ /* 0x001fc400000000ff */
[----:B------:R-:W3:Y:S04]  /*18c5c0*/  LDL.LU.64 R22, [R1+0x4000] ;  /* 0x0040000001167983 */ /* 0x000ee80000300a00 */
[----:B----4-:R0:W-:Y:S02]  /*18c5d0*/  @P1 STG.E.U8 desc[UR4][R2.64], R26 ;  /* 0x0000001a02001986 */ /* 0x0101e4000c101104 */
[----:B0-----:R-:W-:Y:S02]  /*18c5e0*/  PRMT R26, R6, 0x7773, RZ ;  /* 0x00007773061a7816 */ /* 0x001fe400000000ff */
[----:B------:R-:W4:Y:S04]  /*18c5f0*/  LDL.LU.64 R2, [R1+0x4020] ;  /* 0x0040200001027983 */ /* 0x000f280000300a00 */
[----:B------:R-:W2:Y:S01]  /*18c600*/  LDL.LU R6, [R1+0x2fc] ;  /* 0x0002fc0001067983 */ /* 0x000ea20000300800 */
[----:B------:R-:W-:-:S02]  /*18c610*/  LOP3.LUT P0, RZ, R0, 0x8, RZ, 0xc0, !PT ;  /* 0x0000000800ff7812 */ /* 0x000fc4000780c0ff */
[C---:B------:R-:W-:Y:S01]  /*18c620*/  LOP3.LUT P3, RZ, R0.reuse, 0x10, RZ, 0xc0, !PT ;  /* 0x0000001000ff7812 */ /* 0x040fe2000786c0ff */
[----:B------:R-:W3:Y:S01]  /*18c630*/  LDL.LU.64 R16, [R1+0x2930] ;  /* 0x0029300001107983 */ /* 0x000ee20000300a00 */
[C---:B------:R-:W-:Y:S02]  /*18c640*/  LOP3.LUT P2, RZ, R0.reuse, 0x20, RZ, 0xc0, !PT ;  /* 0x0000002000ff7812 */ /* 0x040fe4000784c0ff */
[----:B------:R-:W-:Y:S01]  /*18c650*/  LOP3.LUT P1, RZ, R0, 0x40, RZ, 0xc0, !PT ;  /* 0x0000004000ff7812 */ /* 0x000fe2000782c0ff */
[----:B------:R-:W3:Y:S06]  /*18c660*/  LDL.LU.64 R18, [R1+0x4060] ;  /* 0x0040600001127983 */ /* 0x000eec0000300a00 */
[----:B------:R0:W-:Y:S04]  /*18c670*/  @P0 STG.E.U8 desc[UR4][R4.64], R26 ;  /* 0x0000001a04000986 */ /* 0x0001e8000c101104 */
[----:B0-----:R-:W4:Y:S01]  /*18c680*/  LDL.LU R5, [R1+0x2dc] ;  /* 0x0002dc0001057983 */ /* 0x001f220000300800 */
[----:B--2---:R-:W-:-:S05]  /*18c690*/  PRMT R26, R6, 0x7770, RZ ;  /* 0x00007770061a7816 */ /* 0x004fca00000000ff */
[----:B------:R0:W-:Y:S02]  /*18c6a0*/  @P3 STG.E.U8 desc[UR4][R20.64], R26 ;  /* 0x0000001a14003986 */ /* 0x0001e4000c101104 */
[C---:B0-----:R-:W-:Y:S02]  /*18c6b0*/  PRMT R26, R6.reuse, 0x7771, RZ ;  /* 0x00007771061a7816 */ /* 0x041fe400000000ff */
[----:B------:R-:W2:Y:S04]  /*18c6c0*/  LDL.LU.64 R20, [R1+0x4058] ;  /* 0x0040580001147983 */ /* 0x000ea80000300a00 */
[----:B---3--:R0:W-:Y:S02]  /*18c6d0*/  @P2 STG.E.U8 desc[UR4][R22.64], R26 ;  /* 0x0000001a16002986 */ /* 0x0081e4000c101104 */
[----:B0-----:R-:W-:-:S02]  /*18c6e0*/  PRMT R26, R6, 0x7772, RZ ;  /* 0x00007772061a7816 */ /* 0x001fc400000000ff */
[----:B------:R-:W3:Y:S04]  /*18c6f0*/  LDL.LU.64 R22, [R1+0x4078] ;  /* 0x0040780001167983 */ /* 0x000ee80000300a00 */
[----:B----4-:R0:W-:Y:S04]  /*18c700*/  @P1 STG.E.U8 desc[UR4][R2.64], R26 ;  /* 0x0000001a02001986 */ /* 0x0101e8000c101104 */
[----:B0-----:R-:W4:Y:S04]  /*18c710*/  LDL.LU.64 R2, [R1+0x2938] ;  /* 0x0029380001027983 */ /* 0x001f280000300a00 */
[----:B------:R-:W2:Y:S04]  /*18c720*/  LDL.LU R11, [R1+0x2e0] ;  /* 0x0002e000010b7983 */ /* 0x000ea80000300800 */
[----:B------:R-:W2:Y:S04]  /*18c730*/  LDL.LU.64 R12, [R1+0x2940] ;  /* 0x00294000010c7983 */ /* 0x000ea80000300a00 */
        /* <DEDUP_REMOVED lines=25> */
[C---:B------:R-:W-:Y:S02]  /*18c8d0*/  LOP3.LUT P6, RZ, R0.reuse, 0x200, RZ, 0xc0, !PT ;  /* 0x0000020000ff7812 */ /* 0x040fe400078cc0ff */
[----:B------:R-:W-:Y:S02]  /*18c8e0*/  LOP3.LUT P0, RZ, R0, 0x80, RZ, 0xc0, !PT ;  /* 0x0000008000ff7812 */ /* 0x000fe4000780c0ff */
[----:B------:R-:W-:Y:S02]  /*18c8f0*/  LOP3.LUT R25, R25, 0xfffffffd, RZ, 0xc0, !PT ;  /* 0xfffffffd19197812 */ /* 0x000fe400078ec0ff */
[----:B------:R-:W-:Y:S02]  /*18c900*/  PRMT R26, R6, 0x7773, RZ ;  /* 0x00007773061a7816 */ /* 0x000fe400000000ff */
[----:B------:R-:W2:Y:S04]  /*18c910*/  LDL.LU R6, [R1+0x2c0] ;  /* 0x0002c00001067983 */ /* 0x000ea80000300800 */
[----:B------:R-:W2:Y:S01]  /*18c920*/  LDL.LU R4, [R1+0x2e4] ;  /* 0x0002e40001047983 */ /* 0x000ea20000300800 */
[----:B------:R-:W-:-:S02]  /*18c930*/  @P6 LOP3.LUT R25, R25, 0x2, RZ, 0xfc, !PT ;  /* 0x0000000219196812 */ /* 0x000fc400078efcff */
[----:B------:R-:W-:Y:S01]  /*18c940*/  LOP3.LUT P6, RZ, R0, 0x100, RZ, 0xc0, !PT ;  /* 0x0000010000ff7812 */ /* 0x000fe200078cc0ff */
[----:B------:R0:W-:Y:S02]  /*18c950*/  @P0 STG.E.U8 desc[UR4][R16.64], R26 ;  /* 0x0000001a10000986 */ /* 0x0001e4000c101104 */
[----:B0-----:R-:W-:-:S10]  /*18c960*/  PRMT R26, R5, 0x7770, RZ ;  /* 0x00007770051a7816 */ /* 0x001fd400000000ff */
[----:B------:R0:W-:Y:S01]  /*18c970*/  @P6 STG.E.U8 desc[UR4][R18.64], R26 ;  /* 0x0000001a12006986 */ /* 0x0001e2000c101104 */
[----:B------:R-:W-:Y:S02]  /*18c980*/  LOP3.LUT P6, RZ, R25, 0x2, RZ, 0xc0, !PT ;  /* 0x0000000219ff7812 */ /* 0x000fe400078cc0ff */
[----:B0-----:R-:W-:-:S11]  /*18c990*/  PRMT R26, R5, 0x7771, RZ ;  /* 0x00007771051a7816 */ /* 0x001fd600000000ff */
[----:B------:R0:W-:Y:S01]  /*18c9a0*/  @P6 STG.E.U8 desc[UR4][R20.64], R26 ;  /* 0x0000001a14006986 */ /* 0x0001e2000c101104 */
[----:B------:R-:W-:Y:S02]  /*18c9b0*/  LOP3.LUT P6, RZ, R25, 0x1, RZ, 0xc0, !PT ;  /* 0x0000000119ff7812 */ /* 0x000fe400078cc0ff */
[----:B------:R-:W-:Y:S01]  /*18c9c0*/  PRMT R25, R5, 0x7772, RZ ;  /* 0x0000777205197816 */ /* 0x000fe200000000ff */
[----:B0-----:R-:W2:Y:S10]  /*18c9d0*/  LDL.LU.64 R26, [R1+0x40d0] ;  /* 0x0040d000011a7983 */ /* 0x001eb40000300a00 */
        /* <DEDUP_REMOVED lines=24> */
[----:B0-----:R-:W-:Y:S02]  /*18cb60*/  PRMT R25, R11, 0x7773, RZ ;  /* 0x000077730b197816 */ /* 0x001fe400000000ff */
[C---:B------:R-:W-:Y:S02]  /*18cb70*/  LOP3.LUT P5, RZ, R0.reuse, 0x20000, RZ, 0xc0, !PT ;  /* 0x0002000000ff7812 */ /* 0x040fe400078ac0ff */
[C---:B------:R-:W-:Y:S02]  /*18cb80*/  LOP3.LUT P4, RZ, R0.reuse, 0x40000, RZ, 0xc0, !PT ;  /* 0x0004000000ff7812 */ /* 0x040fe4000788c0ff */
[C---:B------:R-:W-:Y:S02]  /*18cb90*/  LOP3.LUT P3, RZ, R0.reuse, 0x80000, RZ, 0xc0, !PT ;  /* 0x0008000000ff7812 */ /* 0x040fe4000786c0ff */
[----:B------:R-:W-:-:S02]  /*18cba0*/  LOP3.LUT P2, RZ, R0, 0x100000, RZ, 0xc0, !PT ;  /* 0x0010000000ff7812 */ /* 0x000fc4000784c0ff */
[C---:B------:R-:W-:Y:S02]  /*18cbb0*/  LOP3.LUT P1, RZ, R0.reuse, 0x200000, RZ, 0xc0, !PT ;  /* 0x0020000000ff7812 */ /* 0x040fe4000782c0ff */
[----:B------:R-:W-:Y:S01]  /*18cbc0*/  LOP3.LUT P0, RZ, R0, 0x400000, RZ, 0xc0, !PT ;  /* 0x0040000000ff7812 */ /* 0x000fe2000780c0ff */
[----:B--2---:R0:W-:Y:S01]  /*18cbd0*/  @P6 STG.E.U8 desc[UR4][R12.64], R25 ;  /* 0x000000190c006986 */ /* 0x0041e2000c101104 */
[----:B------:R-:W-:Y:S02]  /*18cbe0*/  LOP3.LUT P6, RZ, R24, 0x4000000, RZ, 0xc0, !PT ;  /* 0x0400000018ff7812 */ /* 0x000fe400078cc0ff */
[----:B0-----:R-:W-:-:S11]  /*18cbf0*/  PRMT R25, R6, 0x7770, RZ ;  /* 0x0000777006197816 */ /* 0x001fd600000000ff */
[----:B---3--:R0:W-:Y:S02]  /*18cc00*/  @P6 STG.E.U8 desc[UR4][R28.64], R25 ;  /* 0x000000191c006986 */ /* 0x0081e4000c101104 */
[----:B0-----:R-:W-:-:S05]  /*18cc10*/  PRMT R25, R6, 0x7771, RZ ;  /* 0x0000777106197816 */ /* 0x001fca00000000ff */
        /* <DEDUP_REMOVED lines=8> */
[----:B------:R-:W2:Y:S04]  /*18cca0*/  LDL.LU.64 R20, [R1+0x2950] ;  /* 0x0029500001147983 */ /* 0x000ea80000300a00 */
[----:B------:R0:W-:Y:S02]  /*18ccb0*/  @P1 STG.E.U8 desc[UR4][R22.64], R25 ;  /* 0x0000001916001986 */ /* 0x0001e4000c101104 */
[----:B0-----:R-:W-:-:S02]  /*18ccc0*/  PRMT R25, R4, 0x7772, RZ ;  /* 0x0000777204197816 */ /* 0x001fc400000000ff */
[----:B------:R-:W3:Y:S04]  /*18ccd0*/  LDL.LU.64 R22, [R1+0x4130] ;  /* 0x0041300001167983 */ /* 0x000ee80000300a00 */
[----:B------:R0:W-:Y:S04]  /*18cce0*/  @P0 STG.E.U8 desc[UR4][R2.64], R25 ;  /* 0x0000001902000986 */ /* 0x0001e8000c101104 */
[----:B0-----:R-:W4:Y:S04]  /*18ccf0*/  LDL.LU.64 R2, [R1+0x4128] ;  /* 0x0041280001027983 */ /* 0x001f280000300a00 */
[----:B------:R-:W3:Y:S04]  /*18cd00*/  LDL.LU.64 R16, [R1+0x4138] ;  /* 0x0041380001107983 */ /* 0x000ee80000300a00 */
[----:B------:R-:W3:Y:S01]  /*18cd10*/  LDL.LU R6, [R1+0x2c4] ;  /* 0x0002c40001067983 */ /* 0x000ee20000300800 */
[----:B------:R-:W-:-:S02]  /*18cd20*/  LOP3.LUT P6, RZ, R5, 0x8, RZ, 0xc0, !PT ;  /* 0x0000000805ff7812 */ /* 0x000fc400078cc0ff */
[----:B------:R-:W-:Y:S01]  /*18cd30*/  LOP3.LUT R24, R24, 0xfffbffff, RZ, 0xc0, !PT ;  /* 0xfffbffff18187812 */ /* 0x000fe200078ec0ff */
[----:B------:R-:W4:Y:S01]  /*18cd40*/  LDL.LU.64 R18, [R1+0x2958] ;  /* 0x0029580001127983 */ /* 0x000f220000300a00 */
[C---:B------:R-:W-:Y:S02]  /*18cd50*/  LOP3.LUT P3, RZ, R0.reuse, 0x800000, RZ, 0xc0, !PT ;  /* 0x0080000000ff7812 */ /* 0x040fe4000786c0ff */
[----:B------:R-:W-:Y:S01]  /*18cd60*/  LOP3.LUT P2, RZ, R0, 0x1000000, RZ, 0xc0, !PT ;  /* 0x0100000000ff7812 */ /* 0x000fe2000784c0ff */
[----:B------:R-:W4:Y:S06]  /*18cd70*/  LDL.LU R11, [R1+0x2e8] ;  /* 0x0002e800010b7983 */ /* 0x000f2c0000300800 */
        /* <DEDUP_REMOVED lines=18> */
[----:B------:R-:W-:Y:S02]  /*18cea0*/  PRMT R25, R4, 0x7773, RZ ;  /* 0x0000777304197816 */ /* 0x000fe400000000ff */
[----:B------:R-:W-:-:S07]  /*18ceb0*/  LOP3.LUT P1, RZ, R0, 0x2000000, RZ, 0xc0, !PT ;  /* 0x0200000000ff7812 */ /* 0x000fce000782c0ff */
[----:B------:R-:W-:Y:S02]  /*18cec0*/  @P6 LOP3.LUT R24, R24, 0x1000000, RZ, 0xfc, !PT ;  /* 0x0100000018186812 */ /* 0x000fe400078efcff */
[----:B------:R-:W-:Y:S02]  /*18ced0*/  LOP3.LUT P6, RZ, R0, 0x10000000, RZ, 0xc0, !PT ;  /* 0x1000000000ff7812 */ /* 0x000fe400078cc0ff */
[----:B------:R-:W-:Y:S02]  /*18cee0*/  LOP3.LUT R24, R24, 0xfdffffff, RZ, 0xc0, !PT ;  /* 0xfdffffff18187812 */ /* 0x000fe400078ec0ff */
[----:B------:R-:W-:-:S09]  /*18cef0*/  LOP3.LUT P0, RZ, R0, 0x4000000, RZ, 0xc0, !PT ;  /* 0x0400000000ff7812 */ /* 0x000fd2000780c0ff */
[----:B------:R-:W-:Y:S02]  /*18cf00*/  @P6 LOP3.LUT R24, R24, 0x2000000, RZ, 0xfc, !PT ;  /* 0x0200000018186812 */ /* 0x000fe400078efcff */
[----:B------:R-:W-:Y:S01]  /*18cf10*/  LOP3.LUT P6, RZ, R0, 0x8000000, RZ, 0xc0, !PT ;  /* 0x0800000000ff7812 */ /* 0x000fe200078cc0ff */
[----:B--2---:R0:W-:Y:S04]  /*18cf20*/  @P3 STG.E.U8 desc[UR4][R20.64], R25 ;  /* 0x0000001914003986 */ /* 0x0041e8000c101104 */
[----:B0-----:R-:W2:Y:S01]  /*18cf30*/  LDL.LU.64 R20, [R1+0x4168] ;  /* 0x0041680001147983 */ /* 0x001ea20000300a00 */
[----:B---3--:R-:W-:-:S05]  /*18cf40*/  PRMT R25, R6, 0x7770, RZ ;  /* 0x0000777006197816 */ /* 0x008fca00000000ff */
[----:B------:R0:W-:Y:S02]  /*18cf50*/  @P2 STG.E.U8 desc[UR4][R22.64], R25 ;  /* 0x0000001916002986 */ /* 0x0001e4000c101104 */
[C---:B0-----:R-:W-:Y:S02]  /*18cf60*/  PRMT R25, R6.reuse, 0x7771, RZ ;  /* 0x0000777106197816 */ /* 0x041fe400000000ff */
[----:B------:R-:W3:Y:S04]  /*18cf70*/  LDL.LU.64 R22, [R1+0x4160] ;  /* 0x0041600001167983 */ /* 0x000ee80000300a00 */
[----:B----4-:R0:W-:Y:S04]  /*18cf80*/  @P1 STG.E.U8 desc[UR4][R2.64], R25 ;  /* 0x0000001902001986 */ /* 0x0101e8000c101104 */
[----:B0-----:R-:W4:Y:S04]  /*18cf90*/  LDL.LU.64 R2, [R1+0x4178] ;  /* 0x0041780001027983 */ /* 0x001f280000300a00 */
[----:B------:R-:W2:Y:S04]  /*18cfa0*/  LDL.LU R0, [R1+0x2c8] ;  /* 0x0002c80001007983 */ /* 0x000ea80000300800 */
[----:B------:R-:W2:Y:S04]  /*18cfb0*/  LDL.LU.64 R26, [R1+0x4180] ;  /* 0x00418000011a7983 */ /* 0x000ea80000300a00 */
[----:B--2---:R0:W-:Y:S04]  /*18cfc0*/  STL.64 [R1+0x5ca8], R26 ;  /* 0x005ca81a01007387 */ /* 0x0041e80000100a00 */
[----:B0-----:R-:W2:Y:S01]  /*18cfd0*/  LDL.LU.64 R26, [R1+0x4188] ;  /* 0x00418800011a7983 */ /* 0x001ea20000300a00 */
[----:B------:R-:W-:-:S05]  /*18cfe0*/  PRMT R25, R6, 0x7772, RZ ;  /* 0x0000777206197816 */ /* 0x000fca00000000ff */
[----:B------:R0:W-:Y:S02]  /*18cff0*/  @P0 STG.E.U8 desc[UR4][R16.64], R25 ;  /* 0x0000001910000986 */ /* 0x0001e4000c101104 */
[----:B0-----:R-:W-:-:S05]  /*18d000*/  PRMT R25, R6, 0x7773, RZ ;  /* 0x0000777306197816 */ /* 0x001fca00000000ff */
[----:B------:R0:W-:Y:S01]  /*18d010*/  @P6 STG.E.U8 desc[UR4][R18.64], R25 ;  /* 0x0000001912006986 */ /* 0x0001e2000c101104 */
[----:B------:R-:W-:Y:S02]  /*18d020*/  LOP3.LUT P6, RZ, R24, 0x2000000, RZ, 0xc0, !PT ;  /* 0x0200000018ff7812 */ /* 0x000fe400078cc0ff */
[----:B0-----:R-:W-:-:S11]  /*18d030*/  PRMT R25, R11, 0x7770, RZ ;  /* 0x000077700b197816 */ /* 0x001fd600000000ff */
[----:B------:R-:W-:Y:S04]  /*18d040*/  @P6 STG.E.U8 desc[UR4][R20.64], R25 ;  /* 0x0000001914006986 */ /* 0x000fe8000c101104 */
[----:B--2---:R0:W-:Y:S04]  /*18d050*/  STL.64 [R1+0x5cb0], R26 ;  /* 0x005cb01a01007387 */ /* 0x0041e80000100a00 */
[----:B0-----:R-:W2:Y:S01]  /*18d060*/  LDL.LU.64 R26, [R1+0x2960] ;  /* 0x00296000011a7983 */ /* 0x001ea20000300a00 */
[C---:B------:R-:W-:Y:S02]  /*18d070*/  LOP3.LUT P6, RZ, R24.reuse, 0x1000000, RZ, 0xc0, !PT ;  /* 0x0100000018ff7812 */ /* 0x040fe400078cc0ff */
[----:B------:R-:W-:Y:S01]  /*18d080*/  PRMT R25, R11, 0x7771, RZ ;  /* 0x000077710b197816 */ /* 0x000fe200000000ff */
        /* <DEDUP_REMOVED lines=33> */
[----:B------:R0:W-:Y:S01]  /*18d2a0*/  @P6 STG.E.U8 desc[UR4][R12.64], R25 ;  /* 0x000000190c006986 */ /* 0x0001e2000c101104 */
[----:B------:R-:W-:Y:S02]  /*18d2b0*/  LOP3.LUT P6, RZ, R24, 0x40000, RZ, 0xc0, !PT ;  /* 0x0004000018ff7812 */ /* 0x000fe400078cc0ff */
[----:B0-----:R-:W-:-:S11]  /*18d2c0*/  PRMT R25, R0, 0x7773, RZ ;  /* 0x0000777300197816 */ /* 0x001fd600000000ff */
[----:B---3--:R0:W-:Y:S02]  /*18d2d0*/  @P6 STG.E.U8 desc[UR4][R28.64], R25 ;  /* 0x000000191c006986 */ /* 0x0081e4000c101104 */
[----:B0-----:R-:W-:-:S05]  /*18d2e0*/  PRMT R25, R6, 0x7770, RZ ;  /* 0x0000777006197816 */ /* 0x001fca00000000ff */
[----:B------:R0:W-:Y:S02]  /*18d2f0*/  @P5 STG.E.U8 desc[UR4][R14.64], R25 ;  /* 0x000000190e005986 */ /* 0x0001e4000c101104 */
[C---:B0-----:R-:W-:Y:S02]  /*18d300*/  PRMT R25, R6.reuse, 0x7771, RZ ;  /* 0x0000777106197816 */ /* 0x041fe400000000ff */
[----:B------:R-:W2:Y:S04]  /*18d310*/  LDL.LU.64 R14, [R1+0x4210] ;  /* 0x00421000010e7983 */ /* 0x000ea80000300a00 */
        /* <DEDUP_REMOVED lines=15> */
[C---:B------:R-:W-:Y:S01]  /*18d410*/  LOP3.LUT P2, RZ, R5.reuse, 0x800, RZ, 0xc0, !PT ;  /* 0x0000080005ff7812 */ /* 0x040fe2000784c0ff */
[----:B------:R-:W4:Y:S01]  /*18d420*/  LDL.LU.64 R20, [R1+0x32a0] ;  /* 0x0032a00001147983 */ /* 0x000f220000300a00 */
[----:B------:R-:W-:Y:S02]  /*18d430*/  PRMT R25, R4, 0x7772, RZ ;  /* 0x0000777204197816 */ /* 0x000fe400000000ff */
[C---:B------:R-:W-:Y:S01]  /*18d440*/  LOP3.LUT P1, RZ, R5.reuse, 0x1000, RZ, 0xc0, !PT ;  /* 0x0000100005ff7812 */ /* 0x040fe2000782c0ff */
[----:B------:R-:W4:Y:S01]  /*18d450*/  LDL.LU R11, [R1+0x2a0] ;  /* 0x0002a000010b7983 */ /* 0x000f220000300800 */
[----:B------:R-:W-:-:S05]  /*18d460*/  LOP3.LUT P0, RZ, R5, 0x2000, RZ, 0xc0, !PT ;  /* 0x0000200005ff7812 */ /* 0x000fca000780c0ff */
        /* <DEDUP_REMOVED lines=9> */
[----:B------:R0:W-:Y:S04]  /*18d500*/  STL.64 [R1+0x5ca0], R8 ;  /* 0x005ca00801007387 */ /* 0x0001e80000100a00 */
        /* <DEDUP_REMOVED lines=21> */
[----:B--2---:R0:W-:Y:S04]  /*18d660*/  STL [R1+0x5c98], R28 ;  /* 0x005c981c01007387 */ /* 0x0041e80000100800 */
[----:B0-----:R-:W2:Y:S04]  /*18d670*/  LDL.LU.64 R28, [R1+0x34b8] ;  /* 0x0034b800011c7983 */ /* 0x001ea80000300a00 */
[----:B------:R-:W2:Y:S01]  /*18d680*/  LDL.LU.64 R26, [R1+0x4290] ;  /* 0x00429000011a7983 */ /* 0x000ea20000300a00 */
[----:B------:R-:W-:-:S04]  /*18d690*/  LOP3.LUT R24, R24, 0xfffeffff, RZ, 0xc0, !PT ;  /* 0xfffeffff18187812 */ /* 0x000fc800078ec0ff */
        /* <DEDUP_REMOVED lines=19> */
[C---:B------:R-:W-:Y:S02]  /*18d7d0*/  LOP3.LUT P6, RZ, R24.reuse, 0x2000, RZ, 0xc0, !PT ;  /* 0x0000200018ff7812 */ /* 0x040fe400078cc0ff */
[----:B0-----:R-:W-:Y:S01]  /*18d7e0*/  PRMT R25, R11, 0x7773, RZ ;  /* 0x000077730b197816 */ /* 0x001fe200000000ff */
[----:B--2---:R0:W-:Y:S04]  /*18d7f0*/  STL.64 [R1+0x5c90], R26 ;  /* 0x005c901a01007387 */ /* 0x0041e80000100a00 */
[----:B0-----:R-:W2:Y:S04]  /*18d800*/  LDL.LU.64 R26, [R1+0x4298] ;  /* 0x00429800011a7983 */ /* 0x001ea80000300a00 */
[----:B------:R-:W3:Y:S04]  /*18d810*/  LDL.LU.64 R12, [R1+0x42a8] ;  /* 0x0042a800010c7983 */ /* 0x000ee80000300a00 */
[----:B------:R-:W4:Y:S04]  /*18d820*/  LDL.LU R4, [R1+0x2a4] ;  /* 0x0002a40001047983 */ /* 0x000f280000300800 */
[----:B------:R-:W2:Y:S04]  /*18d830*/  LDL.LU.64 R14, [R1+0x34e0] ;  /* 0x0034e000010e7983 */ /* 0x000ea80000300a00 */
[----:B------:R-:W2:Y:S04]  /*18d840*/  LDL.LU.64 R16, [R1+0x42b8] ;  /* 0x0042b80001107983 */ /* 0x000ea80000300a00 */
[----:B------:R-:W2:Y:S04]  /*18d850*/  LDL.LU.64 R18, [R1+0x42b0] ;  /* 0x0042b00001127983 */ /* 0x000ea80000300a00 */
[----:B------:R-:W2:Y:S04]  /*18d860*/  LDL.LU.64 R20, [R1+0x42d0] ;  /* 0x0042d00001147983 */ /* 0x000ea80000300a00 */
[----:B------:R-:W2:Y:S04]  /*18d870*/  LDL.LU R6, [R1+0x2b8] ;  /* 0x0002b80001067983 */ /* 0x000ea80000300800 */
[----:B------:R-:W2:Y:S04]  /*18d880*/  LDL.LU.64 R22, [R1+0x3510] ;  /* 0x0035100001167983 */ /* 0x000ea80000300a00 */
[----:B------:R-:W2:Y:S04]  /*18d890*/  LDL.LU.64 R2, [R1+0x42f8] ;  /* 0x0042f80001027983 */ /* 0x000ea80000300a00 */
[----:B------:R-:W2:Y:S04]  /*18d8a0*/  LDL.LU R0, [R1+0xac] ;  /* 0x0000ac0001007983 */ /* 0x000ea80000300800 */
[----:B------:R-:W2:Y:S04]  /*18d8b0*/  LDL.LU.64 R8, [R1+0x5ca0] ;  /* 0x005ca00001087983 */ /* 0x000ea80000300a00 */
[----:B------:R0:W-:Y:S04]  /*18d8c0*/  @P6 STG.E.U8 desc[UR4][R28.64], R25 ;  /* 0x000000191c006986 */ /* 0x0001e8000c101104 */
[----:B0-----:R-:W2:Y:S01]  /*18d8d0*/  LDL.LU R28, [R1+0x5c98] ;  /* 0x005c9800011c7983 */ /* 0x001ea20000300800 */
[----:B------:R-:W-:-:S02]  /*18d8e0*/  LOP3.LUT P6, RZ, R24, 0x1000, RZ, 0xc0, !PT ;  /* 0x0000100018ff7812 */ /* 0x000fc400078cc0ff */
[----:B--2---:R-:W-:-:S11]  /*18d8f0*/  PRMT R25, R28, 0x7770, RZ ;  /* 0x000077701c197816 */ /* 0x004fd600000000ff */
[----:B------:R0:W-:Y:S04]  /*18d900*/  @P6 STG.E.U8 desc[UR4][R26.64], R25 ;  /* 0x000000191a006986 */ /* 0x0001e8000c101104 */
        /* <DEDUP_REMOVED lines=15> */
[----:B----4-:R-:W-:-:S05]  /*18da00*/  PRMT R25, R4, 0x7770, RZ ;  /* 0x0000777004197816 */ /* 0x010fca00000000ff */
[----:B------:R0:W-:Y:S02]  /*18da10*/  @P4 STG.E.U8 desc[UR4][R16.64], R25 ;  /* 0x0000001910004986 */ /* 0x0001e4000c101104 */
[----:B0-----:R-:W-:-:S05]  /*18da20*/  PRMT R25, R4, 0x7771, RZ ;  /* 0x0000777104197816 */ /* 0x001fca00000000ff */
[----:B------:R0:W-:Y:S02]  /*18da30*/  @P3 STG.E.U8 desc[UR4][R18.64], R25 ;  /* 0x0000001912003986 */ /* 0x0001e4000c101104 */
[C---:B0-----:R-:W-:Y:S02]  /*18da40*/  PRMT R25, R4.reuse, 0x7772, RZ ;  /* 0x0000777204197816 */ /* 0x041fe400000000ff */
[----:B------:R-:W2:Y:S04]  /*18da50*/  LDL.LU.64 R18, [R1+0x42f0] ;  /* 0x0042f00001127983 */ /* 0x000ea80000300a00 */
[----:B------:R0:W-:Y:S02]  /*18da60*/  @P2 STG.E.U8 desc[UR4][R20.64], R25 ;  /* 0x0000001914002986 */ /* 0x0001e4000c101104 */
[----:B0-----:R-:W-:-:S05]  /*18da70*/  PRMT R25, R4, 0x7773, RZ ;  /* 0x0000777304197816 */ /* 0x001fca00000000ff */
[----:B------:R0:W-:Y:S01]  /*18da80*/  @P1 STG.E.U8 desc[UR4][R22.64], R25 ;  /* 0x0000001916001986 */ /* 0x0001e2000c101104 */
[C---:B------:R-:W-:Y:S02]  /*18da90*/  LOP3.LUT P3, RZ, R5.reuse, 0x20000000, RZ, 0xc0, !PT ;  /* 0x2000000005ff7812 */ /* 0x040fe4000786c0ff */
[----:B------:R-:W-:Y:S02]  /*18daa0*/  LOP3.LUT P2, RZ, R5, 0x40000000, RZ, 0xc0, !PT ;  /* 0x4000000005ff7812 */ /* 0x000fe4000784c0ff */
[----:B0-----:R-:W-:-:S05]  /*18dab0*/  PRMT R25, R6, 0x7770, RZ ;  /* 0x0000777006197816 */ /* 0x001fca00000000ff */
[----:B------:R0:W-:Y:S01]  /*18dac0*/  @P0 STG.E.U8 desc[UR4][R2.64], R25 ;  /* 0x0000001902000986 */ /* 0x0001e2000c101104 */
[----:B------:R-:W-:-:S03]  /*18dad0*/  LOP3.LUT P1, RZ, R5, 0x80000000, RZ, 0xc0, !PT ;  /* 0x8000000005ff7812 */ /* 0x000fc6000782c0ff */
[----:B0-----:R-:W3:Y:S04]  /*18dae0*/  LDL.LU.64 R2, [R1+0x4300] ;  /* 0x0043000001027983 */ /* 0x001ee80000300a00 */
[----:B------:R-:W4:Y:S04]  /*18daf0*/  LDL.LU.64 R4, [R1+0x3538] ;  /* 0x0035380001047983 */ /* 0x000f280000300a00 */
[----:B------:R-:W4:Y:S04]  /*18db00*/  LDL.LU.64 R16, [R1+0x4330] ;  /* 0x0043300001107983 */ /* 0x000f280000300a00 */
[----:B------:R-:W4:Y:S04]  /*18db10*/  LDL.LU.64 R22, [R1+0x4328] ;  /* 0x0043280001167983 */ /* 0x000f280000300a00 */
[----:B------:R-:W4:Y:S01]  /*18db20*/  LDL.LU R21, [R1+0x2a8] ;  /* 0x0002a80001157983 */ /* 0x000f220000300800 */
        /* <DEDUP_REMOVED lines=22> */
[C---:B------:R-:W-:Y:S02]  /*18dc90*/  LOP3.LUT P6, RZ, R0.reuse, 0x4, RZ, 0xc0, !PT ;  /* 0x0000000400ff7812 */ /* 0x040fe400078cc0ff */
[----:B------:R-:W-:Y:S02]  /*18dca0*/  LOP3.LUT P0, RZ, R0, 0x1, RZ, 0xc0, !PT ;  /* 0x0000000100ff7812 */ /* 0x000fe4000780c0ff */
[----:B------:R-:W-:-:S09]  /*18dcb0*/  LOP3.LUT R24, R24, 0xfffffdff, RZ, 0xc0, !PT ;  /* 0xfffffdff18187812 */ /* 0x000fd200078ec0ff */
[----:B------:R-:W-:Y:S02]  /*18dcc0*/  @P6 LOP3.LUT R24, R24, 0x200, RZ, 0xfc, !PT ;  /* 0x0000020018186812 */ /* 0x000fe400078efcff */
[----:B------:R-:W-:Y:S01]  /*18dcd0*/  LOP3.LUT P6, RZ, R0, 0x2, RZ, 0xc0, !PT ;  /* 0x0000000200ff7812 */ /* 0x000fe200078cc0ff */
[----:B--2---:R0:W-:Y:S02]  /*18dce0*/  @P3 STG.E.U8 desc[UR4][R18.64], R25 ;  /* 0x0000001912003986 */ /* 0x0041e4000c101104 */
[C---:B0-----:R-:W-:Y:S02]  /*18dcf0*/  PRMT R25, R6.reuse, 0x7772, RZ ;  /* 0x0000777206197816 */ /* 0x041fe400000000ff */
[----:B------:R-:W2:Y:S04]  /*18dd00*/  LDL.LU.64 R18, [R1+0x4340] ;  /* 0x0043400001127983 */ /* 0x000ea80000300a00 */
[----:B------:R-:W2:Y:S04]  /*18dd10*/  LDL.LU R14, [R1+0x2bc] ;  /* 0x0002bc00010e7983 */ /* 0x000ea80000300800 */
[----:B---3--:R0:W-:Y:S02]  /*18dd20*/  @P2 STG.E.U8 desc[UR4][R2.64], R25 ;  /* 0x0000001902002986 */ /* 0x0081e4000c101104 */
[----:B0-----:R-:W-:-:S02]  /*18dd30*/  PRMT R25, R6, 0x7773, RZ ;  /* 0x0000777306197816 */ /* 0x001fc400000000ff */
[----:B------:R-:W3:Y:S04]  /*18dd40*/  LDL.LU.64 R2, [R1+0x3558] ;  /* 0x0035580001027983 */ /* 0x000ee80000300a00 */
[----:B----4-:R0:W-:Y:S02]  /*18dd50*/  @P1 STG.E.U8 desc[UR4][R4.64], R25 ;  /* 0x0000001904001986 */ /* 0x0101e4000c101104 */
[C---:B0-----:R-:W-:Y:S02]  /*18dd60*/  PRMT R25, R21.reuse, 0x7770, RZ ;  /* 0x0000777015197816 */ /* 0x041fe400000000ff */
[----:B------:R-:W4:Y:S04]  /*18dd70*/  LDL.LU.64 R4, [R1+0x4350] ;  /* 0x0043500001047983 */ /* 0x000f280000300a00 */
[----:B------:R0:W-:Y:S04]  /*18dd80*/  @P0 STG.E.U8 desc[UR4][R16.64], R25 ;  /* 0x0000001910000986 */ /* 0x0001e8000c101104 */
[----:B------:R-:W2:Y:S01]  /*18dd90*/  LDL.LU R15, [R1+0x2ac] ;  /* 0x0002ac00010f7983 */ /* 0x000ea20000300800 */
[----:B0-----:R-:W-:-:S05]  /*18dda0*/  PRMT R25, R21, 0x7771, RZ ;  /* 0x0000777115197816 */ /* 0x001fca00000000ff */
[----:B------:R0:W-:Y:S04]  /*18ddb0*/  @P6 STG.E.U8 desc[UR4][R22.64], R25 ;  /* 0x0000001916006986 */ /* 0x0001e8000c101104 */
[----:B0-----:R-:W2:Y:S04]  /*18ddc0*/  LDL.LU.64 R22, [R1+0x3590] ;  /* 0x0035900001167983 */ /* 0x001ea80000300a00 */
[----:B--2---:R0:W-:Y:S04]  /*18ddd0*/  STL.64 [R1+0x5c80], R22 ;  /* 0x005c801601007387 */ /* 0x0041e80000100a00 */
[----:B0-----:R-:W2:Y:S01]  /*18dde0*/  LDL.LU.64 R22, [R1+0x4368] ;  /* 0x0043680001167983 */ /* 0x001ea20000300a00 */
[----:B------:R-:W-:-:S02]  /*18ddf0*/  LOP3.LUT P6, RZ, R24, 0x200, RZ, 0xc0, !PT ;  /* 0x0000020018ff7812 */ /* 0x000fc400078cc0ff */
[----:B------:R-:W-:-:S11]  /*18de00*/  PRMT R25, R21, 0x7772, RZ ;  /* 0x0000777215197816 */ /* 0x000fd600000000ff */
[----:B------:R0:W-:Y:S01]  /*18de10*/  @P6 STG.E.U8 desc[UR4][R18.64], R25 ;  /* 0x0000001912006986 */ /* 0x0001e2000c101104 */
[C---:B------:R-:W-:Y:S02]  /*18de20*/  LOP3.LUT P6, RZ, R24.reuse, 0x100, RZ, 0xc0, !PT ;  /* 0x0000010018ff7812 */ /* 0x040fe400078cc0ff */
[----:B0-----:R-:W-:Y:S01]  /*18de30*/  PRMT R25, R21, 0x7773, RZ ;  /* 0x0000777315197816 */ /* 0x001fe200000000ff */
[----:B--2---:R0:W-:Y:S04]  /*18de40*/  STL.64 [R1+0x5c88], R22 ;  /* 0x005c881601007387 */ /* 0x0041e80000100a00 */
[----:B0-----:R-:W2:Y:S06]  /*18de50*/  LDL.LU.64 R22, [R1+0x4348] ;  /* 0x0043480001167983 */ /* 0x001eac0000300a00 */
        /* <DEDUP_REMOVED lines=9> */
[----:B------:R-:W3:Y:S01]  /*18def0*/  LDL.LU R6, [R1+0x330] ;  /* 0x0003300001067983 */ /* 0x000ee20000300800 */
[----:B0-----:R-:W-:-:S03]  /*18df00*/  PRMT R25, R14, 0x7771, RZ ;  /* 0x000077710e197816 */ /* 0x001fc600000000ff */
        /* <DEDUP_REMOVED lines=34> */
[C---:B0-----:R-:W-:Y:S02]  /*18e130*/  PRMT R25, R6.reuse, 0x7772, RZ ;  /* 0x0000777206197816 */ /* 0x041fe400000000ff */
[----:B------:R-:W3:Y:S04]  /*18e140*/  LDL.LU.64 R20, [R1+0x43f8] ;  /* 0x0043f80001147983 */ /* 0x000ee80000300a00 */
[----:B------:R0:W-:Y:S04]  /*18e150*/  @P1 STG.E.U8 desc[UR4][R2.64], R25 ;  /* 0x0000001902001986 */ /* 0x0001e8000c101104 */
[----:B0-----:R-:W4:Y:S01]  /*18e160*/  LDL.LU.64 R2, [R1+0x43f0] ;  /* 0x0043f00001027983 */ /* 0x001f220000300a00 */
[----:B------:R-:W-:-:S03]  /*18e170*/  PRMT R25, R6, 0x7773, RZ ;  /* 0x0000777306197816 */ /* 0x000fc600000000ff */
[----:B------:R-:W2:Y:S04]  /*18e180*/  LDL.LU.64 R16, [R1+0x4410] ;  /* 0x0044100001107983 */ /* 0x000ea80000300a00 */
[----:B------:R-:W2:Y:S04]  /*18e190*/  LDL.LU R6, [R1+0x320] ;  /* 0x0003200001067983 */ /* 0x000ea80000300800 */
[----:B------:R0:W-:Y:S04]  /*18e1a0*/  @P0 STG.E.U8 desc[UR4][R4.64], R25 ;  /* 0x0000001904000986 */ /* 0x0001e8000c101104 */
[----:B0-----:R-:W4:Y:S01]  /*18e1b0*/  LDL.LU.64 R4, [R1+0x3618] ;  /* 0x0036180001047983 */ /* 0x001f220000300a00 */
[----:B------:R-:W-:-:S02]  /*18e1c0*/  LOP3.LUT P3, RZ, R0, 0x10000, RZ, 0xc0, !PT ;  /* 0x0001000000ff7812 */ /* 0x000fc4000786c0ff */
[C---:B------:R-:W-:Y:S01]  /*18e1d0*/  LOP3.LUT P2, RZ, R0.reuse, 0x20000, RZ, 0xc0, !PT ;  /* 0x0002000000ff7812 */ /* 0x040fe2000784c0ff */
[----:B------:R-:W4:Y:S01]  /*18e1e0*/  LDL.LU.64 R18, [R1+0x4428] ;  /* 0x0044280001127983 */ /* 0x000f220000300a00 */
[C---:B------:R-:W-:Y:S02]  /*18e1f0*/  LOP3.LUT P1, RZ, R0.reuse, 0x40000, RZ, 0xc0, !PT ;  /* 0x0004000000ff7812 */ /* 0x040fe4000782c0ff */
[----:B------:R-:W-:Y:S01]  /*18e200*/  LOP3.LUT P0, RZ, R0, 0x80000, RZ, 0xc0, !PT ;  /* 0x0008000000ff7812 */ /* 0x000fe2000780c0ff */
[----:B------:R-:W4:Y:S04]  /*18e210*/  LDL.LU R11, [R1+0x334] ;  /* 0x00033400010b7983 */ /* 0x000f280000300800 */
[----:B------:R-:W4:Y:S01]  /*18e220*/  LDL.LU R14, [R1+0x8e0] ;  /* 0x0008e000010e7983 */ /* 0x000f220000300800 */
[----:B--2---:R-:W-:-:S05]  /*18e230*/  PRMT R25, R6, 0x7770, RZ ;  /* 0x0000777006197816 */ /* 0x004fca00000000ff */
[----:B---3--:R0:W-:Y:S02]  /*18e240*/  @P3 STG.E.U8 desc[UR4][R20.64], R25 ;  /* 0x0000001914003986 */ /* 0x0081e4000c101104 */
[C---:B0-----:R-:W-:Y:S02]  /*18e250*/  PRMT R25, R6.reuse, 0x7771, RZ ;  /* 0x0000777106197816 */ /* 0x041fe400000000ff */
[----:B------:R-:W2:Y:S04]  /*18e260*/  LDL.LU.64 R20, [R1+0x4420] ;  /* 0x0044200001147983 */ /* 0x000ea80000300a00 */
[----:B----4-:R0:W-:Y:S02]  /*18e270*/  @P2 STG.E.U8 desc[UR4][R2.64], R25 ;  /* 0x0000001902002986 */ /* 0x0101e4000c101104 */
[----:B0-----:R-:W-:-:S02]  /*18e280*/  PRMT R25, R6, 0x7772, RZ ;  /* 0x0000777206197816 */ /* 0x001fc400000000ff */
[----:B------:R-:W3:Y:S04]  /*18e290*/  LDL.LU.64 R2, [R1+0x4430] ;  /* 0x0044300001027983 */ /* 0x000ee80000300a00 */
[----:B------:R0:W-:Y:S04]  /*18e2a0*/  @P1 STG.E.U8 desc[UR4][R16.64], R25 ;  /* 0x0000001910001986 */ /* 0x0001e8000c101104 */
[----:B------:R-:W4:Y:S01]  /*18e2b0*/  LDL.LU R15, [R1+0x324] ;  /* 0x00032400010f7983 */ /* 0x000f220000300800 */
[----:B0-----:R-:W-:-:S05]  /*18e2c0*/  PRMT R25, R6, 0x7773, RZ ;  /* 0x0000777306197816 */ /* 0x001fca00000000ff */
[----:B------:R0:W-:Y:S04]  /*18e2d0*/  @P0 STG.E.U8 desc[UR4][R4.64], R25 ;  /* 0x0000001904000986 */ /* 0x0001e8000c101104 */
[----:B0-----:R-:W2:Y:S04]  /*18e2e0*/  LDL.LU.64 R4, [R1+0x3640] ;  /* 0x0036400001047983 */ /* 0x001ea80000300a00 */
        /* <DEDUP_REMOVED lines=33> */
[----:B------:R-:W-:-:S13]  /*18e500*/  LOP3.LUT P6, RZ, R0, 0x100000, RZ, 0xc0, !PT ;  /* 0x0010000000ff7812 */ /* 0x000fda00078cc0ff */
        /* <DEDUP_REMOVED lines=9> */
[----:B------:R4:W-:Y:S01]  /*18e5a0*/  @P6 STG.E.U8 desc[UR4][R4.64], R24 ;  /* 0x0000001804006986 */ /* 0x0009e2000c101104 */
[----:B------:R-:W-:Y:S02]  /*18e5b0*/  LOP3.LUT P6, RZ, R23, 0x40000000, RZ, 0xc0, !PT ;  /* 0x4000000017ff7812 */ /* 0x000fe400078cc0ff */
[C---:B------:R-:W-:Y:S02]  /*18e5c0*/  LOP3.LUT P5, RZ, R0.reuse, 0x20000000, RZ, 0xc0, !PT ;  /* 0x2000000000ff7812 */ /* 0x040fe400078ac0ff */
[C---:B------:R-:W-:Y:S02]  /*18e5d0*/  LOP3.LUT P4, RZ, R0.reuse, 0x40000000, RZ, 0xc0, !PT ;  /* 0x4000000000ff7812 */ /* 0x040fe4000788c0ff */
[----:B------:R-:W-:Y:S02]  /*18e5e0*/  LOP3.LUT P3, RZ, R0, 0x80000000, RZ, 0xc0, !PT ;  /* 0x8000000000ff7812 */ /* 0x000fe4000786c0ff */
[----:B------:R-:W3:Y:S01]  /*18e5f0*/  LDL.LU R0, [R1+0x328] ;  /* 0x0003280001007983 */ /* 0x000ee20000300800 */
[----:B----4-:R-:W-:-:S03]  /*18e600*/  PRMT R24, R15, 0x7770, RZ ;  /* 0x000077700f187816 */ /* 0x010fc600000000ff */
        /* <DEDUP_REMOVED lines=21> */
[----:B------:R-:W-:-:S05]  /*18e760*/  LOP3.LUT P0, RZ, R14, 0x4, RZ, 0xc0, !PT ;  /* 0x000000040eff7812 */ /* 0x000fca000780c0ff */
[----:B--2---:R0:W-:Y:S01]  /*18e770*/  @P6 STG.E.U8 desc[UR4][R26.64], R24 ;  /* 0x000000181a006986 */ /* 0x0041e2000c101104 */
[----:B------:R-:W-:Y:S02]  /*18e780*/  LOP3.LUT P6, RZ, R23, 0x4000000, RZ, 0xc0, !PT ;  /* 0x0400000017ff7812 */ /* 0x000fe400078cc0ff */
[----:B0-----:R-:W-:-:S11]  /*18e790*/  PRMT R24, R6, 0x7770, RZ ;  /* 0x0000777006187816 */ /* 0x001fd600000000ff */
[----:B----4-:R0:W-:Y:S02]  /*18e7a0*/  @P6 STG.E.U8 desc[UR4][R12.64], R24 ;  /* 0x000000180c006986 */ /* 0x0101e4000c101104 */
[----:B0-----:R-:W-:-:S05]  /*18e7b0*/  PRMT R24, R6, 0x7771, RZ ;  /* 0x0000777106187816 */ /* 0x001fca00000000ff */
[----:B---3--:R0:W-:Y:S02]  /*18e7c0*/  @P5 STG.E.U8 desc[UR4][R28.64], R24 ;  /* 0x000000181c005986 */ /* 0x0081e4000c101104 */
        /* <DEDUP_REMOVED lines=13> */
[----:B0-----:R-:W3:Y:S04]  /*18e8a0*/  LDL.LU.64 R4, [R1+0x4508] ;  /* 0x0045080001047983 */ /* 0x001ee80000300a00 */
[----:B------:R-:W3:Y:S01]  /*18e8b0*/  LDL.LU R6, [R1+0x33c] ;  /* 0x00033c0001067983 */ /* 0x000ee20000300800 */
[----:B------:R-:W-:-:S02]  /*18e8c0*/  LOP3.LUT P3, RZ, R14, 0x8, RZ, 0xc0, !PT ;  /* 0x000000080eff7812 */ /* 0x000fc4000786c0ff */
[----:B------:R-:W-:Y:S01]  /*18e8d0*/  LOP3.LUT P2, RZ, R14, 0x10, RZ, 0xc0, !PT ;  /* 0x000000100eff7812 */ /* 0x000fe2000784c0ff */
        /* <DEDUP_REMOVED lines=48> */
[----:B------:R-:W-:-:S03]  /*18ebe0*/  LOP3.LUT R23, R23, 0xfdffffff, RZ, 0xc0, !PT ;  /* 0xfdffffff17177812 */ /* 0x000fc600078ec0ff */
[----:B------:R-:W4:Y:S04]  /*18ebf0*/  LDL.LU R0, [R1+0x300] ;  /* 0x0003000001007983 */ /* 0x000f280000300800 */
[----:B------:R-:W4:Y:S04]  /*18ec00*/  LDL.LU R15, [R1+0x314] ;  /* 0x00031400010f7983 */ /* 0x000f280000300800 */
[----:B------:R-:W-:Y:S01]  /*18ec10*/  @P6 LOP3.LUT R23, R23, 0x2000000, RZ, 0xfc, !PT ;  /* 0x0200000017176812 */ /* 0x000fe200078efcff */
[----:B------:R-:W4:Y:S01]  /*18ec20*/  LDL.LU.64 R16, [R1+0x4590] ;  /* 0x0045900001107983 */ /* 0x000f220000300a00 */
[----:B------:R-:W-:-:S13]  /*18ec30*/  LOP3.LUT P6, RZ, R14, 0x80, RZ, 0xc0, !PT ;  /* 0x000000800eff7812 */ /* 0x000fda00078cc0ff */
[----:B------:R0:W-:Y:S01]  /*18ec40*/  @P6 STG.E.U8 desc[UR4][R18.64], R24 ;  /* 0x0000001812006986 */ /* 0x0001e2000c101104 */
[----:B------:R-:W-:Y:S02]  /*18ec50*/  LOP3.LUT P6, RZ, R23, 0x2000000, RZ, 0xc0, !PT ;  /* 0x0200000017ff7812 */ /* 0x000fe400078cc0ff */
[----:B0-----:R-:W-:Y:S01]  /*18ec60*/  PRMT R24, R25, 0x7770, RZ ;  /* 0x0000777019187816 */ /* 0x001fe200000000ff */
[----:B------:R-:W4:Y:S10]  /*18ec70*/  LDL.LU.64 R18, [R1+0x45a0] ;  /* 0x0045a00001127983 */ /* 0x000f340000300a00 */
[----:B------:R0:W-:Y:S01]  /*18ec80*/  @P6 STG.E.U8 desc[UR4][R20.64], R24 ;  /* 0x0000001814006986 */ /* 0x0001e2000c101104 */
[----:B------:R-:W-:-:S02]  /*18ec90*/  LOP3.LUT P6, RZ, R23, 0x1000000, RZ, 0xc0, !PT ;  /* 0x0100000017ff7812 */ /* 0x000fc400078cc0ff */
[----:B0-----:R-:W-:Y:S01]  /*18eca0*/  PRMT R24, R25, 0x7771, RZ ;  /* 0x0000777119187816 */ /* 0x001fe200000000ff */
[----:B------:R-:W4:Y:S10]  /*18ecb0*/  LDL.LU.64 R20, [R1+0x37b8] ;  /* 0x0037b80001147983 */ /* 0x000f340000300a00 */
[----:B------:R0:W-:Y:S01]  /*18ecc0*/  @P6 STG.E.U8 desc[UR4][R2.64], R24 ;  /* 0x0000001802006986 */ /* 0x0001e2000c101104 */
[----:B------:R-:W-:-:S02]  /*18ecd0*/  LOP3.LUT P6, RZ, R23, 0x800000, RZ, 0xc0, !PT ;  /* 0x0080000017ff7812 */ /* 0x000fc400078cc0ff */
[----:B0-----:R-:W-:Y:S01]  /*18ece0*/  PRMT R24, R25, 0x7772, RZ ;  /* 0x0000777219187816 */ /* 0x001fe200000000ff */
[----:B------:R-:W4:Y:S10]  /*18ecf0*/  LDL.LU.64 R2, [R1+0x45c0] ;  /* 0x0045c00001027983 */ /* 0x000f340000300a00 */
[----:B---3--:R0:W-:Y:S01]  /*18ed00*/  @P6 STG.E.U8 desc[UR4][R4.64], R24 ;  /* 0x0000001804006986 */ /* 0x0081e2000c101104 */
[----:B------:R-:W-:-:S02]  /*18ed10*/  LOP3.LUT P6, RZ, R23, 0x400000, RZ, 0xc0, !PT ;  /* 0x0040000017ff7812 */ /* 0x000fc400078cc0ff */
[----:B0-----:R-:W-:Y:S01]  /*18ed20*/  PRMT R24, R25, 0x7773, RZ ;  /* 0x0000777319187816 */ /* 0x001fe200000000ff */
[----:B------:R-:W3:Y:S04]  /*18ed30*/  LDL.LU.64 R4, [R1+0x45b8] ;  /* 0x0045b80001047983 */ /* 0x000ee80000300a00 */
[----:B------:R-:W3:Y:S06]  /*18ed40*/  LDL.LU R6, [R1+0x8e4] ;  /* 0x0008e40001067983 */ /* 0x000eec0000300800 */
        /* <DEDUP_REMOVED lines=34> */
[----:B------:R-:W4:Y:S04]  /*18ef70*/  LDL.LU.64 R2, [R1+0x3850] ;  /* 0x0038500001027983 */ /* 0x000f280000300a00 */
[----:B---3--:R0:W-:Y:S04]  /*18ef80*/  @P0 STG.E.U8 desc[UR4][R4.64], R24 ;  /* 0x0000001804000986 */ /* 0x0081e8000c101104 */
[----:B------:R-:W3:Y:S04]  /*18ef90*/  LDL.LU.64 R20, [R1+0x45f0] ;  /* 0x0045f00001147983 */ /* 0x000ee80000300a00 */
[----:B0-----:R-:W3:Y:S04]  /*18efa0*/  LDL.LU.64 R4, [R1+0x45e8] ;  /* 0x0045e80001047983 */ /* 0x001ee80000300a00 */
[----:B------:R-:W3:Y:S04]  /*18efb0*/  LDL.LU.64 R16, [R1+0x45f8] ;  /* 0x0045f80001107983 */ /* 0x000ee80000300a00 */
[----:B------:R-:W3:Y:S01]  /*18efc0*/  LDL.LU R0, [R1+0x304] ;  /* 0x0003040001007983 */ /* 0x000ee20000300800 */
[----:B------:R-:W-:-:S02]  /*18efd0*/  LOP3.LUT P3, RZ, R14, 0x400000, RZ, 0xc0, !PT ;  /* 0x004000000eff7812 */ /* 0x000fc4000786c0ff */
[C---:B------:R-:W-:Y:S01]  /*18efe0*/  LOP3.LUT P2, RZ, R14.reuse, 0x800000, RZ, 0xc0, !PT ;  /* 0x008000000eff7812 */ /* 0x040fe2000784c0ff */
[----:B------:R-:W3:Y:S01]  /*18eff0*/  LDL.LU.64 R18, [R1+0x38d0] ;  /* 0x0038d00001127983 */ /* 0x000ee20000300a00 */
[----:B------:R-:W-:Y:S02]  /*18f000*/  PRMT R24, R15, 0x7772, RZ ;  /* 0x000077720f187816 */ /* 0x000fe400000000ff */
[C---:B------:R-:W-:Y:S01]  /*18f010*/  LOP3.LUT P1, RZ, R14.reuse, 0x1000000, RZ, 0xc0, !PT ;  /* 0x010000000eff7812 */ /* 0x040fe2000782c0ff */
[----:B------:R-:W3:Y:S01]  /*18f020*/  LDL.LU R11, [R1+0x318] ;  /* 0x00031800010b7983 */ /* 0x000ee20000300800 */
[----:B------:R-:W-:-:S05]  /*18f030*/  LOP3.LUT P0, RZ, R14, 0x2000000, RZ, 0xc0, !PT ;  /* 0x020000000eff7812 */ /* 0x000fca000780c0ff */
[----:B--2---:R0:W-:Y:S02]  /*18f040*/  @P3 STG.E.U8 desc[UR4][R28.64], R24 ;  /* 0x000000181c003986 */ /* 0x0041e4000c101104 */
[----:B0-----:R-:W-:-:S05]  /*18f050*/  PRMT R24, R15, 0x7773, RZ ;  /* 0x000077730f187816 */ /* 0x001fca00000000ff */
[----:B----4-:R0:W-:Y:S04]  /*18f060*/  @P2 STG.E.U8 desc[UR4][R2.64], R24 ;  /* 0x0000001802002986 */ /* 0x0101e8000c101104 */
[----:B0-----:R-:W2:Y:S01]  /*18f070*/  LDL.LU.64 R2, [R1+0x4630] ;  /* 0x0046300001027983 */ /* 0x001ea20000300a00 */
[----:B---3--:R-:W-:-:S05]  /*18f080*/  PRMT R24, R0, 0x7770, RZ ;  /* 0x0000777000187816 */ /* 0x008fca00000000ff */
[----:B------:R0:W-:Y:S02]  /*18f090*/  @P1 STG.E.U8 desc[UR4][R20.64], R24 ;  /* 0x0000001814001986 */ /* 0x0001e4000c101104 */
        /* <DEDUP_REMOVED lines=38> */
[----:B------:R-:W-:Y:S02]  /*18f300*/  LOP3.LUT P6, RZ, R14, 0x4000000, RZ, 0xc0, !PT ;  /* 0x040000000eff7812 */ /* 0x000fe400078cc0ff */
[----:B------:R-:W4:Y:S04]  /*18f310*/  LDL.LU.64 R14, [R1+0x4688] ;  /* 0x00468800010e7983 */ /* 0x000f280000300a00 */
[----:B------:R-:W4:Y:S07]  /*18f320*/  LDL.LU R21, [R1+0x31c] ;  /* 0x00031c0001157983 */ /* 0x000f2e0000300800 */
[----:B------:R0:W-:Y:S01]  /*18f330*/  @P6 STG.E.U8 desc[UR4][R16.64], R24 ;  /* 0x0000001810006986 */ /* 0x0001e2000c101104 */
[----:B------:R-:W-:-:S02]  /*18f340*/  LOP3.LUT P6, RZ, R23, 0x20000, RZ, 0xc0, !PT ;  /* 0x0002000017ff7812 */ /* 0x000fc400078cc0ff */
[----:B0-----:R-:W-:Y:S02]  /*18f350*/  PRMT R24, R0, 0x7773, RZ ;  /* 0x0000777300187816 */ /* 0x001fe400000000ff */
[----:B------:R-:W4:Y:S09]  /*18f360*/  LDL.LU R0, [R1+0x30c] ;  /* 0x00030c0001007983 */ /* 0x000f320000300800 */
[----:B------:R0:W-:Y:S01]  /*18f370*/  @P6 STG.E.U8 desc[UR4][R18.64], R24 ;  /* 0x0000001812006986 */ /* 0x0001e2000c101104 */
[----:B------:R-:W-:-:S03]  /*18f380*/  LOP3.LUT P6, RZ, R23, 0x10000, RZ, 0xc0, !PT ;  /* 0x0001000017ff7812 */ /* 0x000fc600078cc0ff */
[----:B------:R-:W4:Y:S01]  /*18f390*/  LDL.LU.64 R16, [R1+0x4680] ;  /* 0x0046800001107983 */ /* 0x000f220000300a00 */
[----:B0-----:R-:W-:-:S03]  /*18f3a0*/  PRMT R24, R11, 0x7770, RZ ;  /* 0x000077700b187816 */ /* 0x001fc600000000ff */
[----:B------:R-:W4:Y:S06]  /*18f3b0*/  LDL.LU.64 R18, [R1+0x46a0] ;  /* 0x0046a00001127983 */ /* 0x000f2c0000300a00 */
[----:B------:R0:W-:Y:S01]  /*18f3c0*/  @P6 STG.E.U8 desc[UR4][R2.64], R24 ;  /* 0x0000001802006986 */ /* 0x0001e2000c101104 */
[----:B------:R-:W-:Y:S02]  /*18f3d0*/  LOP3.LUT P6, RZ, R23, 0x8000, RZ, 0xc0, !PT ;  /* 0x0000800017ff7812 */ /* 0x000fe400078cc0ff */
[----:B0-----:R-:W-:Y:S01]  /*18f3e0*/  PRMT R24, R11, 0x7771, RZ ;  /* 0x000077710b187816 */ /* 0x001fe200000000ff */
[----:B------:R-:W4:Y:S10]  /*18f3f0*/  LDL.LU.64 R2, [R1+0x3a70] ;  /* 0x003a700001027983 */ /* 0x000f340000300a00 */
[----:B---3--:R0:W-:Y:S01]  /*18f400*/  @P6 STG.E.U8 desc[UR4][R4.64], R24 ;  /* 0x0000001804006986 */ /* 0x0081e2000c101104 */
[----:B------:R-:W-:-:S02]  /*18f410*/  LOP3.LUT P6, RZ, R23, 0x4000, RZ, 0xc0, !PT ;  /* 0x0000400017ff7812 */ /* 0x000fc400078cc0ff */
[----:B0-----:R-:W-:Y:S01]  /*18f420*/  PRMT R24, R11, 0x7772, RZ ;  /* 0x000077720b187816 */ /* 0x001fe200000000ff */
[----:B------:R-:W3:Y:S10]  /*18f430*/  LDL.LU.64 R4, [R1+0x46c8] ;  /* 0x0046c80001047983 */ /* 0x000ef40000300a00 */
[----:B--2---:R0:W-:Y:S04]  /*18f440*/  @P6 STG.E.U8 desc[UR4][R26.64], R24 ;  /* 0x000000181a006986 */ /* 0x0041e8000c101104 */
[----:B0-----:R-:W2:Y:S01]  /*18f450*/  LDL.LU.64 R26, [R1+0x5c40] ;  /* 0x005c4000011a7983 */ /* 0x001ea20000300a00 */
[----:B------:R-:W-:-:S02]  /*18f460*/  LOP3.LUT P6, RZ, R23, 0x2000, RZ, 0xc0, !PT ;  /* 0x0000200017ff7812 */ /* 0x000fc400078cc0ff */
[----:B------:R-:W-:-:S11]  /*18f470*/  PRMT R24, R11, 0x7773, RZ ;  /* 0x000077730b187816 */ /* 0x000fd600000000ff */
[----:B--2---:R0:W-:Y:S04]  /*18f480*/  @P6 STG.E.U8 desc[UR4][R26.64], R24 ;  /* 0x000000181a006986 */ /* 0x0041e8000c101104 */
[----:B0-----:R-:W2:Y:S01]  /*18f490*/  LDL.LU.64 R26, [R1+0x5c38] ;  /* 0x005c3800011a7983 */ /* 0x001ea20000300a00 */
[----:B------:R-:W-:Y:S02]  /*18f4a0*/  LOP3.LUT P6, RZ, R23, 0x1000, RZ, 0xc0, !PT ;  /* 0x0000100017ff7812 */ /* 0x000fe400078cc0ff */
[----:B----4-:R-:W-:-:S11]  /*18f4b0*/  PRMT R24, R20, 0x7770, RZ ;  /* 0x0000777014187816 */ /* 0x010fd600000000ff */
        /* <DEDUP_REMOVED lines=27> */
[----:B---3--:R0:W-:Y:S04]  /*18f670*/  @P0 STG.E.U8 desc[UR4][R4.64], R24 ;  /* 0x0000001804000986 */ /* 0x0081e8000c101104 */
[----:B0-----:R-:W3:Y:S04]  /*18f680*/  LDL.LU.64 R4, [R1+0x3b00] ;  /* 0x003b000001047983 */ /* 0x001ee80000300a00 */
[----:B------:R-:W3:Y:S04]  /*18f690*/  LDL.LU.64 R14, [R1+0x46f8] ;  /* 0x0046f800010e7983 */ /* 0x000ee80000300a00 */
[----:B------:R-:W3:Y:S04]  /*18f6a0*/  LDL.LU.64 R16, [R1+0x46f0] ;  /* 0x0046f00001107983 */ /* 0x000ee80000300a00 */
[----:B------:R-:W3:Y:S04]  /*18f6b0*/  LDL.LU.64 R18, [R1+0x4708] ;  /* 0x0047080001127983 */ /* 0x000ee80000300a00 */
[----:B------:R-:W3:Y:S01]  /*18f6c0*/  LDL.LU R2, [R1+0x380] ;  /* 0x0003800001027983 */ /* 0x000ee20000300800 */
[----:B------:R-:W-:-:S02]  /*18f6d0*/  LOP3.LUT P6, RZ, R6, 0x200000, RZ, 0xc0, !PT ;  /* 0x0020000006ff7812 */ /* 0x000fc400078cc0ff */
[----:B------:R-:W-:Y:S01]  /*18f6e0*/  LOP3.LUT R23, R23, 0xfffffffb, RZ, 0xc0, !PT ;  /* 0xfffffffb17177812 */ /* 0x000fe200078ec0ff */
[----:B------:R-:W3:Y:S10]  /*18f6f0*/  LDL.LU R11, [R1+0x370] ;  /* 0x00037000010b7983 */ /* 0x000ef40000300800 */
        /* <DEDUP_REMOVED lines=16> */
[----:B------:R-:W-:Y:S02]  /*18f800*/  LOP3.LUT P2, RZ, R6, 0x400, RZ, 0xc0, !PT ;  /* 0x0000040006ff7812 */ /* 0x000fe4000784c0ff */
[----:B------:R-:W-:-:S05]  /*18f810*/  PRMT R24, R0, 0x7771, RZ ;  /* 0x0000777100187816 */ /* 0x000fca00000000ff */
        /* <DEDUP_REMOVED lines=12> */
[----:B--2---:R0:W-:Y:S02]  /*18f8e0*/  @P3 STG.E.U8 desc[UR4][R28.64], R24 ;  /* 0x000000181c003986 */ /* 0x0041e4000c101104 */
[----:B0-----:R-:W-:Y:S02]  /*18f8f0*/  PRMT R24, R0, 0x7772, RZ ;  /* 0x0000777200187816 */ /* 0x001fe400000000ff */
[----:B------:R-:W-:-:S03]  /*18f900*/  LOP3.LUT P3, RZ, R6, 0x1000000, RZ, 0xc0, !PT ;  /* 0x0100000006ff7812 */ /* 0x000fc6000786c0ff */
[----:B----4-:R0:W-:Y:S02]  /*18f910*/  @P2 STG.E.U8 desc[UR4][R20.64], R24 ;  /* 0x0000001814002986 */ /* 0x0101e4000c101104 */
[----:B0-----:R-:W-:Y:S02]  /*18f920*/  PRMT R24, R0, 0x7773, RZ ;  /* 0x0000777300187816 */ /* 0x001fe400000000ff */
[----:B------:R-:W2:Y:S01]  /*18f930*/  LDL.LU.64 R20, [R1+0x3bd8] ;  /* 0x003bd80001147983 */ /* 0x000ea20000300a00 */
[----:B------:R-:W-:-:S03]  /*18f940*/  LOP3.LUT P2, RZ, R6, 0x2000000, RZ, 0xc0, !PT ;  /* 0x0200000006ff7812 */ /* 0x000fc6000784c0ff */
[----:B---3--:R0:W-:Y:S01]  /*18f950*/  @P1 STG.E.U8 desc[UR4][R4.64], R24 ;  /* 0x0000001804001986 */ /* 0x0081e2000c101104 */
[----:B------:R-:W-:-:S03]  /*18f960*/  LOP3.LUT P1, RZ, R6, 0x4000000, RZ, 0xc0, !PT ;  /* 0x0400000006ff7812 */ /* 0x000fc6000782c0ff */
[----:B0-----:R-:W3:Y:S01]  /*18f970*/  LDL.LU.64 R4, [R1+0x4720] ;  /* 0x0047200001047983 */ /* 0x001ee20000300a00 */
[----:B------:R-:W-:-:S03]  /*18f980*/  PRMT R24, R2, 0x7770, RZ ;  /* 0x0000777002187816 */ /* 0x000fc600000000ff */
[----:B------:R0:W-:Y:S04]  /*18f990*/  STL.64 [R1+0x5c28], R6 ;  /* 0x005c280601007387 */ /* 0x0001e80000100a00 */
[----:B------:R-:W-:Y:S01]  /*18f9a0*/  @P0 STG.E.U8 desc[UR4][R14.64], R24 ;  /* 0x000000180e000986 */ /* 0x000fe2000c101104 */
[----:B------:R-:W-:-:S03]  /*18f9b0*/  LOP3.LUT P0, RZ, R6, 0x8000000, RZ, 0xc0, !PT ;  /* 0x0800000006ff7812 */ /* 0x000fc6000780c0ff */
[----:B0-----:R-:W4:Y:S04]  /*18f9c0*/  LDL.LU.64 R6, [R1+0x4718] ;  /* 0x0047180001067983 */ /* 0x001f280000300a00 */
[----:B------:R-:W2:Y:S04]  /*18f9d0*/  LDL.LU R3, [R1+0x384] ;  /* 0x0003840001037983 */ /* 0x000ea80000300800 */
[----:B------:R-:W2:Y:S04]  /*18f9e0*/  LDL.LU.64 R26, [R1+0x4760] ;  /* 0x00476000011a7983 */ /* 0x000ea80000300a00 */
[----:B--2---:R0:W-:Y:S04]  /*18f9f0*/  STL.64 [R1+0x5c18], R26 ;  /* 0x005c181a01007387 */ /* 0x0041e80000100a00 */
        /* <DEDUP_REMOVED lines=8> */
[----:B------:R-:W-:Y:S04]  /*18fa80*/  @P6 STG.E.U8 desc[UR4][R20.64], R24 ;  /* 0x0000001814006986 */ /* 0x000fe8000c101104 */
[----:B--2---:R0:W-:Y:S04]  /*18fa90*/  STL.64 [R1+0x5c20], R26 ;  /* 0x005c201a01007387 */ /* 0x0041e80000100a00 */
[----:B0-----:R-:W2:Y:S01]  /*18faa0*/  LDL.LU.64 R26, [R1+0x4738] ;  /* 0x00473800011a7983 */ /* 0x001ea20000300a00 */
[----:B------:R-:W-:Y:S02]  /*18fab0*/  LOP3.LUT P6, RZ, R23, 0x80, RZ, 0xc0, !PT ;  /* 0x0000008017ff7812 */ /* 0x000fe400078cc0ff */
[----:B------:R-:W-:Y:S01]  /*18fac0*/  PRMT R24, R11, 0x7770, RZ ;  /* 0x000077700b187816 */ /* 0x000fe200000000ff */
[----:B------:R-:W2:Y:S04]  /*18fad0*/  LDL.LU.64 R12, [R1+0x4758] ;  /* 0x00475800010c7983 */ /* 0x000ea80000300a00 */
[----:B------:R-:W2:Y:S04]  /*18fae0*/  LDL.LU R0, [R1+0x374] ;  /* 0x0003740001007983 */ /* 0x000ea80000300800 */
[----:B------:R-:W2:Y:S04]  /*18faf0*/  LDL.LU.64 R28, [R1+0x4768] ;  /* 0x00476800011c7983 */ /* 0x000ea80000300a00 */
        /* <DEDUP_REMOVED lines=11> */
[----:B------:R-:W3:Y:S04]  /*18fbb0*/  LDL.LU R2, [R1+0x8e8] ;  /* 0x0008e80001027983 */ /* 0x000ee80000300800 */
        /* <DEDUP_REMOVED lines=11> */
[----:B0-----:R-:W-:-:S11]  /*18fc70*/  PRMT R24, R3, 0x7771, RZ ;  /* 0x0000777103187816 */ /* 0x001fd600000000ff */
[----:B------:R0:W-:Y:S02]  /*18fc80*/  @P6 STG.E.U8 desc[UR4][R12.64], R24 ;  /* 0x000000180c006986 */ /* 0x0001e4000c101104 */
[----:B0-----:R-:W-:-:S05]  /*18fc90*/  PRMT R24, R3, 0x7772, RZ ;  /* 0x0000777203187816 */ /* 0x001fca00000000ff */
        /* <DEDUP_REMOVED lines=8> */
[----:B----4-:R0:W-:Y:S01]  /*18fd20*/  @P1 STG.E.U8 desc[UR4][R20.64], R24 ;  /* 0x0000001814001986 */ /* 0x0101e2000c101104 */
[C---:B------:R-:W-:Y:S02]  /*18fd30*/  LOP3.LUT P3, RZ, R6.reuse, 0x10000000, RZ, 0xc0, !PT ;  /* 0x1000000006ff7812 */ /* 0x040fe4000786c0ff */
[C---:B------:R-:W-:Y:S02]  /*18fd40*/  LOP3.LUT P2, RZ, R6.reuse, 0x20000000, RZ, 0xc0, !PT ;  /* 0x2000000006ff7812 */ /* 0x040fe4000784c0ff */
[----:B------:R-:W-:Y:S02]  /*18fd50*/  LOP3.LUT P1, RZ, R6, 0x40000000, RZ, 0xc0, !PT ;  /* 0x4000000006ff7812 */ /* 0x000fe4000782c0ff */
[----:B0-----:R-:W-:-:S05]  /*18fd60*/  PRMT R24, R0, 0x7773, RZ ;  /* 0x0000777300187816 */ /* 0x001fca00000000ff */
[----:B------:R0:W-:Y:S01]  /*18fd70*/  @P0 STG.E.U8 desc[UR4][R4.64], R24 ;  /* 0x0000001804000986 */ /* 0x0001e2000c101104 */
[----:B------:R-:W-:-:S03]  /*18fd80*/  LOP3.LUT P0, RZ, R6, 0x80000000, RZ, 0xc0, !PT ;  /* 0x8000000006ff7812 */ /* 0x000fc6000780c0ff */
[----:B------:R-:W2:Y:S04]  /*18fd90*/  LDL.LU R6, [R1+0x388] ;  /* 0x0003880001067983 */ /* 0x000ea80000300800 */
[----:B------:R-:W3:Y:S04]  /*18fda0*/  LDL.LU.64 R18, [R1+0x47c8] ;  /* 0x0047c80001127983 */ /* 0x000ee80000300a00 */
[----:B------:R-:W4:Y:S04]  /*18fdb0*/  LDL.LU.64 R20, [R1+0x47c0] ;  /* 0x0047c00001147983 */ /* 0x000f280000300a00 */
[----:B0-----:R-:W4:Y:S04]  /*18fdc0*/  LDL.LU.64 R4, [R1+0x47d8] ;  /* 0x0047d80001047983 */ /* 0x001f280000300a00 */
[----:B------:R-:W4:Y:S04]  /*18fdd0*/  LDL.LU.64 R14, [R1+0x3f78] ;  /* 0x003f7800010e7983 */ /* 0x000f280000300a00 */
[----:B------:R-:W4:Y:S04]  /*18fde0*/  LDL.LU.64 R16, [R1+0x47f8] ;  /* 0x0047f80001107983 */ /* 0x000f280000300a00 */
        /* <DEDUP_REMOVED lines=9> */
[----:B------:R-:W4:Y:S04]  /*18fe80*/  LDL.LU R0, [R1+0x38c] ;  /* 0x00038c0001007983 */ /* 0x000f280000300800 */
[----:B0-----:R-:W2:Y:S04]  /*18fe90*/  LDL.LU.64 R4, [R1+0x3ff8] ;  /* 0x003ff80001047983 */ /* 0x001ea80000300a00 */
        /* <DEDUP_REMOVED lines=28> */
[----:B------:R-:W-:Y:S02]  /*190060*/  PRMT R24, R6, 0x7773, RZ ;  /* 0x0000777306187816 */ /* 0x000fe400000000ff */
[----:B------:R-:W2:Y:S07]  /*190070*/  LDL.LU R6, [R1+0x37c] ;  /* 0x00037c0001067983 */ /* 0x000eae0000300800 */
[----:B------:R-:W-:Y:S01]  /*190080*/  @P6 LOP3.LUT R23, R23, 0x2, RZ, 0xfc, !PT ;  /* 0x0000000217176812 */ /* 0x000fe200078efcff */
[----:B------:R0:W-:Y:S01]  /*190090*/  @P0 STG.E.U8 desc[UR4][R14.64], R24 ;  /* 0x000000180e000986 */ /* 0x0001e2000c101104 */
[----:B------:R-:W-:-:S03]  /*1900a0*/  LOP3.LUT P6, RZ, R2, 0x1, RZ, 0xc0, !PT ;  /* 0x0000000102ff7812 */ /* 0x000fc600078cc0ff */
[----:B------:R-:W2:Y:S01]  /*1900b0*/  LDL.LU R3, [R1+0x360] ;  /* 0x0003600001037983 */ /* 0x000ea20000300800 */
[----:B0-----:R-:W-:-:S09]  /*1900c0*/  PRMT R24, R11, 0x7770, RZ ;  /* 0x000077700b187816 */ /* 0x001fd200000000ff */
        /* <DEDUP_REMOVED lines=16> */
[----:B------:R-:W3:Y:S01]  /*1901d0*/  LDL.LU.64 R18, [R1+0x4890] ;  /* 0x0048900001127983 */ /* 0x000ee20000300a00 */
        /* <DEDUP_REMOVED lines=33> */
[----:B----4-:R0:W-:Y:S02]  /*1903f0*/  @P1 STG.E.U8 desc[UR4][R20.64], R23 ;  /* 0x0000001714001986 */ /* 0x0101e4000c101104 */
[----:B0-----:R-:W-:Y:S02]  /*190400*/  PRMT R23, R3, 0x7772, RZ ;  /* 0x0000777203177816 */ /* 0x001fe400000000ff */
[----:B------:R-:W2:Y:S04]  /*190410*/  LDL.LU.64 R20, [R1+0x4118] ;  /* 0x0041180001147983 */ /* 0x000ea80000300a00 */
[----:B------:R0:W-:Y:S04]  /*190420*/  @P0 STG.E.U8 desc[UR4][R4.64], R23 ;  /* 0x0000001704000986 */ /* 0x0001e8000c101104 */
[----:B------:R-:W3:Y:S04]  /*190430*/  LDL.LU.64 R14, [R1+0x48c8] ;  /* 0x0048c800010e7983 */ /* 0x000ee80000300a00 */
[----:B0-----:R-:W4:Y:S04]  /*190440*/  LDL.LU.64 R4, [R1+0x48c0] ;  /* 0x0048c00001047983 */ /* 0x001f280000300a00 */
[----:B------:R-:W3:Y:S04]  /*190450*/  LDL.LU.64 R16, [R1+0x48d8] ;  /* 0x0048d80001107983 */ /* 0x000ee80000300a00 */
[----:B------:R-:W3:Y:S01]  /*190460*/  LDL.LU R6, [R1+0x340] ;  /* 0x0003400001067983 */ /* 0x000ee20000300800 */
[----:B------:R-:W-:-:S02]  /*190470*/  LOP3.LUT P6, RZ, R2, 0x8000000, RZ, 0xc0, !PT ;  /* 0x0800000002ff7812 */ /* 0x000fc400078cc0ff */
[----:B------:R-:W-:Y:S01]  /*190480*/  LOP3.LUT R22, R22, 0xfffbffff, RZ, 0xc0, !PT ;  /* 0xfffbffff16167812 */ /* 0x000fe200078ec0ff */
[----:B------:R-:W4:Y:S01]  /*190490*/  LDL.LU.64 R18, [R1+0x4158] ;  /* 0x0041580001127983 */ /* 0x000f220000300a00 */
[C---:B------:R-:W-:Y:S02]  /*1904a0*/  LOP3.LUT P3, RZ, R2.reuse, 0x8000, RZ, 0xc0, !PT ;  /* 0x0000800002ff7812 */ /* 0x040fe4000786c0ff */
[C---:B------:R-:W-:Y:S01]  /*1904b0*/  LOP3.LUT P2, RZ, R2.reuse, 0x10000, RZ, 0xc0, !PT ;  /* 0x0001000002ff7812 */ /* 0x040fe2000784c0ff */
[----:B------:R-:W4:Y:S01]  /*1904c0*/  LDL.LU R11, [R1+0x364] ;  /* 0x00036400010b7983 */ /* 0x000f220000300800 */
[----:B------:R-:W-:Y:S02]  /*1904d0*/  PRMT R23, R3, 0x7773, RZ ;  /* 0x0000777303177816 */ /* 0x000fe400000000ff */
[----:B------:R-:W-:Y:S01]  /*1904e0*/  LOP3.LUT P1, RZ, R2, 0x20000, RZ, 0xc0, !PT ;  /* 0x0002000002ff7812 */ /* 0x000fe2000782c0ff */
[----:B------:R-:W4:Y:S02]  /*1904f0*/  LDL.LU R0, [R1+0x8ec] ;  /* 0x0008ec0001007983 */ /* 0x000f240000300800 */
        /* <DEDUP_REMOVED lines=22> */
[C---:B------:R-:W-:Y:S02]  /*190660*/  LOP3.LUT P5, RZ, R2.reuse, 0x10000000, RZ, 0xc0, !PT ;  /* 0x1000000002ff7812 */ /* 0x040fe400078ac0ff */
[----:B------:R-:W-:-:S05]  /*190670*/  LOP3.LUT P4, RZ, R2, 0x20000000, RZ, 0xc0, !PT ;  /* 0x2000000002ff7812 */ /* 0x000fca000788c0ff */
[----:B------:R-:W-:Y:S02]  /*190680*/  @P6 LOP3.LUT R22, R22, 0x2000000, RZ, 0xfc, !PT ;  /* 0x0200000016166812 */ /* 0x000fe400078efcff */
[C---:B------:R-:W-:Y:S01]  /*190690*/  LOP3.LUT P6, RZ, R2.reuse, 0x80000, RZ, 0xc0, !PT ;  /* 0x0008000002ff7812 */ /* 0x040fe200078cc0ff */
[----:B--2---:R0:W-:Y:S01]  /*1906a0*/  @P3 STG.E.U8 desc[UR4][R20.64], R23 ;  /* 0x0000001714003986 */ /* 0x0041e2000c101104 */
[----:B------:R-:W-:-:S03]  /*1906b0*/  LOP3.LUT P3, RZ, R2, 0x40000000, RZ, 0xc0, !PT ;  /* 0x4000000002ff7812 */ /* 0x000fc6000786c0ff */
[----:B0-----:R-:W2:Y:S01]  /*1906c0*/  LDL.LU.64 R20, [R1+0x48f8] ;  /* 0x0048f80001147983 */ /* 0x001ea20000300a00 */
[----:B---3--:R-:W-:-:S05]  /*1906d0*/  PRMT R23, R6, 0x7770, RZ ;  /* 0x0000777006177816 */ /* 0x008fca00000000ff */
[----:B------:R0:W-:Y:S01]  /*1906e0*/  @P2 STG.E.U8 desc[UR4][R14.64], R23 ;  /* 0x000000170e002986 */ /* 0x0001e2000c101104 */
[----:B------:R-:W-:-:S03]  /*1906f0*/  LOP3.LUT P2, RZ, R2, 0x80000000, RZ, 0xc0, !PT ;  /* 0x8000000002ff7812 */ /* 0x000fc6000784c0ff */
[----:B------:R-:W3:Y:S01]  /*190700*/  LDL.LU.64 R2, [R1+0x48f0] ;  /* 0x0048f00001027983 */ /* 0x000ee20000300a00 */
[----:B0-----:R-:W-:-:S05]  /*190710*/  PRMT R23, R6, 0x7771, RZ ;  /* 0x0000777106177816 */ /* 0x001fca00000000ff */
        /* <DEDUP_REMOVED lines=42> */
[----:B------:R-:W-:-:S07]  /*1909c0*/  LOP3.LUT P0, RZ, R0, 0x2, RZ, 0xc0, !PT ;  /* 0x0000000200ff7812 */ /* 0x000fce000780c0ff */
[----:B--2---:R0:W-:Y:S01]  /*1909d0*/  @P6 STG.E.U8 desc[UR4][R24.64], R23 ;  /* 0x0000001718006986 */ /* 0x0041e2000c101104 */
[----:B------:R-:W-:Y:S02]  /*1909e0*/  LOP3.LUT P6, RZ, R22, 0x80000, RZ, 0xc0, !PT ;  /* 0x0008000016ff7812 */ /* 0x000fe400078cc0ff */
[----:B0-----:R-:W-:-:S11]  /*1909f0*/  PRMT R23, R14, 0x7772, RZ ;  /* 0x000077720e177816 */ /* 0x001fd600000000ff */
[----:B------:R0:W-:Y:S01]  /*190a00*/  @P6 STG.E.U8 desc[UR4][R26.64], R23 ;  /* 0x000000171a006986 */ /* 0x0001e2000c101104 */
[----:B------:R-:W-:Y:S02]  /*190a10*/  LOP3.LUT P6, RZ, R22, 0x40000, RZ, 0xc0, !PT ;  /* 0x0004000016ff7812 */ /* 0x000fe400078cc0ff */
[----:B0-----:R-:W-:-:S11]  /*190a20*/  PRMT R23, R14, 0x7773, RZ ;  /* 0x000077730e177816 */ /* 0x001fd600000000ff */
[----:B---3--:R0:W-:Y:S02]  /*190a30*/  @P6 STG.E.U8 desc[UR4][R12.64], R23 ;  /* 0x000000170c006986 */ /* 0x0081e4000c101104 */
[C---:B0-----:R-:W-:Y:S02]  /*190a40*/  PRMT R23, R6.reuse, 0x7770, RZ ;  /* 0x0000777006177816 */ /* 0x041fe400000000ff */
[----:B------:R-:W2:Y:S04]  /*190a50*/  LDL.LU.64 R12, [R1+0x49a0] ;  /* 0x0049a000010c7983 */ /* 0x000ea80000300a00 */
        /* <DEDUP_REMOVED lines=64> */
[----:B------:R-:W4:Y:S01]  /*190e60*/  LDL.LU R21, [R1+0x3d0] ;  /* 0x0003d00001157983 */ /* 0x000f220000300800 */
[----:B------:R-:W-:-:S03]  /*190e70*/  LOP3.LUT R22, R22, 0xfffdffff, RZ, 0xc0, !PT ;  /* 0xfffdffff16167812 */ /* 0x000fc600078ec0ff */
[----:B------:R-:W4:Y:S04]  /*190e80*/  LDL.LU.64 R12, [R1+0x4378] ;  /* 0x00437800010c7983 */ /* 0x000f280000300a00 */
[----:B------:R-:W4:Y:S04]  /*190e90*/  LDL.LU.64 R14, [R1+0x4a58] ;  /* 0x004a5800010e7983 */ /* 0x000f280000300a00 */
[----:B------:R-:W-:Y:S02]  /*190ea0*/  @P6 LOP3.LUT R22, R22, 0x20000, RZ, 0xfc, !PT ;  /* 0x0002000016166812 */ /* 0x000fe400078efcff */
        /* <DEDUP_REMOVED lines=10> */
[----:B------:R-:W-:-:S03]  /*190f50*/  LOP3.LUT P6, RZ, R22, 0x8000, RZ, 0xc0, !PT ;  /* 0x0000800016ff7812 */ /* 0x000fc600078cc0ff */
[----:B------:R-:W4:Y:S01]  /*190f60*/  LDL.LU R6, [R1+0x354] ;  /* 0x0003540001067983 */ /* 0x000f220000300800 */
[----:B0-----:R-:W-:-:S03]  /*190f70*/  PRMT R23, R28, 0x7771, RZ ;  /* 0x000077711c177816 */ /* 0x001fc600000000ff */
[----:B------:R-:W4:Y:S06]  /*190f80*/  LDL.LU.64 R2, [R1+0x43b8] ;  /* 0x0043b80001027983 */ /* 0x000f2c0000300a00 */
[----:B---3--:R0:W-:Y:S01]  /*190f90*/  @P6 STG.E.U8 desc[UR4][R4.64], R23 ;  /* 0x0000001704006986 */ /* 0x0081e2000c101104 */
[----:B------:R-:W-:Y:S02]  /*190fa0*/  LOP3.LUT P6, RZ, R22, 0x4000, RZ, 0xc0, !PT ;  /* 0x0000400016ff7812 */ /* 0x000fe400078cc0ff */
[----:B0-----:R-:W-:Y:S01]  /*190fb0*/  PRMT R23, R28, 0x7772, RZ ;  /* 0x000077721c177816 */ /* 0x001fe200000000ff */
[----:B------:R-:W3:Y:S04]  /*190fc0*/  LDL.LU.64 R4, [R1+0x4a90] ;  /* 0x004a900001047983 */ /* 0x000ee80000300a00 */
[----:B------:R-:W3:Y:S06]  /*190fd0*/  LDL.LU R29, [R1+0x8f0] ;  /* 0x0008f000011d7983 */ /* 0x000eec0000300800 */
        /* <DEDUP_REMOVED lines=34> */
[----:B------:R-:W4:Y:S04]  /*191200*/  LDL.LU.64 R2, [R1+0x4aa0] ;  /* 0x004aa00001027983 */ /* 0x000f280000300a00 */
[----:B---3--:R0:W-:Y:S04]  /*191210*/  @P0 STG.E.U8 desc[UR4][R4.64], R23 ;  /* 0x0000001704000986 */ /* 0x0081e8000c101104 */
[----:B0-----:R-:W3:Y:S04]  /*191220*/  LDL.LU.64 R4, [R1+0x4408] ;  /* 0x0044080001047983 */ /* 0x001ee80000300a00 */
[----:B------:R-:W3:Y:S04]  /*191230*/  LDL.LU.64 R14, [R1+0x4ac0] ;  /* 0x004ac000010e7983 */ /* 0x000ee80000300a00 */
[----:B------:R-:W3:Y:S04]  /*191240*/  LDL.LU.64 R20, [R1+0x4ab8] ;  /* 0x004ab80001147983 */ /* 0x000ee80000300a00 */
[----:B------:R-:W3:Y:S01]  /*191250*/  LDL.LU R19, [R1+0x3d4] ;  /* 0x0003d40001137983 */ /* 0x000ee20000300800 */
        /* <DEDUP_REMOVED lines=21> */
[----:B------:R-:W-:Y:S02]  /*1913b0*/  LOP3.LUT P2, RZ, R0, 0x400000, RZ, 0xc0, !PT ;  /* 0x0040000000ff7812 */ /* 0x000fe4000784c0ff */
[----:B------:R-:W-:Y:S02]  /*1913c0*/  PRMT R23, R6, 0x7771, RZ ;  /* 0x0000777106177816 */ /* 0x000fe400000000ff */
[----:B------:R-:W-:-:S05]  /*1913d0*/  LOP3.LUT P1, RZ, R0, 0x800000, RZ, 0xc0, !PT ;  /* 0x0080000000ff7812 */ /* 0x000fca000782c0ff */
        /* <DEDUP_REMOVED lines=10> */
[----:B----4-:R0:W-:Y:S02]  /*191480*/  @P2 STG.E.U8 desc[UR4][R2.64], R23 ;  /* 0x0000001702002986 */ /* 0x0101e4000c101104 */
[----:B0-----:R-:W-:-:S02]  /*191490*/  PRMT R23, R6, 0x7773, RZ ;  /* 0x0000777306177816 */ /* 0x001fc400000000ff */
[----:B------:R-:W4:Y:S04]  /*1914a0*/  LDL.LU.64 R2, [R1+0x4450] ;  /* 0x0044500001027983 */ /* 0x000f280000300a00 */
[----:B---3--:R0:W-:Y:S02]  /*1914b0*/  @P1 STG.E.U8 desc[UR4][R4.64], R23 ;  /* 0x0000001704001986 */ /* 0x0081e4000c101104 */
[C---:B0-----:R-:W-:Y:S02]  /*1914c0*/  PRMT R23, R19.reuse, 0x7770, RZ ;  /* 0x0000777013177816 */ /* 0x041fe400000000ff */
[----:B------:R-:W3:Y:S04]  /*1914d0*/  LDL.LU.64 R4, [R1+0x4af0] ;  /* 0x004af00001047983 */ /* 0x000ee80000300a00 */
        /* <DEDUP_REMOVED lines=14> */
[----:B----4-:R0:W-:Y:S01]  /*1915c0*/  @P6 STG.E.U8 desc[UR4][R2.64], R23 ;  /* 0x0000001702006986 */ /* 0x0101e2000c101104 */
[----:B------:R-:W-:-:S03]  /*1915d0*/  LOP3.LUT P6, RZ, R22, 0x80, RZ, 0xc0, !PT ;  /* 0x0000008016ff7812 */ /* 0x000fc600078cc0ff */
[----:B------:R-:W4:Y:S04]  /*1915e0*/  LDL.LU.64 R24, [R1+0x4b28] ;  /* 0x004b280001187983 */ /* 0x000f280000300a00 */
[----:B------:R-:W4:Y:S04]  /*1915f0*/  LDL.LU.64 R26, [R1+0x4b20] ;  /* 0x004b2000011a7983 */ /* 0x000f280000300a00 */
[----:B------:R-:W4:Y:S04]  /*191600*/  LDL.LU.64 R12, [R1+0x4b30] ;  /* 0x004b3000010c7983 */ /* 0x000f280000300a00 */
[----:B------:R-:W4:Y:S04]  /*191610*/  LDL.LU.64 R14, [R1+0x44e8] ;  /* 0x0044e800010e7983 */ /* 0x000f280000300a00 */
[----:B------:R-:W4:Y:S04]  /*191620*/  LDL.LU R6, [R1+0x35c] ;  /* 0x00035c0001067983 */ /* 0x000f280000300800 */
[----:B------:R-:W4:Y:S04]  /*191630*/  LDL.LU.64 R16, [R1+0x4b58] ;  /* 0x004b580001107983 */ /* 0x000f280000300a00 */
[----:B------:R-:W4:Y:S01]  /*191640*/  LDL.LU.64 R18, [R1+0x4b50] ;  /* 0x004b500001127983 */ /* 0x000f220000300a00 */
[----:B0-----:R-:W-:-:S03]  /*191650*/  PRMT R23, R28, 0x7770, RZ ;  /* 0x000077701c177816 */ /* 0x001fc600000000ff */
[----:B------:R-:W4:Y:S04]  /*191660*/  LDL.LU.64 R2, [R1+0x4b68] ;  /* 0x004b680001027983 */ /* 0x000f280000300a00 */
[----:B---3--:R0:W-:Y:S01]  /*191670*/  @P6 STG.E.U8 desc[UR4][R4.64], R23 ;  /* 0x0000001704006986 */ /* 0x0081e2000c101104 */
        /* <DEDUP_REMOVED lines=21> */
[----:B----4-:R0:W-:Y:S01]  /*1917d0*/  @P6 STG.E.U8 desc[UR4][R24.64], R23 ;  /* 0x0000001718006986 */ /* 0x0101e2000c101104 */
        /* <DEDUP_REMOVED lines=15> */
[----:B------:R-:W2:Y:S04]  /*1918d0*/  LDL.LU.64 R2, [R1+0x4b80] ;  /* 0x004b800001027983 */ /* 0x000ea80000300a00 */
[----:B---3--:R0:W-:Y:S04]  /*1918e0*/  @P0 STG.E.U8 desc[UR4][R4.64], R23 ;  /* 0x0000001704000986 */ /* 0x0081e8000c101104 */
[----:B0-----:R-:W3:Y:S04]  /*1918f0*/  LDL.LU.64 R4, [R1+0x4ba0] ;  /* 0x004ba00001047983 */ /* 0x001ee80000300a00 */
[----:B------:R-:W2:Y:S01]  /*191900*/  LDL.LU R6, [R1+0x3dc] ;  /* 0x0003dc0001067983 */ /* 0x000ea20000300800 */
[----:B------:R-:W-:-:S02]  /*191910*/  LOP3.LUT P3, RZ, R29, 0x100, RZ, 0xc0, !PT ;  /* 0x000001001dff7812 */ /* 0x000fc4000786c0ff */
[C---:B------:R-:W-:Y:S02]  /*191920*/  LOP3.LUT P2, RZ, R29.reuse, 0x200, RZ, 0xc0, !PT ;  /* 0x000002001dff7812 */ /* 0x040fe4000784c0ff */
[----:B------:R-:W-:Y:S01]  /*191930*/  LOP3.LUT P1, RZ, R29, 0x400, RZ, 0xc0, !PT ;  /* 0x000004001dff7812 */ /* 0x000fe2000782c0ff */
[----:B------:R-:W3:Y:S04]  /*191940*/  LDL.LU.64 R14, [R1+0x4588] ;  /* 0x00458800010e7983 */ /* 0x000ee80000300a00 */
[----:B------:R-:W3:Y:S04]  /*191950*/  LDL.LU.64 R16, [R1+0x4bc0] ;  /* 0x004bc00001107983 */ /* 0x000ee80000300a00 */
[----:B------:R-:W3:Y:S01]  /*191960*/  LDL.LU R0, [R1+0x3c0] ;  /* 0x0003c00001007983 */ /* 0x000ee20000300800 */
[----:B--2---:R-:W-:-:S05]  /*191970*/  PRMT R23, R6, 0x7770, RZ ;  /* 0x0000777006177816 */ /* 0x004fca00000000ff */
[----:B----4-:R0:W-:Y:S02]  /*191980*/  @P3 STG.E.U8 desc[UR4][R18.64], R23 ;  /* 0x0000001712003986 */ /* 0x0101e4000c101104 */
[C---:B0-----:R-:W-:Y:S02]  /*191990*/  PRMT R23, R6.reuse, 0x7771, RZ ;  /* 0x0000777106177816 */ /* 0x041fe400000000ff */
[----:B------:R-:W2:Y:S04]  /*1919a0*/  LDL.LU.64 R18, [R1+0x4bb8] ;  /* 0x004bb80001127983 */ /* 0x000ea80000300a00 */
[----:B------:R0:W-:Y:S02]  /*1919b0*/  @P2 STG.E.U8 desc[UR4][R2.64], R23 ;  /* 0x0000001702002986 */ /* 0x0001e4000c101104 */
[----:B0-----:R-:W-:-:S02]  /*1919c0*/  PRMT R23, R6, 0x7772, RZ ;  /* 0x0000777206177816 */ /* 0x001fc400000000ff */
[----:B------:R-:W4:Y:S04]  /*1919d0*/  LDL.LU.64 R2, [R1+0x4bd0] ;  /* 0x004bd00001027983 */ /* 0x000f280000300a00 */
[----:B------:R-:W2:Y:S04]  /*1919e0*/  LDL.LU R11, [R1+0x3a0] ;  /* 0x0003a000010b7983 */ /* 0x000ea80000300800 */
[----:B---3--:R0:W-:Y:S04]  /*1919f0*/  @P1 STG.E.U8 desc[UR4][R4.64], R23 ;  /* 0x0000001704001986 */ /* 0x0081e8000c101104 */
[----:B0-----:R-:W3:Y:S04]  /*191a00*/  LDL.LU.64 R4, [R1+0x45e0] ;  /* 0x0045e00001047983 */ /* 0x001ee80000300a00 */
        /* <DEDUP_REMOVED lines=28> */
[C---:B------:R-:W-:Y:S02]  /*191bd0*/  LOP3.LUT P6, RZ, R29.reuse, 0x2000, RZ, 0xc0, !PT ;  /* 0x000020001dff7812 */ /* 0x040fe400078cc0ff */
[----:B------:R-:W-:Y:S02]  /*191be0*/  LOP3.LUT P0, RZ, R29, 0x800, RZ, 0xc0, !PT ;  /* 0x000008001dff7812 */ /* 0x000fe4000780c0ff */
[----:B------:R-:W-:Y:S02]  /*191bf0*/  LOP3.LUT R22, R22, 0xfffffffd, RZ, 0xc0, !PT ;  /* 0xfffffffd16167812 */ /* 0x000fe400078ec0ff */
[----:B------:R-:W-:Y:S02]  /*191c00*/  PRMT R23, R6, 0x7773, RZ ;  /* 0x0000777306177816 */ /* 0x000fe400000000ff */
[----:B------:R-:W2:Y:S04]  /*191c10*/  LDL.LU R6, [R1+0x3c4] ;  /* 0x0003c40001067983 */ /* 0x000ea80000300800 */
[----:B------:R-:W2:Y:S04]  /*191c20*/  LDL.LU R28, [R1+0x3a4] ;  /* 0x0003a400011c7983 */ /* 0x000ea80000300800 */
[----:B------:R-:W2:Y:S04]  /*191c30*/  LDL.LU.64 R26, [R1+0x4c30] ;  /* 0x004c3000011a7983 */ /* 0x000ea80000300a00 */
[----:B------:R-:W2:Y:S01]  /*191c40*/  LDL.LU.64 R12, [R1+0x4c28] ;  /* 0x004c2800010c7983 */ /* 0x000ea20000300a00 */
[----:B------:R-:W-:-:S02]  /*191c50*/  @P6 LOP3.LUT R22, R22, 0x2, RZ, 0xfc, !PT ;  /* 0x0000000216166812 */ /* 0x000fc400078efcff */
[----:B------:R-:W-:Y:S01]  /*191c60*/  LOP3.LUT P6, RZ, R29, 0x1000, RZ, 0xc0, !PT ;  /* 0x000010001dff7812 */ /* 0x000fe200078cc0ff */
[----:B------:R0:W-:Y:S02]  /*191c70*/  @P0 STG.E.U8 desc[UR4][R14.64], R23 ;  /* 0x000000170e000986 */ /* 0x0001e4000c101104 */
[----:B0-----:R-:W-:Y:S02]  /*191c80*/  PRMT R23, R0, 0x7770, RZ ;  /* 0x0000777000177816 */ /* 0x001fe400000000ff */
[----:B------:R-:W2:Y:S08]  /*191c90*/  LDL.LU.64 R14, [R1+0x4c40] ;  /* 0x004c4000010e7983 */ /* 0x000eb00000300a00 */
[----:B------:R0:W-:Y:S01]  /*191ca0*/  @P6 STG.E.U8 desc[UR4][R16.64], R23 ;  /* 0x0000001710006986 */ /* 0x0001e2000c101104 */
[----:B------:R-:W-:-:S02]  /*191cb0*/  LOP3.LUT P6, RZ, R22, 0x2, RZ, 0xc0, !PT ;  /* 0x0000000216ff7812 */ /* 0x000fc400078cc0ff */
[----:B0-----:R-:W-:Y:S01]  /*191cc0*/  PRMT R23, R0, 0x7771, RZ ;  /* 0x0000777100177816 */ /* 0x001fe200000000ff */
[----:B------:R-:W2:Y:S10]  /*191cd0*/  LDL.LU.64 R16, [R1+0x4678] ;  /* 0x0046780001107983 */ /* 0x000eb40000300a00 */
[----:B------:R0:W-:Y:S01]  /*191ce0*/  @P6 STG.E.U8 desc[UR4][R18.64], R23 ;  /* 0x0000001712006986 */ /* 0x0001e2000c101104 */
[----:B------:R-:W-:-:S02]  /*191cf0*/  LOP3.LUT P6, RZ, R22, 0x1, RZ, 0xc0, !PT ;  /* 0x0000000116ff7812 */ /* 0x000fc400078cc0ff */
[----:B------:R-:W-:Y:S01]  /*191d00*/  PRMT R22, R0, 0x7772, RZ ;  /* 0x0000777200167816 */ /* 0x000fe200000000ff */
[----:B0-----:R-:W2:Y:S10]  /*191d10*/  LDL.LU.64 R18, [R1+0x4c58] ;  /* 0x004c580001127983 */ /* 0x001eb40000300a00 */
[----:B----4-:R0:W-:Y:S01]  /*191d20*/  @P6 STG.E.U8 desc[UR4][R2.64], R22 ;  /* 0x0000001602006986 */ /* 0x0101e2000c101104 */
        /* <DEDUP_REMOVED lines=40> */
[----:B----4-:R0:W-:Y:S02]  /*191fb0*/  @P1 STG.E.U8 desc[UR4][R2.64], R22 ;  /* 0x0000001602001986 */ /* 0x0101e4000c101104 */
[----:B0-----:R-:W-:Y:S02]  /*191fc0*/  PRMT R22, R28, 0x7772, RZ ;  /* 0x000077721c167816 */ /* 0x001fe400000000ff */
[----:B------:R-:W4:Y:S04]  /*191fd0*/  LDL.LU.64 R2, [R1+0x4c98] ;  /* 0x004c980001027983 */ /* 0x000f280000300a00 */
[----:B------:R-:W4:Y:S04]  /*191fe0*/  LDL.LU.64 R18, [R1+0x4c90] ;  /* 0x004c900001127983 */ /* 0x000f280000300a00 */
[----:B---3--:R0:W-:Y:S04]  /*191ff0*/  @P0 STG.E.U8 desc[UR4][R4.64], R22 ;  /* 0x0000001604000986 */ /* 0x0081e8000c101104 */
[----:B0-----:R-:W3:Y:S04]  /*192000*/  LDL.LU.64 R4, [R1+0x4ca0] ;  /* 0x004ca00001047983 */ /* 0x001ee80000300a00 */
[----:B------:R-:W3:Y:S01]  /*192010*/  LDL.LU R6, [R1+0x3c8] ;  /* 0x0003c80001067983 */ /* 0x000ee20000300800 */
[----:B------:R-:W-:-:S02]  /*192020*/  LOP3.LUT P3, RZ, R29, 0x8000000, RZ, 0xc0, !PT ;  /* 0x080000001dff7812 */ /* 0x000fc4000786c0ff */
[C---:B------:R-:W-:Y:S02]  /*192030*/  LOP3.LUT P2, RZ, R29.reuse, 0x10000000, RZ, 0xc0, !PT ;  /* 0x100000001dff7812 */ /* 0x040fe4000784c0ff */
[----:B------:R-:W-:Y:S02]  /*192040*/  PRMT R22, R28, 0x7773, RZ ;  /* 0x000077731c167816 */ /* 0x000fe400000000ff */
[C---:B------:R-:W-:Y:S02]  /*192050*/  LOP3.LUT P1, RZ, R29.reuse, 0x20000000, RZ, 0xc0, !PT ;  /* 0x200000001dff7812 */ /* 0x040fe4000782c0ff */
[----:B------:R-:W-:Y:S01]  /*192060*/  LOP3.LUT P0, RZ, R29, 0x40000000, RZ, 0xc0, !PT ;  /* 0x400000001dff7812 */ /* 0x000fe2000780c0ff */
[----:B------:R-:W4:Y:S04]  /*192070*/  LDL.LU.64 R14, [R1+0x4710] ;  /* 0x00471000010e7983 */ /* 0x000f280000300a00 */
[----:B------:R-:W4:Y:S04]  /*192080*/  LDL.LU R11, [R1+0x3a8] ;  /* 0x0003a800010b7983 */ /* 0x000f280000300800 */
[----:B--2---:R0:W-:Y:S04]  /*192090*/  @P3 STG.E.U8 desc[UR4][R16.64], R22 ;  /* 0x0000001610003986 */ /* 0x0041e8000c101104 */
[----:B0-----:R-:W2:Y:S01]  /*1920a0*/  LDL.LU.64 R16, [R1+0x4cc8] ;  /* 0x004cc80001107983 */ /* 0x001ea20000300a00 */
[----:B---3--:R-:W-:-:S05]  /*1920b0*/  PRMT R22, R6, 0x7770, RZ ;  /* 0x0000777006167816 */ /* 0x008fca00000000ff */
[----:B----4-:R0:W-:Y:S02]  /*1920c0*/  @P2 STG.E.U8 desc[UR4][R2.64], R22 ;  /* 0x0000001602002986 */ /* 0x0101e4000c101104 */
[C---:B0-----:R-:W-:Y:S02]  /*1920d0*/  PRMT R22, R6.reuse, 0x7771, RZ ;  /* 0x0000777106167816 */ /* 0x041fe400000000ff */
[----:B------:R-:W3:Y:S04]  /*1920e0*/  LDL.LU.64 R2, [R1+0x4cc0] ;  /* 0x004cc00001027983 */ /* 0x000ee80000300a00 */
[----:B------:R0:W-:Y:S02]  /*1920f0*/  @P1 STG.E.U8 desc[UR4][R18.64], R22 ;  /* 0x0000001612001986 */ /* 0x0001e4000c101104 */
[----:B0-----:R-:W-:-:S02]  /*192100*/  PRMT R22, R6, 0x7772, RZ ;  /* 0x0000777206167816 */ /* 0x001fc400000000ff */
[----:B------:R-:W4:Y:S04]  /*192110*/  LDL.LU R19, [R1+0x3cc] ;  /* 0x0003cc0001137983 */ /* 0x000f280000300800 */
        /* <DEDUP_REMOVED lines=33> */
[----:B------:R-:W4:Y:S04]  /*192330*/  LDL.LU R6, [R1+0x3ac] ;  /* 0x0003ac0001067983 */ /* 0x000f280000300800 */
[----:B------:R-:W4:Y:S04]  /*192340*/  LDL.LU R18, [R1+0x3b0] ;  /* 0x0003b00001127983 */ /* 0x000f280000300800 */
[----:B------:R-:W4:Y:S04]  /*192350*/  LDL.LU.64 R26, [R1+0x47a8] ;  /* 0x0047a800011a7983 */ /* 0x000f280000300a00 */
[----:B------:R-:W4:Y:S01]  /*192360*/  LDL.LU.64 R12, [R1+0x4d30] ;  /* 0x004d3000010c7983 */ /* 0x000f220000300a00 */
[----:B------:R-:W-:-:S02]  /*192370*/  @P6 LOP3.LUT R21, R21, 0x2000000, RZ, 0xfc, !PT ;  /* 0x0200000015156812 */ /* 0x000fc400078efcff */
[----:B------:R-:W-:Y:S02]  /*192380*/  LOP3.LUT P6, RZ, R29, 0x80000000, RZ, 0xc0, !PT ;  /* 0x800000001dff7812 */ /* 0x000fe400078cc0ff */
[----:B------:R-:W4:Y:S11]  /*192390*/  LDL.LU.64 R28, [R1+0x4d28] ;  /* 0x004d2800011c7983 */ /* 0x000f360000300a00 */
        /* <DEDUP_REMOVED lines=11> */
[----:B------:R-:W3:Y:S10]  /*192450*/  LDL.LU.64 R2, [R1+0x4d60] ;  /* 0x004d600001027983 */ /* 0x000ef40000300a00 */
[----:B------:R0:W-:Y:S01]  /*192460*/  @P6 STG.E.U8 desc[UR4][R4.64], R22 ;  /* 0x0000001604006986 */ /* 0x0001e2000c101104 */
[----:B------:R-:W-:-:S02]  /*192470*/  LOP3.LUT P6, RZ, R21, 0x400000, RZ, 0xc0, !PT ;  /* 0x0040000015ff7812 */ /* 0x000fc400078cc0ff */
[----:B0-----:R-:W-:Y:S01]  /*192480*/  PRMT R22, R11, 0x7773, RZ ;  /* 0x000077730b167816 */ /* 0x001fe200000000ff */
[----:B------:R-:W3:Y:S10]  /*192490*/  LDL.LU.64 R4, [R1+0x4d58] ;  /* 0x004d580001047983 */ /* 0x000ef40000300a00 */
        /* <DEDUP_REMOVED lines=35> */
[----:B------:R-:W4:Y:S04]  /*1926d0*/  LDL.LU.64 R28, [R1+0x4d88] ;  /* 0x004d8800011c7983 */ /* 0x000f280000300a00 */
[----:B------:R0:W-:Y:S04]  /*1926e0*/  @P0 STG.E.U8 desc[UR4][R4.64], R22 ;  /* 0x0000001604000986 */ /* 0x0001e8000c101104 */
        /* <DEDUP_REMOVED lines=8> */
[----:B------:R-:W4:Y:S04]  /*192770*/  LDL.LU.64 R16, [R1+0x4880] ;  /* 0x0048800001107983 */ /* 0x000f280000300a00 */
[----:B------:R-:W4:Y:S04]  /*192780*/  LDL.LU R11, [R1+0x3b4] ;  /* 0x0003b400010b7983 */ /* 0x000f280000300800 */
        /* <DEDUP_REMOVED lines=11> */
[----:B------:R-:W-:-:S03]  /*192840*/  LOP3.LUT P0, RZ, R19, 0x1, RZ, 0xc0, !PT ;  /* 0x0000000113ff7812 */ /* 0x000fc6000780c0ff */
[----:B----4-:R0:W-:Y:S04]  /*192850*/  STL.64 [R1+0x5b88], R18 ;  /* 0x005b881201007387 */ /* 0x0101e80000100a00 */
[----:B0-----:R-:W4:Y:S01]  /*192860*/  LDL.LU.64 R18, [R1+0x48d0] ;  /* 0x0048d00001127983 */ /* 0x001f220000300a00 */
        /* <DEDUP_REMOVED lines=19> */
[----:B----4-:R0:W-:Y:S04]  /*1929a0*/  STL.64 [R1+0x5b90], R18 ;  /* 0x005b901201007387 */ /* 0x0101e80000100a00 */
[----:B0-----:R-:W4:Y:S04]  /*1929b0*/  LDL.LU.64 R18, [R1+0x4dd0] ;  /* 0x004dd00001127983 */ /* 0x001f280000300a00 */
[----:B------:R-:W4:Y:S01]  /*1929c0*/  LDL.LU.64 R24, [R1+0x4df0] ;  /* 0x004df00001187983 */ /* 0x000f220000300a00 */
        /* <DEDUP_REMOVED lines=13> */
[----:B--2---:R0:W-:Y:S01]  /*192aa0*/  @P6 STG.E.U8 desc[UR4][R2.64], R22 ;  /* 0x0000001602006986 */ /* 0x0041e2000c101104 */
[----:B------:R-:W-:Y:S02]  /*192ab0*/  LOP3.LUT P6, RZ, R21, 0x8000, RZ, 0xc0, !PT ;  /* 0x0000800015ff7812 */ /* 0x000fe400078cc0ff */
[----:B0-----:R-:W-:-:S11]  /*192ac0*/  PRMT R22, R11, 0x7771, RZ ;  /* 0x000077710b167816 */ /* 0x001fd600000000ff */
[----:B---3--:R0:W-:Y:S01]  /*192ad0*/  @P6 STG.E.U8 desc[UR4][R4.64], R22 ;  /* 0x0000001604006986 */ /* 0x0081e2000c101104 */
[----:B------:R-:W-:Y:S02]  /*192ae0*/  LOP3.LUT P6, RZ, R21, 0x4000, RZ, 0xc0, !PT ;  /* 0x0000400015ff7812 */ /* 0x000fe400078cc0ff */
[C---:B------:R-:W-:Y:S02]  /*192af0*/  LOP3.LUT P5, RZ, R0.reuse, 0x8000000, RZ, 0xc0, !PT ;  /* 0x0800000000ff7812 */ /* 0x040fe400078ac0ff */
[C---:B------:R-:W-:Y:S02]  /*192b00*/  LOP3.LUT P4, RZ, R0.reuse, 0x10000000, RZ, 0xc0, !PT ;  /* 0x1000000000ff7812 */ /* 0x040fe4000788c0ff */
[C---:B------:R-:W-:Y:S02]  /*192b10*/  LOP3.LUT P3, RZ, R0.reuse, 0x20000000, RZ, 0xc0, !PT ;  /* 0x2000000000ff7812 */ /* 0x040fe4000786c0ff */
[C---:B------:R-:W-:Y:S02]  /*192b20*/  LOP3.LUT P2, RZ, R0.reuse, 0x40000000, RZ, 0xc0, !PT ;  /* 0x4000000000ff7812 */ /* 0x040fe4000784c0ff */
[----:B------:R-:W-:-:S02]  /*192b30*/  LOP3.LUT P1, RZ, R0, 0x80000000, RZ, 0xc0, !PT ;  /* 0x8000000000ff7812 */ /* 0x000fc4000782c0ff */
[----:B0-----:R-:W-:Y:S01]  /*192b40*/  PRMT R22, R11, 0x7772, RZ ;  /* 0x000077720b167816 */ /* 0x001fe200000000ff */
[----:B----4-:R0:W-:Y:S04]  /*192b50*/  STL.64 [R1+0x5b80], R24 ;  /* 0x005b801801007387 */ /* 0x0101e80000100a00 */
[----:B------:R1:W-:Y:S04]  /*192b60*/  @P6 STG.E.U8 desc[UR4][R18.64], R22 ;  /* 0x0000001612006986 */ /* 0x0003e8000c101104 */
        /* <DEDUP_REMOVED lines=10> */
[----:B-1----:R-:W2:Y:S01]  /*192c10*/  LDL.LU.64 R18, [R1+0x5b90] ;  /* 0x005b900001127983 */ /* 0x002ea20000300a00 */
        /* <DEDUP_REMOVED lines=28> */
[----:B0-----:R-:W4:Y:S01]  /*192de0*/  LDL.LU.64 R4, [R1+0x49b0] ;  /* 0x0049b00001047983 */ /* 0x001f220000300a00 */
[C---:B------:R-:W-:Y:S02]  /*192df0*/  LOP3.LUT P3, RZ, R19.reuse, 0x2, RZ, 0xc0, !PT ;  /* 0x0000000213ff7812 */ /* 0x040fe4000786c0ff */
[----:B------:R-:W-:-:S02]  /*192e00*/  LOP3.LUT P2, RZ, R19, 0x4, RZ, 0xc0, !PT ;  /* 0x0000000413ff7812 */ /* 0x000fc4000784c0ff */
[----:B------:R-:W-:Y:S02]  /*192e10*/  PRMT R22, R6, 0x7771, RZ ;  /* 0x0000777106167816 */ /* 0x000fe400000000ff */
[C---:B------:R-:W-:Y:S01]  /*192e20*/  LOP3.LUT P1, RZ, R19.reuse, 0x8, RZ, 0xc0, !PT ;  /* 0x0000000813ff7812 */ /* 0x040fe2000782c0ff */
        /* <DEDUP_REMOVED lines=17> */
[----:B----4-:R0:W-:Y:S04]  /*192f40*/  @P1 STG.E.U8 desc[UR4][R4.64], R22 ;  /* 0x0000001604001986 */ /* 0x0101e8000c101104 */
[----:B0-----:R-:W4:Y:S04]  /*192f50*/  LDL.LU.64 R4, [R1+0x4eb8] ;  /* 0x004eb80001047983 */ /* 0x001f280000300a00 */
        /* <DEDUP_REMOVED lines=19> */
[C---:B------:R-:W-:Y:S02]  /*193090*/  LOP3.LUT P5, RZ, R19.reuse, 0x4000, RZ, 0xc0, !PT ;  /* 0x0000400013ff7812 */ /* 0x040fe400078ac0ff */
[C---:B------:R-:W-:Y:S01]  /*1930a0*/  LOP3.LUT P4, RZ, R19.reuse, 0x8000, RZ, 0xc0, !PT ;  /* 0x0000800013ff7812 */ /* 0x040fe2000788c0ff */
[----:B------:R-:W-:Y:S01]  /*1930b0*/  @P0 STG.E.U8 desc[UR4][R28.64], R22 ;  /* 0x000000161c000986 */ /* 0x000fe2000c101104 */
[----:B------:R-:W-:-:S02]  /*1930c0*/  LOP3.LUT P3, RZ, R19, 0x10000, RZ, 0xc0, !PT ;  /* 0x0001000013ff7812 */ /* 0x000fc4000786c0ff */
[C---:B------:R-:W-:Y:S02]  /*1930d0*/  LOP3.LUT P2, RZ, R19.reuse, 0x20000, RZ, 0xc0, !PT ;  /* 0x0002000013ff7812 */ /* 0x040fe4000784c0ff */
[C---:B------:R-:W-:Y:S02]  /*1930e0*/  LOP3.LUT P1, RZ, R19.reuse, 0x40000, RZ, 0xc0, !PT ;  /* 0x0004000013ff7812 */ /* 0x040fe4000782c0ff */
[----:B------:R-:W-:Y:S02]  /*1930f0*/  LOP3.LUT P0, RZ, R19, 0x80000, RZ, 0xc0, !PT ;  /* 0x0008000013ff7812 */ /* 0x000fe4000780c0ff */
[----:B------:R-:W-:Y:S02]  /*193100*/  @P6 LOP3.LUT R21, R21, 0x200, RZ, 0xfc, !PT ;  /* 0x0000020015156812 */ /* 0x000fe400078efcff */
[----:B------:R-:W-:Y:S01]  /*193110*/  LOP3.LUT P6, RZ, R19, 0x20, RZ, 0xc0, !PT ;  /* 0x0000002013ff7812 */ /* 0x000fe200078cc0ff */
[----:B--2---:R0:W-:Y:S04]  /*193120*/  STL.64 [R1+0x5b68], R18 ;  /* 0x005b681201007387 */ /* 0x0041e80000100a00 */
        /* <DEDUP_REMOVED lines=13> */
[----:B------:R-:W2:Y:S04]  /*193200*/  LDL.LU.64 R26, [R1+0x4ef0] ;  /* 0x004ef000011a7983 */ /* 0x000ea80000300a00 */
[----:B------:R-:W2:Y:S04]  /*193210*/  LDL.LU R6, [R1+0x3f0] ;  /* 0x0003f00001067983 */ /* 0x000ea80000300800 */
[----:B---3--:R0:W-:Y:S01]  /*193220*/  @P6 STG.E.U8 desc[UR4][R2.64], R22 ;  /* 0x0000001602006986 */ /* 0x0081e2000c101104 */
[----:B------:R-:W-:-:S03]  /*193230*/  LOP3.LUT P6, RZ, R21, 0x80, RZ, 0xc0, !PT ;  /* 0x0000008015ff7812 */ /* 0x000fc600078cc0ff */
[----:B------:R-:W3:Y:S04]  /*193240*/  LDL.LU.64 R12, [R1+0x4f00] ;  /* 0x004f0000010c7983 */ /* 0x000ee80000300a00 */
[----:B------:R-:W3:Y:S04]  /*193250*/  LDL.LU.64 R28, [R1+0x4a98] ;  /* 0x004a9800011c7983 */ /* 0x000ee80000300a00 */
[----:B------:R-:W3:Y:S04]  /*193260*/  LDL.LU.64 R14, [R1+0x4f18] ;  /* 0x004f1800010e7983 */ /* 0x000ee80000300a00 */
[----:B------:R-:W3:Y:S01]  /*193270*/  LDL.LU.64 R16, [R1+0x4f10] ;  /* 0x004f100001107983 */ /* 0x000ee20000300a00 */
[----:B0-----:R-:W-:-:S03]  /*193280*/  PRMT R22, R11, 0x7770, RZ ;  /* 0x000077700b167816 */ /* 0x001fc600000000ff */
[----:B------:R-:W3:Y:S04]  /*193290*/  LDL.LU.64 R2, [R1+0x4f20] ;  /* 0x004f200001027983 */ /* 0x000ee80000300a00 */
[----:B----4-:R0:W-:Y:S01]  /*1932a0*/  @P6 STG.E.U8 desc[UR4][R4.64], R22 ;  /* 0x0000001604006986 */ /* 0x0101e2000c101104 */
[----:B------:R-:W-:Y:S02]  /*1932b0*/  LOP3.LUT P6, RZ, R21, 0x40, RZ, 0xc0, !PT ;  /* 0x0000004015ff7812 */ /* 0x000fe400078cc0ff */
[----:B0-----:R-:W-:Y:S01]  /*1932c0*/  PRMT R22, R11, 0x7771, RZ ;  /* 0x000077710b167816 */ /* 0x001fe200000000ff */
[----:B------:R-:W4:Y:S04]  /*1932d0*/  LDL.LU.64 R4, [R1+0x4ae0] ;  /* 0x004ae00001047983 */ /* 0x000f280000300a00 */
        /* <DEDUP_REMOVED lines=12> */
[----:B------:R-:W-:Y:S02]  /*1933a0*/  LOP3.LUT R20, R20, 0xfbffffff, RZ, 0xc0, !PT ;  /* 0xfbffffff14147812 */ /* 0x000fe400078ec0ff */
[----:B--2---:R-:W-:-:S09]  /*1933b0*/  PRMT R22, R18, 0x7770, RZ ;  /* 0x0000777012167816 */ /* 0x004fd200000000ff */
        /* <DEDUP_REMOVED lines=16> */
[----:B------:R-:W3:Y:S04]  /*1934c0*/  LDL.LU.64 R2, [R1+0x4f30] ;  /* 0x004f300001027983 */ /* 0x000ee80000300a00 */
[----:B----4-:R0:W-:Y:S02]  /*1934d0*/  @P0 STG.E.U8 desc[UR4][R4.64], R22 ;  /* 0x0000001604000986 */ /* 0x0101e4000c101104 */
[----:B0-----:R-:W-:-:S02]  /*1934e0*/  IMAD.MOV.U32 R5, RZ, RZ, R7 ;  /* 0x000000ffff057224 */ /* 0x001fc400078e0007 */
[----:B------:R-:W4:Y:S04]  /*1934f0*/  LDL.LU.64 R6, [R1+0x4f40] ;  /* 0x004f400001067983 */ /* 0x000f280000300a00 */
[----:B------:R-:W2:Y:S01]  /*193500*/  LDL.LU R4, [R1+0x414] ;  /* 0x0004140001047983 */ /* 0x000ea20000300800 */
[----:B------:R-:W-:Y:S02]  /*193510*/  LOP3.LUT P6, RZ, R0, 0x1, RZ, 0xc0, !PT ;  /* 0x0000000100ff7812 */ /* 0x000fe400078cc0ff */
[----:B------:R-:W-:Y:S02]  /*193520*/  LOP3.LUT P3, RZ, R19, 0x100000, RZ, 0xc0, !PT ;  /* 0x0010000013ff7812 */ /* 0x000fe4000786c0ff */
[----:B------:R-:W-:Y:S02]  /*193530*/  LOP3.LUT R21, R21, 0xfffffffe, RZ, 0xc0, !PT ;  /* 0xfffffffe15157812 */ /* 0x000fe400078ec0ff */
[----:B------:R-:W-:-:S02]  /*193540*/  LOP3.LUT P2, RZ, R19, 0x200000, RZ, 0xc0, !PT ;  /* 0x0020000013ff7812 */ /* 0x000fc4000784c0ff */
[C---:B------:R-:W-:Y:S01]  /*193550*/  LOP3.LUT P1, RZ, R19.reuse, 0x400000, RZ, 0xc0, !PT ;  /* 0x0040000013ff7812 */ /* 0x040fe2000782c0ff */
[----:B------:R-:W3:Y:S04]  /*193560*/  LDL.LU.64 R14, [R1+0x4b38] ;  /* 0x004b3800010e7983 */ /* 0x000ee80000300a00 */
[----:B------:R-:W3:Y:S01]  /*193570*/  LDL.LU.64 R16, [R1+0x4f50] ;  /* 0x004f500001107983 */ /* 0x000ee20000300a00 */
        /* <DEDUP_REMOVED lines=16> */
[----:B------:R-:W-:-:S13]  /*193680*/  LOP3.LUT P6, RZ, R19, 0x4000000, RZ, 0xc0, !PT ;  /* 0x0400000013ff7812 */ /* 0x000fda00078cc0ff */
[----:B------:R-:W-:Y:S02]  /*193690*/  @P6 LOP3.LUT R21, R21, 0x1, RZ, 0xfc, !PT ;  /* 0x0000000115156812 */ /* 0x000fe400078efcff */
[----:B------:R-:W-:Y:S02]  /*1936a0*/  LOP3.LUT P6, RZ, R19, 0x2000000, RZ, 0xc0, !PT ;  /* 0x0200000013ff7812 */ /* 0x000fe400078cc0ff */
[----:B------:R-:W-:Y:S02]  /*1936b0*/  LOP3.LUT R21, R21, 0xfffffffd, RZ, 0xc0, !PT ;  /* 0xfffffffd15157812 */ /* 0x000fe400078ec0ff */
[----:B------:R-:W-:-:S09]  /*1936c0*/  LOP3.LUT P0, RZ, R19, 0x800000, RZ, 0xc0, !PT ;  /* 0x0080000013ff7812 */ /* 0x000fd2000780c0ff */
[----:B------:R-:W-:Y:S02]  /*1936d0*/  @P6 LOP3.LUT R21, R21, 0x2, RZ, 0xfc, !PT ;  /* 0x0000000215156812 */ /* 0x000fe400078efcff */
[----:B------:R-:W-:Y:S02]  /*1936e0*/  LOP3.LUT P6, RZ, R19, 0x1000000, RZ, 0xc0, !PT ;  /* 0x0100000013ff7812 */ /* 0x000fe400078cc0ff */
[----:B------:R-:W4:Y:S01]  /*1936f0*/  LDL.LU.64 R18, [R1+0x4f48] ;  /* 0x004f480001127983 */ /* 0x000f220000300a00 */
[----:B--2---:R-:W-:-:S05]  /*193700*/  PRMT R22, R4, 0x7770, RZ ;  /* 0x0000777004167816 */ /* 0x004fca00000000ff */
[----:B------:R0:W-:Y:S02]  /*193710*/  @P3 STG.E.U8 desc[UR4][R28.64], R22 ;  /* 0x000000161c003986 */ /* 0x0001e4000c101104 */
[----:B0-----:R-:W-:-:S05]  /*193720*/  PRMT R22, R4, 0x7771, RZ ;  /* 0x0000777104167816 */ /* 0x001fca00000000ff */
[----:B---3--:R0:W-:Y:S02]  /*193730*/  @P2 STG.E.U8 desc[UR4][R2.64], R22 ;  /* 0x0000001602002986 */ /* 0x0081e4000c101104 */
[C---:B0-----:R-:W-:Y:S02]  /*193740*/  PRMT R22, R4.reuse, 0x7772, RZ ;  /* 0x0000777204167816 */ /* 0x041fe400000000ff */
[----:B------:R-:W2:Y:S04]  /*193750*/  LDL.LU.64 R2, [R1+0x4f58] ;  /* 0x004f580001027983 */ /* 0x000ea80000300a00 */
[----:B------:R-:W3:Y:S04]  /*193760*/  LDL.LU R11, [R1+0x418] ;  /* 0x00041800010b7983 */ /* 0x000ee80000300800 */
[----:B----4-:R0:W-:Y:S04]  /*193770*/  @P1 STG.E.U8 desc[UR4][R6.64], R22 ;  /* 0x0000001606001986 */ /* 0x0101e8000c101104 */
[----:B0-----:R-:W4:Y:S04]  /*193780*/  LDL.LU.64 R6, [R1+0x4b78] ;  /* 0x004b780001067983 */ /* 0x001f280000300a00 */
[----:B------:R-:W2:Y:S01]  /*193790*/  LDL.LU.64 R24, [R1+0x4f78] ;  /* 0x004f780001187983 */ /* 0x000ea20000300a00 */
[----:B------:R-:W-:-:S05]  /*1937a0*/  PRMT R22, R4, 0x7773, RZ ;  /* 0x0000777304167816 */ /* 0x000fca00000000ff */
[----:B------:R0:W-:Y:S02]  /*1937b0*/  @P0 STG.E.U8 desc[UR4][R14.64], R22 ;  /* 0x000000160e000986 */ /* 0x0001e4000c101104 */
[----:B0-----:R-:W-:-:S05]  /*1937c0*/  PRMT R22, R5, 0x7770, RZ ;  /* 0x0000777005167816 */ /* 0x001fca00000000ff */
        /* <DEDUP_REMOVED lines=11> */
[----:B------:R-:W2:Y:S04]  /*193880*/  LDL.LU R14, [R1+0x41c] ;  /* 0x00041c00010e7983 */ /* 0x000ea80000300800 */
[----:B0-----:R-:W2:Y:S04]  /*193890*/  LDL.LU.64 R22, [R1+0x4f68] ;  /* 0x004f680001167983 */ /* 0x001ea80000300a00 */
[----:B------:R0:W-:Y:S01]  /*1938a0*/  @P6 STG.E.U8 desc[UR4][R2.64], R21 ;  /* 0x0000001502006986 */ /* 0x0001e2000c101104 */
[----:B------:R-:W-:-:S03]  /*1938b0*/  LOP3.LUT P6, RZ, R20, 0x80000000, RZ, 0xc0, !PT ;  /* 0x8000000014ff7812 */ /* 0x000fc600078cc0ff */
[----:B------:R-:W2:Y:S04]  /*1938c0*/  LDL.LU.64 R28, [R1+0x4f88] ;  /* 0x004f8800011c7983 */ /* 0x000ea80000300a00 */
[----:B------:R-:W2:Y:S04]  /*1938d0*/  LDL.LU.64 R16, [R1+0x4f98] ;  /* 0x004f980001107983 */ /* 0x000ea80000300a00 */
[----:B------:R-:W2:Y:S01]  /*1938e0*/  LDL.LU.64 R18, [R1+0x4c10] ;  /* 0x004c100001127983 */ /* 0x000ea20000300a00 */
[----:B0-----:R-:W-:-:S03]  /*1938f0*/  IMAD.MOV.U32 R21, RZ, RZ, R5 ;  /* 0x000000ffff157224 */ /* 0x001fc600078e0005 */
[----:B------:R-:W2:Y:S04]  /*193900*/  LDL.LU.64 R2, [R1+0x4fa8] ;  /* 0x004fa80001027983 */ /* 0x000ea80000300a00 */
[----:B------:R-:W2:Y:S01]  /*193910*/  LDL.LU.64 R4, [R1+0x4fa0] ;  /* 0x004fa00001047983 */ /* 0x000ea20000300a00 */
[----:B------:R-:W-:-:S05]  /*193920*/  PRMT R21, R21, 0x7773, RZ ;  /* 0x0000777315157816 */ /* 0x000fca00000000ff */
[----:B----4-:R3:W-:Y:S01]  /*193930*/  @P6 STG.E.U8 desc[UR4][R6.64], R21 ;  /* 0x0000001506006986 */ /* 0x0107e2000c101104 */
[C---:B------:R-:W-:Y:S02]  /*193940*/  LOP3.LUT P6, RZ, R20.reuse, 0x40000000, RZ, 0xc0, !PT ;  /* 0x4000000014ff7812 */ /* 0x040fe400078cc0ff */
[----:B---3--:R-:W-:Y:S01]  /*193950*/  PRMT R21, R11, 0x7770, RZ ;  /* 0x000077700b157816 */ /* 0x008fe200000000ff */
[----:B------:R-:W3:Y:S10]  /*193960*/  LDL.LU.64 R6, [R1+0x4fb0] ;  /* 0x004fb00001067983 */ /* 0x000ef40000300a00 */
[----:B--2---:R0:W-:Y:S04]  /*193970*/  @P6 STG.E.U8 desc[UR4][R24.64], R21 ;  /* 0x0000001518006986 */ /* 0x0041e8000c101104 */
[----:B0-----:R-:W2:Y:S01]  /*193980*/  LDL.LU.64 R24, [R1+0x5b60] ;  /* 0x005b600001187983 */ /* 0x001ea20000300a00 */
[----:B------:R-:W-:-:S02]  /*193990*/  LOP3.LUT P6, RZ, R20, 0x20000000, RZ, 0xc0, !PT ;  /* 0x2000000014ff7812 */ /* 0x000fc400078cc0ff */
        /* <DEDUP_REMOVED lines=29> */
[----:B0-----:R-:W-:-:S05]  /*193b70*/  PRMT R21, R14, 0x7772, RZ ;  /* 0x000077720e157816 */ /* 0x001fca00000000ff */
[----:B---3--:R0:W-:Y:S04]  /*193b80*/  @P0 STG.E.U8 desc[UR4][R6.64], R21 ;  /* 0x0000001506000986 */ /* 0x0081e8000c101104 */
[----:B0-----:R-:W3:Y:S04]  /*193b90*/  LDL.LU.64 R6, [R1+0x4fc0] ;  /* 0x004fc00001067983 */ /* 0x001ee80000300a00 */
[----:B------:R-:W3:Y:S04]  /*193ba0*/  LDL.LU.64 R16, [R1+0x4fd0] ;  /* 0x004fd00001107983 */ /* 0x000ee80000300a00 */
[----:B------:R-:W3:Y:S01]  /*193bb0*/  LDL.LU R15, [R1+0x3fc] ;  /* 0x0003fc00010f7983 */ /* 0x000ee20000300800 */
[----:B------:R-:W-:-:S02]  /*193bc0*/  LOP3.LUT P3, RZ, R0, 0x80, RZ, 0xc0, !PT ;  /* 0x0000008000ff7812 */ /* 0x000fc4000786c0ff */
[----:B------:R-:W-:Y:S02]  /*193bd0*/  LOP3.LUT P2, RZ, R0, 0x100, RZ, 0xc0, !PT ;  /* 0x0000010000ff7812 */ /* 0x000fe4000784c0ff */
[----:B------:R-:W-:Y:S02]  /*193be0*/  PRMT R21, R14, 0x7773, RZ ;  /* 0x000077730e157816 */ /* 0x000fe400000000ff */
[----:B------:R-:W-:Y:S01]  /*193bf0*/  LOP3.LUT P1, RZ, R0, 0x200, RZ, 0xc0, !PT ;  /* 0x0000020000ff7812 */ /* 0x000fe2000782c0ff */
[----:B------:R-:W4:Y:S04]  /*193c00*/  LDL.LU.64 R4, [R1+0x4ca8] ;  /* 0x004ca80001047983 */ /* 0x000f280000300a00 */
[----:B------:R-:W4:Y:S04]  /*193c10*/  LDL.LU.64 R18, [R1+0x4fe8] ;  /* 0x004fe80001127983 */ /* 0x000f280000300a00 */
[----:B--2---:R3:W-:Y:S02]  /*193c20*/  @P3 STG.E.U8 desc[UR4][R28.64], R21 ;  /* 0x000000151c003986 */ /* 0x0047e4000c101104 */
[----:B---3--:R-:W-:-:S05]  /*193c30*/  PRMT R21, R15, 0x7770, RZ ;  /* 0x000077700f157816 */ /* 0x008fca00000000ff */
[----:B----4-:R0:W-:Y:S02]  /*193c40*/  @P2 STG.E.U8 desc[UR4][R2.64], R21 ;  /* 0x0000001502002986 */ /* 0x0101e4000c101104 */
[----:B0-----:R-:W-:Y:S02]  /*193c50*/  PRMT R21, R15, 0x7771, RZ ;  /* 0x000077710f157816 */ /* 0x001fe400000000ff */
[----:B------:R-:W2:Y:S04]  /*193c60*/  LDL.LU.64 R2, [R1+0x4fe0] ;  /* 0x004fe00001027983 */ /* 0x000ea80000300a00 */
[----:B------:R0:W-:Y:S04]  /*193c70*/  @P1 STG.E.U8 desc[UR4][R6.64], R21 ;  /* 0x0000001506001986 */ /* 0x0001e8000c101104 */
[----:B0-----:R-:W3:Y:S04]  /*193c80*/  LDL.LU.64 R6, [R1+0x4ff0] ;  /* 0x004ff00001067983 */ /* 0x001ee80000300a00 */
[----:B------:R-:W4:Y:S04]  /*193c90*/  LDL.LU R11, [R1+0x3e0] ;  /* 0x0003e000010b7983 */ /* 0x000f280000300800 */
        /* <DEDUP_REMOVED lines=23> */
[----:B------:R-:W-:-:S02]  /*193e10*/  LOP3.LUT P0, RZ, R0, 0x400, RZ, 0xc0, !PT ;  /* 0x0000040000ff7812 */ /* 0x000fc4000780c0ff */
[----:B------:R-:W-:Y:S01]  /*193e20*/  PRMT R21, R15, 0x7772, RZ ;  /* 0x000077720f157816 */ /* 0x000fe200000000ff */
[----:B------:R-:W4:Y:S02]  /*193e30*/  LDL.LU.64 R24, [R1+0x4ff8] ;  /* 0x004ff80001187983 */ /* 0x000f240000300a00 */
[----:B------:R-:W-:Y:S02]  /*193e40*/  @P6 LOP3.LUT R20, R20, 0x1000000, RZ, 0xfc, !PT ;  /* 0x0100000014146812 */ /* 0x000fe400078efcff */
[----:B------:R-:W-:Y:S01]  /*193e50*/  LOP3.LUT P6, RZ, R0, 0x1000, RZ, 0xc0, !PT ;  /* 0x0000100000ff7812 */ /* 0x000fe200078cc0ff */
[----:B------:R-:W4:Y:S01]  /*193e60*/  LDL.LU.64 R26, [R1+0x5008] ;  /* 0x00500800011a7983 */ /* 0x000f220000300a00 */
[----:B------:R-:W-:-:S11]  /*193e70*/  LOP3.LUT R20, R20, 0xfdffffff, RZ, 0xc0, !PT ;  /* 0xfdffffff14147812 */ /* 0x000fd600078ec0ff */
[----:B------:R-:W-:Y:S02]  /*193e80*/  @P6 LOP3.LUT R20, R20, 0x2000000, RZ, 0xfc, !PT ;  /* 0x0200000014146812 */ /* 0x000fe400078efcff */
[----:B------:R-:W-:Y:S01]  /*193e90*/  LOP3.LUT P6, RZ, R0, 0x800, RZ, 0xc0, !PT ;  /* 0x0000080000ff7812 */ /* 0x000fe200078cc0ff */
[----:B------:R0:W-:Y:S02]  /*193ea0*/  @P0 STG.E.U8 desc[UR4][R16.64], R21 ;  /* 0x0000001510000986 */ /* 0x0001e4000c101104 */
[----:B0-----:R-:W-:-:S10]  /*193eb0*/  PRMT R21, R15, 0x7773, RZ ;  /* 0x000077730f157816 */ /* 0x001fd400000000ff */
[----:B------:R0:W-:Y:S01]  /*193ec0*/  @P6 STG.E.U8 desc[UR4][R4.64], R21 ;  /* 0x0000001504006986 */ /* 0x0001e2000c101104 */
[----:B------:R-:W-:Y:S02]  /*193ed0*/  LOP3.LUT P6, RZ, R20, 0x2000000, RZ, 0xc0, !PT ;  /* 0x0200000014ff7812 */ /* 0x000fe400078cc0ff */
[----:B0-----:R-:W-:Y:S01]  /*193ee0*/  PRMT R21, R8, 0x7770, RZ ;  /* 0x0000777008157816 */ /* 0x001fe200000000ff */
[----:B------:R-:W4:Y:S04]  /*193ef0*/  LDL.LU R4, [R1+0x404] ;  /* 0x0004040001047983 */ /* 0x000f280000300800 */
[----:B------:R-:W4:Y:S04]  /*193f00*/  LDL.LU.64 R12, [R1+0x4d40] ;  /* 0x004d4000010c7983 */ /* 0x000f280000300a00 */
[----:B------:R-:W4:Y:S04]  /*193f10*/  LDL.LU.64 R28, [R1+0x5020] ;  /* 0x00502000011c7983 */ /* 0x000f280000300a00 */
[----:B------:R-:W4:Y:S04]  /*193f20*/  LDL.LU.64 R14, [R1+0x5018] ;  /* 0x00501800010e7983 */ /* 0x000f280000300a00 */
[----:B------:R0:W-:Y:S01]  /*193f30*/  @P6 STG.E.U8 desc[UR4][R18.64], R21 ;  /* 0x0000001512006986 */ /* 0x0001e2000c101104 */
[----:B------:R-:W-:-:S03]  /*193f40*/  LOP3.LUT P6, RZ, R20, 0x1000000, RZ, 0xc0, !PT ;  /* 0x0100000014ff7812 */ /* 0x000fc600078cc0ff */
[----:B------:R-:W4:Y:S04]  /*193f50*/  LDL.LU.64 R16, [R1+0x5028] ;  /* 0x0050280001107983 */ /* 0x000f280000300a00 */
[----:B------:R-:W4:Y:S01]  /*193f60*/  LDL.LU R5, [R1+0x3e4] ;  /* 0x0003e40001057983 */ /* 0x000f220000300800 */
[----:B0-----:R-:W-:-:S03]  /*193f70*/  PRMT R21, R8, 0x7771, RZ ;  /* 0x0000777108157816 */ /* 0x001fc600000000ff */
[----:B------:R-:W4:Y:S04]  /*193f80*/  LDL.LU.64 R18, [R1+0x4d90] ;  /* 0x004d900001127983 */ /* 0x000f280000300a00 */
[----:B------:R0:W-:Y:S01]  /*193f90*/  @P6 STG.E.U8 desc[UR4][R2.64], R21 ;  /* 0x0000001502006986 */ /* 0x0001e2000c101104 */
[----:B------:R-:W-:Y:S02]  /*193fa0*/  LOP3.LUT P6, RZ, R20, 0x800000, RZ, 0xc0, !PT ;  /* 0x0080000014ff7812 */ /* 0x000fe400078cc0ff */
[----:B0-----:R-:W-:Y:S01]  /*193fb0*/  PRMT R21, R8, 0x7772, RZ ;  /* 0x0000777208157816 */ /* 0x001fe200000000ff */
[----:B------:R-:W4:Y:S10]  /*193fc0*/  LDL.LU.64 R2, [R1+0x5038] ;  /* 0x0050380001027983 */ /* 0x000f340000300a00 */
[----:B---3--:R0:W-:Y:S01]  /*193fd0*/  @P6 STG.E.U8 desc[UR4][R6.64], R21 ;  /* 0x0000001506006986 */ /* 0x0081e2000c101104 */
[----:B------:R-:W-:Y:S01]  /*193fe0*/  LOP3.LUT P6, RZ, R20, 0x400000, RZ, 0xc0, !PT ;  /* 0x0040000014ff7812 */ /* 0x000fe200078cc0ff */
[----:B0-----:R-:W-:-:S02]  /*193ff0*/  IMAD.MOV.U32 R21, RZ, RZ, R8 ;  /* 0x000000ffff157224 */ /* 0x001fc400078e0008 */
[----:B------:R-:W3:Y:S04]  /*194000*/  LDL.LU.64 R6, [R1+0x5030] ;  /* 0x0050300001067983 */ /* 0x000ee80000300a00 */
[----:B------:R-:W3:Y:S01]  /*194010*/  LDL.LU R8, [R1+0x900] ;  /* 0x0009000001087983 */ /* 0x000ee20000300800 */
[----:B------:R-:W-:-:S05]  /*194020*/  PRMT R21, R21, 0x7773, RZ ;  /* 0x0000777315157816 */ /* 0x000fca00000000ff */
[----:B--2---:R0:W-:Y:S04]  /*194030*/  @P6 STG.E.U8 desc[UR4][R22.64], R21 ;  /* 0x0000001516006986 */ /* 0x0041e8000c101104 */
[----:B0-----:R-:W2:Y:S01]  /*194040*/  LDL.LU.64 R22, [R1+0x5b58] ;  /* 0x005b580001167983 */ /* 0x001ea20000300a00 */
[----:B------:R-:W-:Y:S02]  /*194050*/  LOP3.LUT P6, RZ, R20, 0x200000, RZ, 0xc0, !PT ;  /* 0x0020000014ff7812 */ /* 0x000fe400078cc0ff */
[----:B----4-:R-:W-:Y:S02]  /*194060*/  PRMT R21, R11, 0x7770, RZ ;  /* 0x000077700b157816 */ /* 0x010fe400000000ff */
        /* <DEDUP_REMOVED lines=28> */
[----:B---3--:R0:W-:Y:S04]  /*194230*/  @P0 STG.E.U8 desc[UR4][R6.64], R21 ;  /* 0x0000001506000986 */ /* 0x0081e8000c101104 */
[----:B0-----:R-:W3:Y:S01]  /*194240*/  LDL.LU.64 R6, [R1+0x4dd8] ;  /* 0x004dd80001067983 */ /* 0x001ee20000300a00 */
[----:B------:R-:W-:Y:S02]  /*194250*/  LOP3.LUT P6, RZ, R8, 0x40, RZ, 0xc0, !PT ;  /* 0x0000004008ff7812 */ /* 0x000fe400078cc0ff */
[----:B------:R-:W-:Y:S02]  /*194260*/  LOP3.LUT R20, R20, 0xfffffbff, RZ, 0xc0, !PT ;  /* 0xfffffbff14147812 */ /* 0x000fe400078ec0ff */
[C---:B------:R-:W-:Y:S02]  /*194270*/  LOP3.LUT P3, RZ, R0.reuse, 0x4000000, RZ, 0xc0, !PT ;  /* 0x0400000000ff7812 */ /* 0x040fe4000786c0ff */
[----:B------:R-:W-:-:S02]  /*194280*/  LOP3.LUT P2, RZ, R0, 0x8000000, RZ, 0xc0, !PT ;  /* 0x0800000000ff7812 */ /* 0x000fc4000784c0ff */
[----:B------:R-:W-:Y:S01]  /*194290*/  PRMT R21, R5, 0x7772, RZ ;  /* 0x0000777205157816 */ /* 0x000fe200000000ff */
[----:B------:R-:W4:Y:S04]  /*1942a0*/  LDL.LU.64 R14, [R1+0x5058] ;  /* 0x00505800010e7983 */ /* 0x000f280000300a00 */
[----:B------:R-:W4:Y:S04]  /*1942b0*/  LDL.LU.64 R16, [R1+0x5050] ;  /* 0x0050500001107983 */ /* 0x000f280000300a00 */
[----:B------:R-:W4:Y:S04]  /*1942c0*/  LDL.LU.64 R18, [R1+0x5060] ;  /* 0x0050600001127983 */ /* 0x000f280000300a00 */
[----:B------:R-:W4:Y:S04]  /*1942d0*/  LDL.LU R4, [R1+0x408] ;  /* 0x0004080001047983 */ /* 0x000f280000300800 */
[----:B------:R-:W4:Y:S04]  /*1942e0*/  LDL.LU.64 R2, [R1+0x4e28] ;  /* 0x004e280001027983 */ /* 0x000f280000300a00 */
[----:B------:R-:W4:Y:S01]  /*1942f0*/  LDL.LU R11, [R1+0x3e8] ;  /* 0x0003e800010b7983 */ /* 0x000f220000300800 */
        /* <DEDUP_REMOVED lines=24> */
[----:B------:R-:W-:Y:S01]  /*194480*/  LOP3.LUT P6, RZ, R0, 0x40000000, RZ, 0xc0, !PT ;  /* 0x4000000000ff7812 */ /* 0x000fe200078cc0ff */
[----:B--2---:R0:W-:Y:S02]  /*194490*/  @P3 STG.E.U8 desc[UR4][R28.64], R21 ;  /* 0x000000151c003986 */ /* 0x0041e4000c101104 */
[----:B0-----:R-:W-:-:S05]  /*1944a0*/  PRMT R21, R5, 0x7773, RZ ;  /* 0x0000777305157816 */ /* 0x001fca00000000ff */
[----:B---3--:R0:W-:Y:S04]  /*1944b0*/  @P2 STG.E.U8 desc[UR4][R6.64], R21 ;  /* 0x0000001506002986 */ /* 0x0081e8000c101104 */
[----:B0-----:R-:W2:Y:S04]  /*1944c0*/  LDL.LU.64 R6, [R1+0x5078] ;  /* 0x0050780001067983 */ /* 0x001ea80000300a00 */
[----:B------:R-:W3:Y:S04]  /*1944d0*/  LDL.LU R0, [R1+0x40c] ;  /* 0x00040c0001007983 */ /* 0x000ee80000300800 */
[----:B------:R-:W2:Y:S04]  /*1944e0*/  LDL.LU.64 R22, [R1+0x4e70] ;  /* 0x004e700001167983 */ /* 0x000ea80000300a00 */
[----:B--2---:R0:W-:Y:S04]  /*1944f0*/  STL.64 [R1+0x5b48], R22 ;  /* 0x005b481601007387 */ /* 0x0041e80000100a00 */
[----:B0-----:R-:W2:Y:S01]  /*194500*/  LDL.LU.64 R22, [R1+0x5080] ;  /* 0x0050800001167983 */ /* 0x001ea20000300a00 */
[----:B----4-:R-:W-:-:S05]  /*194510*/  PRMT R21, R4, 0x7770, RZ ;  /* 0x0000777004157816 */ /* 0x010fca00000000ff */
[----:B------:R0:W-:Y:S02]  /*194520*/  @P1 STG.E.U8 desc[UR4][R14.64], R21 ;  /* 0x000000150e001986 */ /* 0x0001e4000c101104 */
[----:B0-----:R-:W-:-:S05]  /*194530*/  PRMT R21, R4, 0x7771, RZ ;  /* 0x0000777104157816 */ /* 0x001fca00000000ff */
[----:B------:R0:W-:Y:S02]  /*194540*/  @P0 STG.E.U8 desc[UR4][R16.64], R21 ;  /* 0x0000001510000986 */ /* 0x0001e4000c101104 */
[----:B0-----:R-:W-:-:S05]  /*194550*/  PRMT R21, R4, 0x7772, RZ ;  /* 0x0000777204157816 */ /* 0x001fca00000000ff */
[----:B------:R-:W-:Y:S04]  /*194560*/  @P6 STG.E.U8 desc[UR4][R18.64], R21 ;  /* 0x0000001512006986 */ /* 0x000fe8000c101104 */
[----:B--2---:R0:W-:Y:S04]  /*194570*/  STL.64 [R1+0x5b50], R22 ;  /* 0x005b501601007387 */ /* 0x0041e80000100a00 */
[----:B0-----:R-:W2:Y:S01]  /*194580*/  LDL.LU.64 R22, [R1+0x5070] ;  /* 0x0050700001167983 */ /* 0x001ea20000300a00 */
[----:B------:R-:W-:Y:S02]  /*194590*/  LOP3.LUT P6, RZ, R20, 0x20000, RZ, 0xc0, !PT ;  /* 0x0002000014ff7812 */ /* 0x000fe400078cc0ff */
[----:B------:R-:W-:Y:S01]  /*1945a0*/  PRMT R21, R4, 0x7773, RZ ;  /* 0x0000777304157816 */ /* 0x000fe200000000ff */
[----:B------:R-:W4:Y:S04]  /*1945b0*/  LDL.LU.64 R24, [R1+0x5090] ;  /* 0x0050900001187983 */ /* 0x000f280000300a00 */
[----:B------:R-:W3:Y:S04]  /*1945c0*/  LDL.LU.64 R26, [R1+0x5088] ;  /* 0x00508800011a7983 */ /* 0x000ee80000300a00 */
[----:B------:R-:W3:Y:S04]  /*1945d0*/  LDL.LU R5, [R1+0x3ec] ;  /* 0x0003ec0001057983 */ /* 0x000ee80000300800 */
[----:B------:R-:W3:Y:S04]  /*1945e0*/  LDL.LU.64 R12, [R1+0x50a0] ;  /* 0x0050a000010c7983 */ /* 0x000ee80000300a00 */
[----:B------:R-:W3:Y:S04]  /*1945f0*/  LDL.LU.64 R28, [R1+0x4ec0] ;  /* 0x004ec000011c7983 */ /* 0x000ee80000300a00 */
[----:B------:R-:W3:Y:S04]  /*194600*/  LDL.LU.64 R14, [R1+0x50b0] ;  /* 0x0050b000010e7983 */ /* 0x000ee80000300a00 */
[----:B------:R-:W3:Y:S04]  /*194610*/  LDL.LU.64 R16, [R1+0x50a8] ;  /* 0x0050a80001107983 */ /* 0x000ee80000300a00 */
[----:B------:R-:W3:Y:S04]  /*194620*/  LDL.LU.64 R18, [R1+0x50b8] ;  /* 0x0050b80001127983 */ /* 0x000ee80000300a00 */
[----:B------:R-:W3:Y:S04]  /*194630*/  LDL.LU R4, [R1+0x470] ;  /* 0x0004700001047983 */ /* 0x000ee80000300800 */
[----:B------:R0:W-:Y:S01]  /*194640*/  @P6 STG.E.U8 desc[UR4][R2.64], R21 ;  /* 0x0000001502006986 */ /* 0x0001e2000c101104 */
        /* <DEDUP_REMOVED lines=23> */
[----:B---3--:R-:W-:-:S11]  /*1947c0*/  PRMT R21, R0, 0x7770, RZ ;  /* 0x0000777000157816 */ /* 0x008fd600000000ff */
[----:B----4-:R0:W-:Y:S01]  /*1947d0*/  @P6 STG.E.U8 desc[UR4][R24.64], R21 ;  /* 0x0000001518006986 */ /* 0x0101e2000c101104 */
        /* <DEDUP_REMOVED lines=18> */
[----:B------:R0:W-:Y:S04]  /*194900*/  @P0 STG.E.U8 desc[UR4][R6.64], R21 ;  /* 0x0000001506000986 */ /* 0x0001e8000c101104 */
[----:B0-----:R-:W3:Y:S04]  /*194910*/  LDL.LU.64 R6, [R1+0x50d8] ;  /* 0x0050d80001067983 */ /* 0x001ee80000300a00 */
[----:B------:R-:W4:Y:S04]  /*194920*/  LDL.LU.64 R14, [R1+0x4f28] ;  /* 0x004f2800010e7983 */ /* 0x000f280000300a00 */
[----:B------:R-:W4:Y:S04]  /*194930*/  LDL.LU.64 R18, [R1+0x50e8] ;  /* 0x0050e80001127983 */ /* 0x000f280000300a00 */
[----:B------:R-:W4:Y:S04]  /*194940*/  LDL.LU.64 R16, [R1+0x50e0] ;  /* 0x0050e00001107983 */ /* 0x000f280000300a00 */
[----:B------:R-:W4:Y:S01]  /*194950*/  LDL.LU R5, [R1+0x450] ;  /* 0x0004500001057983 */ /* 0x000f220000300800 */
[----:B------:R-:W-:-:S02]  /*194960*/  LOP3.LUT P3, RZ, R8, 0x2000, RZ, 0xc0, !PT ;  /* 0x0000200008ff7812 */ /* 0x000fc4000786c0ff */
[----:B------:R-:W-:Y:S02]  /*194970*/  LOP3.LUT P2, RZ, R8, 0x4000, RZ, 0xc0, !PT ;  /* 0x0000400008ff7812 */ /* 0x000fe4000784c0ff */
[----:B------:R-:W-:Y:S02]  /*194980*/  PRMT R21, R4, 0x7771, RZ ;  /* 0x0000777104157816 */ /* 0x000fe400000000ff */
[C---:B------:R-:W-:Y:S02]  /*194990*/  LOP3.LUT P1, RZ, R8.reuse, 0x8000, RZ, 0xc0, !PT ;  /* 0x0000800008ff7812 */ /* 0x040fe4000782c0ff */
[----:B------:R-:W-:-:S05]  /*1949a0*/  LOP3.LUT P0, RZ, R8, 0x10000, RZ, 0xc0, !PT ;  /* 0x0001000008ff7812 */ /* 0x000fca000780c0ff */
[----:B--2---:R0:W-:Y:S02]  /*1949b0*/  @P3 STG.E.U8 desc[UR4][R2.64], R21 ;  /* 0x0000001502003986 */ /* 0x0041e4000c101104 */
[C---:B0-----:R-:W-:Y:S02]  /*1949c0*/  PRMT R21, R4.reuse, 0x7772, RZ ;  /* 0x0000777204157816 */ /* 0x041fe400000000ff */
[----:B------:R-:W2:Y:S04]  /*1949d0*/  LDL.LU.64 R2, [R1+0x50f8] ;  /* 0x0050f80001027983 */ /* 0x000ea80000300a00 */
[----:B---3--:R0:W-:Y:S02]  /*1949e0*/  @P2 STG.E.U8 desc[UR4][R6.64], R21 ;  /* 0x0000001506002986 */ /* 0x0081e4000c101104 */
[----:B0-----:R-:W-:-:S02]  /*1949f0*/  PRMT R21, R4, 0x7773, RZ ;  /* 0x0000777304157816 */ /* 0x001fc400000000ff */
[----:B------:R-:W3:Y:S04]  /*194a00*/  LDL.LU.64 R6, [R1+0x4f60] ;  /* 0x004f600001067983 */ /* 0x000ee80000300a00 */
[----:B------:R-:W2:Y:S04]  /*194a10*/  LDL.LU R28, [R1+0x474] ;  /* 0x00047400011c7983 */ /* 0x000ea80000300800 */
[----:B----4-:R0:W-:Y:S02]  /*194a20*/  @P1 STG.E.U8 desc[UR4][R14.64], R21 ;  /* 0x000000150e001986 */ /* 0x0101e4000c101104 */
[----:B0-----:R-:W-:-:S05]  /*194a30*/  PRMT R21, R5, 0x7770, RZ ;  /* 0x0000777005157816 */ /* 0x001fca00000000ff */
[----:B------:R0:W-:Y:S04]  /*194a40*/  @P0 STG.E.U8 desc[UR4][R18.64], R21 ;  /* 0x0000001512000986 */ /* 0x0001e8000c101104 */
[----:B0-----:R-:W4:Y:S04]  /*194a50*/  LDL.LU.64 R18, [R1+0x5110] ;  /* 0x0051100001127983 */ /* 0x001f280000300a00 */
[----:B----4-:R0:W-:Y:S04]  /*194a60*/  STL.64 [R1+0x5b38], R18 ;  /* 0x005b381201007387 */ /* 0x0101e80000100a00 */
[----:B0-----:R-:W4:Y:S01]  /*194a70*/  LDL.LU.64 R18, [R1+0x5100] ;  /* 0x0051000001127983 */ /* 0x001f220000300a00 */
        /* <DEDUP_REMOVED lines=17> */
[----:B----4-:R0:W-:Y:S04]  /*194b90*/  STL.64 [R1+0x5b40], R18 ;  /* 0x005b401201007387 */ /* 0x0101e80000100a00 */
[----:B0-----:R-:W4:Y:S06]  /*194ba0*/  LDL.LU.64 R18, [R1+0x5108] ;  /* 0x0051080001127983 */ /* 0x001f2c0000300a00 */
[----:B------:R-:W-:-:S02]  /*194bb0*/  @P6 LOP3.LUT R20, R20, 0x80, RZ, 0xfc, !PT ;  /* 0x0000008014146812 */ /* 0x000fc400078efcff */
[----:B------:R-:W-:Y:S02]  /*194bc0*/  LOP3.LUT P6, RZ, R8, 0x80000, RZ, 0xc0, !PT ;  /* 0x0008000008ff7812 */ /* 0x000fe400078cc0ff */
[----:B------:R-:W-:Y:S01]  /*194bd0*/  PRMT R21, R5, 0x7771, RZ ;  /* 0x0000777105157816 */ /* 0x000fe200000000ff */
[----:B------:R-:W4:Y:S01]  /*194be0*/  LDL.LU.64 R22, [R1+0x4f80] ;  /* 0x004f800001167983 */ /* 0x000f220000300a00 */
[----:B------:R-:W-:-:S03]  /*194bf0*/  LOP3.LUT R20, R20, 0xfffffeff, RZ, 0xc0, !PT ;  /* 0xfffffeff14147812 */ /* 0x000fc600078ec0ff */
[----:B------:R-:W4:Y:S04]  /*194c00*/  LDL.LU R0, [R1+0x454] ;  /* 0x0004540001007983 */ /* 0x000f280000300800 */
[----:B------:R-:W4:Y:S01]  /*194c10*/  LDL.LU.64 R24, [R1+0x5128] ;  /* 0x0051280001187983 */ /* 0x000f220000300a00 */
[C---:B------:R-:W-:Y:S02]  /*194c20*/  LOP3.LUT P5, RZ, R8.reuse, 0x4000000, RZ, 0xc0, !PT ;  /* 0x0400000008ff7812 */ /* 0x040fe400078ac0ff */
[C---:B------:R-:W-:Y:S02]  /*194c30*/  LOP3.LUT P4, RZ, R8.reuse, 0x8000000, RZ, 0xc0, !PT ;  /* 0x0800000008ff7812 */ /* 0x040fe4000788c0ff */
[C---:B------:R-:W-:Y:S02]  /*194c40*/  LOP3.LUT P3, RZ, R8.reuse, 0x10000000, RZ, 0xc0, !PT ;  /* 0x1000000008ff7812 */ /* 0x040fe4000786c0ff */
[----:B------:R-:W-:-:S02]  /*194c50*/  LOP3.LUT P2, RZ, R8, 0x20000000, RZ, 0xc0, !PT ;  /* 0x2000000008ff7812 */ /* 0x000fc4000784c0ff */
[C---:B------:R-:W-:Y:S02]  /*194c60*/  LOP3.LUT P1, RZ, R8.reuse, 0x40000000, RZ, 0xc0, !PT ;  /* 0x4000000008ff7812 */ /* 0x040fe4000782c0ff */
[----:B------:R-:W-:Y:S01]  /*194c70*/  LOP3.LUT P0, RZ, R8, 0x80000000, RZ, 0xc0, !PT ;  /* 0x8000000008ff7812 */ /* 0x000fe2000780c0ff */
[----:B------:R-:W4:Y:S01]  /*194c80*/  LDL.LU.64 R26, [R1+0x5120] ;  /* 0x00512000011a7983 */ /* 0x000f220000300a00 */
[----:B------:R-:W-:Y:S02]  /*194c90*/  @P6 LOP3.LUT R20, R20, 0x100, RZ, 0xfc, !PT ;  /* 0x0000010014146812 */ /* 0x000fe400078efcff */
[----:B------:R-:W-:Y:S02]  /*194ca0*/  LOP3.LUT P6, RZ, R8, 0x40000, RZ, 0xc0, !PT ;  /* 0x0004000008ff7812 */ /* 0x000fe400078cc0ff */
[----:B------:R-:W-:-:S11]  /*194cb0*/  LOP3.LUT R20, R20, 0xfffffdff, RZ, 0xc0, !PT ;  /* 0xfffffdff14147812 */ /* 0x000fd600078ec0ff */
[----:B------:R-:W-:Y:S02]  /*194cc0*/  @P6 LOP3.LUT R20, R20, 0x200, RZ, 0xfc, !PT ;  /* 0x0000020014146812 */ /* 0x000fe400078efcff */
[----:B------:R-:W-:Y:S02]  /*194cd0*/  LOP3.LUT P6, RZ, R8, 0x20000, RZ, 0xc0, !PT ;  /* 0x0002000008ff7812 */ /* 0x000fe400078cc0ff */
[----:B------:R-:W4:Y:S04]  /*194ce0*/  LDL.LU R8, [R1+0x478] ;  /* 0x0004780001087983 */ /* 0x000f280000300800 */
[----:B------:R-:W4:Y:S04]  /*194cf0*/  LDL.LU.64 R12, [R1+0x5130] ;  /* 0x00513000010c7983 */ /* 0x000f280000300a00 */
[----:B------:R-:W4:Y:S04]  /*194d00*/  LDL.LU.64 R14, [R1+0x4fb8] ;  /* 0x004fb800010e7983 */ /* 0x000f280000300a00 */
[----:B------:R0:W-:Y:S01]  /*194d10*/  @P6 STG.E.U8 desc[UR4][R16.64], R21 ;  /* 0x0000001510006986 */ /* 0x0001e2000c101104 */
[----:B------:R-:W-:-:S02]  /*194d20*/  LOP3.LUT P6, RZ, R20, 0x200, RZ, 0xc0, !PT ;  /* 0x0000020014ff7812 */ /* 0x000fc400078cc0ff */
[----:B0-----:R-:W-:Y:S01]  /*194d30*/  PRMT R21, R5, 0x7772, RZ ;  /* 0x0000777205157816 */ /* 0x001fe200000000ff */
[----:B------:R-:W4:Y:S10]  /*194d40*/  LDL.LU.64 R16, [R1+0x5140] ;  /* 0x0051400001107983 */ /* 0x000f340000300a00 */
[----:B--2---:R0:W-:Y:S01]  /*194d50*/  @P6 STG.E.U8 desc[UR4][R2.64], R21 ;  /* 0x0000001502006986 */ /* 0x0041e2000c101104 */
[----:B------:R-:W-:-:S02]  /*194d60*/  LOP3.LUT P6, RZ, R20, 0x100, RZ, 0xc0, !PT ;  /* 0x0000010014ff7812 */ /* 0x000fc400078cc0ff */
[----:B0-----:R-:W-:Y:S01]  /*194d70*/  PRMT R21, R5, 0x7773, RZ ;  /* 0x0000777305157816 */ /* 0x001fe200000000ff */
[----:B------:R-:W2:Y:S04]  /*194d80*/  LDL.LU.64 R2, [R1+0x5138] ;  /* 0x0051380001027983 */ /* 0x000ea80000300a00 */
[----:B------:R-:W2:Y:S04]  /*194d90*/  LDL.LU R29, [R1+0x904] ;  /* 0x00090400011d7983 */ /* 0x000ea80000300800 */
[----:B------:R-:W2:Y:S04]  /*194da0*/  LDL.LU.64 R4, [R1+0x5150] ;  /* 0x0051500001047983 */ /* 0x000ea80000300a00 */
[----:B---3--:R0:W-:Y:S01]  /*194db0*/  @P6 STG.E.U8 desc[UR4][R6.64], R21 ;  /* 0x0000001506006986 */ /* 0x0081e2000c101104 */
[----:B------:R-:W-:-:S02]  /*194dc0*/  LOP3.LUT P6, RZ, R20, 0x80, RZ, 0xc0, !PT ;  /* 0x0000008014ff7812 */ /* 0x000fc400078cc0ff */
[----:B0-----:R-:W-:Y:S01]  /*194dd0*/  PRMT R21, R28, 0x7770, RZ ;  /* 0x000077701c157816 */ /* 0x001fe200000000ff */
[----:B------:R-:W3:Y:S10]  /*194de0*/  LDL.LU.64 R6, [R1+0x4fd8] ;  /* 0x004fd80001067983 */ /* 0x000ef40000300a00 */
[----:B----4-:R0:W-:Y:S04]  /*194df0*/  @P6 STG.E.U8 desc[UR4][R18.64], R21 ;  /* 0x0000001512006986 */ /* 0x0101e8000c101104 */
[----:B0-----:R-:W4:Y:S01]  /*194e00*/  LDL.LU.64 R18, [R1+0x5b40] ;  /* 0x005b400001127983 */ /* 0x001f220000300a00 */
[----:B------:R-:W-:-:S02]  /*194e10*/  LOP3.LUT P6, RZ, R20, 0x40, RZ, 0xc0, !PT ;  /* 0x0000004014ff7812 */ /* 0x000fc400078cc0ff */
[----:B------:R-:W-:-:S11]  /*194e20*/  PRMT R21, R28, 0x7771, RZ ;  /* 0x000077711c157816 */ /* 0x000fd600000000ff */
[----:B----4-:R0:W-:Y:S04]  /*194e30*/  @P6 STG.E.U8 desc[UR4][R18.64], R21 ;  /* 0x0000001512006986 */ /* 0x0101e8000c101104 */
[----:B0-----:R-:W4:Y:S01]  /*194e40*/  LDL.LU.64 R18, [R1+0x5b38] ;  /* 0x005b380001127983 */ /* 0x001f220000300a00 */
[----:B------:R-:W-:Y:S02]  /*194e50*/  LOP3.LUT P6, RZ, R20, 0x20, RZ, 0xc0, !PT ;  /* 0x0000002014ff7812 */ /* 0x000fe400078cc0ff */
[----:B------:R-:W-:-:S11]  /*194e60*/  PRMT R21, R28, 0x7772, RZ ;  /* 0x000077721c157816 */ /* 0x000fd600000000ff */
[----:B----4-:R0:W-:Y:S01]  /*194e70*/  @P6 STG.E.U8 desc[UR4][R18.64], R21 ;  /* 0x0000001512006986 */ /* 0x0101e2000c101104 */
[----:B------:R-:W-:Y:S02]  /*194e80*/  LOP3.LUT P6, RZ, R20, 0x10, RZ, 0xc0, !PT ;  /* 0x0000001014ff7812 */ /* 0x000fe400078cc0ff */
[----:B0-----:R-:W-:Y:S01]  /*194e90*/  PRMT R21, R28, 0x7773, RZ ;  /* 0x000077731c157816 */ /* 0x001fe200000000ff */
[----:B------:R-:W4:Y:S10]  /*194ea0*/  LDL.LU.64 R18, [R1+0x5b30] ;  /* 0x005b300001127983 */ /* 0x000f340000300a00 */
[----:B------:R0:W-:Y:S01]  /*194eb0*/  @P6 STG.E.U8 desc[UR4][R22.64], R21 ;  /* 0x0000001516006986 */ /* 0x0001e2000c101104 */
[----:B------:R-:W-:-:S02]  /*194ec0*/  LOP3.LUT P6, RZ, R20, 0x8, RZ, 0xc0, !PT ;  /* 0x0000000814ff7812 */ /* 0x000fc400078cc0ff */
        /* <DEDUP_REMOVED lines=12> */
[----:B--2---:R0:W-:Y:S02]  /*194f90*/  @P2 STG.E.U8 desc[UR4][R2.64], R21 ;  /* 0x0000001502002986 */ /* 0x0041e4000c101104 */
[C---:B0-----:R-:W-:Y:S02]  /*194fa0*/  PRMT R21, R8.reuse, 0x7772, RZ ;  /* 0x0000777208157816 */ /* 0x041fe400000000ff */
[----:B------:R-:W2:Y:S04]  /*194fb0*/  LDL.LU.64 R2, [R1+0x5160] ;  /* 0x0051600001027983 */ /* 0x000ea80000300a00 */
[----:B------:R0:W-:Y:S04]  /*194fc0*/  @P1 STG.E.U8 desc[UR4][R4.64], R21 ;  /* 0x0000001504001986 */ /* 0x0001e8000c101104 */
[----:B0-----:R-:W2:Y:S01]  /*194fd0*/  LDL.LU.64 R4, [R1+0x5158] ;  /* 0x0051580001047983 */ /* 0x001ea20000300a00 */
[----:B------:R-:W-:-:S03]  /*194fe0*/  PRMT R21, R8, 0x7773, RZ ;  /* 0x0000777308157816 */ /* 0x000fc600000000ff */
[----:B------:R-:W2:Y:S04]  /*194ff0*/  LDL.LU.64 R12, [R1+0x5168] ;  /* 0x00516800010c7983 */ /* 0x000ea80000300a00 */
[----:B------:R-:W2:Y:S01]  /*195000*/  LDL.LU R8, [R1+0x458] ;  /* 0x0004580001087983 */ /* 0x000ea20000300800 */
[C---:B------:R-:W-:Y:S02]  /*195010*/  LOP3.LUT P3, RZ, R29.reuse, 0x1, RZ, 0xc0, !PT ;  /* 0x000000011dff7812 */ /* 0x040fe4000786c0ff */
[----:B------:R-:W-:Y:S01]  /*195020*/  LOP3.LUT P2, RZ, R29, 0x2, RZ, 0xc0, !PT ;  /* 0x000000021dff7812 */ /* 0x000fe2000784c0ff */
[----:B---3--:R0:W-:Y:S04]  /*195030*/  @P0 STG.E.U8 desc[UR4][R6.64], R21 ;  /* 0x0000001506000986 */ /* 0x0081e8000c101104 */
[----:B------:R-:W3:Y:S04]  /*195040*/  LDL.LU.64 R14, [R1+0x5010] ;  /* 0x00501000010e7983 */ /* 0x000ee80000300a00 */
[----:B------:R-:W3:Y:S04]  /*195050*/  LDL.LU.64 R16, [R1+0x5180] ;  /* 0x0051800001107983 */ /* 0x000ee80000300a00 */
[----:B0-----:R-:W3:Y:S01]  /*195060*/  LDL.LU R7, [R1+0x47c] ;  /* 0x00047c0001077983 */ /* 0x001ee20000300800 */
[----:B--2---:R-:W-:-:S05]  /*195070*/  PRMT R21, R8, 0x7770, RZ ;  /* 0x0000777008157816 */ /* 0x004fca00000000ff */
[----:B------:R0:W-:Y:S02]  /*195080*/  @P3 STG.E.U8 desc[UR4][R2.64], R21 ;  /* 0x0000001502003986 */ /* 0x0001e4000c101104 */
[----:B0-----:R-:W-:Y:S02]  /*195090*/  PRMT R21, R8, 0x7771, RZ ;  /* 0x0000777108157816 */ /* 0x001fe400000000ff */
[----:B------:R-:W2:Y:S04]  /*1950a0*/  LDL.LU.64 R2, [R1+0x5178] ;  /* 0x0051780001027983 */ /* 0x000ea80000300a00 */
[----:B------:R0:W-:Y:S04]  /*1950b0*/  @P2 STG.E.U8 desc[UR4][R4.64], R21 ;  /* 0x0000001504002986 */ /* 0x0001e8000c101104 */
[----:B0-----:R-:W2:Y:S04]  /*1950c0*/  LDL.LU.64 R4, [R1+0x5188] ;  /* 0x0051880001047983 */ /* 0x001ea80000300a00 */
[----:B------:R-:W2:Y:S04]  /*1950d0*/  LDL.LU R0, [R1+0x45c] ;  /* 0x00045c0001007983 */ /* 0x000ea80000300800 */
[----:B------:R-:W2:Y:S04]  /*1950e0*/  LDL.LU.64 R22, [R1+0x51a8] ;  /* 0x0051a80001167983 */ /* 0x000ea80000300a00 */
[----:B--2---:R0:W-:Y:S04]  /*1950f0*/  STL.64 [R1+0x5b18], R22 ;  /* 0x005b181601007387 */ /* 0x0041e80000100a00 */
[----:B0-----:R-:W2:Y:S04]  /*195100*/  LDL.LU.64 R22, [R1+0x5198] ;  /* 0x0051980001167983 */ /* 0x001ea80000300a00 */
[----:B--2---:R0:W-:Y:S04]  /*195110*/  STL.64 [R1+0x5b20], R22 ;  /* 0x005b201601007387 */ /* 0x0041e80000100a00 */
[----:B0-----:R-:W2:Y:S01]  /*195120*/  LDL.LU.64 R22, [R1+0x51a0] ;  /* 0x0051a00001167983 */ /* 0x001ea20000300a00 */
[----:B------:R-:W-:-:S02]  /*195130*/  LOP3.LUT P6, RZ, R29, 0x1000, RZ, 0xc0, !PT ;  /* 0x000010001dff7812 */ /* 0x000fc400078cc0ff */
[----:B----4-:R-:W-:-:S11]  /*195140*/  LOP3.LUT R19, R19, 0xfbffffff, RZ, 0xc0, !PT ;  /* 0xfbffffff13137812 */ /* 0x010fd600078ec0ff */
        /* <DEDUP_REMOVED lines=19> */
[----:B------:R-:W-:Y:S02]  /*195280*/  LOP3.LUT R20, R20, 0xfffffffe, RZ, 0xc0, !PT ;  /* 0xfffffffe14147812 */ /* 0x000fe400078ec0ff */
[C---:B------:R-:W-:Y:S02]  /*195290*/  LOP3.LUT P1, RZ, R29.reuse, 0x4, RZ, 0xc0, !PT ;  /* 0x000000041dff7812 */ /* 0x040fe4000782c0ff */
[----:B------:R-:W-:-:S07]  /*1952a0*/  LOP3.LUT P0, RZ, R29, 0x8, RZ, 0xc0, !PT ;  /* 0x000000081dff7812 */ /* 0x000fce000780c0ff */
[----:B------:R-:W-:Y:S02]  /*1952b0*/  @P6 LOP3.LUT R20, R20, 0x1, RZ, 0xfc, !PT ;  /* 0x0000000114146812 */ /* 0x000fe400078efcff */
[----:B------:R-:W-:Y:S02]  /*1952c0*/  LOP3.LUT P6, RZ, R29, 0x20, RZ, 0xc0, !PT ;  /* 0x000000201dff7812 */ /* 0x000fe400078cc0ff */
[----:B------:R-:W-:Y:S02]  /*1952d0*/  PRMT R21, R8, 0x7772, RZ ;  /* 0x0000777208157816 */ /* 0x000fe400000000ff */
[----:B------:R-:W-:-:S03]  /*1952e0*/  LOP3.LUT R20, R20, 0xfffffffd, RZ, 0xc0, !PT ;  /* 0xfffffffd14147812 */ /* 0x000fc600078ec0ff */
[----:B------:R0:W-:Y:S06]  /*1952f0*/  @P1 STG.E.U8 desc[UR4][R12.64], R21 ;  /* 0x000000150c001986 */ /* 0x0001ec000c101104 */
[----:B------:R-:W-:Y:S02]  /*195300*/  @P6 LOP3.LUT R20, R20, 0x2, RZ, 0xfc, !PT ;  /* 0x0000000214146812 */ /* 0x000fe400078efcff */
[----:B------:R-:W-:Y:S02]  /*195310*/  LOP3.LUT P6, RZ, R29, 0x10, RZ, 0xc0, !PT ;  /* 0x000000101dff7812 */ /* 0x000fe400078cc0ff */
[----:B0-----:R-:W-:-:S02]  /*195320*/  PRMT R21, R8, 0x7773, RZ ;  /* 0x0000777308157816 */ /* 0x001fc400000000ff */
[----:B------:R-:W4:Y:S04]  /*195330*/  LDL.LU R8, [R1+0x460] ;  /* 0x0004600001087983 */ /* 0x000f280000300800 */
[----:B---3--:R0:W-:Y:S04]  /*195340*/  @P0 STG.E.U8 desc[UR4][R14.64], R21 ;  /* 0x000000150e000986 */ /* 0x0081e8000c101104 */
[----:B------:R-:W3:Y:S04]  /*195350*/  LDL.LU.64 R24, [R1+0x5068] ;  /* 0x0050680001187983 */ /* 0x000ee80000300a00 */
[----:B------:R-:W3:Y:S04]  /*195360*/  LDL.LU.64 R26, [R1+0x51b8] ;  /* 0x0051b800011a7983 */ /* 0x000ee80000300a00 */
[----:B------:R-:W3:Y:S04]  /*195370*/  LDL.LU.64 R12, [R1+0x51b0] ;  /* 0x0051b000010c7983 */ /* 0x000ee80000300a00 */
[----:B------:R-:W3:Y:S01]  /*195380*/  LDL.LU R28, [R1+0x440] ;  /* 0x00044000011c7983 */ /* 0x000ee20000300800 */
[----:B0-----:R-:W-:-:S03]  /*195390*/  PRMT R21, R7, 0x7770, RZ ;  /* 0x0000777007157816 */ /* 0x001fc600000000ff */
[----:B------:R-:W3:Y:S04]  /*1953a0*/  LDL.LU.64 R14, [R1+0x51c0] ;  /* 0x0051c000010e7983 */ /* 0x000ee80000300a00 */
[----:B------:R0:W-:Y:S01]  /*1953b0*/  @P6 STG.E.U8 desc[UR4][R16.64], R21 ;  /* 0x0000001510006986 */ /* 0x0001e2000c101104 */
[C---:B------:R-:W-:Y:S02]  /*1953c0*/  LOP3.LUT P6, RZ, R20.reuse, 0x2, RZ, 0xc0, !PT ;  /* 0x0000000214ff7812 */ /* 0x040fe400078cc0ff */
[----:B0-----:R-:W-:Y:S01]  /*1953d0*/  PRMT R21, R7, 0x7771, RZ ;  /* 0x0000777107157816 */ /* 0x001fe200000000ff */
[----:B------:R-:W3:Y:S10]  /*1953e0*/  LDL.LU.64 R16, [R1+0x5098] ;  /* 0x0050980001107983 */ /* 0x000ef40000300a00 */
[----:B------:R0:W-:Y:S01]  /*1953f0*/  @P6 STG.E.U8 desc[UR4][R2.64], R21 ;  /* 0x0000001502006986 */ /* 0x0001e2000c101104 */
[----:B------:R-:W-:-:S02]  /*195400*/  LOP3.LUT P6, RZ, R20, 0x1, RZ, 0xc0, !PT ;  /* 0x0000000114ff7812 */ /* 0x000fc400078cc0ff */
[----:B------:R-:W-:Y:S01]  /*195410*/  PRMT R20, R7, 0x7772, RZ ;  /* 0x0000777207147816 */ /* 0x000fe200000000ff */
[----:B0-----:R-:W3:Y:S10]  /*195420*/  LDL.LU.64 R2, [R1+0x51d8] ;  /* 0x0051d80001027983 */ /* 0x001ef40000300a00 */
[----:B------:R0:W-:Y:S01]  /*195430*/  @P6 STG.E.U8 desc[UR4][R4.64], R20 ;  /* 0x0000001404006986 */ /* 0x0001e2000c101104 */
[----:B------:R-:W-:-:S02]  /*195440*/  LOP3.LUT P6, RZ, R19, 0x80000000, RZ, 0xc0, !PT ;  /* 0x8000000013ff7812 */ /* 0x000fc400078cc0ff */
[----:B0-----:R-:W-:Y:S01]  /*195450*/  PRMT R20, R7, 0x7773, RZ ;  /* 0x0000777307147816 */ /* 0x001fe200000000ff */
[----:B------:R-:W3:Y:S04]  /*195460*/  LDL.LU.64 R4, [R1+0x51d0] ;  /* 0x0051d00001047983 */ /* 0x000ee80000300a00 */
        /* <DEDUP_REMOVED lines=22> */
[----:B---3--:R4:W-:Y:S01]  /*1955d0*/  @P6 STG.E.U8 desc[UR4][R24.64], R20 ;  /* 0x0000001418006986 */ /* 0x0089e2000c101104 */
[----:B------:R-:W-:Y:S02]  /*1955e0*/  LOP3.LUT P6, RZ, R19, 0x4000000, RZ, 0xc0, !PT ;  /* 0x0400000013ff7812 */ /* 0x000fe400078cc0ff */
[----:B----4-:R-:W-:-:S11]  /*1955f0*/  PRMT R20, R8, 0x7770, RZ ;  /* 0x0000777008147816 */ /* 0x010fd600000000ff */
        /* <DEDUP_REMOVED lines=13> */
[----:B------:R0:W-:Y:S04]  /*1956d0*/  @P0 STG.E.U8 desc[UR4][R6.64], R20 ;  /* 0x0000001406000986 */ /* 0x0001e8000c101104 */
[----:B0-----:R-:W3:Y:S04]  /*1956e0*/  LDL.LU.64 R6, [R1+0x51f8] ;  /* 0x0051f80001067983 */ /* 0x001ee80000300a00 */
[----:B------:R-:W4:Y:S04]  /*1956f0*/  LDL.LU.64 R4, [R1+0x51f0] ;  /* 0x0051f00001047983 */ /* 0x000f280000300a00 */
[----:B------:R-:W3:Y:S04]  /*195700*/  LDL.LU.64 R14, [R1+0x5200] ;  /* 0x00520000010e7983 */ /* 0x000ee80000300a00 */
[----:B------:R-:W3:Y:S01]  /*195710*/  LDL.LU R8, [R1+0x464] ;  /* 0x0004640001087983 */ /* 0x000ee20000300800 */
[----:B------:R-:W-:-:S02]  /*195720*/  LOP3.LUT P3, RZ, R29, 0x80000, RZ, 0xc0, !PT ;  /* 0x000800001dff7812 */ /* 0x000fc4000786c0ff */
[C---:B------:R-:W-:Y:S02]  /*195730*/  LOP3.LUT P2, RZ, R29.reuse, 0x100000, RZ, 0xc0, !PT ;  /* 0x001000001dff7812 */ /* 0x040fe4000784c0ff */
[----:B------:R-:W-:Y:S02]  /*195740*/  PRMT R20, R28, 0x7773, RZ ;  /* 0x000077731c147816 */ /* 0x000fe400000000ff */
[----:B------:R-:W-:Y:S01]  /*195750*/  LOP3.LUT P1, RZ, R29, 0x200000, RZ, 0xc0, !PT ;  /* 0x002000001dff7812 */ /* 0x000fe2000782c0ff */
[----:B------:R-:W4:Y:S04]  /*195760*/  LDL.LU.64 R16, [R1+0x50f0] ;  /* 0x0050f00001107983 */ /* 0x000f280000300a00 */
[----:B------:R-:W4:Y:S04]  /*195770*/  LDL.LU R11, [R1+0x444] ;  /* 0x00044400010b7983 */ /* 0x000f280000300800 */
[----:B------:R-:W4:Y:S04]  /*195780*/  LDL.LU R0, [R1+0x908] ;  /* 0x0009080001007983 */ /* 0x000f280000300800 */
[----:B--2---:R0:W-:Y:S04]  /*195790*/  @P3 STG.E.U8 desc[UR4][R2.64], R20 ;  /* 0x0000001402003986 */ /* 0x0041e8000c101104 */
[----:B0-----:R-:W2:Y:S01]  /*1957a0*/  LDL.LU.64 R2, [R1+0x5210] ;  /* 0x0052100001027983 */ /* 0x001ea20000300a00 */
[----:B---3--:R-:W-:-:S05]  /*1957b0*/  PRMT R20, R8, 0x7770, RZ ;  /* 0x0000777008147816 */ /* 0x008fca00000000ff */
[----:B------:R0:W-:Y:S02]  /*1957c0*/  @P2 STG.E.U8 desc[UR4][R6.64], R20 ;  /* 0x0000001406002986 */ /* 0x0001e4000c101104 */
[----:B0-----:R-:W-:Y:S02]  /*1957d0*/  PRMT R20, R8, 0x7771, RZ ;  /* 0x0000777108147816 */ /* 0x001fe400000000ff */
[----:B------:R-:W3:Y:S04]  /*1957e0*/  LDL.LU.64 R6, [R1+0x5208] ;  /* 0x0052080001067983 */ /* 0x000ee80000300a00 */
[----:B----4-:R0:W-:Y:S04]  /*1957f0*/  @P1 STG.E.U8 desc[UR4][R4.64], R20 ;  /* 0x0000001404001986 */ /* 0x0101e8000c101104 */
[----:B0-----:R-:W4:Y:S04]  /*195800*/  LDL.LU R4, [R1+0x468] ;  /* 0x0004680001047983 */ /* 0x001f280000300800 */
        /* <DEDUP_REMOVED lines=27> */
[----:B------:R-:W-:Y:S02]  /*1959c0*/  PRMT R20, R8, 0x7772, RZ ;  /* 0x0000777208147816 */ /* 0x000fe400000000ff */
[----:B------:R-:W-:Y:S01]  /*1959d0*/  LOP3.LUT R19, R19, 0xfeffffff, RZ, 0xc0, !PT ;  /* 0xfeffffff13137812 */ /* 0x000fe200078ec0ff */
[----:B------:R-:W4:Y:S04]  /*1959e0*/  LDL.LU.64 R24, [R1+0x5238] ;  /* 0x0052380001187983 */ /* 0x000f280000300a00 */
[----:B------:R-:W4:Y:S04]  /*1959f0*/  LDL.LU.64 R26, [R1+0x5148] ;  /* 0x00514800011a7983 */ /* 0x000f280000300a00 */
[----:B------:R-:W4:Y:S01]  /*195a00*/  LDL.LU.64 R12, [R1+0x5250] ;  /* 0x00525000010c7983 */ /* 0x000f220000300a00 */
[----:B------:R-:W-:-:S02]  /*195a10*/  @P6 LOP3.LUT R19, R19, 0x1000000, RZ, 0xfc, !PT ;  /* 0x0100000013136812 */ /* 0x000fc400078efcff */
[----:B------:R-:W-:Y:S02]  /*195a20*/  LOP3.LUT P6, RZ, R29, 0x1000000, RZ, 0xc0, !PT ;  /* 0x010000001dff7812 */ /* 0x000fe400078cc0ff */
[----:B------:R-:W-:Y:S01]  /*195a30*/  LOP3.LUT R19, R19, 0xfdffffff, RZ, 0xc0, !PT ;  /* 0xfdffffff13137812 */ /* 0x000fe200078ec0ff */
[----:B------:R0:W-:Y:S10]  /*195a40*/  @P0 STG.E.U8 desc[UR4][R14.64], R20 ;  /* 0x000000140e000986 */ /* 0x0001f4000c101104 */
[----:B------:R-:W-:-:S02]  /*195a50*/  @P6 LOP3.LUT R19, R19, 0x2000000, RZ, 0xfc, !PT ;  /* 0x0200000013136812 */ /* 0x000fc400078efcff */
[----:B------:R-:W-:Y:S02]  /*195a60*/  LOP3.LUT P6, RZ, R29, 0x800000, RZ, 0xc0, !PT ;  /* 0x008000001dff7812 */ /* 0x000fe400078cc0ff */
[----:B0-----:R-:W-:Y:S02]  /*195a70*/  PRMT R20, R8, 0x7773, RZ ;  /* 0x0000777308147816 */ /* 0x001fe400000000ff */
[----:B------:R-:W4:Y:S04]  /*195a80*/  LDL.LU R8, [R1+0x448] ;  /* 0x0004480001087983 */ /* 0x000f280000300800 */
[----:B------:R-:W4:Y:S04]  /*195a90*/  LDL.LU R5, [R1+0x46c] ;  /* 0x00046c0001057983 */ /* 0x000f280000300800 */
[----:B------:R-:W4:Y:S04]  /*195aa0*/  LDL.LU.64 R28, [R1+0x5248] ;  /* 0x00524800011c7983 */ /* 0x000f280000300a00 */
[----:B------:R-:W4:Y:S04]  /*195ab0*/  LDL.LU.64 R14, [R1+0x5258] ;  /* 0x00525800010e7983 */ /* 0x000f280000300a00 */
        /* <DEDUP_REMOVED lines=42> */
[----:B0-----:R-:W-:-:S02]  /*195d60*/  PRMT R20, R8, 0x7772, RZ ;  /* 0x0000777208147816 */ /* 0x001fc400000000ff */
[----:B------:R-:W4:Y:S04]  /*195d70*/  LDL.LU.64 R28, [R1+0x5190] ;  /* 0x00519000011c7983 */ /* 0x000f280000300a00 */
[----:B------:R0:W-:Y:S02]  /*195d80*/  @P3 STG.E.U8 desc[UR4][R14.64], R20 ;  /* 0x000000140e003986 */ /* 0x0001e4000c101104 */
[----:B0-----:R-:W-:-:S05]  /*195d90*/  PRMT R20, R8, 0x7773, RZ ;  /* 0x0000777308147816 */ /* 0x001fca00000000ff */
[----:B------:R0:W-:Y:S02]  /*195da0*/  @P2 STG.E.U8 desc[UR4][R16.64], R20 ;  /* 0x0000001410002986 */ /* 0x0001e4000c101104 */
[----:B0-----:R-:W-:-:S05]  /*195db0*/  PRMT R20, R5, 0x7770, RZ ;  /* 0x0000777005147816 */ /* 0x001fca00000000ff */
[----:B------:R0:W-:Y:S02]  /*195dc0*/  @P1 STG.E.U8 desc[UR4][R2.64], R20 ;  /* 0x0000001402001986 */ /* 0x0001e4000c101104 */
[----:B0-----:R-:W-:-:S05]  /*195dd0*/  PRMT R20, R5, 0x7771, RZ ;  /* 0x0000777105147816 */ /* 0x001fca00000000ff */
[----:B---3--:R0:W-:Y:S04]  /*195de0*/  @P0 STG.E.U8 desc[UR4][R6.64], R20 ;  /* 0x0000001406000986 */ /* 0x0081e8000c101104 */
[----:B0-----:R-:W3:Y:S04]  /*195df0*/  LDL.LU.64 R6, [R1+0x5288] ;  /* 0x0052880001067983 */ /* 0x001ee80000300a00 */
[----:B------:R-:W3:Y:S04]  /*195e00*/  LDL.LU.64 R14, [R1+0x5280] ;  /* 0x00528000010e7983 */ /* 0x000ee80000300a00 */
[----:B------:R-:W3:Y:S04]  /*195e10*/  LDL.LU.64 R2, [R1+0x5290] ;  /* 0x0052900001027983 */ /* 0x000ee80000300a00 */
[----:B------:R-:W3:Y:S01]  /*195e20*/  LDL.LU R8, [R1+0x44c] ;  /* 0x00044c0001087983 */ /* 0x000ee20000300800 */
[----:B------:R-:W-:-:S02]  /*195e30*/  LOP3.LUT P3, RZ, R0, 0x40, RZ, 0xc0, !PT ;  /* 0x0000004000ff7812 */ /* 0x000fc4000786c0ff */
[C---:B------:R-:W-:Y:S02]  /*195e40*/  LOP3.LUT P2, RZ, R0.reuse, 0x80, RZ, 0xc0, !PT ;  /* 0x0000008000ff7812 */ /* 0x040fe4000784c0ff */
[C---:B------:R-:W-:Y:S02]  /*195e50*/  PRMT R20, R5.reuse, 0x7772, RZ ;  /* 0x0000777205147816 */ /* 0x040fe400000000ff */
[----:B------:R-:W-:Y:S01]  /*195e60*/  LOP3.LUT P1, RZ, R0, 0x100, RZ, 0xc0, !PT ;  /* 0x0000010000ff7812 */ /* 0x000fe2000782c0ff */
[----:B------:R-:W3:Y:S04]  /*195e70*/  LDL.LU.64 R16, [R1+0x51c8] ;  /* 0x0051c80001107983 */ /* 0x000ee80000300a00 */
[----:B------:R-:W3:Y:S04]  /*195e80*/  LDL.LU R21, [R1+0x430] ;  /* 0x0004300001157983 */ /* 0x000ee80000300800 */
[----:B--2---:R0:W-:Y:S02]  /*195e90*/  @P3 STG.E.U8 desc[UR4][R12.64], R20 ;  /* 0x000000140c003986 */ /* 0x0041e4000c101104 */
[----:B0-----:R-:W-:-:S02]  /*195ea0*/  PRMT R20, R5, 0x7773, RZ ;  /* 0x0000777305147816 */ /* 0x001fc400000000ff */
[----:B------:R-:W2:Y:S04]  /*195eb0*/  LDL.LU.64 R4, [R1+0x52a8] ;  /* 0x0052a80001047983 */ /* 0x000ea80000300a00 */
[----:B----4-:R3:W-:Y:S02]  /*195ec0*/  @P2 STG.E.U8 desc[UR4][R28.64], R20 ;  /* 0x000000141c002986 */ /* 0x0107e4000c101104 */
[----:B---3--:R-:W-:-:S05]  /*195ed0*/  PRMT R20, R8, 0x7770, RZ ;  /* 0x0000777008147816 */ /* 0x008fca00000000ff */
[----:B------:R0:W-:Y:S04]  /*195ee0*/  @P1 STG.E.U8 desc[UR4][R6.64], R20 ;  /* 0x0000001406001986 */ /* 0x0001e8000c101104 */
[----:B0-----:R-:W3:Y:S04]  /*195ef0*/  LDL.LU.64 R6, [R1+0x52a0] ;  /* 0x0052a00001067983 */ /* 0x001ee80000300a00 */
[----:B------:R-:W4:Y:S04]  /*195f00*/  LDL.LU R11, [R1+0x420] ;  /* 0x00042000010b7983 */ /* 0x000f280000300800 */
        /* <DEDUP_REMOVED lines=21> */
[C---:B------:R-:W-:Y:S01]  /*196060*/  LOP3.LUT P6, RZ, R0.reuse, 0x1000, RZ, 0xc0, !PT ;  /* 0x0000100000ff7812 */ /* 0x040fe200078cc0ff */
[----:B--2---:R0:W-:Y:S04]  /*196070*/  STL.64 [R1+0x5af8], R22 ;  /* 0x005af81601007387 */ /* 0x0041e80000100a00 */
[----:B0-----:R-:W2:Y:S01]  /*196080*/  LDL.LU.64 R22, [R1+0x52b0] ;  /* 0x0052b00001167983 */ /* 0x001ea20000300a00 */
[----:B------:R-:W-:Y:S02]  /*196090*/  LOP3.LUT R19, R19, 0xfffeffff, RZ, 0xc0, !PT ;  /* 0xfffeffff13137812 */ /* 0x000fe400078ec0ff */
[----:B------:R-:W-:-:S02]  /*1960a0*/  LOP3.LUT P0, RZ, R0, 0x200, RZ, 0xc0, !PT ;  /* 0x0000020000ff7812 */ /* 0x000fc4000780c0ff */
[----:B------:R-:W-:Y:S01]  /*1960b0*/  PRMT R20, R8, 0x7771, RZ ;  /* 0x0000777108147816 */ /* 0x000fe200000000ff */
[----:B------:R-:W4:Y:S02]  /*1960c0*/  LDL.LU.64 R24, [R1+0x52b8] ;  /* 0x0052b80001187983 */ /* 0x000f240000300a00 */
[----:B------:R-:W-:Y:S02]  /*1960d0*/  @P6 LOP3.LUT R19, R19, 0x10000, RZ, 0xfc, !PT ;  /* 0x0001000013136812 */ /* 0x000fe400078efcff */
[----:B------:R-:W-:Y:S02]  /*1960e0*/  LOP3.LUT P6, RZ, R0, 0x800, RZ, 0xc0, !PT ;  /* 0x0000080000ff7812 */ /* 0x000fe400078cc0ff */
[----:B------:R-:W-:-:S11]  /*1960f0*/  LOP3.LUT R19, R19, 0xfffdffff, RZ, 0xc0, !PT ;  /* 0xfffdffff13137812 */ /* 0x000fd600078ec0ff */
[----:B------:R-:W-:Y:S02]  /*196100*/  @P6 LOP3.LUT R19, R19, 0x20000, RZ, 0xfc, !PT ;  /* 0x0002000013136812 */ /* 0x000fe400078efcff */
[----:B------:R-:W-:Y:S01]  /*196110*/  LOP3.LUT P6, RZ, R0, 0x400, RZ, 0xc0, !PT ;  /* 0x0000040000ff7812 */ /* 0x000fe200078cc0ff */
[----:B------:R0:W-:Y:S02]  /*196120*/  @P0 STG.E.U8 desc[UR4][R14.64], R20 ;  /* 0x000000140e000986 */ /* 0x0001e4000c101104 */
[----:B0-----:R-:W-:-:S10]  /*196130*/  PRMT R20, R8, 0x7772, RZ ;  /* 0x0000777208147816 */ /* 0x001fd400000000ff */
[----:B------:R0:W-:Y:S01]  /*196140*/  @P6 STG.E.U8 desc[UR4][R2.64], R20 ;  /* 0x0000001402006986 */ /* 0x0001e2000c101104 */
[C---:B------:R-:W-:Y:S02]  /*196150*/  LOP3.LUT P6, RZ, R19.reuse, 0x20000, RZ, 0xc0, !PT ;  /* 0x0002000013ff7812 */ /* 0x040fe400078cc0ff */
[----:B0-----:R-:W-:Y:S01]  /*196160*/  PRMT R20, R8, 0x7773, RZ ;  /* 0x0000777308147816 */ /* 0x001fe200000000ff */
[----:B------:R-:W4:Y:S04]  /*196170*/  LDL.LU R2, [R1+0x434] ;  /* 0x0004340001027983 */ /* 0x000f280000300800 */
[----:B------:R-:W4:Y:S04]  /*196180*/  LDL.LU.64 R26, [R1+0x52c8] ;  /* 0x0052c800011a7983 */ /* 0x000f280000300a00 */
[----:B------:R-:W4:Y:S04]  /*196190*/  LDL.LU.64 R12, [R1+0x5220] ;  /* 0x00522000010c7983 */ /* 0x000f280000300a00 */
[----:B------:R-:W4:Y:S04]  /*1961a0*/  LDL.LU.64 R28, [R1+0x52e0] ;  /* 0x0052e000011c7983 */ /* 0x000f280000300a00 */
        /* <DEDUP_REMOVED lines=8> */
[----:B------:R-:W4:Y:S04]  /*196230*/  LDL.LU.64 R4, [R1+0x5240] ;  /* 0x0052400001047983 */ /* 0x000f280000300a00 */
[----:B------:R-:W4:Y:S06]  /*196240*/  LDL.LU R3, [R1+0x424] ;  /* 0x0004240001037983 */ /* 0x000f2c0000300800 */
[----:B---3--:R0:W-:Y:S01]  /*196250*/  @P6 STG.E.U8 desc[UR4][R6.64], R20 ;  /* 0x0000001406006986 */ /* 0x0081e2000c101104 */
[----:B------:R-:W-:Y:S01]  /*196260*/  LOP3.LUT P6, RZ, R19, 0x4000, RZ, 0xc0, !PT ;  /* 0x0000400013ff7812 */ /* 0x000fe200078cc0ff */
[----:B------:R-:W-:Y:S01]  /*196270*/  IMAD.MOV.U32 R8, RZ, RZ, R9 ;  /* 0x000000ffff087224 */ /* 0x000fe200078e0009 */
        /* <DEDUP_REMOVED lines=36> */
[----:B---3--:R0:W-:Y:S04]  /*1964c0*/  @P0 STG.E.U8 desc[UR4][R6.64], R20 ;  /* 0x0000001406000986 */ /* 0x0081e8000c101104 */
[----:B0-----:R-:W3:Y:S04]  /*1964d0*/  LDL.LU.64 R6, [R1+0x5308] ;  /* 0x0053080001067983 */ /* 0x001ee80000300a00 */
[----:B------:R-:W4:Y:S01]  /*1964e0*/  LDL.LU.64 R16, [R1+0x5278] ;  /* 0x0052780001107983 */ /* 0x000f220000300a00 */
[----:B------:R-:W-:Y:S02]  /*1964f0*/  LOP3.LUT P6, RZ, R9, 0x20, RZ, 0xc0, !PT ;  /* 0x0000002009ff7812 */ /* 0x000fe400078cc0ff */
[----:B------:R-:W-:-:S02]  /*196500*/  LOP3.LUT R19, R19, 0xfffffffb, RZ, 0xc0, !PT ;  /* 0xfffffffb13137812 */ /* 0x000fc400078ec0ff */
[C---:B------:R-:W-:Y:S02]  /*196510*/  LOP3.LUT P3, RZ, R0.reuse, 0x2000000, RZ, 0xc0, !PT ;  /* 0x0200000000ff7812 */ /* 0x040fe4000786c0ff */
[C---:B------:R-:W-:Y:S02]  /*196520*/  LOP3.LUT P2, RZ, R0.reuse, 0x4000000, RZ, 0xc0, !PT ;  /* 0x0400000000ff7812 */ /* 0x040fe4000784c0ff */
[----:B------:R-:W-:Y:S02]  /*196530*/  PRMT R20, R3, 0x7771, RZ ;  /* 0x0000777103147816 */ /* 0x000fe400000000ff */
[----:B------:R-:W-:Y:S01]  /*196540*/  LOP3.LUT P1, RZ, R0, 0x8000000, RZ, 0xc0, !PT ;  /* 0x0800000000ff7812 */ /* 0x000fe2000782c0ff */
[----:B------:R-:W4:Y:S04]  /*196550*/  LDL.LU.64 R4, [R1+0x5318] ;  /* 0x0053180001047983 */ /* 0x000f280000300a00 */
        /* <DEDUP_REMOVED lines=25> */
[----:B------:R-:W-:Y:S01]  /*1966f0*/  LOP3.LUT P6, RZ, R0, 0x20000000, RZ, 0xc0, !PT ;  /* 0x2000000000ff7812 */ /* 0x000fe200078cc0ff */
[----:B--2---:R0:W-:Y:S02]  /*196700*/  @P3 STG.E.U8 desc[UR4][R14.64], R20 ;  /* 0x000000140e003986 */ /* 0x0041e4000c101104 */
[C---:B0-----:R-:W-:Y:S02]  /*196710*/  PRMT R20, R3.reuse, 0x7772, RZ ;  /* 0x0000777203147816 */ /* 0x041fe400000000ff */
[----:B------:R-:W2:Y:S04]  /*196720*/  LDL.LU.64 R14, [R1+0x5320] ;  /* 0x00532000010e7983 */ /* 0x000ea80000300a00 */
[----:B---3--:R0:W-:Y:S02]  /*196730*/  @P2 STG.E.U8 desc[UR4][R6.64], R20 ;  /* 0x0000001406002986 */ /* 0x0081e4000c101104 */
[----:B0-----:R-:W-:-:S02]  /*196740*/  PRMT R20, R3, 0x7773, RZ ;  /* 0x0000777303147816 */ /* 0x001fc400000000ff */
[----:B------:R-:W3:Y:S04]  /*196750*/  LDL.LU.64 R6, [R1+0x5298] ;  /* 0x0052980001067983 */ /* 0x000ee80000300a00 */
[----:B------:R-:W2:Y:S04]  /*196760*/  LDL.LU R0, [R1+0x428] ;  /* 0x0004280001007983 */ /* 0x000ea80000300800 */
[----:B----4-:R0:W-:Y:S04]  /*196770*/  @P1 STG.E.U8 desc[UR4][R16.64], R20 ;  /* 0x0000001410001986 */ /* 0x0101e8000c101104 */
[----:B0-----:R-:W4:Y:S04]  /*196780*/  LDL.LU.64 R16, [R1+0x52d0] ;  /* 0x0052d00001107983 */ /* 0x001f280000300a00 */
[----:B----4-:R0:W-:Y:S04]  /*196790*/  STL.64 [R1+0x5ad8], R16 ;  /* 0x005ad81001007387 */ /* 0x0101e80000100a00 */
[----:B0-----:R-:W4:Y:S04]  /*1967a0*/  LDL.LU.64 R16, [R1+0x5340] ;  /* 0x0053400001107983 */ /* 0x001f280000300a00 */
[----:B----4-:R0:W-:Y:S04]  /*1967b0*/  STL.64 [R1+0x5ae0], R16 ;  /* 0x005ae01001007387 */ /* 0x0101e80000100a00 */
[----:B0-----:R-:W4:Y:S01]  /*1967c0*/  LDL.LU.64 R16, [R1+0x5330] ;  /* 0x0053300001107983 */ /* 0x001f220000300a00 */
[----:B------:R-:W-:-:S05]  /*1967d0*/  PRMT R20, R2, 0x7770, RZ ;  /* 0x0000777002147816 */ /* 0x000fca00000000ff */
[----:B------:R0:W-:Y:S02]  /*1967e0*/  @P0 STG.E.U8 desc[UR4][R4.64], R20 ;  /* 0x0000001404000986 */ /* 0x0001e4000c101104 */
[----:B0-----:R-:W-:-:S05]  /*1967f0*/  PRMT R20, R2, 0x7771, RZ ;  /* 0x0000777102147816 */ /* 0x001fca00000000ff */
[----:B------:R-:W-:Y:S01]  /*196800*/  @P6 STG.E.U8 desc[UR4][R28.64], R20 ;  /* 0x000000141c006986 */ /* 0x000fe2000c101104 */
[----:B------:R-:W-:-:S03]  /*196810*/  LOP3.LUT P6, RZ, R19, 0x200, RZ, 0xc0, !PT ;  /* 0x0000020013ff7812 */ /* 0x000fc600078cc0ff */
[----:B----4-:R0:W-:Y:S04]  /*196820*/  STL.64 [R1+0x5ae8], R16 ;  /* 0x005ae81001007387 */ /* 0x0101e80000100a00 */
[----:B0-----:R-:W4:Y:S01]  /*196830*/  LDL.LU.64 R16, [R1+0x5338] ;  /* 0x0053380001107983 */ /* 0x001f220000300a00 */
[----:B------:R-:W-:-:S03]  /*196840*/  PRMT R20, R2, 0x7772, RZ ;  /* 0x0000777202147816 */ /* 0x000fc600000000ff */
[----:B------:R-:W4:Y:S04]  /*196850*/  LDL.LU R4, [R1+0x43c] ;  /* 0x00043c0001047983 */ /* 0x000f280000300800 */
[----:B------:R-:W4:Y:S04]  /*196860*/  LDL.LU.64 R22, [R1+0x5350] ;  /* 0x0053500001167983 */ /* 0x000f280000300a00 */
[----:B------:R-:W4:Y:S04]  /*196870*/  LDL.LU.64 R24, [R1+0x5348] ;  /* 0x0053480001187983 */ /* 0x000f280000300a00 */
[----:B--2---:R0:W-:Y:S01]  /*196880*/  @P6 STG.E.U8 desc[UR4][R14.64], R20 ;  /* 0x000000140e006986 */ /* 0x0041e2000c101104 */
[----:B------:R-:W-:-:S03]  /*196890*/  LOP3.LUT P6, RZ, R19, 0x100, RZ, 0xc0, !PT ;  /* 0x0000010013ff7812 */ /* 0x000fc600078cc0ff */
[----:B------:R-:W2:Y:S04]  /*1968a0*/  LDL.LU.64 R26, [R1+0x5360] ;  /* 0x00536000011a7983 */ /* 0x000ea80000300a00 */
[----:B------:R-:W2:Y:S04]  /*1968b0*/  LDL.LU R5, [R1+0x42c] ;  /* 0x00042c0001057983 */ /* 0x000ea80000300800 */
[----:B------:R-:W2:Y:S04]  /*1968c0*/  LDL.LU.64 R12, [R1+0x52f0] ;  /* 0x0052f000010c7983 */ /* 0x000ea80000300a00 */
[----:B------:R-:W2:Y:S01]  /*1968d0*/  LDL.LU.64 R28, [R1+0x5370] ;  /* 0x00537000011c7983 */ /* 0x000ea20000300a00 */
[----:B0-----:R-:W-:-:S03]  /*1968e0*/  PRMT R20, R2, 0x7773, RZ ;  /* 0x0000777302147816 */ /* 0x001fc600000000ff */
[----:B------:R-:W2:Y:S04]  /*1968f0*/  LDL.LU.64 R14, [R1+0x5368] ;  /* 0x00536800010e7983 */ /* 0x000ea80000300a00 */
[----:B------:R-:W2:Y:S04]  /*196900*/  LDL.LU.64 R2, [R1+0x5378] ;  /* 0x0053780001027983 */ /* 0x000ea80000300a00 */
[----:B---3--:R0:W-:Y:S01]  /*196910*/  @P6 STG.E.U8 desc[UR4][R6.64], R20 ;  /* 0x0000001406006986 */ /* 0x0081e2000c101104 */
[C---:B------:R-:W-:Y:S02]  /*196920*/  LOP3.LUT P6, RZ, R19.reuse, 0x80, RZ, 0xc0, !PT ;  /* 0x0000008013ff7812 */ /* 0x040fe400078cc0ff */
        /* <DEDUP_REMOVED lines=10> */
[----:B----4-:R0:W-:Y:S04]  /*1969d0*/  @P6 STG.E.U8 desc[UR4][R16.64], R20 ;  /* 0x0000001410006986 */ /* 0x0101e8000c101104 */
[----:B0-----:R-:W4:Y:S01]  /*1969e0*/  LDL.LU.64 R16, [R1+0x5ad8] ;  /* 0x005ad80001107983 */ /* 0x001f220000300a00 */
        /* <DEDUP_REMOVED lines=8> */
[----:B----4-:R0:W-:Y:S01]  /*196a70*/  @P6 STG.E.U8 desc[UR4][R16.64], R20 ;  /* 0x0000001410006986 */ /* 0x0101e2000c101104 */
[C---:B------:R-:W-:Y:S02]  /*196a80*/  LOP3.LUT P6, RZ, R19.reuse, 0x8, RZ, 0xc0, !PT ;  /* 0x0000000813ff7812 */ /* 0x040fe400078cc0ff */
[----:B0-----:R-:W-:Y:S01]  /*196a90*/  PRMT R20, R4, 0x7770, RZ ;  /* 0x0000777004147816 */ /* 0x001fe200000000ff */
[----:B------:R-:W4:Y:S10]  /*196aa0*/  LDL.LU R17, [R1+0x5ad0] ;  /* 0x005ad00001117983 */ /* 0x000f340000300800 */
[----:B------:R0:W-:Y:S01]  /*196ab0*/  @P6 STG.E.U8 desc[UR4][R22.64], R20 ;  /* 0x0000001416006986 */ /* 0x0001e2000c101104 */
[----:B------:R-:W-:-:S02]  /*196ac0*/  LOP3.LUT P6, RZ, R19, 0x4, RZ, 0xc0, !PT ;  /* 0x0000000413ff7812 */ /* 0x000fc400078cc0ff */
[----:B0-----:R-:W-:-:S11]  /*196ad0*/  PRMT R20, R4, 0x7771, RZ ;  /* 0x0000777104147816 */ /* 0x001fd600000000ff */
[----:B------:R0:W-:Y:S02]  /*196ae0*/  @P6 STG.E.U8 desc[UR4][R24.64], R20 ;  /* 0x0000001418006986 */ /* 0x0001e4000c101104 */
[----:B0-----:R-:W-:-:S05]  /*196af0*/  PRMT R20, R4, 0x7772, RZ ;  /* 0x0000777204147816 */ /* 0x001fca00000000ff */
[----:B--2---:R0:W-:Y:S02]  /*196b00*/  @P5 STG.E.U8 desc[UR4][R26.64], R20 ;  /* 0x000000141a005986 */ /* 0x0041e4000c101104 */
[----:B0-----:R-:W-:Y:S02]  /*196b10*/  PRMT R20, R4, 0x7773, RZ ;  /* 0x0000777304147816 */ /* 0x001fe400000000ff */
        /* <DEDUP_REMOVED lines=10> */
[----:B---3--:R0:W-:Y:S04]  /*196bc0*/  @P0 STG.E.U8 desc[UR4][R6.64], R20 ;  /* 0x0000001406000986 */ /* 0x0081e8000c101104 */
[----:B------:R-:W3:Y:S01]  /*196bd0*/  LDL.LU.64 R12, [R1+0x5398] ;  /* 0x00539800010c7983 */ /* 0x000ee20000300a00 */
[----:B0-----:R-:W-:-:S03]  /*196be0*/  IMAD.MOV.U32 R7, RZ, RZ, R8 ;  /* 0x000000ffff077224 */ /* 0x001fc600078e0008 */
[----:B------:R-:W2:Y:S01]  /*196bf0*/  LDL.LU R8, [R1+0x4b0] ;  /* 0x0004b00001087983 */ /* 0x000ea20000300800 */
[C---:B------:R-:W-:Y:S02]  /*196c00*/  LOP3.LUT P3, RZ, R9.reuse, 0x1000, RZ, 0xc0, !PT ;  /* 0x0000100009ff7812 */ /* 0x040fe4000786c0ff */
[----:B------:R-:W-:Y:S01]  /*196c10*/  LOP3.LUT P2, RZ, R9, 0x2000, RZ, 0xc0, !PT ;  /* 0x0000200009ff7812 */ /* 0x000fe2000784c0ff */
[----:B------:R-:W3:Y:S04]  /*196c20*/  LDL.LU.64 R28, [R1+0x5358] ;  /* 0x00535800011c7983 */ /* 0x000ee80000300a00 */
[----:B------:R-:W3:Y:S04]  /*196c30*/  LDL.LU.64 R14, [R1+0x53b0] ;  /* 0x0053b000010e7983 */ /* 0x000ee80000300a00 */
[----:B------:R-:W3:Y:S01]  /*196c40*/  LDL.LU.64 R2, [R1+0x53a8] ;  /* 0x0053a80001027983 */ /* 0x000ee20000300a00 */
[----:B--2---:R-:W-:-:S05]  /*196c50*/  PRMT R20, R8, 0x7770, RZ ;  /* 0x0000777008147816 */ /* 0x004fca00000000ff */
[----:B------:R0:W-:Y:S02]  /*196c60*/  @P3 STG.E.U8 desc[UR4][R26.64], R20 ;  /* 0x000000141a003986 */ /* 0x0001e4000c101104 */
[----:B0-----:R-:W-:-:S05]  /*196c70*/  PRMT R20, R8, 0x7771, RZ ;  /* 0x0000777108147816 */ /* 0x001fca00000000ff */
[----:B------:R0:W-:Y:S04]  /*196c80*/  @P2 STG.E.U8 desc[UR4][R4.64], R20 ;  /* 0x0000001404002986 */ /* 0x0001e8000c101104 */
[----:B0-----:R-:W2:Y:S04]  /*196c90*/  LDL.LU.64 R4, [R1+0x53b8] ;  /* 0x0053b80001047983 */ /* 0x001ea80000300a00 */
        /* <DEDUP_REMOVED lines=26> */
[C---:B------:R-:W-:Y:S02]  /*196e40*/  LOP3.LUT P1, RZ, R9.reuse, 0x4000, RZ, 0xc0, !PT ;  /* 0x0000400009ff7812 */ /* 0x040fe4000782c0ff */
[----:B------:R-:W-:Y:S02]  /*196e50*/  LOP3.LUT P0, RZ, R9, 0x8000, RZ, 0xc0, !PT ;  /* 0x0000800009ff7812 */ /* 0x000fe4000780c0ff */
[----:B------:R-:W-:Y:S01]  /*196e60*/  PRMT R20, R8, 0x7772, RZ ;  /* 0x0000777208147816 */ /* 0x000fe200000000ff */
[----:B------:R-:W4:Y:S04]  /*196e70*/  LDL.LU R0, [R1+0x4a4] ;  /* 0x0004a40001007983 */ /* 0x000f280000300800 */
[----:B------:R-:W4:Y:S04]  /*196e80*/  LDL.LU.64 R24, [R1+0x53a0] ;  /* 0x0053a00001187983 */ /* 0x000f280000300a00 */
[----:B------:R-:W4:Y:S01]  /*196e90*/  LDL.LU.64 R26, [R1+0x53e0] ;  /* 0x0053e000011a7983 */ /* 0x000f220000300a00 */
[----:B------:R-:W-:-:S02]  /*196ea0*/  @P6 LOP3.LUT R19, R19, 0x1, RZ, 0xfc, !PT ;  /* 0x0000000113136812 */ /* 0x000fc400078efcff */
[----:B------:R-:W-:Y:S02]  /*196eb0*/  LOP3.LUT P6, RZ, R9, 0x20000, RZ, 0xc0, !PT ;  /* 0x0002000009ff7812 */ /* 0x000fe400078cc0ff */
[----:B------:R-:W-:Y:S01]  /*196ec0*/  LOP3.LUT R19, R19, 0xfffffffd, RZ, 0xc0, !PT ;  /* 0xfffffffd13137812 */ /* 0x000fe200078ec0ff */
[----:B---3--:R0:W-:Y:S10]  /*196ed0*/  @P1 STG.E.U8 desc[UR4][R12.64], R20 ;  /* 0x000000140c001986 */ /* 0x0081f4000c101104 */
[----:B------:R-:W-:-:S02]  /*196ee0*/  @P6 LOP3.LUT R19, R19, 0x2, RZ, 0xfc, !PT ;  /* 0x0000000213136812 */ /* 0x000fc400078efcff */
[----:B------:R-:W-:Y:S02]  /*196ef0*/  LOP3.LUT P6, RZ, R9, 0x10000, RZ, 0xc0, !PT ;  /* 0x0001000009ff7812 */ /* 0x000fe400078cc0ff */
[----:B0-----:R-:W-:Y:S01]  /*196f00*/  PRMT R20, R8, 0x7773, RZ ;  /* 0x0000777308147816 */ /* 0x001fe200000000ff */
[----:B------:R-:W3:Y:S04]  /*196f10*/  LDL.LU.64 R12, [R1+0x53e8] ;  /* 0x0053e800010c7983 */ /* 0x000ee80000300a00 */
[----:B------:R-:W3:Y:S04]  /*196f20*/  LDL.LU R8, [R1+0x4b8] ;  /* 0x0004b80001087983 */ /* 0x000ee80000300800 */
[----:B------:R0:W-:Y:S02]  /*196f30*/  @P0 STG.E.U8 desc[UR4][R28.64], R20 ;  /* 0x000000141c000986 */ /* 0x0001e4000c101104 */
[----:B0-----:R-:W-:-:S05]  /*196f40*/  PRMT R20, R7, 0x7770, RZ ;  /* 0x0000777007147816 */ /* 0x001fca00000000ff */
[----:B------:R0:W-:Y:S01]  /*196f50*/  @P6 STG.E.U8 desc[UR4][R14.64], R20 ;  /* 0x000000140e006986 */ /* 0x0001e2000c101104 */
[----:B------:R-:W-:Y:S02]  /*196f60*/  LOP3.LUT P6, RZ, R19, 0x2, RZ, 0xc0, !PT ;  /* 0x0000000213ff7812 */ /* 0x000fe400078cc0ff */
[----:B0-----:R-:W-:-:S11]  /*196f70*/  PRMT R20, R7, 0x7771, RZ ;  /* 0x0000777107147816 */ /* 0x001fd600000000ff */
[----:B------:R0:W-:Y:S01]  /*196f80*/  @P6 STG.E.U8 desc[UR4][R2.64], R20 ;  /* 0x0000001402006986 */ /* 0x0001e2000c101104 */
[----:B------:R-:W-:Y:S02]  /*196f90*/  LOP3.LUT P6, RZ, R19, 0x1, RZ, 0xc0, !PT ;  /* 0x0000000113ff7812 */ /* 0x000fe400078cc0ff */
[----:B------:R-:W-:Y:S01]  /*196fa0*/  PRMT R19, R7, 0x7772, RZ ;  /* 0x0000777207137816 */ /* 0x000fe200000000ff */
[----:B0-----:R-:W3:Y:S10]  /*196fb0*/  LDL.LU.64 R20, [R1+0x53c0] ;  /* 0x0053c00001147983 */ /* 0x001ef40000300a00 */
[----:B------:R0:W-:Y:S01]  /*196fc0*/  @P6 STG.E.U8 desc[UR4][R4.64], R19 ;  /* 0x0000001304006986 */ /* 0x0001e2000c101104 */
[----:B------:R-:W-:-:S03]  /*196fd0*/  LOP3.LUT P6, RZ, R18, 0x80000000, RZ, 0xc0, !PT ;  /* 0x8000000012ff7812 */ /* 0x000fc600078cc0ff */
[----:B------:R-:W3:Y:S04]  /*196fe0*/  LDL.LU.64 R28, [R1+0x53f0] ;  /* 0x0053f000011c7983 */ /* 0x000ee80000300a00 */
[----:B------:R-:W3:Y:S04]  /*196ff0*/  LDL.LU.64 R14, [R1+0x53d0] ;  /* 0x0053d000010e7983 */ /* 0x000ee80000300a00 */
[----:B------:R-:W3:Y:S01]  /*197000*/  LDL.LU.64 R2, [R1+0x53f8] ;  /* 0x0053f80001027983 */ /* 0x000ee20000300a00 */
[----:B0-----:R-:W-:-:S03]  /*197010*/  IMAD.MOV.U32 R19, RZ, RZ, R7 ;  /* 0x000000ffff137224 */ /* 0x001fc600078e0007 */
[----:B------:R-:W3:Y:S04]  /*197020*/  LDL.LU.64 R4, [R1+0x5408] ;  /* 0x0054080001047983 */ /* 0x000ee80000300a00 */
[----:B------:R-:W3:Y:S04]  /*197030*/  LDL.LU.64 R6, [R1+0x5410] ;  /* 0x0054100001067983 */ /* 0x000ee80000300a00 */
[----:B------:R-:W3:Y:S01]  /*197040*/  LDL.LU R16, [R1+0x910] ;  /* 0x0009100001107983 */ /* 0x000ee20000300800 */
[----:B------:R-:W-:-:S05]  /*197050*/  PRMT R19, R19, 0x7773, RZ ;  /* 0x0000777313137816 */ /* 0x000fca00000000ff */
        /* <DEDUP_REMOVED lines=8> */
[----:B---3--:R0:W-:Y:S01]  /*1970e0*/  @P6 STG.E.U8 desc[UR4][R20.64], R19 ;  /* 0x0000001314006986 */ /* 0x0081e2000c101104 */
        /* <DEDUP_REMOVED lines=24> */
[----:B------:R0:W-:Y:S01]  /*197270*/  @P1 STG.E.U8 desc[UR4][R4.64], R19 ;  /* 0x0000001304001986 */ /* 0x0001e2000c101104 */
[----:B------:R-:W-:Y:S02]  /*197280*/  LOP3.LUT P3, RZ, R9, 0x80000000, RZ, 0xc0, !PT ;  /* 0x8000000009ff7812 */ /* 0x000fe4000786c0ff */
[----:B0-----:R-:W-:Y:S01]  /*197290*/  PRMT R19, R8, 0x7772, RZ ;  /* 0x0000777208137816 */ /* 0x001fe200000000ff */
[----:B------:R-:W2:Y:S04]  /*1972a0*/  LDL.LU.64 R4, [R1+0x5400] ;  /* 0x0054000001047983 */ /* 0x000ea80000300a00 */
[----:B------:R0:W-:Y:S04]  /*1972b0*/  @P0 STG.E.U8 desc[UR4][R6.64], R19 ;  /* 0x0000001306000986 */ /* 0x0001e8000c101104 */
[----:B0-----:R-:W3:Y:S04]  /*1972c0*/  LDL.LU.64 R6, [R1+0x5418] ;  /* 0x0054180001067983 */ /* 0x001ee80000300a00 */
[----:B------:R-:W4:Y:S04]  /*1972d0*/  LDL.LU.64 R28, [R1+0x5420] ;  /* 0x00542000011c7983 */ /* 0x000f280000300a00 */
[----:B------:R-:W3:Y:S04]  /*1972e0*/  LDL.LU.64 R14, [R1+0x5428] ;  /* 0x00542800010e7983 */ /* 0x000ee80000300a00 */
[----:B------:R-:W3:Y:S01]  /*1972f0*/  LDL.LU R9, [R1+0x4a8] ;  /* 0x0004a80001097983 */ /* 0x000ee20000300800 */
[----:B------:R-:W-:-:S02]  /*197300*/  LOP3.LUT P2, RZ, R16, 0x1, RZ, 0xc0, !PT ;  /* 0x0000000110ff7812 */ /* 0x000fc4000784c0ff */
[----:B------:R-:W-:Y:S01]  /*197310*/  PRMT R19, R8, 0x7773, RZ ;  /* 0x0000777308137816 */ /* 0x000fe200000000ff */
[----:B------:R-:W4:Y:S04]  /*197320*/  LDL.LU.64 R2, [R1+0x5430] ;  /* 0x0054300001027983 */ /* 0x000f280000300a00 */
[----:B------:R-:W4:Y:S04]  /*197330*/  LDL.LU R11, [R1+0x4bc] ;  /* 0x0004bc00010b7983 */ /* 0x000f280000300800 */
[----:B--2---:R0:W-:Y:S04]  /*197340*/  @P3 STG.E.U8 desc[UR4][R4.64], R19 ;  /* 0x0000001304003986 */ /* 0x0041e8000c101104 */
[----:B0-----:R-:W2:Y:S01]  /*197350*/  LDL.LU.64 R4, [R1+0x2400] ;  /* 0x0024000001047983 */ /* 0x001ea20000300a00 */
[----:B---3--:R-:W-:-:S05]  /*197360*/  PRMT R19, R9, 0x7770, RZ ;  /* 0x0000777009137816 */ /* 0x008fca00000000ff */
[----:B------:R0:W-:Y:S04]  /*197370*/  @P2 STG.E.U8 desc[UR4][R6.64], R19 ;  /* 0x0000001306002986 */ /* 0x0001e8000c101104 */
[----:B0-----:R-:W3:Y:S04]  /*197380*/  LDL.LU.64 R6, [R1+0x2408] ;  /* 0x0024080001067983 */ /* 0x001ee80000300a00 */
        /* <DEDUP_REMOVED lines=25> */
[C---:B------:R-:W-:Y:S02]  /*197520*/  LOP3.LUT P1, RZ, R16.reuse, 0x2, RZ, 0xc0, !PT ;  /* 0x0000000210ff7812 */ /* 0x040fe4000782c0ff */
[----:B------:R-:W-:Y:S02]  /*197530*/  LOP3.LUT P0, RZ, R16, 0x4, RZ, 0xc0, !PT ;  /* 0x0000000410ff7812 */ /* 0x000fe4000780c0ff */
[----:B------:R-:W-:Y:S02]  /*197540*/  LOP3.LUT R18, R18, 0xfeffffff, RZ, 0xc0, !PT ;  /* 0xfeffffff12127812 */ /* 0x000fe400078ec0ff */
[----:B------:R-:W-:Y:S01]  /*197550*/  PRMT R19, R9, 0x7771, RZ ;  /* 0x0000777109137816 */ /* 0x000fe200000000ff */
[----:B------:R-:W2:Y:S04]  /*197560*/  LDL.LU.64 R22, [R1+0x2420] ;  /* 0x0024200001167983 */ /* 0x000ea80000300a00 */
[----:B------:R-:W2:Y:S04]  /*197570*/  LDL.LU R8, [R1+0x490] ;  /* 0x0004900001087983 */ /* 0x000ea80000300800 */
[----:B------:R-:W2:Y:S04]  /*197580*/  LDL.LU.64 R24, [R1+0x2448] ;  /* 0x0024480001187983 */ /* 0x000ea80000300a00 */
[----:B------:R-:W2:Y:S04]  /*197590*/  LDL.LU.64 R26, [R1+0x2458] ;  /* 0x00245800011a7983 */ /* 0x000ea80000300a00 */
[----:B------:R-:W2:Y:S01]  /*1975a0*/  LDL.LU.64 R12, [R1+0x2440] ;  /* 0x00244000010c7983 */ /* 0x000ea20000300a00 */
[----:B------:R-:W-:-:S02]  /*1975b0*/  @P6 LOP3.LUT R18, R18, 0x1000000, RZ, 0xfc, !PT ;  /* 0x0100000012126812 */ /* 0x000fc400078efcff */
[----:B------:R-:W-:Y:S02]  /*1975c0*/  LOP3.LUT P6, RZ, R16, 0x10, RZ, 0xc0, !PT ;  /* 0x0000001010ff7812 */ /* 0x000fe400078cc0ff */
[----:B------:R-:W-:Y:S01]  /*1975d0*/  LOP3.LUT R18, R18, 0xfdffffff, RZ, 0xc0, !PT ;  /* 0xfdffffff12127812 */ /* 0x000fe200078ec0ff */
[----:B----4-:R0:W-:Y:S10]  /*1975e0*/  @P1 STG.E.U8 desc[UR4][R28.64], R19 ;  /* 0x000000131c001986 */ /* 0x0101f4000c101104 */
[----:B------:R-:W-:-:S02]  /*1975f0*/  @P6 LOP3.LUT R18, R18, 0x2000000, RZ, 0xfc, !PT ;  /* 0x0200000012126812 */ /* 0x000fc400078efcff */
[----:B------:R-:W-:Y:S02]  /*197600*/  LOP3.LUT P6, RZ, R16, 0x8, RZ, 0xc0, !PT ;  /* 0x0000000810ff7812 */ /* 0x000fe400078cc0ff */
[C---:B0-----:R-:W-:Y:S01]  /*197610*/  PRMT R19, R9.reuse, 0x7772, RZ ;  /* 0x0000777209137816 */ /* 0x041fe200000000ff */
[----:B------:R-:W4:Y:S04]  /*197620*/  LDL.LU.64 R28, [R1+0x2450] ;  /* 0x00245000011c7983 */ /* 0x000f280000300a00 */
[----:B------:R0:W-:Y:S02]  /*197630*/  @P0 STG.E.U8 desc[UR4][R14.64], R19 ;  /* 0x000000130e000986 */ /* 0x0001e4000c101104 */
[----:B0-----:R-:W-:Y:S02]  /*197640*/  PRMT R19, R9, 0x7773, RZ ;  /* 0x0000777309137816 */ /* 0x001fe400000000ff */
[----:B------:R-:W4:Y:S04]  /*197650*/  LDL.LU R9, [R1+0x480] ;  /* 0x0004800001097983 */ /* 0x000f280000300800 */
[----:B------:R0:W-:Y:S01]  /*197660*/  @P6 STG.E.U8 desc[UR4][R2.64], R19 ;  /* 0x0000001302006986 */ /* 0x0001e2000c101104 */
[----:B------:R-:W-:-:S03]  /*197670*/  LOP3.LUT P6, RZ, R18, 0x2000000, RZ, 0xc0, !PT ;  /* 0x0200000012ff7812 */ /* 0x000fc600078cc0ff */
[----:B------:R-:W4:Y:S01]  /*197680*/  LDL.LU.64 R14, [R1+0x2468] ;  /* 0x00246800010e7983 */ /* 0x000f220000300a00 */
[----:B0-----:R-:W-:-:S03]  /*197690*/  PRMT R19, R11, 0x7770, RZ ;  /* 0x000077700b137816 */ /* 0x001fc600000000ff */
[----:B------:R-:W4:Y:S06]  /*1976a0*/  LDL.LU.64 R2, [R1+0x28a8] ;  /* 0x0028a80001027983 */ /* 0x000f2c0000300a00 */
[----:B------:R0:W-:Y:S01]  /*1976b0*/  @P6 STG.E.U8 desc[UR4][R4.64], R19 ;  /* 0x0000001304006986 */ /* 0x0001e2000c101104 */
[C---:B------:R-:W-:Y:S02]  /*1976c0*/  LOP3.LUT P6, RZ, R18.reuse, 0x1000000, RZ, 0xc0, !PT ;  /* 0x0100000012ff7812 */ /* 0x040fe400078cc0ff */
        /* <DEDUP_REMOVED lines=43> */
[----:B0-----:R-:W3:Y:S01]  /*197980*/  LDL.LU.64 R6, [R1+0x3778] ;  /* 0x0037780001067983 */ /* 0x001ee20000300a00 */
[----:B------:R-:W-:-:S02]  /*197990*/  LOP3.LUT P3, RZ, R16, 0x40000, RZ, 0xc0, !PT ;  /* 0x0004000010ff7812 */ /* 0x000fc4000786c0ff */
[----:B------:R-:W-:Y:S02]  /*1979a0*/  LOP3.LUT P2, RZ, R16, 0x80000, RZ, 0xc0, !PT ;  /* 0x0008000010ff7812 */ /* 0x000fe4000784c0ff */
[C---:B------:R-:W-:Y:S01]  /*1979b0*/  PRMT R19, R9.reuse, 0x7772, RZ ;  /* 0x0000777209137816 */ /* 0x040fe200000000ff */
[----:B------:R-:W4:Y:S04]  /*1979c0*/  LDL.LU.64 R28, [R1+0x3750] ;  /* 0x00375000011c7983 */ /* 0x000f280000300a00 */
[----:B------:R-:W4:Y:S04]  /*1979d0*/  LDL.LU.64 R14, [R1+0x3770] ;  /* 0x00377000010e7983 */ /* 0x000f280000300a00 */
[----:B------:R-:W4:Y:S04]  /*1979e0*/  LDL.LU.64 R2, [R1+0x3790] ;  /* 0x0037900001027983 */ /* 0x000f280000300a00 */
[----:B------:R-:W4:Y:S04]  /*1979f0*/  LDL.LU R8, [R1+0x494] ;  /* 0x0004940001087983 */ /* 0x000f280000300800 */
[----:B------:R-:W4:Y:S04]  /*197a00*/  LDL.LU R0, [R1+0x914] ;  /* 0x0009140001007983 */ /* 0x000f280000300800 */
[----:B--2---:R0:W-:Y:S02]  /*197a10*/  @P3 STG.E.U8 desc[UR4][R4.64], R19 ;  /* 0x0000001304003986 */ /* 0x0041e4000c101104 */
[----:B0-----:R-:W-:-:S02]  /*197a20*/  PRMT R19, R9, 0x7773, RZ ;  /* 0x0000777309137816 */ /* 0x001fc400000000ff */
[----:B------:R-:W2:Y:S04]  /*197a30*/  LDL.LU.64 R4, [R1+0x37a0] ;  /* 0x0037a00001047983 */ /* 0x000ea80000300a00 */
[----:B------:R-:W2:Y:S04]  /*197a40*/  LDL.LU R11, [R1+0x484] ;  /* 0x00048400010b7983 */ /* 0x000ea80000300800 */
[----:B---3--:R0:W-:Y:S04]  /*197a50*/  @P2 STG.E.U8 desc[UR4][R6.64], R19 ;  /* 0x0000001306002986 */ /* 0x0081e8000c101104 */
[----:B0-----:R-:W3:Y:S04]  /*197a60*/  LDL.LU.64 R6, [R1+0x3788] ;  /* 0x0037880001067983 */ /* 0x001ee80000300a00 */
        /* <DEDUP_REMOVED lines=25> */
[----:B------:R-:W-:-:S09]  /*197c00*/  LOP3.LUT P1, RZ, R16, 0x100000, RZ, 0xc0, !PT ;  /* 0x0010000010ff7812 */ /* 0x000fd2000782c0ff */
[----:B------:R-:W-:Y:S02]  /*197c10*/  @P6 LOP3.LUT R18, R18, 0x10000, RZ, 0xfc, !PT ;  /* 0x0001000012126812 */ /* 0x000fe400078efcff */
[C---:B------:R-:W-:Y:S02]  /*197c20*/  LOP3.LUT P6, RZ, R16.reuse, 0x800000, RZ, 0xc0, !PT ;  /* 0x0080000010ff7812 */ /* 0x040fe400078cc0ff */
[----:B------:R-:W-:Y:S02]  /*197c30*/  LOP3.LUT P0, RZ, R16, 0x200000, RZ, 0xc0, !PT ;  /* 0x0020000010ff7812 */ /* 0x000fe4000780c0ff */
[----:B----4-:R-:W-:Y:S02]  /*197c40*/  PRMT R19, R8, 0x7770, RZ ;  /* 0x0000777008137816 */ /* 0x010fe400000000ff */
[----:B------:R-:W-:-:S03]  /*197c50*/  LOP3.LUT R18, R18, 0xfffdffff, RZ, 0xc0, !PT ;  /* 0xfffdffff12127812 */ /* 0x000fc600078ec0ff */
[----:B------:R0:W-:Y:S04]  /*197c60*/  @P1 STG.E.U8 desc[UR4][R28.64], R19 ;  /* 0x000000131c001986 */ /* 0x0001e8000c101104 */
[----:B------:R-:W-:Y:S02]  /*197c70*/  @P6 LOP3.LUT R18, R18, 0x20000, RZ, 0xfc, !PT ;  /* 0x0002000012126812 */ /* 0x000fe400078efcff */
[----:B------:R-:W-:Y:S02]  /*197c80*/  LOP3.LUT P6, RZ, R16, 0x400000, RZ, 0xc0, !PT ;  /* 0x0040000010ff7812 */ /* 0x000fe400078cc0ff */
[----:B0-----:R-:W-:-:S05]  /*197c90*/  PRMT R19, R8, 0x7771, RZ ;  /* 0x0000777108137816 */ /* 0x001fca00000000ff */
[----:B------:R0:W-:Y:S02]  /*197ca0*/  @P0 STG.E.U8 desc[UR4][R14.64], R19 ;  /* 0x000000130e000986 */ /* 0x0001e4000c101104 */
[----:B0-----:R-:W-:-:S05]  /*197cb0*/  PRMT R19, R8, 0x7772, RZ ;  /* 0x0000777208137816 */ /* 0x001fca00000000ff */
[----:B------:R0:W-:Y:S01]  /*197cc0*/  @P6 STG.E.U8 desc[UR4][R2.64], R19 ;  /* 0x0000001302006986 */ /* 0x0001e2000c101104 */
[----:B------:R-:W-:Y:S02]  /*197cd0*/  LOP3.LUT P6, RZ, R18, 0x20000, RZ, 0xc0, !PT ;  /* 0x0002000012ff7812 */ /* 0x000fe400078cc0ff */
[----:B0-----:R-:W-:-:S11]  /*197ce0*/  PRMT R19, R8, 0x7773, RZ ;  /* 0x0000777308137816 */ /* 0x001fd600000000ff */
[----:B------:R0:W-:Y:S01]  /*197cf0*/  @P6 STG.E.U8 desc[UR4][R4.64], R19 ;  /* 0x0000001304006986 */ /* 0x0001e2000c101104 */
[----:B------:R-:W-:Y:S02]  /*197d00*/  LOP3.LUT P6, RZ, R18, 0x10000, RZ, 0xc0, !PT ;  /* 0x0001000012ff7812 */ /* 0x000fe400078cc0ff */
[----:B------:R-:W-:Y:S02]  /*197d10*/  LOP3.LUT P5, RZ, R16, 0x80000000, RZ, 0xc0, !PT ;  /* 0x8000000010ff7812 */ /* 0x000fe400078ac0ff */
[----:B------:R-:W4:Y:S04]  /*197d20*/  LDL.LU R16, [R1+0x498] ;  /* 0x0004980001107983 */ /* 0x000f280000300800 */
        /* <DEDUP_REMOVED lines=9> */
[----:B------:R-:W4:Y:S04]  /*197dc0*/  LDL.LU.64 R4, [R1+0x3830] ;  /* 0x0038300001047983 */ /* 0x000f280000300a00 */
[----:B------:R-:W4:Y:S04]  /*197dd0*/  LDL.LU R8, [R1+0x49c] ;  /* 0x00049c0001087983 */ /* 0x000f280000300800 */
        /* <DEDUP_REMOVED lines=16> */
[----:B------:R-:W-:Y:S01]  /*197ee0*/  LOP3.LUT P0, RZ, R0, 0x10, RZ, 0xc0, !PT ;  /* 0x0000001000ff7812 */ /* 0x000fe2000780c0ff */
[----:B--2---:R4:W-:Y:S01]  /*197ef0*/  @P6 STG.E.U8 desc[UR4][R20.64], R19 ;  /* 0x0000001314006986 */ /* 0x0049e2000c101104 */
[----:B------:R-:W-:Y:S02]  /*197f00*/  LOP3.LUT P6, RZ, R18, 0x1000, RZ, 0xc0, !PT ;  /* 0x0000100012ff7812 */ /* 0x000fe400078cc0ff */
[----:B----4-:R-:W-:-:S11]  /*197f10*/  PRMT R19, R16, 0x7770, RZ ;  /* 0x0000777010137816 */ /* 0x010fd600000000ff */
        /* <DEDUP_REMOVED lines=66> */
[----:B------:R-:W2:Y:S04]  /*198340*/  LDL.LU.64 R12, [R1+0x38c8] ;  /* 0x0038c800010c7983 */ /* 0x000ea80000300a00 */
[----:B------:R-:W2:Y:S01]  /*198350*/  LDL.LU R8, [R1+0x4f4] ;  /* 0x0004f40001087983 */ /* 0x000ea20000300800 */
        /* <DEDUP_REMOVED lines=26> */
[----:B------:R-:W-:Y:S01]  /*198500*/  PRMT R19, R11, 0x7771, RZ ;  /* 0x000077710b137816 */ /* 0x000fe200000000ff */
[----:B------:R-:W3:Y:S10]  /*198510*/  LDL.LU R9, [R1+0x918] ;  /* 0x0009180001097983 */ /* 0x000ef40000300800 */
[----:B--2---:R0:W-:Y:S04]  /*198520*/  @P6 STG.E.U8 desc[UR4][R20.64], R19 ;  /* 0x0000001314006986 */ /* 0x0041e8000c101104 */
[----:B0-----:R-:W2:Y:S01]  /*198530*/  LDL.LU.64 R20, [R1+0x5a90] ;  /* 0x005a900001147983 */ /* 0x001ea20000300a00 */
[----:B------:R-:W-:-:S02]  /*198540*/  LOP3.LUT P6, RZ, R18, 0x20, RZ, 0xc0, !PT ;  /* 0x0000002012ff7812 */ /* 0x000fc400078cc0ff */
[----:B------:R-:W-:Y:S02]  /*198550*/  PRMT R19, R11, 0x7772, RZ ;  /* 0x000077720b137816 */ /* 0x000fe400000000ff */
[C---:B------:R-:W-:Y:S02]  /*198560*/  LOP3.LUT P5, RZ, R0.reuse, 0x40000, RZ, 0xc0, !PT ;  /* 0x0004000000ff7812 */ /* 0x040fe400078ac0ff */
[C---:B------:R-:W-:Y:S02]  /*198570*/  LOP3.LUT P4, RZ, R0.reuse, 0x80000, RZ, 0xc0, !PT ;  /* 0x0008000000ff7812 */ /* 0x040fe4000788c0ff */
[C---:B------:R-:W-:Y:S02]  /*198580*/  LOP3.LUT P3, RZ, R0.reuse, 0x100000, RZ, 0xc0, !PT ;  /* 0x0010000000ff7812 */ /* 0x040fe4000786c0ff */
[C---:B------:R-:W-:Y:S02]  /*198590*/  LOP3.LUT P2, RZ, R0.reuse, 0x200000, RZ, 0xc0, !PT ;  /* 0x0020000000ff7812 */ /* 0x040fe4000784c0ff */
[----:B------:R-:W-:-:S02]  /*1985a0*/  LOP3.LUT P1, RZ, R0, 0x400000, RZ, 0xc0, !PT ;  /* 0x0040000000ff7812 */ /* 0x000fc4000782c0ff */
        /* <DEDUP_REMOVED lines=24> */
[----:B0-----:R-:W3:Y:S04]  /*198730*/  LDL.LU.64 R6, [R1+0x3918] ;  /* 0x0039180001067983 */ /* 0x001ee80000300a00 */
[----:B------:R-:W4:Y:S04]  /*198740*/  LDL.LU.64 R28, [R1+0x3938] ;  /* 0x00393800011c7983 */ /* 0x000f280000300a00 */
[----:B------:R-:W2:Y:S01]  /*198750*/  LDL.LU R8, [R1+0x4e4] ;  /* 0x0004e40001087983 */ /* 0x000ea20000300800 */
[----:B------:R-:W-:-:S02]  /*198760*/  LOP3.LUT P3, RZ, R0, 0x1000000, RZ, 0xc0, !PT ;  /* 0x0100000000ff7812 */ /* 0x000fc4000786c0ff */
[----:B------:R-:W-:Y:S01]  /*198770*/  LOP3.LUT P2, RZ, R0, 0x2000000, RZ, 0xc0, !PT ;  /* 0x0200000000ff7812 */ /* 0x000fe2000784c0ff */
[----:B------:R-:W3:Y:S04]  /*198780*/  LDL.LU.64 R14, [R1+0x3950] ;  /* 0x00395000010e7983 */ /* 0x000ee80000300a00 */
[----:B------:R-:W3:Y:S04]  /*198790*/  LDL.LU.64 R2, [R1+0x3930] ;  /* 0x0039300001027983 */ /* 0x000ee80000300a00 */
[----:B------:R-:W3:Y:S01]  /*1987a0*/  LDL.LU R16, [R1+0x4f8] ;  /* 0x0004f80001107983 */ /* 0x000ee20000300800 */
[----:B--2---:R-:W-:-:S05]  /*1987b0*/  PRMT R19, R8, 0x7770, RZ ;  /* 0x0000777008137816 */ /* 0x004fca00000000ff */
[----:B------:R0:W-:Y:S02]  /*1987c0*/  @P3 STG.E.U8 desc[UR4][R4.64], R19 ;  /* 0x0000001304003986 */ /* 0x0001e4000c101104 */
[----:B0-----:R-:W-:Y:S02]  /*1987d0*/  PRMT R19, R8, 0x7771, RZ ;  /* 0x0000777108137816 */ /* 0x001fe400000000ff */
[----:B------:R-:W2:Y:S04]  /*1987e0*/  LDL.LU.64 R4, [R1+0x3948] ;  /* 0x0039480001047983 */ /* 0x000ea80000300a00 */
[----:B---3--:R0:W-:Y:S04]  /*1987f0*/  @P2 STG.E.U8 desc[UR4][R6.64], R19 ;  /* 0x0000001306002986 */ /* 0x0081e8000c101104 */
        /* <DEDUP_REMOVED lines=38> */
[----:B0-----:R-:W-:Y:S02]  /*198a60*/  PRMT R19, R8, 0x7773, RZ ;  /* 0x0000777308137816 */ /* 0x001fe400000000ff */
[----:B------:R-:W4:Y:S04]  /*198a70*/  LDL.LU R8, [R1+0x4fc] ;  /* 0x0004fc0001087983 */ /* 0x000f280000300800 */
[----:B------:R0:W-:Y:S04]  /*198a80*/  @P0 STG.E.U8 desc[UR4][R14.64], R19 ;  /* 0x000000130e000986 */ /* 0x0001e8000c101104 */
[----:B------:R-:W4:Y:S04]  /*198a90*/  LDL.LU.64 R26, [R1+0x3990] ;  /* 0x00399000011a7983 */ /* 0x000f280000300a00 */
[----:B------:R-:W4:Y:S04]  /*198aa0*/  LDL.LU.64 R12, [R1+0x39a8] ;  /* 0x0039a800010c7983 */ /* 0x000f280000300a00 */
        /* <DEDUP_REMOVED lines=8> */
[----:B------:R0:W-:Y:S01]  /*198b30*/  @P6 STG.E.U8 desc[UR4][R4.64], R19 ;  /* 0x0000001304006986 */ /* 0x0001e2000c101104 */
[----:B------:R-:W-:-:S02]  /*198b40*/  LOP3.LUT P6, RZ, R18, 0x1, RZ, 0xc0, !PT ;  /* 0x0000000112ff7812 */ /* 0x000fc400078cc0ff */
[----:B------:R-:W-:Y:S01]  /*198b50*/  PRMT R18, R16, 0x7772, RZ ;  /* 0x0000777210127816 */ /* 0x000fe200000000ff */
[----:B0-----:R-:W4:Y:S10]  /*198b60*/  LDL.LU.64 R4, [R1+0x39c8] ;  /* 0x0039c80001047983 */ /* 0x001f340000300a00 */
        /* <DEDUP_REMOVED lines=27> */
[----:B----4-:R-:W-:-:S11]  /*198d20*/  PRMT R18, R8, 0x7770, RZ ;  /* 0x0000777008127816 */ /* 0x010fd600000000ff */
        /* <DEDUP_REMOVED lines=24> */
[----:B------:R-:W4:Y:S04]  /*198eb0*/  LDL.LU.64 R2, [R1+0x3a18] ;  /* 0x003a180001027983 */ /* 0x000f280000300a00 */
[----:B--2---:R3:W-:Y:S02]  /*198ec0*/  @P3 STG.E.U8 desc[UR4][R12.64], R18 ;  /* 0x000000120c003986 */ /* 0x0047e4000c101104 */
[----:B---3--:R-:W-:-:S05]  /*198ed0*/  PRMT R18, R8, 0x7770, RZ ;  /* 0x0000777008127816 */ /* 0x008fca00000000ff */
[----:B----4-:R0:W-:Y:S02]  /*198ee0*/  @P2 STG.E.U8 desc[UR4][R4.64], R18 ;  /* 0x0000001204002986 */ /* 0x0101e4000c101104 */
[----:B0-----:R-:W-:Y:S02]  /*198ef0*/  PRMT R18, R8, 0x7771, RZ ;  /* 0x0000777108127816 */ /* 0x001fe400000000ff */
[----:B------:R-:W2:Y:S04]  /*198f00*/  LDL.LU.64 R4, [R1+0x3a28] ;  /* 0x003a280001047983 */ /* 0x000ea80000300a00 */
[----:B------:R0:W-:Y:S04]  /*198f10*/  @P1 STG.E.U8 desc[UR4][R6.64], R18 ;  /* 0x0000001206001986 */ /* 0x0001e8000c101104 */
[----:B0-----:R-:W3:Y:S04]  /*198f20*/  LDL.LU R7, [R1+0x4d4] ;  /* 0x0004d40001077983 */ /* 0x001ee80000300800 */
[----:B------:R-:W4:Y:S04]  /*198f30*/  LDL.LU.64 R20, [R1+0x3a60] ;  /* 0x003a600001147983 */ /* 0x000f280000300a00 */
[----:B----4-:R0:W-:Y:S04]  /*198f40*/  STL.64 [R1+0x5a60], R20 ;  /* 0x005a601401007387 */ /* 0x0101e80000100a00 */
        /* <DEDUP_REMOVED lines=23> */
[C---:B------:R-:W-:Y:S02]  /*1990c0*/  LOP3.LUT P6, RZ, R9.reuse, 0x20000, RZ, 0xc0, !PT ;  /* 0x0002000009ff7812 */ /* 0x040fe400078cc0ff */
[----:B------:R-:W-:Y:S02]  /*1990d0*/  LOP3.LUT P0, RZ, R9, 0x4000, RZ, 0xc0, !PT ;  /* 0x0000400009ff7812 */ /* 0x000fe4000780c0ff */
[----:B------:R-:W-:Y:S02]  /*1990e0*/  PRMT R18, R8, 0x7772, RZ ;  /* 0x0000777208127816 */ /* 0x000fe400000000ff */
[----:B------:R-:W-:Y:S01]  /*1990f0*/  LOP3.LUT R17, R17, 0xfeffffff, RZ, 0xc0, !PT ;  /* 0xfeffffff11117812 */ /* 0x000fe200078ec0ff */
[----:B------:R-:W3:Y:S04]  /*199100*/  LDL.LU.64 R22, [R1+0x3a80] ;  /* 0x003a800001167983 */ /* 0x000ee80000300a00 */
[----:B------:R-:W3:Y:S02]  /*199110*/  LDL.LU.64 R24, [R1+0x3a90] ;  /* 0x003a900001187983 */ /* 0x000ee40000300a00 */
[----:B------:R-:W-:-:S02]  /*199120*/  @P6 LOP3.LUT R17, R17, 0x1000000, RZ, 0xfc, !PT ;  /* 0x0100000011116812 */ /* 0x000fc400078efcff */
[----:B------:R-:W-:Y:S02]  /*199130*/  LOP3.LUT P6, RZ, R9, 0x10000, RZ, 0xc0, !PT ;  /* 0x0001000009ff7812 */ /* 0x000fe400078cc0ff */
[----:B------:R-:W-:Y:S01]  /*199140*/  LOP3.LUT R17, R17, 0xfdffffff, RZ, 0xc0, !PT ;  /* 0xfdffffff11117812 */ /* 0x000fe200078ec0ff */
[----:B------:R0:W-:Y:S10]  /*199150*/  @P0 STG.E.U8 desc[UR4][R28.64], R18 ;  /* 0x000000121c000986 */ /* 0x0001f4000c101104 */
[----:B------:R-:W-:-:S02]  /*199160*/  @P6 LOP3.LUT R17, R17, 0x2000000, RZ, 0xfc, !PT ;  /* 0x0200000011116812 */ /* 0x000fc400078efcff */
[----:B------:R-:W-:Y:S02]  /*199170*/  LOP3.LUT P6, RZ, R9, 0x8000, RZ, 0xc0, !PT ;  /* 0x0000800009ff7812 */ /* 0x000fe400078cc0ff */
[----:B0-----:R-:W-:Y:S02]  /*199180*/  PRMT R18, R8, 0x7773, RZ ;  /* 0x0000777308127816 */ /* 0x001fe400000000ff */
[----:B------:R-:W3:Y:S04]  /*199190*/  LDL.LU R8, [R1+0x4c4] ;  /* 0x0004c40001087983 */ /* 0x000ee80000300800 */
[----:B------:R-:W3:Y:S04]  /*1991a0*/  LDL.LU.64 R26, [R1+0x3a78] ;  /* 0x003a7800011a7983 */ /* 0x000ee80000300a00 */
[----:B------:R-:W3:Y:S04]  /*1991b0*/  LDL.LU.64 R12, [R1+0x3a88] ;  /* 0x003a8800010c7983 */ /* 0x000ee80000300a00 */
[----:B------:R-:W3:Y:S04]  /*1991c0*/  LDL.LU.64 R28, [R1+0x3ab0] ;  /* 0x003ab000011c7983 */ /* 0x000ee80000300a00 */
[----:B------:R0:W-:Y:S01]  /*1991d0*/  @P6 STG.E.U8 desc[UR4][R14.64], R18 ;  /* 0x000000120e006986 */ /* 0x0001e2000c101104 */
[----:B------:R-:W-:-:S02]  /*1991e0*/  LOP3.LUT P6, RZ, R17, 0x2000000, RZ, 0xc0, !PT ;  /* 0x0200000011ff7812 */ /* 0x000fc400078cc0ff */
[----:B0-----:R-:W-:Y:S01]  /*1991f0*/  PRMT R18, R11, 0x7770, RZ ;  /* 0x000077700b127816 */ /* 0x001fe200000000ff */
[----:B------:R-:W3:Y:S04]  /*199200*/  LDL.LU.64 R14, [R1+0x3ac8] ;  /* 0x003ac800010e7983 */ /* 0x000ee80000300a00 */
[----:B------:R-:W3:Y:S06]  /*199210*/  LDL.LU R6, [R1+0x4d8] ;  /* 0x0004d80001067983 */ /* 0x000eec0000300800 */
[----:B------:R0:W-:Y:S01]  /*199220*/  @P6 STG.E.U8 desc[UR4][R2.64], R18 ;  /* 0x0000001202006986 */ /* 0x0001e2000c101104 */
[----:B------:R-:W-:-:S02]  /*199230*/  LOP3.LUT P6, RZ, R17, 0x1000000, RZ, 0xc0, !PT ;  /* 0x0100000011ff7812 */ /* 0x000fc400078cc0ff */
[----:B0-----:R-:W-:Y:S01]  /*199240*/  PRMT R18, R11, 0x7771, RZ ;  /* 0x000077710b127816 */ /* 0x001fe200000000ff */
[----:B------:R-:W3:Y:S10]  /*199250*/  LDL.LU.64 R2, [R1+0x3aa8] ;  /* 0x003aa80001027983 */ /* 0x000ef40000300a00 */
[----:B--2---:R0:W-:Y:S01]  /*199260*/  @P6 STG.E.U8 desc[UR4][R4.64], R18 ;  /* 0x0000001204006986 */ /* 0x0041e2000c101104 */
[----:B------:R-:W-:-:S02]  /*199270*/  LOP3.LUT P6, RZ, R17, 0x800000, RZ, 0xc0, !PT ;  /* 0x0080000011ff7812 */ /* 0x000fc400078cc0ff */
[----:B0-----:R-:W-:Y:S01]  /*199280*/  PRMT R18, R11, 0x7772, RZ ;  /* 0x000077720b127816 */ /* 0x001fe200000000ff */
[----:B------:R-:W2:Y:S04]  /*199290*/  LDL.LU.64 R4, [R1+0x3ac0] ;  /* 0x003ac00001047983 */ /* 0x000ea80000300a00 */
[----:B------:R-:W2:Y:S06]  /*1992a0*/  LDL.LU R0, [R1+0x91c] ;  /* 0x00091c0001007983 */ /* 0x000eac0000300800 */
[----:B----4-:R0:W-:Y:S04]  /*1992b0*/  @P6 STG.E.U8 desc[UR4][R20.64], R18 ;  /* 0x0000001214006986 */ /* 0x0101e8000c101104 */
[----:B0-----:R-:W4:Y:S01]  /*1992c0*/  LDL.LU.64 R20, [R1+0x5a70] ;  /* 0x005a700001147983 */ /* 0x001f220000300a00 */
[----:B------:R-:W-:-:S02]  /*1992d0*/  LOP3.LUT P6, RZ, R17, 0x400000, RZ, 0xc0, !PT ;  /* 0x0040000011ff7812 */ /* 0x000fc400078cc0ff */
[----:B------:R-:W-:-:S11]  /*1992e0*/  PRMT R18, R11, 0x7773, RZ ;  /* 0x000077730b127816 */ /* 0x000fd600000000ff */
[----:B----4-:R0:W-:Y:S04]  /*1992f0*/  @P6 STG.E.U8 desc[UR4][R20.64], R18 ;  /* 0x0000001214006986 */ /* 0x0101e8000c101104 */
[----:B0-----:R-:W4:Y:S01]  /*199300*/  LDL.LU.64 R20, [R1+0x5a68] ;  /* 0x005a680001147983 */ /* 0x001f220000300a00 */
[----:B------:R-:W-:Y:S02]  /*199310*/  LOP3.LUT P6, RZ, R17, 0x200000, RZ, 0xc0, !PT ;  /* 0x0020000011ff7812 */ /* 0x000fe400078cc0ff */
[----:B---3--:R-:W-:-:S11]  /*199320*/  PRMT R18, R7, 0x7770, RZ ;  /* 0x0000777007127816 */ /* 0x008fd600000000ff */
[----:B----4-:R0:W-:Y:S04]  /*199330*/  @P6 STG.E.U8 desc[UR4][R20.64], R18 ;  /* 0x0000001214006986 */ /* 0x0101e8000c101104 */
[----:B0-----:R-:W3:Y:S01]  /*199340*/  LDL.LU.64 R20, [R1+0x5a60] ;  /* 0x005a600001147983 */ /* 0x001ee20000300a00 */
        /* <DEDUP_REMOVED lines=8> */
[----:B---3--:R0:W-:Y:S01]  /*1993d0*/  @P6 STG.E.U8 desc[UR4][R20.64], R18 ;  /* 0x0000001214006986 */ /* 0x0081e2000c101104 */
        /* <DEDUP_REMOVED lines=17> */
[----:B0-----:R-:W-:-:S05]  /*1994f0*/  PRMT R18, R6, 0x7771, RZ ;  /* 0x0000777106127816 */ /* 0x001fca00000000ff */
[----:B--2---:R0:W-:Y:S01]  /*199500*/  @P0 STG.E.U8 desc[UR4][R4.64], R18 ;  /* 0x0000001204000986 */ /* 0x0041e2000c101104 */
[----:B------:R-:W-:-:S03]  /*199510*/  LOP3.LUT P2, RZ, R9, 0x80000000, RZ, 0xc0, !PT ;  /* 0x8000000009ff7812 */ /* 0x000fc6000784c0ff */
[----:B0-----:R-:W2:Y:S04]  /*199520*/  LDL.LU.64 R4, [R1+0x3ad8] ;  /* 0x003ad80001047983 */ /* 0x001ea80000300a00 */
[----:B------:R-:W3:Y:S01]  /*199530*/  LDL.LU.64 R8, [R1+0x3ae8] ;  /* 0x003ae80001087983 */ /* 0x000ee20000300a00 */
[----:B------:R-:W-:-:S03]  /*199540*/  PRMT R18, R6, 0x7772, RZ ;  /* 0x0000777206127816 */ /* 0x000fc600000000ff */
[----:B------:R-:W4:Y:S04]  /*199550*/  LDL.LU.64 R28, [R1+0x3ad0] ;  /* 0x003ad000011c7983 */ /* 0x000f280000300a00 */
[----:B------:R-:W3:Y:S04]  /*199560*/  LDL.LU.64 R14, [R1+0x3ae0] ;  /* 0x003ae000010e7983 */ /* 0x000ee80000300a00 */
[----:B------:R-:W3:Y:S04]  /*199570*/  LDL.LU.64 R2, [R1+0x3af8] ;  /* 0x003af80001027983 */ /* 0x000ee80000300a00 */
[----:B------:R-:W3:Y:S04]  /*199580*/  LDL.LU R7, [R1+0x4c8] ;  /* 0x0004c80001077983 */ /* 0x000ee80000300800 */
        /* <DEDUP_REMOVED lines=34> */
[----:B------:R-:W2:Y:S04]  /*1997b0*/  LDL.LU R11, [R1+0x4cc] ;  /* 0x0004cc00010b7983 */ /* 0x000ea80000300800 */
[----:B------:R-:W2:Y:S04]  /*1997c0*/  LDL.LU.64 R22, [R1+0x3b28] ;  /* 0x003b280001167983 */ /* 0x000ea80000300a00 */
        /* <DEDUP_REMOVED lines=22> */
[----:B------:R-:W4:Y:S04]  /*199930*/  LDL.LU.64 R4, [R1+0x3bd0] ;  /* 0x003bd00001047983 */ /* 0x000f280000300a00 */
[----:B------:R-:W4:Y:S06]  /*199940*/  LDL.LU R7, [R1+0x540] ;  /* 0x0005400001077983 */ /* 0x000f2c0000300800 */
        /* <DEDUP_REMOVED lines=81> */
[----:B------:R-:W-:-:S09]  /*199e60*/  LOP3.LUT P1, RZ, R0, 0x80000, RZ, 0xc0, !PT ;  /* 0x0008000000ff7812 */ /* 0x000fd2000782c0ff */
[----:B------:R-:W-:Y:S02]  /*199e70*/  @P6 LOP3.LUT R17, R17, 0x100, RZ, 0xfc, !PT ;  /* 0x0000010011116812 */ /* 0x000fe400078efcff */
[C---:B------:R-:W-:Y:S02]  /*199e80*/  LOP3.LUT P6, RZ, R0.reuse, 0x400000, RZ, 0xc0, !PT ;  /* 0x0040000000ff7812 */ /* 0x040fe400078cc0ff */
[----:B------:R-:W-:Y:S02]  /*199e90*/  LOP3.LUT P0, RZ, R0, 0x100000, RZ, 0xc0, !PT ;  /* 0x0010000000ff7812 */ /* 0x000fe4000780c0ff */
[----:B------:R-:W-:Y:S02]  /*199ea0*/  PRMT R18, R7, 0x7773, RZ ;  /* 0x0000777307127816 */ /* 0x000fe400000000ff */
[----:B------:R-:W-:-:S03]  /*199eb0*/  LOP3.LUT R17, R17, 0xfffffdff, RZ, 0xc0, !PT ;  /* 0xfffffdff11117812 */ /* 0x000fc600078ec0ff */
[----:B----4-:R0:W-:Y:S04]  /*199ec0*/  @P1 STG.E.U8 desc[UR4][R28.64], R18 ;  /* 0x000000121c001986 */ /* 0x0101e8000c101104 */
        /* <DEDUP_REMOVED lines=10> */
[C---:B------:R-:W-:Y:S02]  /*199f70*/  LOP3.LUT P5, RZ, R0.reuse, 0x40000000, RZ, 0xc0, !PT ;  /* 0x4000000000ff7812 */ /* 0x040fe400078ac0ff */
[----:B------:R-:W-:Y:S02]  /*199f80*/  LOP3.LUT P4, RZ, R0, 0x80000000, RZ, 0xc0, !PT ;  /* 0x8000000000ff7812 */ /* 0x000fe4000788c0ff */
[----:B------:R-:W4:Y:S04]  /*199f90*/  LDL.LU R0, [R1+0x558] ;  /* 0x0005580001007983 */ /* 0x000f280000300800 */
[----:B------:R-:W4:Y:S04]  /*199fa0*/  LDL.LU.64 R22, [R1+0x3cd0] ;  /* 0x003cd00001167983 */ /* 0x000f280000300a00 */
[----:B------:R-:W4:Y:S04]  /*199fb0*/  LDL.LU.64 R24, [R1+0x3ca0] ;  /* 0x003ca00001187983 */ /* 0x000f280000300a00 */
[----:B------:R-:W4:Y:S04]  /*199fc0*/  LDL.LU.64 R26, [R1+0x3cc8] ;  /* 0x003cc800011a7983 */ /* 0x000f280000300a00 */
[----:B------:R-:W4:Y:S04]  /*199fd0*/  LDL.LU.64 R12, [R1+0x3d08] ;  /* 0x003d0800010c7983 */ /* 0x000f280000300a00 */
[----:B------:R-:W4:Y:S04]  /*199fe0*/  LDL.LU.64 R28, [R1+0x3d30] ;  /* 0x003d3000011c7983 */ /* 0x000f280000300a00 */
[----:B------:R-:W4:Y:S01]  /*199ff0*/  LDL.LU R7, [R1+0x548] ;  /* 0x0005480001077983 */ /* 0x000f220000300800 */
[----:B0-----:R-:W-:-:S03]  /*19a000*/  PRMT R18, R19, 0x7773, RZ ;  /* 0x0000777313127816 */ /* 0x001fc600000000ff */
[----:B------:R-:W4:Y:S04]  /*19a010*/  LDL.LU.64 R14, [R1+0x3d00] ;  /* 0x003d0000010e7983 */ /* 0x000f280000300a00 */
[----:B------:R-:W4:Y:S04]  /*19a020*/  LDL.LU.64 R2, [R1+0x3d28] ;  /* 0x003d280001027983 */ /* 0x000f280000300a00 */
[----:B------:R-:W4:Y:S04]  /*19a030*/  LDL.LU.64 R4, [R1+0x3d48] ;  /* 0x003d480001047983 */ /* 0x000f280000300a00 */
        /* <DEDUP_REMOVED lines=15> */
[----:B------:R-:W-:-:S03]  /*19a130*/  LOP3.LUT P0, RZ, R6, 0x8, RZ, 0xc0, !PT ;  /* 0x0000000806ff7812 */ /* 0x000fc6000780c0ff */
[----:B--2---:R0:W-:Y:S01]  /*19a140*/  @P6 STG.E.U8 desc[UR4][R20.64], R18 ;  /* 0x0000001214006986 */ /* 0x0041e2000c101104 */
[----:B------:R-:W-:Y:S02]  /*19a150*/  LOP3.LUT P6, RZ, R17, 0x10, RZ, 0xc0, !PT ;  /* 0x0000001011ff7812 */ /* 0x000fe400078cc0ff */
[----:B0-----:R-:W-:-:S11]  /*19a160*/  PRMT R18, R11, 0x7773, RZ ;  /* 0x000077730b127816 */ /* 0x001fd600000000ff */
[----:B----4-:R0:W-:Y:S01]  /*19a170*/  @P6 STG.E.U8 desc[UR4][R22.64], R18 ;  /* 0x0000001216006986 */ /* 0x0101e2000c101104 */
[----:B------:R-:W-:Y:S02]  /*19a180*/  LOP3.LUT P6, RZ, R17, 0x8, RZ, 0xc0, !PT ;  /* 0x0000000811ff7812 */ /* 0x000fe400078cc0ff */
[----:B0-----:R-:W-:-:S11]  /*19a190*/  PRMT R18, R0, 0x7770, RZ ;  /* 0x0000777000127816 */ /* 0x001fd600000000ff */
[----:B------:R0:W-:Y:S01]  /*19a1a0*/  @P6 STG.E.U8 desc[UR4][R24.64], R18 ;  /* 0x0000001218006986 */ /* 0x0001e2000c101104 */
[----:B------:R-:W-:Y:S02]  /*19a1b0*/  LOP3.LUT P6, RZ, R17, 0x4, RZ, 0xc0, !PT ;  /* 0x0000000411ff7812 */ /* 0x000fe400078cc0ff */
[----:B0-----:R-:W-:-:S11]  /*19a1c0*/  PRMT R18, R0, 0x7771, RZ ;  /* 0x0000777100127816 */ /* 0x001fd600000000ff */
        /* <DEDUP_REMOVED lines=14> */
[----:B------:R-:W2:Y:S04]  /*19a2b0*/  LDL.LU.64 R12, [R1+0x3dd8] ;  /* 0x003dd800010c7983 */ /* 0x000ea80000300a00 */
[----:B---3--:R0:W-:Y:S04]  /*19a2c0*/  @P0 STG.E.U8 desc[UR4][R8.64], R18 ;  /* 0x0000001208000986 */ /* 0x0081e8000c101104 */
[----:B0-----:R-:W3:Y:S01]  /*19a2d0*/  LDL.LU R9, [R1+0x55c] ;  /* 0x00055c0001097983 */ /* 0x001ee20000300800 */
[----:B------:R-:W-:-:S02]  /*19a2e0*/  LOP3.LUT P3, RZ, R6, 0x10, RZ, 0xc0, !PT ;  /* 0x0000001006ff7812 */ /* 0x000fc4000786c0ff */
[----:B------:R-:W-:Y:S01]  /*19a2f0*/  LOP3.LUT P2, RZ, R6, 0x20, RZ, 0xc0, !PT ;  /* 0x0000002006ff7812 */ /* 0x000fe2000784c0ff */
[----:B------:R-:W2:Y:S04]  /*19a300*/  LDL.LU.64 R28, [R1+0x3e00] ;  /* 0x003e0000011c7983 */ /* 0x000ea80000300a00 */
[----:B------:R-:W4:Y:S04]  /*19a310*/  LDL.LU.64 R14, [R1+0x3dd0] ;  /* 0x003dd000010e7983 */ /* 0x000f280000300a00 */
[----:B------:R-:W4:Y:S04]  /*19a320*/  LDL.LU.64 R2, [R1+0x3df8] ;  /* 0x003df80001027983 */ /* 0x000f280000300a00 */
[----:B------:R-:W4:Y:S01]  /*19a330*/  LDL.LU R8, [R1+0x54c] ;  /* 0x00054c0001087983 */ /* 0x000f220000300800 */
[----:B---3--:R-:W-:-:S05]  /*19a340*/  PRMT R18, R9, 0x7770, RZ ;  /* 0x0000777009127816 */ /* 0x008fca00000000ff */
[----:B--2---:R0:W-:Y:S02]  /*19a350*/  @P3 STG.E.U8 desc[UR4][R26.64], R18 ;  /* 0x000000121a003986 */ /* 0x0041e4000c101104 */
[----:B0-----:R-:W-:-:S05]  /*19a360*/  PRMT R18, R9, 0x7771, RZ ;  /* 0x0000777109127816 */ /* 0x001fca00000000ff */
[----:B----4-:R0:W-:Y:S04]  /*19a370*/  @P2 STG.E.U8 desc[UR4][R4.64], R18 ;  /* 0x0000001204002986 */ /* 0x0101e8000c101104 */
[----:B0-----:R-:W2:Y:S04]  /*19a380*/  LDL.LU.64 R4, [R1+0x3e20] ;  /* 0x003e200001047983 */ /* 0x001ea80000300a00 */
[----:B------:R-:W3:Y:S04]  /*19a390*/  LDL.LU R0, [R1+0x530] ;  /* 0x0005300001007983 */ /* 0x000ee80000300800 */
[----:B------:R-:W4:Y:S04]  /*19a3a0*/  LDL.LU.64 R20, [R1+0x3e88] ;  /* 0x003e880001147983 */ /* 0x000f280000300a00 */
        /* <DEDUP_REMOVED lines=23> */
[----:B------:R-:W-:Y:S02]  /*19a520*/  LOP3.LUT R17, R17, 0xfffffffe, RZ, 0xc0, !PT ;  /* 0xfffffffe11117812 */ /* 0x000fe400078ec0ff */
[C---:B------:R-:W-:Y:S02]  /*19a530*/  LOP3.LUT P1, RZ, R6.reuse, 0x40, RZ, 0xc0, !PT ;  /* 0x0000004006ff7812 */ /* 0x040fe4000782c0ff */
[----:B------:R-:W-:Y:S02]  /*19a540*/  LOP3.LUT P0, RZ, R6, 0x80, RZ, 0xc0, !PT ;  /* 0x0000008006ff7812 */ /* 0x000fe4000780c0ff */
[----:B------:R-:W-:Y:S01]  /*19a550*/  PRMT R18, R9, 0x7772, RZ ;  /* 0x0000777209127816 */ /* 0x000fe200000000ff */
[----:B------:R-:W3:Y:S04]  /*19a560*/  LDL.LU R7, [R1+0x510] ;  /* 0x0005100001077983 */ /* 0x000ee80000300800 */
[----:B------:R-:W3:Y:S04]  /*19a570*/  LDL.LU.64 R22, [R1+0x3eb0] ;  /* 0x003eb00001167983 */ /* 0x000ee80000300a00 */
[----:B------:R-:W3:Y:S04]  /*19a580*/  LDL.LU.64 R24, [R1+0x3e80] ;  /* 0x003e800001187983 */ /* 0x000ee80000300a00 */
[----:B------:R-:W3:Y:S01]  /*19a590*/  LDL.LU.64 R26, [R1+0x3ea8] ;  /* 0x003ea800011a7983 */ /* 0x000ee20000300a00 */
        /* <DEDUP_REMOVED lines=17> */
[----:B--2---:R0:W-:Y:S01]  /*19a6b0*/  @P6 STG.E.U8 desc[UR4][R4.64], R17 ;  /* 0x0000001104006986 */ /* 0x0041e2000c101104 */
[----:B------:R-:W-:-:S03]  /*19a6c0*/  LOP3.LUT P6, RZ, R16, 0x80000000, RZ, 0xc0, !PT ;  /* 0x8000000010ff7812 */ /* 0x000fc600078cc0ff */
[----:B------:R-:W2:Y:S04]  /*19a6d0*/  LDL.LU.64 R12, [R1+0x3ed0] ;  /* 0x003ed000010c7983 */ /* 0x000ea80000300a00 */
[----:B------:R-:W2:Y:S04]  /*19a6e0*/  LDL.LU.64 R28, [R1+0x3f00] ;  /* 0x003f0000011c7983 */ /* 0x000ea80000300a00 */
[----:B------:R-:W2:Y:S04]  /*19a6f0*/  LDL.LU.64 R14, [R1+0x3ec8] ;  /* 0x003ec800010e7983 */ /* 0x000ea80000300a00 */
[----:B------:R-:W2:Y:S01]  /*19a700*/  LDL.LU.64 R2, [R1+0x3ea0] ;  /* 0x003ea00001027983 */ /* 0x000ea20000300a00 */
[----:B0-----:R-:W-:-:S03]  /*19a710*/  PRMT R17, R8, 0x7773, RZ ;  /* 0x0000777308117816 */ /* 0x001fc600000000ff */
[----:B------:R-:W2:Y:S04]  /*19a720*/  LDL.LU.64 R4, [R1+0x3e78] ;  /* 0x003e780001047983 */ /* 0x000ea80000300a00 */
[----:B----4-:R0:W-:Y:S04]  /*19a730*/  @P6 STG.E.U8 desc[UR4][R20.64], R17 ;  /* 0x0000001114006986 */ /* 0x0101e8000c101104 */
[----:B0-----:R-:W4:Y:S01]  /*19a740*/  LDL.LU.64 R20, [R1+0x5a38] ;  /* 0x005a380001147983 */ /* 0x001f220000300a00 */
[----:B------:R-:W-:Y:S02]  /*19a750*/  LOP3.LUT P6, RZ, R16, 0x40000000, RZ, 0xc0, !PT ;  /* 0x4000000010ff7812 */ /* 0x000fe400078cc0ff */
[----:B---3--:R-:W-:Y:S01]  /*19a760*/  PRMT R17, R0, 0x7770, RZ ;  /* 0x0000777000117816 */ /* 0x008fe200000000ff */
[----:B------:R-:W3:Y:S10]  /*19a770*/  LDL.LU R8, [R1+0x924] ;  /* 0x0009240001087983 */ /* 0x000ef40000300800 */
[----:B----4-:R0:W-:Y:S04]  /*19a780*/  @P6 STG.E.U8 desc[UR4][R20.64], R17 ;  /* 0x0000001114006986 */ /* 0x0101e8000c101104 */
[----:B0-----:R-:W4:Y:S01]  /*19a790*/  LDL.LU.64 R20, [R1+0x5a30] ;  /* 0x005a300001147983 */ /* 0x001f220000300a00 */
        /* <DEDUP_REMOVED lines=21> */
[----:B--2---:R0:W-:Y:S02]  /*19a8f0*/  @P4 STG.E.U8 desc[UR4][R12.64], R17 ;  /* 0x000000110c004986 */ /* 0x0041e4000c101104 */
        /* <DEDUP_REMOVED lines=9> */
[----:B0-----:R-:W4:Y:S04]  /*19a990*/  LDL.LU.64 R4, [R1+0x3dc8] ;  /* 0x003dc80001047983 */ /* 0x001f280000300a00 */
[----:B------:R-:W4:Y:S04]  /*19a9a0*/  LDL.LU.64 R12, [R1+0x3da0] ;  /* 0x003da000010c7983 */ /* 0x000f280000300a00 */
[----:B------:R-:W4:Y:S04]  /*19a9b0*/  LDL.LU.64 R28, [R1+0x3d68] ;  /* 0x003d6800011c7983 */ /* 0x000f280000300a00 */
[----:B------:R-:W4:Y:S01]  /*19a9c0*/  LDL.LU R7, [R1+0x514] ;  /* 0x0005140001077983 */ /* 0x000f220000300800 */
[----:B---3--:R-:W-:-:S02]  /*19a9d0*/  LOP3.LUT P6, RZ, R8, 0x8, RZ, 0xc0, !PT ;  /* 0x0000000808ff7812 */ /* 0x008fc400078cc0ff */
[----:B------:R-:W-:Y:S02]  /*19a9e0*/  LOP3.LUT R16, R16, 0xfffbffff, RZ, 0xc0, !PT ;  /* 0xfffbffff10107812 */ /* 0x000fe400078ec0ff */
[C---:B------:R-:W-:Y:S02]  /*19a9f0*/  LOP3.LUT P3, RZ, R6.reuse, 0x800000, RZ, 0xc0, !PT ;  /* 0x0080000006ff7812 */ /* 0x040fe4000786c0ff */
[----:B------:R-:W-:Y:S02]  /*19aa00*/  LOP3.LUT P2, RZ, R6, 0x1000000, RZ, 0xc0, !PT ;  /* 0x0100000006ff7812 */ /* 0x000fe4000784c0ff */
[----:B------:R-:W-:Y:S01]  /*19aa10*/  PRMT R17, R9, 0x7773, RZ ;  /* 0x0000777309117816 */ /* 0x000fe200000000ff */
[----:B------:R-:W3:Y:S04]  /*19aa20*/  LDL.LU.64 R14, [R1+0x3d60] ;  /* 0x003d6000010e7983 */ /* 0x000ee80000300a00 */
[----:B------:R-:W3:Y:S01]  /*19aa30*/  LDL.LU R0, [R1+0x538] ;  /* 0x0005380001007983 */ /* 0x000ee20000300800 */
        /* <DEDUP_REMOVED lines=25> */
[----:B--2---:R0:W-:Y:S04]  /*19abd0*/  @P3 STG.E.U8 desc[UR4][R2.64], R17 ;  /* 0x0000001102003986 */ /* 0x0041e8000c101104 */
[----:B0-----:R-:W2:Y:S01]  /*19abe0*/  LDL.LU.64 R2, [R1+0x3cc0] ;  /* 0x003cc00001027983 */ /* 0x001ea20000300a00 */
[----:B----4-:R-:W-:-:S05]  /*19abf0*/  PRMT R17, R7, 0x7770, RZ ;  /* 0x0000777007117816 */ /* 0x010fca00000000ff */
[----:B------:R0:W-:Y:S04]  /*19ac00*/  @P2 STG.E.U8 desc[UR4][R4.64], R17 ;  /* 0x0000001104002986 */ /* 0x0001e8000c101104 */
        /* <DEDUP_REMOVED lines=8> */
[----:B------:R0:W-:Y:S02]  /*19ac90*/  @P0 STG.E.U8 desc[UR4][R28.64], R17 ;  /* 0x000000111c000986 */ /* 0x0001e4000c101104 */
[----:B0-----:R-:W-:-:S05]  /*19aca0*/  PRMT R17, R7, 0x7773, RZ ;  /* 0x0000777307117816 */ /* 0x001fca00000000ff */
[----:B---3--:R-:W-:Y:S04]  /*19acb0*/  @P6 STG.E.U8 desc[UR4][R14.64], R17 ;  /* 0x000000110e006986 */ /* 0x008fe8000c101104 */
[----:B--2---:R0:W-:Y:S04]  /*19acc0*/  STL.64 [R1+0x5a28], R18 ;  /* 0x005a281201007387 */ /* 0x0041e80000100a00 */
[----:B0-----:R-:W2:Y:S01]  /*19acd0*/  LDL.LU.64 R18, [R1+0x3c70] ;  /* 0x003c700001127983 */ /* 0x001ea20000300a00 */
[----:B------:R-:W-:Y:S02]  /*19ace0*/  LOP3.LUT P6, RZ, R16, 0x2000000, RZ, 0xc0, !PT ;  /* 0x0200000010ff7812 */ /* 0x000fe400078cc0ff */
[----:B------:R-:W-:Y:S01]  /*19acf0*/  PRMT R17, R0, 0x7770, RZ ;  /* 0x0000777000117816 */ /* 0x000fe200000000ff */
[----:B------:R-:W3:Y:S04]  /*19ad00*/  LDL.LU.64 R20, [R1+0x3b90] ;  /* 0x003b900001147983 */ /* 0x000ee80000300a00 */
[----:B------:R-:W3:Y:S04]  /*19ad10*/  LDL.LU R9, [R1+0x53c] ;  /* 0x00053c0001097983 */ /* 0x000ee80000300800 */
[----:B------:R-:W3:Y:S04]  /*19ad20*/  LDL.LU.64 R22, [R1+0x3b88] ;  /* 0x003b880001167983 */ /* 0x000ee80000300a00 */
[----:B------:R-:W3:Y:S04]  /*19ad30*/  LDL.LU.64 R24, [R1+0x3bb8] ;  /* 0x003bb80001187983 */ /* 0x000ee80000300a00 */
[----:B------:R-:W3:Y:S04]  /*19ad40*/  LDL.LU.64 R26, [R1+0x3b80] ;  /* 0x003b8000011a7983 */ /* 0x000ee80000300a00 */
[----:B------:R-:W3:Y:S04]  /*19ad50*/  LDL.LU.64 R12, [R1+0x3bb0] ;  /* 0x003bb000010c7983 */ /* 0x000ee80000300a00 */
[----:B------:R-:W3:Y:S04]  /*19ad60*/  LDL.LU R7, [R1+0x51c] ;  /* 0x00051c0001077983 */ /* 0x000ee80000300800 */
[----:B------:R-:W3:Y:S04]  /*19ad70*/  LDL.LU.64 R28, [R1+0x3be8] ;  /* 0x003be800011c7983 */ /* 0x000ee80000300a00 */
[----:B------:R-:W3:Y:S04]  /*19ad80*/  LDL.LU.64 R14, [R1+0x3c08] ;  /* 0x003c0800010e7983 */ /* 0x000ee80000300a00 */
[----:B------:R0:W-:Y:S01]  /*19ad90*/  @P6 STG.E.U8 desc[UR4][R2.64], R17 ;  /* 0x0000001102006986 */ /* 0x0001e2000c101104 */
        /* <DEDUP_REMOVED lines=15> */
[----:B------:R-:W-:-:S09]  /*19ae90*/  LOP3.LUT P5, RZ, R8, 0x10, RZ, 0xc0, !PT ;  /* 0x0000001008ff7812 */ /* 0x000fd200078ac0ff */
[----:B--2---:R0:W-:Y:S01]  /*19aea0*/  @P6 STG.E.U8 desc[UR4][R18.64], R17 ;  /* 0x0000001112006986 */ /* 0x0041e2000c101104 */
[----:B------:R-:W-:Y:S02]  /*19aeb0*/  LOP3.LUT P6, RZ, R16, 0x100000, RZ, 0xc0, !PT ;  /* 0x0010000010ff7812 */ /* 0x000fe400078cc0ff */
[----:B0-----:R-:W-:-:S11]  /*19aec0*/  PRMT R17, R6, 0x7771, RZ ;  /* 0x0000777106117816 */ /* 0x001fd600000000ff */
[----:B---3--:R0:W-:Y:S01]  /*19aed0*/  @P6 STG.E.U8 desc[UR4][R20.64], R17 ;  /* 0x0000001114006986 */ /* 0x0081e2000c101104 */
[----:B------:R-:W-:Y:S02]  /*19aee0*/  LOP3.LUT P6, RZ, R16, 0x80000, RZ, 0xc0, !PT ;  /* 0x0008000010ff7812 */ /* 0x000fe400078cc0ff */
[----:B0-----:R-:W-:-:S11]  /*19aef0*/  PRMT R17, R6, 0x7772, RZ ;  /* 0x0000777206117816 */ /* 0x001fd600000000ff */
[----:B------:R0:W-:Y:S01]  /*19af00*/  @P6 STG.E.U8 desc[UR4][R22.64], R17 ;  /* 0x0000001116006986 */ /* 0x0001e2000c101104 */
[----:B------:R-:W-:Y:S02]  /*19af10*/  LOP3.LUT P6, RZ, R16, 0x40000, RZ, 0xc0, !PT ;  /* 0x0004000010ff7812 */ /* 0x000fe400078cc0ff */
[----:B0-----:R-:W-:-:S11]  /*19af20*/  PRMT R17, R6, 0x7773, RZ ;  /* 0x0000777306117816 */ /* 0x001fd600000000ff */
[----:B------:R0:W-:Y:S04]  /*19af30*/  @P6 STG.E.U8 desc[UR4][R24.64], R17 ;  /* 0x0000001118006986 */ /* 0x0001e8000c101104 */
[----:B0-----:R-:W2:Y:S01]  /*19af40*/  LDL.LU.64 R24, [R1+0x3c38] ;  /* 0x003c380001187983 */ /* 0x001ea20000300a00 */
[C---:B------:R-:W-:Y:S02]  /*19af50*/  LOP3.LUT P4, RZ, R8.reuse, 0x20, RZ, 0xc0, !PT ;  /* 0x0000002008ff7812 */ /* 0x040fe4000788c0ff */
[----:B------:R-:W-:Y:S02]  /*19af60*/  PRMT R17, R9, 0x7770, RZ ;  /* 0x0000777009117816 */ /* 0x000fe400000000ff */
[----:B------:R-:W-:-:S03]  /*19af70*/  LOP3.LUT P3, RZ, R8, 0x40, RZ, 0xc0, !PT ;  /* 0x0000004008ff7812 */ /* 0x000fc6000786c0ff */
[----:B------:R0:W-:Y:S01]  /*19af80*/  @P5 STG.E.U8 desc[UR4][R26.64], R17 ;  /* 0x000000111a005986 */ /* 0x0001e2000c101104 */
[C---:B------:R-:W-:Y:S02]  /*19af90*/  LOP3.LUT P2, RZ, R8.reuse, 0x80, RZ, 0xc0, !PT ;  /* 0x0000008008ff7812 */ /* 0x040fe4000784c0ff */
[C---:B------:R-:W-:Y:S02]  /*19afa0*/  LOP3.LUT P1, RZ, R8.reuse, 0x100, RZ, 0xc0, !PT ;  /* 0x0000010008ff7812 */ /* 0x040fe4000782c0ff */
[C---:B0-----:R-:W-:Y:S02]  /*19afb0*/  PRMT R17, R9.reuse, 0x7771, RZ ;  /* 0x0000777109117816 */ /* 0x041fe400000000ff */
[----:B------:R-:W-:Y:S01]  /*19afc0*/  LOP3.LUT P0, RZ, R8, 0x200, RZ, 0xc0, !PT ;  /* 0x0000020008ff7812 */ /* 0x000fe2000780c0ff */
[----:B------:R-:W3:Y:S04]  /*19afd0*/  LDL.LU.64 R26, [R1+0x3c60] ;  /* 0x003c6000011a7983 */ /* 0x000ee80000300a00 */
[----:B------:R0:W-:Y:S02]  /*19afe0*/  @P4 STG.E.U8 desc[UR4][R12.64], R17 ;  /* 0x000000110c004986 */ /* 0x0001e4000c101104 */
[----:B0-----:R-:W-:-:S02]  /*19aff0*/  PRMT R17, R9, 0x7772, RZ ;  /* 0x0000777209117816 */ /* 0x001fc400000000ff */
[----:B------:R-:W3:Y:S04]  /*19b000*/  LDL.LU.64 R12, [R1+0x3c30] ;  /* 0x003c3000010c7983 */ /* 0x000ee80000300a00 */
[----:B------:R0:W-:Y:S01]  /*19b010*/  @P3 STG.E.U8 desc[UR4][R28.64], R17 ;  /* 0x000000111c003986 */ /* 0x0001e2000c101104 */
[----:B------:R-:W-:Y:S02]  /*19b020*/  LOP3.LUT P3, RZ, R8, 0x400, RZ, 0xc0, !PT ;  /* 0x0000040008ff7812 */ /* 0x000fe4000786c0ff */
[----:B0-----:R-:W-:Y:S01]  /*19b030*/  PRMT R17, R9, 0x7773, RZ ;  /* 0x0000777309117816 */ /* 0x001fe200000000ff */
[----:B------:R-:W3:Y:S04]  /*19b040*/  LDL.LU.64 R28, [R1+0x3c58] ;  /* 0x003c5800011c7983 */ /* 0x000ee80000300a00 */
[----:B------:R0:W-:Y:S02]  /*19b050*/  @P2 STG.E.U8 desc[UR4][R14.64], R17 ;  /* 0x000000110e002986 */ /* 0x0001e4000c101104 */
[----:B0-----:R-:W-:-:S05]  /*19b060*/  PRMT R17, R7, 0x7770, RZ ;  /* 0x0000777007117816 */ /* 0x001fca00000000ff */
[----:B------:R0:W-:Y:S01]  /*19b070*/  @P1 STG.E.U8 desc[UR4][R2.64], R17 ;  /* 0x0000001102001986 */ /* 0x0001e2000c101104 */
[----:B------:R-:W-:Y:S01]  /*19b080*/  IMAD.MOV.U32 R9, RZ, RZ, R10 ;  /* 0x000000ffff097224 */ /* 0x000fe200078e000a */
[C---:B0-----:R-:W-:Y:S02]  /*19b090*/  PRMT R17, R7.reuse, 0x7771, RZ ;  /* 0x0000777107117816 */ /* 0x041fe400000000ff */
[----:B------:R-:W3:Y:S04]  /*19b0a0*/  LDL.LU.64 R2, [R1+0x3c90] ;  /* 0x003c900001027983 */ /* 0x000ee80000300a00 */
[----:B------:R-:W3:Y:S04]  /*19b0b0*/  LDL.LU R10, [R1+0x520] ;  /* 0x00052000010a7983 */ /* 0x000ee80000300800 */
[----:B----4-:R0:W-:Y:S02]  /*19b0c0*/  @P0 STG.E.U8 desc[UR4][R4.64], R17 ;  /* 0x0000001104000986 */ /* 0x0101e4000c101104 */
[----:B0-----:R-:W-:-:S02]  /*19b0d0*/  PRMT R17, R7, 0x7772, RZ ;  /* 0x0000777207117816 */ /* 0x001fc400000000ff */
[----:B------:R-:W4:Y:S04]  /*19b0e0*/  LDL.LU.64 R4, [R1+0x3cb8] ;  /* 0x003cb80001047983 */ /* 0x000f280000300a00 */
[----:B------:R-:W3:Y:S04]  /*19b0f0*/  LDL.LU R15, [R1+0x500] ;  /* 0x00050000010f7983 */ /* 0x000ee80000300800 */
[----:B--2---:R0:W-:Y:S02]  /*19b100*/  @P3 STG.E.U8 desc[UR4][R24.64], R17 ;  /* 0x0000001118003986 */ /* 0x0041e4000c101104 */
[----:B0-----:R-:W-:-:S02]  /*19b110*/  PRMT R17, R7, 0x7773, RZ ;  /* 0x0000777307117816 */ /* 0x001fc400000000ff */
[----:B------:R-:W2:Y:S04]  /*19b120*/  LDL.LU.64 R6, [R1+0x3c88] ;  /* 0x003c880001067983 */ /* 0x000ea80000300a00 */
        /* <DEDUP_REMOVED lines=28> */
[----:B------:R-:W-:Y:S01]  /*19b2f0*/  LOP3.LUT P0, RZ, R8, 0x2000, RZ, 0xc0, !PT ;  /* 0x0000200008ff7812 */ /* 0x000fe2000780c0ff */
[----:B------:R-:W2:Y:S04]  /*19b300*/  LDL.LU.64 R20, [R1+0x3cf0] ;  /* 0x003cf00001147983 */ /* 0x000ea80000300a00 */
[----:B------:R-:W2:Y:S04]  /*19b310*/  LDL.LU.64 R22, [R1+0x3d18] ;  /* 0x003d180001167983 */ /* 0x000ea80000300a00 */
[----:B------:R-:W2:Y:S04]  /*19b320*/  LDL.LU R0, [R1+0x504] ;  /* 0x0005040001007983 */ /* 0x000ea80000300800 */
[----:B------:R-:W2:Y:S01]  /*19b330*/  LDL.LU.64 R24, [R1+0x3d40] ;  /* 0x003d400001187983 */ /* 0x000ea20000300a00 */
[----:B------:R-:W-:-:S02]  /*19b340*/  @P6 LOP3.LUT R16, R16, 0x10000, RZ, 0xfc, !PT ;  /* 0x0001000010106812 */ /* 0x000fc400078efcff */
[----:B------:R-:W-:Y:S01]  /*19b350*/  LOP3.LUT P6, RZ, R8, 0x8000, RZ, 0xc0, !PT ;  /* 0x0000800008ff7812 */ /* 0x000fe200078cc0ff */
[----:B---3--:R0:W-:Y:S01]  /*19b360*/  @P2 STG.E.U8 desc[UR4][R26.64], R17 ;  /* 0x000000111a002986 */ /* 0x0081e2000c101104 */
[----:B------:R-:W-:Y:S02]  /*19b370*/  LOP3.LUT R16, R16, 0xfffdffff, RZ, 0xc0, !PT ;  /* 0xfffdffff10107812 */ /* 0x000fe400078ec0ff */
[----:B0-----:R-:W-:-:S09]  /*19b380*/  PRMT R17, R10, 0x7770, RZ ;  /* 0x000077700a117816 */ /* 0x001fd200000000ff */
[----:B------:R-:W-:Y:S02]  /*19b390*/  @P6 LOP3.LUT R16, R16, 0x20000, RZ, 0xfc, !PT ;  /* 0x0002000010106812 */ /* 0x000fe400078efcff */
[----:B------:R-:W-:Y:S01]  /*19b3a0*/  LOP3.LUT P6, RZ, R8, 0x4000, RZ, 0xc0, !PT ;  /* 0x0000400008ff7812 */ /* 0x000fe200078cc0ff */
[----:B------:R-:W3:Y:S04]  /*19b3b0*/  LDL.LU.64 R26, [R1+0x3d58] ;  /* 0x003d5800011a7983 */ /* 0x000ee80000300a00 */
[----:B------:R0:W-:Y:S02]  /*19b3c0*/  @P1 STG.E.U8 desc[UR4][R12.64], R17 ;  /* 0x000000110c001986 */ /* 0x0001e4000c101104 */
[C---:B0-----:R-:W-:Y:S02]  /*19b3d0*/  PRMT R17, R10.reuse, 0x7771, RZ ;  /* 0x000077710a117816 */ /* 0x041fe400000000ff */
[----:B------:R-:W3:Y:S04]  /*19b3e0*/  LDL.LU.64 R12, [R1+0x3d38] ;  /* 0x003d3800010c7983 */ /* 0x000ee80000300a00 */
[----:B------:R0:W-:Y:S02]  /*19b3f0*/  @P0 STG.E.U8 desc[UR4][R28.64], R17 ;  /* 0x000000111c000986 */ /* 0x0001e4000c101104 */
[----:B0-----:R-:W-:-:S02]  /*19b400*/  PRMT R17, R10, 0x7772, RZ ;  /* 0x000077720a117816 */ /* 0x001fc400000000ff */
        /* <DEDUP_REMOVED lines=10> */
[----:B------:R-:W-:-:S02]  /*19b4b0*/  LOP3.LUT P6, RZ, R16, 0x8000, RZ, 0xc0, !PT ;  /* 0x0000800010ff7812 */ /* 0x000fc400078cc0ff */
[----:B0-----:R-:W-:Y:S01]  /*19b4c0*/  PRMT R17, R15, 0x7771, RZ ;  /* 0x000077710f117816 */ /* 0x001fe200000000ff */
[----:B------:R-:W3:Y:S04]  /*19b4d0*/  LDL.LU.64 R6, [R1+0x3d90] ;  /* 0x003d900001067983 */ /* 0x000ee80000300a00 */
[----:B------:R-:W3:Y:S06]  /*19b4e0*/  LDL.LU R10, [R1+0x528] ;  /* 0x00052800010a7983 */ /* 0x000eec0000300800 */
        /* <DEDUP_REMOVED lines=15> */
[----:B------:R-:W3:Y:S04]  /*19b5e0*/  LDL.LU R15, [R1+0x5a08] ;  /* 0x005a0800010f7983 */ /* 0x000ee80000300800 */
        /* <DEDUP_REMOVED lines=24> */
[----:B------:R0:W-:Y:S02]  /*19b770*/  @P0 STG.E.U8 desc[UR4][R6.64], R17 ;  /* 0x0000001106000986 */ /* 0x0001e4000c101104 */
[----:B0-----:R-:W-:Y:S02]  /*19b780*/  IMAD.MOV.U32 R7, RZ, RZ, R9 ;  /* 0x000000ffff077224 */ /* 0x001fe400078e0009 */
[----:B------:R-:W2:Y:S01]  /*19b790*/  LDL.LU.64 R8, [R1+0x3db8] ;  /* 0x003db80001087983 */ /* 0x000ea20000300a00 */
[----:B------:R-:W-:-:S03]  /*19b7a0*/  PRMT R17, R10, 0x7771, RZ ;  /* 0x000077710a117816 */ /* 0x000fc600000000ff */
[----:B------:R-:W3:Y:S04]  /*19b7b0*/  LDL.LU.64 R26, [R1+0x3df0] ;  /* 0x003df000011a7983 */ /* 0x000ee80000300a00 */
[----:B------:R-:W4:Y:S04]  /*19b7c0*/  LDL.LU.64 R12, [R1+0x3e10] ;  /* 0x003e1000010c7983 */ /* 0x000f280000300a00 */
[----:B------:R-:W3:Y:S04]  /*19b7d0*/  LDL.LU.64 R28, [R1+0x3de8] ;  /* 0x003de800011c7983 */ /* 0x000ee80000300a00 */
[----:B------:R-:W3:Y:S04]  /*19b7e0*/  LDL.LU.64 R2, [R1+0x3e08] ;  /* 0x003e080001027983 */ /* 0x000ee80000300a00 */
[----:B------:R-:W3:Y:S04]  /*19b7f0*/  LDL.LU.64 R4, [R1+0x3e40] ;  /* 0x003e400001047983 */ /* 0x000ee80000300a00 */
[----:B--2---:R0:W-:Y:S04]  /*19b800*/  @P3 STG.E.U8 desc[UR4][R8.64], R17 ;  /* 0x0000001108003986 */ /* 0x0041e8000c101104 */
[----:B0-----:R-:W2:Y:S04]  /*19b810*/  LDL.LU.64 R8, [R1+0x3e68] ;  /* 0x003e680001087983 */ /* 0x001ea80000300a00 */
        /* <DEDUP_REMOVED lines=23> */
[----:B------:R-:W-:Y:S02]  /*19b990*/  PRMT R17, R10, 0x7772, RZ ;  /* 0x000077720a117816 */ /* 0x000fe400000000ff */
[----:B------:R-:W-:Y:S02]  /*19b9a0*/  LOP3.LUT P0, RZ, R11, 0x1, RZ, 0xc0, !PT ;  /* 0x000000010bff7812 */ /* 0x000fe4000780c0ff */
[----:B------:R-:W-:Y:S01]  /*19b9b0*/  LOP3.LUT R16, R16, 0xfffffeff, RZ, 0xc0, !PT ;  /* 0xfffffeff10107812 */ /* 0x000fe200078ec0ff */
[----:B------:R-:W2:Y:S04]  /*19b9c0*/  LDL.LU.64 R20, [R1+0x3e98] ;  /* 0x003e980001147983 */ /* 0x000ea80000300a00 */
[----:B---3--:R0:W-:Y:S04]  /*19b9d0*/  @P2 STG.E.U8 desc[UR4][R26.64], R17 ;  /* 0x000000111a002986 */ /* 0x0081e8000c101104 */
[----:B------:R-:W3:Y:S04]  /*19b9e0*/  LDL.LU.64 R22, [R1+0x3ec0] ;  /* 0x003ec00001167983 */ /* 0x000ee80000300a00 */
[----:B------:R-:W3:Y:S04]  /*19b9f0*/  LDL.LU R0, [R1+0x50c] ;  /* 0x00050c0001007983 */ /* 0x000ee80000300800 */
[----:B------:R-:W3:Y:S01]  /*19ba00*/  LDL.LU.64 R24, [R1+0x3e90] ;  /* 0x003e900001187983 */ /* 0x000ee20000300a00 */
[----:B------:R-:W-:-:S02]  /*19ba10*/  @P6 LOP3.LUT R16, R16, 0x100, RZ, 0xfc, !PT ;  /* 0x0000010010106812 */ /* 0x000fc400078efcff */
[----:B------:R-:W-:Y:S02]  /*19ba20*/  LOP3.LUT P6, RZ, R11, 0x4, RZ, 0xc0, !PT ;  /* 0x000000040bff7812 */ /* 0x000fe400078cc0ff */
[----:B------:R-:W-:Y:S02]  /*19ba30*/  LOP3.LUT R16, R16, 0xfffffdff, RZ, 0xc0, !PT ;  /* 0xfffffdff10107812 */ /* 0x000fe400078ec0ff */
[----:B0-----:R-:W-:Y:S01]  /*19ba40*/  PRMT R17, R10, 0x7773, RZ ;  /* 0x000077730a117816 */ /* 0x001fe200000000ff */
[----:B------:R-:W3:Y:S04]  /*19ba50*/  LDL.LU.64 R26, [R1+0x3eb8] ;  /* 0x003eb800011a7983 */ /* 0x000ee80000300a00 */
[----:B------:R-:W3:Y:S04]  /*19ba60*/  LDL.LU R10, [R1+0x590] ;  /* 0x00059000010a7983 */ /* 0x000ee80000300800 */
[----:B----4-:R0:W-:Y:S01]  /*19ba70*/  @P1 STG.E.U8 desc[UR4][R12.64], R17 ;  /* 0x000000110c001986 */ /* 0x0101e2000c101104 */
[----:B------:R-:W-:-:S02]  /*19ba80*/  @P6 LOP3.LUT R16, R16, 0x200, RZ, 0xfc, !PT ;  /* 0x0000020010106812 */ /* 0x000fc400078efcff */
[----:B------:R-:W-:Y:S02]  /*19ba90*/  LOP3.LUT P6, RZ, R11, 0x2, RZ, 0xc0, !PT ;  /* 0x000000020bff7812 */ /* 0x000fe400078cc0ff */
[C---:B0-----:R-:W-:Y:S01]  /*19baa0*/  PRMT R17, R7.reuse, 0x7770, RZ ;  /* 0x0000777007117816 */ /* 0x041fe200000000ff */
[----:B------:R-:W4:Y:S04]  /*19bab0*/  LDL.LU.64 R12, [R1+0x3ef8] ;  /* 0x003ef800010c7983 */ /* 0x000f280000300a00 */
[----:B------:R0:W-:Y:S02]  /*19bac0*/  @P0 STG.E.U8 desc[UR4][R28.64], R17 ;  /* 0x000000111c000986 */ /* 0x0001e4000c101104 */
[----:B0-----:R-:W-:Y:S02]  /*19bad0*/  PRMT R17, R7, 0x7771, RZ ;  /* 0x0000777107117816 */ /* 0x001fe400000000ff */
[----:B------:R-:W3:Y:S04]  /*19bae0*/  LDL.LU.64 R28, [R1+0x3f18] ;  /* 0x003f1800011c7983 */ /* 0x000ee80000300a00 */
[----:B------:R0:W-:Y:S01]  /*19baf0*/  @P6 STG.E.U8 desc[UR4][R2.64], R17 ;  /* 0x0000001102006986 */ /* 0x0001e2000c101104 */
[----:B------:R-:W-:-:S02]  /*19bb00*/  LOP3.LUT P6, RZ, R16, 0x200, RZ, 0xc0, !PT ;  /* 0x0000020010ff7812 */ /* 0x000fc400078cc0ff */
[----:B0-----:R-:W-:Y:S01]  /*19bb10*/  PRMT R17, R7, 0x7772, RZ ;  /* 0x0000777207117816 */ /* 0x001fe200000000ff */
[----:B------:R-:W3:Y:S10]  /*19bb20*/  LDL.LU.64 R2, [R1+0x3ef0] ;  /* 0x003ef00001027983 */ /* 0x000ef40000300a00 */
[----:B------:R0:W-:Y:S01]  /*19bb30*/  @P6 STG.E.U8 desc[UR4][R4.64], R17 ;  /* 0x0000001104006986 */ /* 0x0001e2000c101104 */
[----:B------:R-:W-:Y:S01]  /*19bb40*/  LOP3.LUT P6, RZ, R16, 0x100, RZ, 0xc0, !PT ;  /* 0x0000010010ff7812 */ /* 0x000fe200078cc0ff */
[----:B0-----:R-:W-:-:S02]  /*19bb50*/  IMAD.MOV.U32 R17, RZ, RZ, R7 ;  /* 0x000000ffff117224 */ /* 0x001fc400078e0007 */
[----:B------:R-:W3:Y:S04]  /*19bb60*/  LDL.LU.64 R4, [R1+0x3f10] ;  /* 0x003f100001047983 */ /* 0x000ee80000300a00 */
[----:B------:R-:W3:Y:S01]  /*19bb70*/  LDL.LU.64 R6, [R1+0x3f20] ;  /* 0x003f200001067983 */ /* 0x000ee20000300a00 */
[----:B------:R-:W-:-:S05]  /*19bb80*/  PRMT R17, R17, 0x7773, RZ ;  /* 0x0000777311117816 */ /* 0x000fca00000000ff */
[----:B------:R0:W-:Y:S01]  /*19bb90*/  @P6 STG.E.U8 desc[UR4][R8.64], R17 ;  /* 0x0000001108006986 */ /* 0x0001e2000c101104 */
[----:B------:R-:W-:Y:S02]  /*19bba0*/  LOP3.LUT P6, RZ, R16, 0x80, RZ, 0xc0, !PT ;  /* 0x0000008010ff7812 */ /* 0x000fe400078cc0ff */
[----:B0-----:R-:W-:Y:S01]  /*19bbb0*/  PRMT R17, R14, 0x7770, RZ ;  /* 0x000077700e117816 */ /* 0x001fe200000000ff */
[----:B------:R-:W3:Y:S10]  /*19bbc0*/  LDL.LU.64 R8, [R1+0x3f30] ;  /* 0x003f300001087983 */ /* 0x000ef40000300a00 */
        /* <DEDUP_REMOVED lines=38> */
[----:B------:R-:W2:Y:S01]  /*19be30*/  LDL.LU R10, [R1+0x570] ;  /* 0x00057000010a7983 */ /* 0x000ea20000300800 */
[----:B------:R-:W-:-:S02]  /*19be40*/  LOP3.LUT P3, RZ, R11, 0x10000, RZ, 0xc0, !PT ;  /* 0x000100000bff7812 */ /* 0x000fc4000786c0ff */
[----:B------:R-:W-:Y:S01]  /*19be50*/  LOP3.LUT P2, RZ, R11, 0x20000, RZ, 0xc0, !PT ;  /* 0x000200000bff7812 */ /* 0x000fe2000784c0ff */
[----:B------:R-:W3:Y:S04]  /*19be60*/  LDL.LU.64 R2, [R1+0x3f70] ;  /* 0x003f700001027983 */ /* 0x000ee80000300a00 */
[----:B------:R-:W3:Y:S04]  /*19be70*/  LDL.LU.64 R4, [R1+0x3f58] ;  /* 0x003f580001047983 */ /* 0x000ee80000300a00 */
[----:B------:R-:W3:Y:S04]  /*19be80*/  LDL.LU R14, [R1+0x594] ;  /* 0x00059400010e7983 */ /* 0x000ee80000300800 */
[----:B------:R-:W3:Y:S01]  /*19be90*/  LDL.LU R0, [R1+0x92c] ;  /* 0x00092c0001007983 */ /* 0x000ee20000300800 */
[----:B--2---:R-:W-:-:S05]  /*19bea0*/  PRMT R17, R10, 0x7770, RZ ;  /* 0x000077700a117816 */ /* 0x004fca00000000ff */
[----:B------:R0:W-:Y:S02]  /*19beb0*/  @P3 STG.E.U8 desc[UR4][R6.64], R17 ;  /* 0x0000001106003986 */ /* 0x0001e4000c101104 */
[----:B0-----:R-:W-:Y:S02]  /*19bec0*/  PRMT R17, R10, 0x7771, RZ ;  /* 0x000077710a117816 */ /* 0x001fe400000000ff */
[----:B------:R-:W2:Y:S04]  /*19bed0*/  LDL.LU.64 R6, [R1+0x3f68] ;  /* 0x003f680001067983 */ /* 0x000ea80000300a00 */
[----:B---3--:R0:W-:Y:S04]  /*19bee0*/  @P2 STG.E.U8 desc[UR4][R8.64], R17 ;  /* 0x0000001108002986 */ /* 0x0081e8000c101104 */
[----:B0-----:R-:W3:Y:S04]  /*19bef0*/  LDL.LU.64 R8, [R1+0x3f88] ;  /* 0x003f880001087983 */ /* 0x001ee80000300a00 */
        /* <DEDUP_REMOVED lines=30> */
[----:B----4-:R0:W-:Y:S06]  /*19c0e0*/  @P1 STG.E.U8 desc[UR4][R28.64], R17 ;  /* 0x000000111c001986 */ /* 0x0101ec000c101104 */
        /* <DEDUP_REMOVED lines=8> */
[----:B------:R-:W-:Y:S01]  /*19c170*/  @P6 STG.E.U8 desc[UR4][R6.64], R17 ;  /* 0x0000001106006986 */ /* 0x000fe2000c101104 */
[----:B------:R-:W-:Y:S02]  /*19c180*/  LOP3.LUT P6, RZ, R16, 0x1, RZ, 0xc0, !PT ;  /* 0x0000000110ff7812 */ /* 0x000fe400078cc0ff */
[----:B------:R-:W-:Y:S02]  /*19c190*/  PRMT R16, R14, 0x7772, RZ ;  /* 0x000077720e107816 */ /* 0x000fe400000000ff */
[C---:B------:R-:W-:Y:S02]  /*19c1a0*/  LOP3.LUT P5, RZ, R11.reuse, 0x20000000, RZ, 0xc0, !PT ;  /* 0x200000000bff7812 */ /* 0x040fe400078ac0ff */
[C---:B------:R-:W-:Y:S02]  /*19c1b0*/  LOP3.LUT P4, RZ, R11.reuse, 0x40000000, RZ, 0xc0, !PT ;  /* 0x400000000bff7812 */ /* 0x040fe4000788c0ff */
[----:B------:R-:W-:-:S05]  /*19c1c0*/  LOP3.LUT P3, RZ, R11, 0x80000000, RZ, 0xc0, !PT ;  /* 0x800000000bff7812 */ /* 0x000fca000786c0ff */
[----:B---3--:R0:W-:Y:S01]  /*19c1d0*/  @P6 STG.E.U8 desc[UR4][R8.64], R16 ;  /* 0x0000001008006986 */ /* 0x0081e2000c101104 */
[C---:B------:R-:W-:Y:S02]  /*19c1e0*/  LOP3.LUT P6, RZ, R15.reuse, 0x80000000, RZ, 0xc0, !PT ;  /* 0x800000000fff7812 */ /* 0x040fe400078cc0ff */
[----:B0-----:R-:W-:Y:S01]  /*19c1f0*/  PRMT R16, R14, 0x7773, RZ ;  /* 0x000077730e107816 */ /* 0x001fe200000000ff */
[----:B--2---:R0:W-:Y:S04]  /*19c200*/  STL.64 [R1+0x59f0], R18 ;  /* 0x0059f01201007387 */ /* 0x0041e80000100a00 */
[----:B0-----:R-:W2:Y:S04]  /*19c210*/  LDL.LU.64 R18, [R1+0x3f80] ;  /* 0x003f800001127983 */ /* 0x001ea80000300a00 */
[----:B------:R-:W3:Y:S04]  /*19c220*/  LDL.LU.64 R20, [R1+0x3fc0] ;  /* 0x003fc00001147983 */ /* 0x000ee80000300a00 */
[----:B------:R-:W4:Y:S04]  /*19c230*/  LDL.LU.64 R24, [R1+0x3fd0] ;  /* 0x003fd00001187983 */ /* 0x000f280000300a00 */
[----:B------:R-:W2:Y:S04]  /*19c240*/  LDL.LU R10, [R1+0x598] ;  /* 0x00059800010a7983 */ /* 0x000ea80000300800 */
[----:B------:R-:W2:Y:S04]  /*19c250*/  LDL.LU.64 R26, [R1+0x3fb8] ;  /* 0x003fb800011a7983 */ /* 0x000ea80000300a00 */
[----:B------:R-:W2:Y:S04]  /*19c260*/  LDL.LU.64 R12, [R1+0x3fc8] ;  /* 0x003fc800010c7983 */ /* 0x000ea80000300a00 */
[----:B------:R-:W2:Y:S04]  /*19c270*/  LDL.LU.64 R28, [R1+0x3fe0] ;  /* 0x003fe000011c7983 */ /* 0x000ea80000300a00 */
[----:B------:R-:W2:Y:S04]  /*19c280*/  LDL.LU.64 R2, [R1+0x3ff0] ;  /* 0x003ff00001027983 */ /* 0x000ea80000300a00 */
[----:B------:R-:W2:Y:S04]  /*19c290*/  LDL.LU R11, [R1+0x578] ;  /* 0x00057800010b7983 */ /* 0x000ea80000300800 */
[----:B------:R-:W2:Y:S04]  /*19c2a0*/  LDL.LU.64 R4, [R1+0x3fd8] ;  /* 0x003fd80001047983 */ /* 0x000ea80000300a00 */
[----:B------:R-:W2:Y:S04]  /*19c2b0*/  LDL.LU.64 R6, [R1+0x3fe8] ;  /* 0x003fe80001067983 */ /* 0x000ea80000300a00 */
[----:B------:R-:W2:Y:S04]  /*19c2c0*/  LDL.LU.64 R8, [R1+0x4018] ;  /* 0x0040180001087983 */ /* 0x000ea80000300a00 */
[----:B------:R-:W2:Y:S04]  /*19c2d0*/  LDL.LU R14, [R1+0x59fc] ;  /* 0x0059fc00010e7983 */ /* 0x000ea80000300800 */
        /* <DEDUP_REMOVED lines=37> */
[C---:B------:R-:W-:Y:S02]  /*19c530*/  PRMT R16, R11.reuse, 0x7772, RZ ;  /* 0x000077720b107816 */ /* 0x040fe400000000ff */
[----:B------:R-:W-:Y:S01]  /*19c540*/  LOP3.LUT P2, RZ, R0, 0x10, RZ, 0xc0, !PT ;  /* 0x0000001000ff7812 */ /* 0x000fe2000784c0ff */
[----:B------:R-:W4:Y:S06]  /*19c550*/  LDL.LU.64 R4, [R1+0x4050] ;  /* 0x0040500001047983 */ /* 0x000f2c0000300a00 */
[----:B------:R0:W-:Y:S02]  /*19c560*/  @P0 STG.E.U8 desc[UR4][R8.64], R16 ;  /* 0x0000001008000986 */ /* 0x0001e4000c101104 */
[----:B0-----:R-:W-:-:S02]  /*19c570*/  PRMT R16, R11, 0x7773, RZ ;  /* 0x000077730b107816 */ /* 0x001fc400000000ff */
[----:B------:R-:W4:Y:S04]  /*19c580*/  LDL.LU.64 R8, [R1+0x4038] ;  /* 0x0040380001087983 */ /* 0x000f280000300a00 */
[----:B------:R-:W4:Y:S04]  /*19c590*/  LDL.LU R17, [R1+0x57c] ;  /* 0x00057c0001117983 */ /* 0x000f280000300800 */
[----:B--2---:R3:W-:Y:S02]  /*19c5a0*/  @P3 STG.E.U8 desc[UR4][R12.64], R16 ;  /* 0x000000100c003986 */ /* 0x0047e4000c101104 */
[----:B---3--:R-:W-:-:S05]  /*19c5b0*/  PRMT R16, R10, 0x7770, RZ ;  /* 0x000077700a107816 */ /* 0x008fca00000000ff */
[----:B------:R0:W-:Y:S04]  /*19c5c0*/  @P2 STG.E.U8 desc[UR4][R6.64], R16 ;  /* 0x0000001006002986 */ /* 0x0001e8000c101104 */
[----:B0-----:R-:W2:Y:S04]  /*19c5d0*/  LDL.LU.64 R6, [R1+0x4048] ;  /* 0x0040480001067983 */ /* 0x001ea80000300a00 */
[----:B------:R-:W3:Y:S04]  /*19c5e0*/  LDL.LU R11, [R1+0x580] ;  /* 0x00058000010b7983 */ /* 0x000ee80000300800 */
        /* <DEDUP_REMOVED lines=28> */
[----:B------:R-:W3:Y:S04]  /*19c7b0*/  LDL.LU.64 R20, [R1+0x4080] ;  /* 0x0040800001147983 */ /* 0x000ee80000300a00 */
[----:B------:R-:W3:Y:S01]  /*19c7c0*/  LDL.LU.64 R22, [R1+0x40a0] ;  /* 0x0040a00001167983 */ /* 0x000ee20000300a00 */
[----:B------:R-:W-:-:S02]  /*19c7d0*/  @P6 LOP3.LUT R15, R15, 0x1000000, RZ, 0xfc, !PT ;  /* 0x010000000f0f6812 */ /* 0x000fc400078efcff */
[----:B------:R-:W-:Y:S02]  /*19c7e0*/  LOP3.LUT P6, RZ, R0, 0x100, RZ, 0xc0, !PT ;  /* 0x0000010000ff7812 */ /* 0x000fe400078cc0ff */
[----:B------:R-:W-:Y:S01]  /*19c7f0*/  LOP3.LUT R15, R15, 0xfdffffff, RZ, 0xc0, !PT ;  /* 0xfdffffff0f0f7812 */ /* 0x000fe200078ec0ff */
[----:B----4-:R0:W-:Y:S10]  /*19c800*/  @P1 STG.E.U8 desc[UR4][R28.64], R16 ;  /* 0x000000101c001986 */ /* 0x0101f4000c101104 */
[----:B------:R-:W-:-:S02]  /*19c810*/  @P6 LOP3.LUT R15, R15, 0x2000000, RZ, 0xfc, !PT ;  /* 0x020000000f0f6812 */ /* 0x000fc400078efcff */
[----:B------:R-:W-:Y:S02]  /*19c820*/  LOP3.LUT P6, RZ, R0, 0x80, RZ, 0xc0, !PT ;  /* 0x0000008000ff7812 */ /* 0x000fe400078cc0ff */
[----:B0-----:R-:W-:-:S05]  /*19c830*/  PRMT R16, R10, 0x7772, RZ ;  /* 0x000077720a107816 */ /* 0x001fca00000000ff */
[----:B------:R0:W-:Y:S02]  /*19c840*/  @P0 STG.E.U8 desc[UR4][R2.64], R16 ;  /* 0x0000001002000986 */ /* 0x0001e4000c101104 */
[----:B0-----:R-:W-:Y:S02]  /*19c850*/  PRMT R16, R10, 0x7773, RZ ;  /* 0x000077730a107816 */ /* 0x001fe400000000ff */
[----:B------:R-:W4:Y:S04]  /*19c860*/  LDL.LU R10, [R1+0x560] ;  /* 0x00056000010a7983 */ /* 0x000f280000300800 */
[----:B------:R0:W-:Y:S01]  /*19c870*/  @P6 STG.E.U8 desc[UR4][R4.64], R16 ;  /* 0x0000001004006986 */ /* 0x0001e2000c101104 */
[----:B------:R-:W-:-:S03]  /*19c880*/  LOP3.LUT P6, RZ, R15, 0x2000000, RZ, 0xc0, !PT ;  /* 0x020000000fff7812 */ /* 0x000fc600078cc0ff */
[----:B------:R-:W3:Y:S04]  /*19c890*/  LDL.LU.64 R24, [R1+0x40b0] ;  /* 0x0040b00001187983 */ /* 0x000ee80000300a00 */
[----:B------:R-:W3:Y:S04]  /*19c8a0*/  LDL.LU.64 R26, [R1+0x4098] ;  /* 0x00409800011a7983 */ /* 0x000ee80000300a00 */
[----:B------:R-:W3:Y:S04]  /*19c8b0*/  LDL.LU.64 R12, [R1+0x40a8] ;  /* 0x0040a800010c7983 */ /* 0x000ee80000300a00 */
[----:B------:R-:W3:Y:S04]  /*19c8c0*/  LDL.LU.64 R28, [R1+0x40c8] ;  /* 0x0040c800011c7983 */ /* 0x000ee80000300a00 */
[----:B------:R-:W3:Y:S01]  /*19c8d0*/  LDL.LU.64 R2, [R1+0x40d8] ;  /* 0x0040d80001027983 */ /* 0x000ee20000300a00 */
[----:B0-----:R-:W-:-:S03]  /*19c8e0*/  PRMT R16, R17, 0x7770, RZ ;  /* 0x0000777011107816 */ /* 0x001fc600000000ff */
[----:B------:R-:W3:Y:S04]  /*19c8f0*/  LDL.LU.64 R4, [R1+0x4ee8] ;  /* 0x004ee80001047983 */ /* 0x000ee80000300a00 */
[----:B------:R0:W-:Y:S01]  /*19c900*/  @P6 STG.E.U8 desc[UR4][R8.64], R16 ;  /* 0x0000001008006986 */ /* 0x0001e2000c101104 */
[----:B------:R-:W-:Y:S02]  /*19c910*/  LOP3.LUT P6, RZ, R15, 0x1000000, RZ, 0xc0, !PT ;  /* 0x010000000fff7812 */ /* 0x000fe400078cc0ff */
[----:B0-----:R-:W-:Y:S01]  /*19c920*/  PRMT R16, R17, 0x7771, RZ ;  /* 0x0000777111107816 */ /* 0x001fe200000000ff */
[----:B------:R-:W3:Y:S10]  /*19c930*/  LDL.LU R8, [R1+0x584] ;  /* 0x0005840001087983 */ /* 0x000ef40000300800 */
[----:B------:R0:W-:Y:S01]  /*19c940*/  @P6 STG.E.U8 desc[UR4][R6.64], R16 ;  /* 0x0000001006006986 */ /* 0x0001e2000c101104 */
        /* <DEDUP_REMOVED lines=11> */
[----:B---3--:R-:W-:Y:S02]  /*19ca00*/  PRMT R16, R11, 0x7770, RZ ;  /* 0x000077700b107816 */ /* 0x008fe400000000ff */
        /* <DEDUP_REMOVED lines=77> */
[----:B------:R-:W4:Y:S04]  /*19cee0*/  LDL.LU R0, [R1+0x568] ;  /* 0x0005680001007983 */ /* 0x000f280000300800 */
[----:B------:R-:W4:Y:S04]  /*19cef0*/  LDL.LU.64 R20, [R1+0x4e10] ;  /* 0x004e100001147983 */ /* 0x000f280000300a00 */
[----:B------:R-:W4:Y:S01]  /*19cf00*/  LDL.LU.64 R22, [R1+0x4e00] ;  /* 0x004e000001167983 */ /* 0x000f220000300a00 */
[----:B0-----:R-:W-:-:S03]  /*19cf10*/  PRMT R16, R10, 0x7771, RZ ;  /* 0x000077710a107816 */ /* 0x001fc600000000ff */
[----:B------:R-:W4:Y:S04]  /*19cf20*/  LDL.LU R8, [R1+0x58c] ;  /* 0x00058c0001087983 */ /* 0x000f280000300800 */
[----:B------:R-:W4:Y:S04]  /*19cf30*/  LDL.LU.64 R24, [R1+0x4de8] ;  /* 0x004de80001187983 */ /* 0x000f280000300a00 */
[----:B------:R-:W4:Y:S04]  /*19cf40*/  LDL.LU.64 R26, [R1+0x4de0] ;  /* 0x004de000011a7983 */ /* 0x000f280000300a00 */
[----:B------:R-:W4:Y:S04]  /*19cf50*/  LDL.LU.64 R12, [R1+0x4db8] ;  /* 0x004db800010c7983 */ /* 0x000f280000300a00 */
[----:B------:R0:W-:Y:S02]  /*19cf60*/  @P0 STG.E.U8 desc[UR4][R28.64], R16 ;  /* 0x000000101c000986 */ /* 0x0001e4000c101104 */
[----:B0-----:R-:W-:-:S02]  /*19cf70*/  PRMT R16, R10, 0x7772, RZ ;  /* 0x000077720a107816 */ /* 0x001fc400000000ff */
[----:B------:R-:W4:Y:S04]  /*19cf80*/  LDL.LU.64 R28, [R1+0x4db0] ;  /* 0x004db000011c7983 */ /* 0x000f280000300a00 */
[----:B------:R0:W-:Y:S01]  /*19cf90*/  @P6 STG.E.U8 desc[UR4][R2.64], R16 ;  /* 0x0000001002006986 */ /* 0x0001e2000c101104 */
[C---:B------:R-:W-:Y:S02]  /*19cfa0*/  LOP3.LUT P6, RZ, R15.reuse, 0x20000, RZ, 0xc0, !PT ;  /* 0x000200000fff7812 */ /* 0x040fe400078cc0ff */
        /* <DEDUP_REMOVED lines=103> */
[----:B------:R-:W4:Y:S04]  /*19d620*/  LDL.LU R10, [R1+0x5c4] ;  /* 0x0005c400010a7983 */ /* 0x000f280000300800 */
        /* <DEDUP_REMOVED lines=42> */
[----:B0-----:R-:W-:Y:S02]  /*19d8d0*/  PRMT R16, R8, 0x7773, RZ ;  /* 0x0000777308107816 */ /* 0x001fe400000000ff */
[----:B------:R-:W2:Y:S04]  /*19d8e0*/  LDL.LU.64 R26, [R1+0x4c00] ;  /* 0x004c0000011a7983 */ /* 0x000ea80000300a00 */
        /* <DEDUP_REMOVED lines=10> */
[----:B------:R-:W4:Y:S04]  /*19d990*/  LDL.LU.64 R12, [R1+0x4be0] ;  /* 0x004be000010c7983 */ /* 0x000f280000300a00 */
[----:B------:R-:W2:Y:S01]  /*19d9a0*/  LDL.LU R10, [R1+0x5e8] ;  /* 0x0005e800010a7983 */ /* 0x000ea20000300800 */
[----:B------:R-:W-:-:S02]  /*19d9b0*/  LOP3.LUT P3, RZ, R9, 0x10000000, RZ, 0xc0, !PT ;  /* 0x1000000009ff7812 */ /* 0x000fc4000786c0ff */
[C---:B------:R-:W-:Y:S01]  /*19d9c0*/  LOP3.LUT P2, RZ, R9.reuse, 0x20000000, RZ, 0xc0, !PT ;  /* 0x2000000009ff7812 */ /* 0x040fe2000784c0ff */
[----:B------:R-:W3:Y:S04]  /*19d9d0*/  LDL.LU.64 R28, [R1+0x4bd8] ;  /* 0x004bd800011c7983 */ /* 0x000ee80000300a00 */
[----:B------:R-:W3:Y:S04]  /*19d9e0*/  LDL.LU.64 R2, [R1+0x4bb0] ;  /* 0x004bb00001027983 */ /* 0x000ee80000300a00 */
[----:B------:R-:W3:Y:S01]  /*19d9f0*/  LDL.LU.64 R4, [R1+0x4ba8] ;  /* 0x004ba80001047983 */ /* 0x000ee20000300a00 */
[----:B------:R-:W-:-:S03]  /*19da00*/  LOP3.LUT P1, RZ, R9, 0x40000000, RZ, 0xc0, !PT ;  /* 0x4000000009ff7812 */ /* 0x000fc6000782c0ff */
[----:B------:R0:W-:Y:S04]  /*19da10*/  STL [R1+0x5908], R9 ;  /* 0x0059080901007387 */ /* 0x0001e80000100800 */
[----:B0-----:R-:W4:Y:S01]  /*19da20*/  LDL.LU R9, [R1+0x5c8] ;  /* 0x0005c80001097983 */ /* 0x001f220000300800 */
[----:B--2---:R-:W-:-:S05]  /*19da30*/  PRMT R16, R10, 0x7770, RZ ;  /* 0x000077700a107816 */ /* 0x004fca00000000ff */
[----:B------:R0:W-:Y:S02]  /*19da40*/  @P3 STG.E.U8 desc[UR4][R26.64], R16 ;  /* 0x000000101a003986 */ /* 0x0001e4000c101104 */
[----:B0-----:R-:W-:-:S05]  /*19da50*/  PRMT R16, R10, 0x7771, RZ ;  /* 0x000077710a107816 */ /* 0x001fca00000000ff */
[----:B---3--:R0:W-:Y:S04]  /*19da60*/  @P2 STG.E.U8 desc[UR4][R6.64], R16 ;  /* 0x0000001006002986 */ /* 0x0081e8000c101104 */
[----:B0-----:R-:W2:Y:S04]  /*19da70*/  LDL.LU.64 R6, [R1+0x4b98] ;  /* 0x004b980001067983 */ /* 0x001ea80000300a00 */
[----:B------:R-:W3:Y:S04]  /*19da80*/  LDL.LU R11, [R1+0x5ec] ;  /* 0x0005ec00010b7983 */ /* 0x000ee80000300800 */
        /* <DEDUP_REMOVED lines=23> */
[----:B------:R-:W-:Y:S02]  /*19dc00*/  LOP3.LUT P0, RZ, R0, 0x2, RZ, 0xc0, !PT ;  /* 0x0000000200ff7812 */ /* 0x000fe4000780c0ff */
[----:B------:R-:W-:Y:S01]  /*19dc10*/  PRMT R16, R10, 0x7772, RZ ;  /* 0x000077720a107816 */ /* 0x000fe200000000ff */
[----:B------:R-:W3:Y:S04]  /*19dc20*/  LDL.LU.64 R20, [R1+0x4b48] ;  /* 0x004b480001147983 */ /* 0x000ee80000300a00 */
[----:B------:R-:W3:Y:S04]  /*19dc30*/  LDL.LU.64 R22, [R1+0x4b40] ;  /* 0x004b400001167983 */ /* 0x000ee80000300a00 */
[----:B------:R-:W3:Y:S04]  /*19dc40*/  LDL.LU R8, [R1+0x5cc] ;  /* 0x0005cc0001087983 */ /* 0x000ee80000300800 */
[----:B------:R-:W3:Y:S01]  /*19dc50*/  LDL.LU.64 R24, [R1+0x4b18] ;  /* 0x004b180001187983 */ /* 0x000ee20000300a00 */
[----:B------:R-:W-:-:S02]  /*19dc60*/  @P6 LOP3.LUT R15, R15, 0x1, RZ, 0xfc, !PT ;  /* 0x000000010f0f6812 */ /* 0x000fc400078efcff */
[----:B------:R-:W-:Y:S01]  /*19dc70*/  LOP3.LUT P6, RZ, R0, 0x8, RZ, 0xc0, !PT ;  /* 0x0000000800ff7812 */ /* 0x000fe200078cc0ff */
[----:B----4-:R0:W-:Y:S04]  /*19dc80*/  @P1 STG.E.U8 desc[UR4][R12.64], R16 ;  /* 0x000000100c001986 */ /* 0x0101e8000c101104 */
[----:B------:R-:W4:Y:S01]  /*19dc90*/  LDL.LU.64 R26, [R1+0x4b10] ;  /* 0x004b1000011a7983 */ /* 0x000f220000300a00 */
[----:B------:R-:W-:-:S07]  /*19dca0*/  LOP3.LUT R15, R15, 0xfffffffd, RZ, 0xc0, !PT ;  /* 0xfffffffd0f0f7812 */ /* 0x000fce00078ec0ff */
[----:B------:R-:W-:Y:S02]  /*19dcb0*/  @P6 LOP3.LUT R15, R15, 0x2, RZ, 0xfc, !PT ;  /* 0x000000020f0f6812 */ /* 0x000fe400078efcff */
[----:B------:R-:W-:Y:S02]  /*19dcc0*/  LOP3.LUT P6, RZ, R0, 0x4, RZ, 0xc0, !PT ;  /* 0x0000000400ff7812 */ /* 0x000fe400078cc0ff */
[----:B0-----:R-:W-:Y:S01]  /*19dcd0*/  PRMT R16, R10, 0x7773, RZ ;  /* 0x000077730a107816 */ /* 0x001fe200000000ff */
[----:B------:R-:W4:Y:S04]  /*19dce0*/  LDL.LU.64 R12, [R1+0x4b08] ;  /* 0x004b0800010c7983 */ /* 0x000f280000300a00 */
[----:B------:R0:W-:Y:S02]  /*19dcf0*/  @P0 STG.E.U8 desc[UR4][R28.64], R16 ;  /* 0x000000101c000986 */ /* 0x0001e4000c101104 */
[----:B0-----:R-:W-:-:S02]  /*19dd00*/  PRMT R16, R9, 0x7770, RZ ;  /* 0x0000777009107816 */ /* 0x001fc400000000ff */
[----:B------:R-:W4:Y:S04]  /*19dd10*/  LDL.LU.64 R28, [R1+0x4b00] ;  /* 0x004b0000011c7983 */ /* 0x000f280000300a00 */
[----:B------:R-:W4:Y:S04]  /*19dd20*/  LDL.LU R10, [R1+0x5d0] ;  /* 0x0005d000010a7983 */ /* 0x000f280000300800 */
[----:B------:R0:W-:Y:S01]  /*19dd30*/  @P6 STG.E.U8 desc[UR4][R2.64], R16 ;  /* 0x0000001002006986 */ /* 0x0001e2000c101104 */
[----:B------:R-:W-:Y:S02]  /*19dd40*/  LOP3.LUT P6, RZ, R15, 0x2, RZ, 0xc0, !PT ;  /* 0x000000020fff7812 */ /* 0x000fe400078cc0ff */
[----:B0-----:R-:W-:-:S11]  /*19dd50*/  PRMT R16, R9, 0x7771, RZ ;  /* 0x0000777109107816 */ /* 0x001fd600000000ff */
[----:B------:R0:W-:Y:S01]  /*19dd60*/  @P6 STG.E.U8 desc[UR4][R4.64], R16 ;  /* 0x0000001004006986 */ /* 0x0001e2000c101104 */
[----:B------:R-:W-:Y:S02]  /*19dd70*/  LOP3.LUT P6, RZ, R15, 0x1, RZ, 0xc0, !PT ;  /* 0x000000010fff7812 */ /* 0x000fe400078cc0ff */
[----:B------:R-:W-:Y:S01]  /*19dd80*/  PRMT R15, R9, 0x7772, RZ ;  /* 0x00007772090f7816 */ /* 0x000fe200000000ff */
[----:B0-----:R-:W4:Y:S10]  /*19dd90*/  LDL.LU.64 R16, [R1+0x4b70] ;  /* 0x004b700001107983 */ /* 0x001f340000300a00 */
[----:B------:R0:W-:Y:S01]  /*19dda0*/  @P6 STG.E.U8 desc[UR4][R6.64], R15 ;  /* 0x0000000f06006986 */ /* 0x0001e2000c101104 */
[----:B------:R-:W-:-:S03]  /*19ddb0*/  LOP3.LUT P6, RZ, R14, 0x80000000, RZ, 0xc0, !PT ;  /* 0x800000000eff7812 */ /* 0x000fc600078cc0ff */
[----:B------:R-:W4:Y:S04]  /*19ddc0*/  LDL.LU.64 R2, [R1+0x4ad8] ;  /* 0x004ad80001027983 */ /* 0x000f280000300a00 */
[----:B------:R-:W4:Y:S01]  /*19ddd0*/  LDL.LU.64 R4, [R1+0x4ac8] ;  /* 0x004ac80001047983 */ /* 0x000f220000300a00 */
[----:B0-----:R-:W-:-:S03]  /*19dde0*/  PRMT R15, R9, 0x7773, RZ ;  /* 0x00007773090f7816 */ /* 0x001fc600000000ff */
[----:B------:R-:W4:Y:S04]  /*19ddf0*/  LDL.LU.64 R6, [R1+0x4ab0] ;  /* 0x004ab00001067983 */ /* 0x000f280000300a00 */
[----:B--2---:R0:W-:Y:S04]  /*19de00*/  @P6 STG.E.U8 desc[UR4][R18.64], R15 ;  /* 0x0000000f12006986 */ /* 0x0041e8000c101104 */
[----:B0-----:R-:W2:Y:S01]  /*19de10*/  LDL.LU.64 R18, [R1+0x59b8] ;  /* 0x0059b80001127983 */ /* 0x001ea20000300a00 */
[----:B------:R-:W-:Y:S02]  /*19de20*/  LOP3.LUT P6, RZ, R14, 0x40000000, RZ, 0xc0, !PT ;  /* 0x400000000eff7812 */ /* 0x000fe400078cc0ff */
[----:B---3--:R-:W-:-:S02]  /*19de30*/  PRMT R15, R11, 0x7770, RZ ;  /* 0x000077700b0f7816 */ /* 0x008fc400000000ff */
[C---:B------:R-:W-:Y:S02]  /*19de40*/  LOP3.LUT P5, RZ, R0.reuse, 0x800, RZ, 0xc0, !PT ;  /* 0x0000080000ff7812 */ /* 0x040fe400078ac0ff */
[C---:B------:R-:W-:Y:S02]  /*19de50*/  LOP3.LUT P4, RZ, R0.reuse, 0x1000, RZ, 0xc0, !PT ;  /* 0x0000100000ff7812 */ /* 0x040fe4000788c0ff */
[----:B------:R-:W-:-:S05]  /*19de60*/  LOP3.LUT P3, RZ, R0, 0x2000, RZ, 0xc0, !PT ;  /* 0x0000200000ff7812 */ /* 0x000fca000786c0ff */
[----:B----4-:R0:W-:Y:S01]  /*19de70*/  @P6 STG.E.U8 desc[UR4][R16.64], R15 ;  /* 0x0000000f10006986 */ /* 0x0101e2000c101104 */
[----:B------:R-:W-:Y:S02]  /*19de80*/  LOP3.LUT P6, RZ, R14, 0x20000000, RZ, 0xc0, !PT ;  /* 0x200000000eff7812 */ /* 0x000fe400078cc0ff */
[----:B0-----:R-:W-:Y:S02]  /*19de90*/  PRMT R15, R11, 0x7771, RZ ;  /* 0x000077710b0f7816 */ /* 0x001fe400000000ff */
[C---:B------:R-:W-:Y:S02]  /*19dea0*/  LOP3.LUT P2, RZ, R0.reuse, 0x4000, RZ, 0xc0, !PT ;  /* 0x0000400000ff7812 */ /* 0x040fe4000784c0ff */
[C---:B------:R-:W-:Y:S02]  /*19deb0*/  LOP3.LUT P1, RZ, R0.reuse, 0x8000, RZ, 0xc0, !PT ;  /* 0x0000800000ff7812 */ /* 0x040fe4000782c0ff */
[----:B------:R-:W-:-:S05]  /*19dec0*/  LOP3.LUT P0, RZ, R0, 0x10000, RZ, 0xc0, !PT ;  /* 0x0001000000ff7812 */ /* 0x000fca000780c0ff */
        /* <DEDUP_REMOVED lines=28> */
[----:B------:R-:W-:Y:S02]  /*19e090*/  LOP3.LUT P2, RZ, R0, 0x40000, RZ, 0xc0, !PT ;  /* 0x0004000000ff7812 */ /* 0x000fe4000784c0ff */
[----:B------:R-:W-:Y:S01]  /*19e0a0*/  PRMT R15, R10, 0x7773, RZ ;  /* 0x000077730a0f7816 */ /* 0x000fe200000000ff */
[----:B------:R-:W4:Y:S04]  /*19e0b0*/  LDL.LU.64 R28, [R1+0x4a68] ;  /* 0x004a6800011c7983 */ /* 0x000f280000300a00 */
[----:B------:R-:W4:Y:S04]  /*19e0c0*/  LDL.LU R11, [R1+0x5d4] ;  /* 0x0005d400010b7983 */ /* 0x000f280000300800 */
        /* <DEDUP_REMOVED lines=36> */
[----:B------:R-:W2:Y:S04]  /*19e310*/  LDL.LU.64 R20, [R1+0x49d8] ;  /* 0x0049d80001147983 */ /* 0x000ea80000300a00 */
[----:B------:R-:W2:Y:S04]  /*19e320*/  LDL.LU R10, [R1+0x5d8] ;  /* 0x0005d800010a7983 */ /* 0x000ea80000300800 */
        /* <DEDUP_REMOVED lines=13> */
[----:B------:R-:W4:Y:S04]  /*19e400*/  LDL.LU R5, [R1+0x5b8] ;  /* 0x0005b80001057983 */ /* 0x000f280000300800 */
        /* <DEDUP_REMOVED lines=32> */
[----:B------:R0:W-:Y:S04]  /*19e610*/  @P5 STG.E.U8 desc[UR4][R24.64], R15 ;  /* 0x0000000f18005986 */ /* 0x0001e8000c101104 */
[----:B0-----:R-:W2:Y:S01]  /*19e620*/  LDL.LU.64 R24, [R1+0x4940] ;  /* 0x0049400001187983 */ /* 0x001ea20000300a00 */
[----:B------:R-:W-:Y:S02]  /*19e630*/  LOP3.LUT P4, RZ, R0, 0x80000000, RZ, 0xc0, !PT ;  /* 0x8000000000ff7812 */ /* 0x000fe4000788c0ff */
[----:B------:R-:W-:Y:S02]  /*19e640*/  LOP3.LUT P3, RZ, R8, 0x1, RZ, 0xc0, !PT ;  /* 0x0000000108ff7812 */ /* 0x000fe4000786c0ff */
[----:B------:R-:W-:Y:S02]  /*19e650*/  PRMT R15, R10, 0x7771, RZ ;  /* 0x000077710a0f7816 */ /* 0x000fe400000000ff */
[----:B------:R-:W-:-:S02]  /*19e660*/  LOP3.LUT P2, RZ, R8, 0x2, RZ, 0xc0, !PT ;  /* 0x0000000208ff7812 */ /* 0x000fc4000784c0ff */
[----:B------:R-:W-:-:S05]  /*19e670*/  LOP3.LUT P1, RZ, R8, 0x4, RZ, 0xc0, !PT ;  /* 0x0000000408ff7812 */ /* 0x000fca000782c0ff */
[----:B----4-:R0:W-:Y:S01]  /*19e680*/  @P4 STG.E.U8 desc[UR4][R26.64], R15 ;  /* 0x0000000f1a004986 */ /* 0x0101e2000c101104 */
[----:B------:R-:W-:Y:S02]  /*19e690*/  LOP3.LUT P0, RZ, R8, 0x8, RZ, 0xc0, !PT ;  /* 0x0000000808ff7812 */ /* 0x000fe4000780c0ff */
[----:B0-----:R-:W-:Y:S01]  /*19e6a0*/  PRMT R15, R10, 0x7772, RZ ;  /* 0x000077720a0f7816 */ /* 0x001fe200000000ff */
[----:B------:R-:W4:Y:S04]  /*19e6b0*/  LDL.LU.64 R26, [R1+0x4938] ;  /* 0x00493800011a7983 */ /* 0x000f280000300a00 */
[----:B------:R0:W-:Y:S01]  /*19e6c0*/  @P3 STG.E.U8 desc[UR4][R12.64], R15 ;  /* 0x0000000f0c003986 */ /* 0x0001e2000c101104 */
[----:B------:R-:W-:Y:S02]  /*19e6d0*/  LOP3.LUT P3, RZ, R8, 0x10, RZ, 0xc0, !PT ;  /* 0x0000001008ff7812 */ /* 0x000fe4000786c0ff */
[----:B0-----:R-:W-:Y:S01]  /*19e6e0*/  PRMT R15, R10, 0x7773, RZ ;  /* 0x000077730a0f7816 */ /* 0x001fe200000000ff */
[----:B------:R-:W4:Y:S04]  /*19e6f0*/  LDL.LU.64 R12, [R1+0x4910] ;  /* 0x00491000010c7983 */ /* 0x000f280000300a00 */
[----:B------:R0:W-:Y:S02]  /*19e700*/  @P2 STG.E.U8 desc[UR4][R28.64], R15 ;  /* 0x0000000f1c002986 */ /* 0x0001e4000c101104 */
[----:B0-----:R-:W-:-:S02]  /*19e710*/  PRMT R15, R5, 0x7770, RZ ;  /* 0x00007770050f7816 */ /* 0x001fc400000000ff */
[----:B------:R-:W4:Y:S04]  /*19e720*/  LDL.LU.64 R28, [R1+0x4900] ;  /* 0x00490000011c7983 */ /* 0x000f280000300a00 */
[----:B------:R0:W-:Y:S02]  /*19e730*/  @P1 STG.E.U8 desc[UR4][R2.64], R15 ;  /* 0x0000000f02001986 */ /* 0x0001e4000c101104 */
[----:B0-----:R-:W-:-:S05]  /*19e740*/  PRMT R15, R5, 0x7771, RZ ;  /* 0x00007771050f7816 */ /* 0x001fca00000000ff */
[----:B---3--:R0:W-:Y:S02]  /*19e750*/  @P0 STG.E.U8 desc[UR4][R6.64], R15 ;  /* 0x0000000f06000986 */ /* 0x0081e4000c101104 */
[C---:B0-----:R-:W-:Y:S02]  /*19e760*/  PRMT R15, R5.reuse, 0x7772, RZ ;  /* 0x00007772050f7816 */ /* 0x041fe400000000ff */
[----:B------:R-:W3:Y:S04]  /*19e770*/  LDL.LU.64 R6, [R1+0x48e8] ;  /* 0x0048e80001067983 */ /* 0x000ee80000300a00 */
[----:B------:R-:W3:Y:S04]  /*19e780*/  LDL.LU R10, [R1+0x5dc] ;  /* 0x0005dc00010a7983 */ /* 0x000ee80000300800 */
[----:B------:R-:W3:Y:S04]  /*19e790*/  LDL.LU.64 R2, [R1+0x48e0] ;  /* 0x0048e00001027983 */ /* 0x000ee80000300a00 */
[----:B------:R-:W3:Y:S04]  /*19e7a0*/  LDL.LU R9, [R1+0x5bc] ;  /* 0x0005bc0001097983 */ /* 0x000ee80000300800 */
[----:B--2---:R0:W-:Y:S02]  /*19e7b0*/  @P3 STG.E.U8 desc[UR4][R24.64], R15 ;  /* 0x0000000f18003986 */ /* 0x0041e4000c101104 */
[----:B0-----:R-:W-:-:S02]  /*19e7c0*/  PRMT R15, R5, 0x7773, RZ ;  /* 0x00007773050f7816 */ /* 0x001fc400000000ff */
[----:B------:R-:W2:Y:S04]  /*19e7d0*/  LDL.LU.64 R4, [R1+0x48b8] ;  /* 0x0048b80001047983 */ /* 0x000ea80000300a00 */
        /* <DEDUP_REMOVED lines=28> */
[----:B------:R-:W2:Y:S04]  /*19e9a0*/  LDL.LU R11, [R1+0x5a0] ;  /* 0x0005a000010b7983 */ /* 0x000ea80000300800 */
[----:B------:R-:W2:Y:S04]  /*19e9b0*/  LDL.LU.64 R18, [R1+0x4878] ;  /* 0x0048780001127983 */ /* 0x000ea80000300a00 */
[----:B------:R-:W2:Y:S04]  /*19e9c0*/  LDL.LU.64 R20, [R1+0x4868] ;  /* 0x0048680001147983 */ /* 0x000ea80000300a00 */
[----:B------:R-:W2:Y:S01]  /*19e9d0*/  LDL.LU.64 R22, [R1+0x4850] ;  /* 0x0048500001167983 */ /* 0x000ea20000300a00 */
[----:B------:R-:W-:-:S02]  /*19e9e0*/  @P6 LOP3.LUT R14, R14, 0x10000, RZ, 0xfc, !PT ;  /* 0x000100000e0e6812 */ /* 0x000fc400078efcff */
[----:B------:R-:W-:Y:S01]  /*19e9f0*/  LOP3.LUT P6, RZ, R8, 0x200, RZ, 0xc0, !PT ;  /* 0x0000020008ff7812 */ /* 0x000fe200078cc0ff */
[----:B----4-:R3:W-:Y:S01]  /*19ea00*/  @P2 STG.E.U8 desc[UR4][R26.64], R15 ;  /* 0x0000000f1a002986 */ /* 0x0107e2000c101104 */
[----:B------:R-:W-:Y:S02]  /*19ea10*/  LOP3.LUT R14, R14, 0xfffdffff, RZ, 0xc0, !PT ;  /* 0xfffdffff0e0e7812 */ /* 0x000fe400078ec0ff */
[----:B---3--:R-:W-:-:S09]  /*19ea20*/  PRMT R15, R10, 0x7770, RZ ;  /* 0x000077700a0f7816 */ /* 0x008fd200000000ff */
[----:B------:R-:W-:Y:S02]  /*19ea30*/  @P6 LOP3.LUT R14, R14, 0x20000, RZ, 0xfc, !PT ;  /* 0x000200000e0e6812 */ /* 0x000fe400078efcff */
[----:B------:R-:W-:Y:S01]  /*19ea40*/  LOP3.LUT P6, RZ, R8, 0x100, RZ, 0xc0, !PT ;  /* 0x0000010008ff7812 */ /* 0x000fe200078cc0ff */
[----:B------:R0:W-:Y:S02]  /*19ea50*/  @P1 STG.E.U8 desc[UR4][R12.64], R15 ;  /* 0x0000000f0c001986 */ /* 0x0001e4000c101104 */
[----:B0-----:R-:W-:-:S05]  /*19ea60*/  PRMT R15, R10, 0x7771, RZ ;  /* 0x000077710a0f7816 */ /* 0x001fca00000000ff */
[----:B------:R0:W-:Y:S02]  /*19ea70*/  @P0 STG.E.U8 desc[UR4][R28.64], R15 ;  /* 0x0000000f1c000986 */ /* 0x0001e4000c101104 */
[----:B0-----:R-:W-:-:S05]  /*19ea80*/  PRMT R15, R10, 0x7772, RZ ;  /* 0x000077720a0f7816 */ /* 0x001fca00000000ff */
[----:B------:R0:W-:Y:S01]  /*19ea90*/  @P6 STG.E.U8 desc[UR4][R6.64], R15 ;  /* 0x0000000f06006986 */ /* 0x0001e2000c101104 */
[----:B------:R-:W-:Y:S02]  /*19eaa0*/  LOP3.LUT P6, RZ, R14, 0x20000, RZ, 0xc0, !PT ;  /* 0x000200000eff7812 */ /* 0x000fe400078cc0ff */
[----:B0-----:R-:W-:Y:S01]  /*19eab0*/  PRMT R15, R10, 0x7773, RZ ;  /* 0x000077730a0f7816 */ /* 0x001fe200000000ff */
[----:B------:R-:W3:Y:S04]  /*19eac0*/  LDL.LU R6, [R1+0x600] ;  /* 0x0006000001067983 */ /* 0x000ee80000300800 */
[----:B------:R-:W4:Y:S04]  /*19ead0*/  LDL.LU.64 R24, [R1+0x4848] ;  /* 0x0048480001187983 */ /* 0x000f280000300a00 */
[----:B------:R-:W3:Y:S04]  /*19eae0*/  LDL.LU.64 R26, [R1+0x4820] ;  /* 0x00482000011a7983 */ /* 0x000ee80000300a00 */
[----:B------:R-:W3:Y:S04]  /*19eaf0*/  LDL.LU.64 R12, [R1+0x4818] ;  /* 0x00481800010c7983 */ /* 0x000ee80000300a00 */
[----:B------:R0:W-:Y:S01]  /*19eb00*/  @P6 STG.E.U8 desc[UR4][R2.64], R15 ;  /* 0x0000000f02006986 */ /* 0x0001e2000c101104 */
[----:B------:R-:W-:-:S03]  /*19eb10*/  LOP3.LUT P6, RZ, R14, 0x10000, RZ, 0xc0, !PT ;  /* 0x000100000eff7812 */ /* 0x000fc600078cc0ff */
[----:B------:R-:W3:Y:S01]  /*19eb20*/  LDL.LU.64 R28, [R1+0x4810] ;  /* 0x00481000011c7983 */ /* 0x000ee20000300a00 */
[----:B0-----:R-:W-:-:S03]  /*19eb30*/  PRMT R15, R9, 0x7770, RZ ;  /* 0x00007770090f7816 */ /* 0x001fc600000000ff */
[----:B------:R-:W3:Y:S06]  /*19eb40*/  LDL.LU.64 R2, [R1+0x4808] ;  /* 0x0048080001027983 */ /* 0x000eec0000300a00 */
[----:B------:R0:W-:Y:S01]  /*19eb50*/  @P6 STG.E.U8 desc[UR4][R4.64], R15 ;  /* 0x0000000f04006986 */ /* 0x0001e2000c101104 */
[C---:B------:R-:W-:Y:S02]  /*19eb60*/  LOP3.LUT P6, RZ, R14.reuse, 0x8000, RZ, 0xc0, !PT ;  /* 0x000080000eff7812 */ /* 0x040fe400078cc0ff */
        /* <DEDUP_REMOVED lines=30> */
[----:B---3--:R-:W-:-:S05]  /*19ed50*/  PRMT R15, R6, 0x7770, RZ ;  /* 0x00007770060f7816 */ /* 0x008fca00000000ff */
        /* <DEDUP_REMOVED lines=11> */
[----:B------:R-:W4:Y:S01]  /*19ee10*/  LDL.LU.64 R12, [R1+0x47b0] ;  /* 0x0047b000010c7983 */ /* 0x000f220000300a00 */
[----:B------:R-:W-:-:S02]  /*19ee20*/  LOP3.LUT P3, RZ, R8, 0x800000, RZ, 0xc0, !PT ;  /* 0x0080000008ff7812 */ /* 0x000fc4000786c0ff */
[----:B------:R-:W-:Y:S02]  /*19ee30*/  LOP3.LUT P2, RZ, R8, 0x1000000, RZ, 0xc0, !PT ;  /* 0x0100000008ff7812 */ /* 0x000fe4000784c0ff */
[----:B------:R-:W-:Y:S02]  /*19ee40*/  PRMT R15, R10, 0x7771, RZ ;  /* 0x000077710a0f7816 */ /* 0x000fe400000000ff */
[----:B------:R-:W-:Y:S01]  /*19ee50*/  LOP3.LUT P1, RZ, R8, 0x2000000, RZ, 0xc0, !PT ;  /* 0x0200000008ff7812 */ /* 0x000fe2000782c0ff */
[----:B------:R-:W4:Y:S04]  /*19ee60*/  LDL.LU.64 R26, [R1+0x4798] ;  /* 0x00479800011a7983 */ /* 0x000f280000300a00 */
[----:B------:R-:W4:Y:S04]  /*19ee70*/  LDL.LU.64 R28, [R1+0x4780] ;  /* 0x00478000011c7983 */ /* 0x000f280000300a00 */
[----:B------:R-:W4:Y:S04]  /*19ee80*/  LDL.LU R11, [R1+0x604] ;  /* 0x00060400010b7983 */ /* 0x000f280000300800 */
[----:B--2---:R0:W-:Y:S02]  /*19ee90*/  @P3 STG.E.U8 desc[UR4][R2.64], R15 ;  /* 0x0000000f02003986 */ /* 0x0041e4000c101104 */
[----:B0-----:R-:W-:-:S02]  /*19eea0*/  PRMT R15, R10, 0x7772, RZ ;  /* 0x000077720a0f7816 */ /* 0x001fc400000000ff */
[----:B------:R-:W2:Y:S04]  /*19eeb0*/  LDL.LU.64 R2, [R1+0x4778] ;  /* 0x0047780001027983 */ /* 0x000ea80000300a00 */
[----:B------:R-:W2:Y:S04]  /*19eec0*/  LDL.LU R6, [R1+0x5a8] ;  /* 0x0005a80001067983 */ /* 0x000ea80000300800 */
[----:B---3--:R0:W-:Y:S02]  /*19eed0*/  @P2 STG.E.U8 desc[UR4][R4.64], R15 ;  /* 0x0000000f04002986 */ /* 0x0081e4000c101104 */
[----:B0-----:R-:W-:-:S02]  /*19eee0*/  PRMT R15, R10, 0x7773, RZ ;  /* 0x000077730a0f7816 */ /* 0x001fc400000000ff */
[----:B------:R-:W3:Y:S04]  /*19eef0*/  LDL.LU.64 R4, [R1+0x4770] ;  /* 0x0047700001047983 */ /* 0x000ee80000300a00 */
[----:B----4-:R0:W-:Y:S04]  /*19ef00*/  @P1 STG.E.U8 desc[UR4][R12.64], R15 ;  /* 0x0000000f0c001986 */ /* 0x0101e8000c101104 */
        /* <DEDUP_REMOVED lines=27> */
[----:B------:R-:W4:Y:S06]  /*19f0c0*/  LDL.LU.64 R16, [R1+0x4728] ;  /* 0x0047280001107983 */ /* 0x000f2c0000300a00 */
[----:B------:R-:W-:-:S02]  /*19f0d0*/  @P6 LOP3.LUT R14, R14, 0x100, RZ, 0xfc, !PT ;  /* 0x000001000e0e6812 */ /* 0x000fc400078efcff */
[----:B------:R-:W-:Y:S02]  /*19f0e0*/  LOP3.LUT P6, RZ, R8, 0x10000000, RZ, 0xc0, !PT ;  /* 0x1000000008ff7812 */ /* 0x000fe400078cc0ff */
[----:B------:R-:W-:Y:S01]  /*19f0f0*/  LOP3.LUT R14, R14, 0xfffffdff, RZ, 0xc0, !PT ;  /* 0xfffffdff0e0e7812 */ /* 0x000fe200078ec0ff */
[----:B------:R0:W-:Y:S10]  /*19f100*/  @P0 STG.E.U8 desc[UR4][R26.64], R15 ;  /* 0x0000000f1a000986 */ /* 0x0001f4000c101104 */
[----:B------:R-:W-:-:S02]  /*19f110*/  @P6 LOP3.LUT R14, R14, 0x200, RZ, 0xfc, !PT ;  /* 0x000002000e0e6812 */ /* 0x000fc400078efcff */
[----:B------:R-:W-:Y:S02]  /*19f120*/  LOP3.LUT P6, RZ, R8, 0x8000000, RZ, 0xc0, !PT ;  /* 0x0800000008ff7812 */ /* 0x000fe400078cc0ff */
[----:B0-----:R-:W-:Y:S01]  /*19f130*/  PRMT R15, R11, 0x7771, RZ ;  /* 0x000077710b0f7816 */ /* 0x001fe200000000ff */
[----:B------:R-:W4:Y:S04]  /*19f140*/  LDL.LU R8, [R1+0x608] ;  /* 0x0006080001087983 */ /* 0x000f280000300800 */
[----:B------:R-:W4:Y:S04]  /*19f150*/  LDL.LU.64 R18, [R1+0x4700] ;  /* 0x0047000001127983 */ /* 0x000f280000300a00 */
[----:B------:R-:W4:Y:S04]  /*19f160*/  LDL.LU.64 R20, [R1+0x46e8] ;  /* 0x0046e80001147983 */ /* 0x000f280000300a00 */
[----:B------:R-:W4:Y:S04]  /*19f170*/  LDL.LU R10, [R1+0x5ac] ;  /* 0x0005ac00010a7983 */ /* 0x000f280000300800 */
[----:B------:R-:W4:Y:S04]  /*19f180*/  LDL.LU.64 R22, [R1+0x46e0] ;  /* 0x0046e00001167983 */ /* 0x000f280000300a00 */
        /* <DEDUP_REMOVED lines=9> */
[----:B------:R-:W2:Y:S10]  /*19f220*/  LDL.LU.64 R2, [R1+0x4698] ;  /* 0x0046980001027983 */ /* 0x000eb40000300a00 */
        /* <DEDUP_REMOVED lines=39> */
[----:B0-----:R-:W-:Y:S02]  /*19f4a0*/  PRMT R15, R10, 0x7773, RZ ;  /* 0x000077730a0f7816 */ /* 0x001fe400000000ff */
[----:B------:R-:W2:Y:S04]  /*19f4b0*/  LDL.LU.64 R2, [R1+0x4670] ;  /* 0x0046700001027983 */ /* 0x000ea80000300a00 */
[----:B---3--:R0:W-:Y:S04]  /*19f4c0*/  @P0 STG.E.U8 desc[UR4][R4.64], R15 ;  /* 0x0000000f04000986 */ /* 0x0081e8000c101104 */
[----:B0-----:R-:W3:Y:S04]  /*19f4d0*/  LDL.LU.64 R4, [R1+0x4660] ;  /* 0x0046600001047983 */ /* 0x001ee80000300a00 */
[----:B------:R-:W2:Y:S04]  /*19f4e0*/  LDL.LU.64 R24, [R1+0x4648] ;  /* 0x0046480001187983 */ /* 0x000ea80000300a00 */
        /* <DEDUP_REMOVED lines=13> */
[----:B--2---:R0:W-:Y:S04]  /*19f5c0*/  STL [R1+0x5978], R11 ;  /* 0x0059780b01007387 */ /* 0x0041e80000100800 */
[----:B0-----:R-:W2:Y:S04]  /*19f5d0*/  LDL.LU.64 R10, [R1+0x4600] ;  /* 0x00460000010a7983 */ /* 0x001ea80000300a00 */
[----:B------:R-:W2:Y:S01]  /*19f5e0*/  LDL.LU.64 R16, [R1+0x45b0] ;  /* 0x0045b00001107983 */ /* 0x000ea20000300a00 */
        /* <DEDUP_REMOVED lines=43> */
[----:B------:R-:W-:Y:S04]  /*19f8a0*/  @P6 STG.E.U8 desc[UR4][R10.64], R14 ;  /* 0x0000000e0a006986 */ /* 0x000fe8000c101104 */
[----:B--2---:R0:W-:Y:S04]  /*19f8b0*/  STL.64 [R1+0x5970], R16 ;  /* 0x0059701001007387 */ /* 0x0041e80000100a00 */
[----:B0-----:R-:W2:Y:S04]  /*19f8c0*/  LDL.LU.64 R16, [R1+0x45d8] ;  /* 0x0045d80001107983 */ /* 0x001ea80000300a00 */
[----:B------:R-:W3:Y:S04]  /*19f8d0*/  LDL.LU.64 R18, [R1+0x45a8] ;  /* 0x0045a80001127983 */ /* 0x000ee80000300a00 */
[----:B------:R-:W4:Y:S04]  /*19f8e0*/  LDL.LU R6, [R1+0x614] ;  /* 0x0006140001067983 */ /* 0x000f280000300800 */
[----:B------:R-:W2:Y:S04]  /*19f8f0*/  LDL.LU.64 R20, [R1+0x4580] ;  /* 0x0045800001147983 */ /* 0x000ea80000300a00 */
[----:B------:R-:W2:Y:S04]  /*19f900*/  LDL.LU.64 R22, [R1+0x4578] ;  /* 0x0045780001167983 */ /* 0x000ea80000300a00 */
[----:B------:R-:W2:Y:S04]  /*19f910*/  LDL.LU.64 R24, [R1+0x4570] ;  /* 0x0045700001187983 */ /* 0x000ea80000300a00 */
[----:B------:R-:W2:Y:S04]  /*19f920*/  LDL.LU R8, [R1+0x5f4] ;  /* 0x0005f40001087983 */ /* 0x000ea80000300800 */
[----:B------:R-:W2:Y:S04]  /*19f930*/  LDL.LU.64 R26, [R1+0x4568] ;  /* 0x00456800011a7983 */ /* 0x000ea80000300a00 */
[----:B------:R-:W2:Y:S04]  /*19f940*/  LDL.LU.64 R28, [R1+0x4548] ;  /* 0x00454800011c7983 */ /* 0x000ea80000300a00 */
[----:B------:R-:W2:Y:S04]  /*19f950*/  LDL.LU.64 R2, [R1+0x4530] ;  /* 0x0045300001027983 */ /* 0x000ea80000300a00 */
[----:B------:R-:W2:Y:S04]  /*19f960*/  LDL.LU.64 R4, [R1+0x4518] ;  /* 0x0045180001047983 */ /* 0x000ea80000300a00 */
[----:B------:R-:W2:Y:S01]  /*19f970*/  LDL.LU R11, [R1+0x5978] ;  /* 0x00597800010b7983 */ /* 0x000ea20000300800 */
[----:B------:R-:W-:-:S03]  /*19f980*/  LOP3.LUT P6, RZ, R13, 0x40000000, RZ, 0xc0, !PT ;  /* 0x400000000dff7812 */ /* 0x000fc600078cc0ff */
[----:B------:R-:W3:Y:S01]  /*19f990*/  LDL.LU R10, [R1+0x938] ;  /* 0x00093800010a7983 */ /* 0x000ee20000300800 */
        /* <DEDUP_REMOVED lines=32> */
[C---:B------:R-:W-:Y:S02]  /*19fba0*/  LOP3.LUT P3, RZ, R7.reuse, 0x20000000, RZ, 0xc0, !PT ;  /* 0x2000000007ff7812 */ /* 0x040fe4000786c0ff */
[C---:B------:R-:W-:Y:S02]  /*19fbb0*/  LOP3.LUT P2, RZ, R7.reuse, 0x40000000, RZ, 0xc0, !PT ;  /* 0x4000000007ff7812 */ /* 0x040fe4000784c0ff */
[----:B------:R-:W-:Y:S02]  /*19fbc0*/  LOP3.LUT P1, RZ, R7, 0x80000000, RZ, 0xc0, !PT ;  /* 0x8000000007ff7812 */ /* 0x000fe4000782c0ff */
[----:B0-----:R-:W-:-:S05]  /*19fbd0*/  PRMT R14, R8, 0x7772, RZ ;  /* 0x00007772080e7816 */ /* 0x001fca00000000ff */
[----:B------:R0:W-:Y:S04]  /*19fbe0*/  @P0 STG.E.U8 desc[UR4][R4.64], R14 ;  /* 0x0000000e04000986 */ /* 0x0001e8000c101104 */
[----:B0-----:R-:W2:Y:S04]  /*19fbf0*/  LDL.LU.64 R4, [R1+0x4510] ;  /* 0x0045100001047983 */ /* 0x001ea80000300a00 */
[----:B------:R-:W3:Y:S04]  /*19fc00*/  LDL.LU.64 R6, [R1+0x44f0] ;  /* 0x0044f00001067983 */ /* 0x000ee80000300a00 */
[----:B------:R-:W4:Y:S04]  /*19fc10*/  LDL.LU.64 R22, [R1+0x44e0] ;  /* 0x0044e00001167983 */ /* 0x000f280000300a00 */
[----:B------:R-:W3:Y:S04]  /*19fc20*/  LDL.LU.64 R26, [R1+0x44d8] ;  /* 0x0044d800011a7983 */ /* 0x000ee80000300a00 */
[----:B------:R-:W3:Y:S01]  /*19fc30*/  LDL.LU R28, [R1+0x618] ;  /* 0x00061800011c7983 */ /* 0x000ee20000300800 */
[----:B------:R-:W-:-:S03]  /*19fc40*/  PRMT R14, R8, 0x7773, RZ ;  /* 0x00007773080e7816 */ /* 0x000fc600000000ff */
[----:B------:R-:W4:Y:S04]  /*19fc50*/  LDL.LU.64 R2, [R1+0x44d0] ;  /* 0x0044d00001027983 */ /* 0x000f280000300a00 */
[----:B------:R-:W4:Y:S04]  /*19fc60*/  LDL.LU R24, [R1+0x5f8] ;  /* 0x0005f80001187983 */ /* 0x000f280000300800 */
[----:B--2---:R3:W-:Y:S02]  /*19fc70*/  @P3 STG.E.U8 desc[UR4][R4.64], R14 ;  /* 0x0000000e04003986 */ /* 0x0047e4000c101104 */
[----:B---3--:R-:W-:-:S02]  /*19fc80*/  PRMT R14, R28, 0x7770, RZ ;  /* 0x000077701c0e7816 */ /* 0x008fc400000000ff */
[----:B------:R-:W2:Y:S04]  /*19fc90*/  LDL.LU.64 R4, [R1+0x44b0] ;  /* 0x0044b00001047983 */ /* 0x000ea80000300a00 */
[----:B------:R0:W-:Y:S04]  /*19fca0*/  @P2 STG.E.U8 desc[UR4][R6.64], R14 ;  /* 0x0000000e06002986 */ /* 0x0001e8000c101104 */
[----:B0-----:R-:W3:Y:S04]  /*19fcb0*/  LDL.LU.64 R6, [R1+0x4498] ;  /* 0x0044980001067983 */ /* 0x001ee80000300a00 */
[----:B------:R-:W2:Y:S04]  /*19fcc0*/  LDL.LU R11, [R1+0x61c] ;  /* 0x00061c00010b7983 */ /* 0x000ea80000300800 */
        /* <DEDUP_REMOVED lines=29> */
[----:B------:R-:W2:Y:S04]  /*19fea0*/  LDL.LU.64 R18, [R1+0x4440] ;  /* 0x0044400001127983 */ /* 0x000ea80000300a00 */
[----:B----4-:R0:W-:Y:S04]  /*19feb0*/  @P1 STG.E.U8 desc[UR4][R22.64], R14 ;  /* 0x0000000e16001986 */ /* 0x0101e8000c101104 */
[----:B------:R-:W4:Y:S04]  /*19fec0*/  LDL.LU R8, [R1+0x5fc] ;  /* 0x0005fc0001087983 */ /* 0x000f280000300800 */
[----:B------:R-:W4:Y:S01]  /*19fed0*/  LDL.LU.64 R20, [R1+0x4438] ;  /* 0x0044380001147983 */ /* 0x000f220000300a00 */
[----:B------:R-:W-:-:S02]  /*19fee0*/  @P6 LOP3.LUT R13, R13, 0x1000000, RZ, 0xfc, !PT ;  /* 0x010000000d0d6812 */ /* 0x000fc400078efcff */
[----:B------:R-:W-:Y:S02]  /*19fef0*/  LOP3.LUT P6, RZ, R10, 0x4, RZ, 0xc0, !PT ;  /* 0x000000040aff7812 */ /* 0x000fe400078cc0ff */
[----:B------:R-:W-:Y:S02]  /*19ff00*/  LOP3.LUT R13, R13, 0xfdffffff, RZ, 0xc0, !PT ;  /* 0xfdffffff0d0d7812 */ /* 0x000fe400078ec0ff */
[----:B0-----:R-:W-:Y:S01]  /*19ff10*/  PRMT R14, R28, 0x7772, RZ ;  /* 0x000077721c0e7816 */ /* 0x001fe200000000ff */
[----:B------:R-:W4:Y:S08]  /*19ff20*/  LDL.LU.64 R22, [R1+0x4418] ;  /* 0x0044180001167983 */ /* 0x000f300000300a00 */
[----:B------:R-:W-:-:S02]  /*19ff30*/  @P6 LOP3.LUT R13, R13, 0x2000000, RZ, 0xfc, !PT ;  /* 0x020000000d0d6812 */ /* 0x000fc400078efcff */
[----:B------:R-:W-:Y:S01]  /*19ff40*/  LOP3.LUT P6, RZ, R10, 0x2, RZ, 0xc0, !PT ;  /* 0x000000020aff7812 */ /* 0x000fe200078cc0ff */
[----:B------:R0:W-:Y:S02]  /*19ff50*/  @P0 STG.E.U8 desc[UR4][R26.64], R14 ;  /* 0x0000000e1a000986 */ /* 0x0001e4000c101104 */
[----:B0-----:R-:W-:Y:S02]  /*19ff60*/  PRMT R14, R28, 0x7773, RZ ;  /* 0x000077731c0e7816 */ /* 0x001fe400000000ff */
[----:B------:R-:W4:Y:S04]  /*19ff70*/  LDL.LU.64 R26, [R1+0x4400] ;  /* 0x00440000011a7983 */ /* 0x000f280000300a00 */
        /* <DEDUP_REMOVED lines=96> */
[----:B----4-:R-:W-:Y:S01]  /*1a0580*/  PRMT R14, R8, 0x7770, RZ ;  /* 0x00007770080e7816 */ /* 0x010fe200000000ff */
[----:B------:R-:W4:Y:S01]  /*1a0590*/  LDL.LU.64 R16, [R1+0x42e8] ;  /* 0x0042e80001107983 */ /* 0x000f220000300a00 */
[----:B------:R-:W-:-:S02]  /*1a05a0*/  LOP3.LUT P5, RZ, R10, 0x20000000, RZ, 0xc0, !PT ;  /* 0x200000000aff7812 */ /* 0x000fc400078ac0ff */
[C---:B------:R-:W-:Y:S02]  /*1a05b0*/  LOP3.LUT P4, RZ, R10.reuse, 0x40000000, RZ, 0xc0, !PT ;  /* 0x400000000aff7812 */ /* 0x040fe4000788c0ff */
[C---:B------:R-:W-:Y:S01]  /*1a05c0*/  LOP3.LUT P3, RZ, R10.reuse, 0x80000000, RZ, 0xc0, !PT ;  /* 0x800000000aff7812 */ /* 0x040fe2000786c0ff */
[----:B------:R-:W4:Y:S01]  /*1a05d0*/  LDL.LU.64 R18, [R1+0x42d8] ;  /* 0x0042d80001127983 */ /* 0x000f220000300a00 */
[----:B------:R-:W-:Y:S02]  /*1a05e0*/  @P6 LOP3.LUT R13, R13, 0x10000, RZ, 0xfc, !PT ;  /* 0x000100000d0d6812 */ /* 0x000fe400078efcff */
[----:B------:R-:W-:Y:S02]  /*1a05f0*/  LOP3.LUT P6, RZ, R10, 0x200000, RZ, 0xc0, !PT ;  /* 0x002000000aff7812 */ /* 0x000fe400078cc0ff */
[----:B------:R-:W-:Y:S01]  /*1a0600*/  LOP3.LUT R13, R13, 0xfffdffff, RZ, 0xc0, !PT ;  /* 0xfffdffff0d0d7812 */ /* 0x000fe200078ec0ff */
[----:B------:R0:W-:Y:S10]  /*1a0610*/  @P1 STG.E.U8 desc[UR4][R26.64], R14 ;  /* 0x0000000e1a001986 */ /* 0x0001f4000c101104 */
[----:B------:R-:W-:-:S02]  /*1a0620*/  @P6 LOP3.LUT R13, R13, 0x20000, RZ, 0xfc, !PT ;  /* 0x000200000d0d6812 */ /* 0x000fc400078efcff */
[----:B------:R-:W-:Y:S02]  /*1a0630*/  LOP3.LUT P6, RZ, R10, 0x100000, RZ, 0xc0, !PT ;  /* 0x001000000aff7812 */ /* 0x000fe400078cc0ff */
[C---:B0-----:R-:W-:Y:S01]  /*1a0640*/  PRMT R14, R8.reuse, 0x7771, RZ ;  /* 0x00007771080e7816 */ /* 0x041fe200000000ff */
        /* <DEDUP_REMOVED lines=198> */
[----:B--2---:R0:W-:Y:S04]  /*1a12b0*/  STL [R1+0x5918], R19 ;  /* 0x0059181301007387 */ /* 0x0041e80000100800 */
[----:B0-----:R-:W2:Y:S04]  /*1a12c0*/  LDL.LU.64 R18, [R1+0x2320] ;  /* 0x0023200001127983 */ /* 0x001ea80000300a00 */
[----:B------:R-:W2:Y:S02]  /*1a12d0*/  LDL.LU.64 R16, [R1+0x22f0] ;  /* 0x0022f00001107983 */ /* 0x000ea40000300a00 */
[----:B------:R-:W-:-:S02]  /*1a12e0*/  @P6 LOP3.LUT R12, R12, 0x80000000, RZ, 0xfc, !PT ;  /* 0x800000000c0c6812 */ /* 0x000fc400078efcff */
[----:B------:R-:W-:Y:S02]  /*1a12f0*/  LOP3.LUT P6, RZ, R11, 0x10000000, RZ, 0xc0, !PT ;  /* 0x100000000bff7812 */ /* 0x000fe400078cc0ff */
        /* <DEDUP_REMOVED lines=20> */
[C---:B------:R-:W-:Y:S02]  /*1a1440*/  LOP3.LUT P6, RZ, R12.reuse, 0x80000000, RZ, 0xc0, !PT ;  /* 0x800000000cff7812 */ /* 0x040fe400078cc0ff */
[----:B0-----:R-:W-:Y:S01]  /*1a1450*/  PRMT R13, R9, 0x7773, RZ ;  /* 0x00007773090d7816 */ /* 0x001fe200000000ff */
[----:B--2---:R0:W-:Y:S10]  /*1a1460*/  STL.64 [R1+0x5910], R16 ;  /* 0x0059101001007387 */ /* 0x0041f40000100a00 */
[----:B------:R1:W-:Y:S04]  /*1a1470*/  @P6 STG.E.U8 desc[UR4][R18.64], R13 ;  /* 0x0000000d12006986 */ /* 0x0003e8000c101104 */
        /* <DEDUP_REMOVED lines=12> */
[----:B-1----:R-:W2:Y:S01]  /*1a1540*/  LDL.LU R19, [R1+0x5918] ;  /* 0x0059180001137983 */ /* 0x002ea20000300800 */
[----:B------:R-:W-:-:S02]  /*1a1550*/  LOP3.LUT P6, RZ, R12, 0x40000000, RZ, 0xc0, !PT ;  /* 0x400000000cff7812 */ /* 0x000fc400078cc0ff */
[----:B--2---:R-:W-:-:S11]  /*1a1560*/  PRMT R13, R19, 0x7770, RZ ;  /* 0x00007770130d7816 */ /* 0x004fd600000000ff */
[----:B------:R0:W-:Y:S04]  /*1a1570*/  @P6 STG.E.U8 desc[UR4][R16.64], R13 ;  /* 0x0000000d10006986 */ /* 0x0001e8000c101104 */
        /* <DEDUP_REMOVED lines=32> */
[----:B------:R-:W4:Y:S04]  /*1a1780*/  LDL.LU.64 R24, [R1+0x2250] ;  /* 0x0022500001187983 */ /* 0x000f280000300a00 */
[----:B------:R-:W3:Y:S04]  /*1a1790*/  LDL.LU.64 R26, [R1+0x2240] ;  /* 0x00224000011a7983 */ /* 0x000ee80000300a00 */
[----:B------:R0:W-:Y:S04]  /*1a17a0*/  @P0 STG.E.U8 desc[UR4][R6.64], R13 ;  /* 0x0000000d06000986 */ /* 0x0001e8000c101104 */
[----:B0-----:R-:W3:Y:S01]  /*1a17b0*/  LDL.LU R7, [R1+0x71c] ;  /* 0x00071c0001077983 */ /* 0x001ee20000300800 */
[----:B------:R-:W-:-:S02]  /*1a17c0*/  LOP3.LUT P3, RZ, R10, 0x200, RZ, 0xc0, !PT ;  /* 0x000002000aff7812 */ /* 0x000fc4000786c0ff */
[----:B------:R-:W-:Y:S02]  /*1a17d0*/  LOP3.LUT P2, RZ, R10, 0x400, RZ, 0xc0, !PT ;  /* 0x000004000aff7812 */ /* 0x000fe4000784c0ff */
[----:B------:R-:W-:Y:S01]  /*1a17e0*/  PRMT R13, R8, 0x7773, RZ ;  /* 0x00007773080d7816 */ /* 0x000fe200000000ff */
[----:B------:R-:W4:Y:S04]  /*1a17f0*/  LDL.LU.64 R28, [R1+0x2230] ;  /* 0x00223000011c7983 */ /* 0x000f280000300a00 */
[----:B------:R-:W4:Y:S04]  /*1a1800*/  LDL.LU.64 R2, [R1+0x2220] ;  /* 0x0022200001027983 */ /* 0x000f280000300a00 */
[----:B------:R-:W4:Y:S04]  /*1a1810*/  LDL.LU R11, [R1+0x700] ;  /* 0x00070000010b7983 */ /* 0x000f280000300800 */
[----:B--2---:R3:W-:Y:S02]  /*1a1820*/  @P3 STG.E.U8 desc[UR4][R22.64], R13 ;  /* 0x0000000d16003986 */ /* 0x0047e4000c101104 */
[----:B---3--:R-:W-:-:S05]  /*1a1830*/  PRMT R13, R7, 0x7770, RZ ;  /* 0x00007770070d7816 */ /* 0x008fca00000000ff */
[----:B------:R0:W-:Y:S04]  /*1a1840*/  @P2 STG.E.U8 desc[UR4][R4.64], R13 ;  /* 0x0000000d04002986 */ /* 0x0001e8000c101104 */
[----:B0-----:R-:W2:Y:S04]  /*1a1850*/  LDL.LU.64 R4, [R1+0x2210] ;  /* 0x0022100001047983 */ /* 0x001ea80000300a00 */
[----:B------:R-:W3:Y:S04]  /*1a1860*/  LDL.LU.64 R8, [R1+0x2200] ;  /* 0x0022000001087983 */ /* 0x000ee80000300a00 */
        /* <DEDUP_REMOVED lines=56> */
[----:B------:R-:W2:Y:S04]  /*1a1bf0*/  LDL.LU.64 R28, [R1+0x2160] ;  /* 0x00216000011c7983 */ /* 0x000ea80000300a00 */
[----:B------:R-:W2:Y:S04]  /*1a1c00*/  LDL.LU.64 R2, [R1+0x2150] ;  /* 0x0021500001027983 */ /* 0x000ea80000300a00 */
[----:B------:R-:W2:Y:S04]  /*1a1c10*/  LDL.LU R6, [R1+0x6e4] ;  /* 0x0006e40001067983 */ /* 0x000ea80000300800 */
[----:B------:R-:W2:Y:S04]  /*1a1c20*/  LDL.LU.64 R4, [R1+0x2140] ;  /* 0x0021400001047983 */ /* 0x000ea80000300a00 */
[----:B------:R-:W2:Y:S04]  /*1a1c30*/  LDL.LU R9, [R1+0x5908] ;  /* 0x0059080001097983 */ /* 0x000ea80000300800 */
[----:B------:R-:W2:Y:S04]  /*1a1c40*/  LDL.LU R8, [R1+0x944] ;  /* 0x0009440001087983 */ /* 0x000ea80000300800 */
        /* <DEDUP_REMOVED lines=38> */
[----:B------:R-:W-:Y:S01]  /*1a1eb0*/  PRMT R13, R6, 0x7772, RZ ;  /* 0x00007772060d7816 */ /* 0x000fe200000000ff */
[----:B------:R-:W4:Y:S04]  /*1a1ec0*/  LDL.LU.64 R24, [R1+0x2110] ;  /* 0x0021100001187983 */ /* 0x000f280000300a00 */
[----:B------:R-:W4:Y:S01]  /*1a1ed0*/  LDL.LU.64 R26, [R1+0x2100] ;  /* 0x00210000011a7983 */ /* 0x000f220000300a00 */
[C---:B------:R-:W-:Y:S02]  /*1a1ee0*/  LOP3.LUT P1, RZ, R10.reuse, 0x40000000, RZ, 0xc0, !PT ;  /* 0x400000000aff7812 */ /* 0x040fe4000782c0ff */
[----:B------:R-:W-:Y:S01]  /*1a1ef0*/  LOP3.LUT P0, RZ, R10, 0x80000000, RZ, 0xc0, !PT ;  /* 0x800000000aff7812 */ /* 0x000fe2000780c0ff */
        /* <DEDUP_REMOVED lines=34> */
[----:B----4-:R-:W-:Y:S01]  /*1a2120*/  PRMT R13, R10, 0x7770, RZ ;  /* 0x000077700a0d7816 */ /* 0x010fe200000000ff */
[----:B------:R-:W4:Y:S01]  /*1a2130*/  LDL.LU.64 R14, [R1+0x2090] ;  /* 0x00209000010e7983 */ /* 0x000f220000300a00 */
[----:B------:R-:W-:-:S03]  /*1a2140*/  LOP3.LUT R12, R12, 0xfffeffff, RZ, 0xc0, !PT ;  /* 0xfffeffff0c0c7812 */ /* 0x000fc600078ec0ff */
[----:B------:R-:W4:Y:S04]  /*1a2150*/  LDL.LU.64 R16, [R1+0x2078] ;  /* 0x0020780001107983 */ /* 0x000f280000300a00 */
[----:B------:R-:W4:Y:S04]  /*1a2160*/  LDL.LU R6, [R1+0x6ec] ;  /* 0x0006ec0001067983 */ /* 0x000f280000300800 */
[----:B------:R0:W-:Y:S04]  /*1a2170*/  @P1 STG.E.U8 desc[UR4][R24.64], R13 ;  /* 0x0000000d18001986 */ /* 0x0001e8000c101104 */
[----:B------:R-:W4:Y:S04]  /*1a2180*/  LDL.LU.64 R18, [R1+0x2070] ;  /* 0x0020700001127983 */ /* 0x000f280000300a00 */
        /* <DEDUP_REMOVED lines=10> */
[----:B------:R-:W4:Y:S08]  /*1a2230*/  LDL.LU.64 R26, [R1+0x2040] ;  /* 0x00204000011a7983 */ /* 0x000f300000300a00 */
        /* <DEDUP_REMOVED lines=19> */
[C---:B------:R-:W-:Y:S02]  /*1a2370*/  LOP3.LUT P6, RZ, R12.reuse, 0x2000, RZ, 0xc0, !PT ;  /* 0x000020000cff7812 */ /* 0x040fe400078cc0ff */
        /* <DEDUP_REMOVED lines=93> */
[----:B0-----:R-:W-:Y:S02]  /*1a2950*/  PRMT R13, R22, 0x7773, RZ ;  /* 0x00007773160d7816 */ /* 0x001fe400000000ff */
[----:B------:R-:W-:-:S05]  /*1a2960*/  LOP3.LUT P3, RZ, R8, 0x40000000, RZ, 0xc0, !PT ;  /* 0x4000000008ff7812 */ /* 0x000fca000786c0ff */
[----:B---3--:R0:W-:Y:S01]  /*1a2970*/  @P6 STG.E.U8 desc[UR4][R4.64], R13 ;  /* 0x0000000d04006986 */ /* 0x0081e2000c101104 */
[----:B------:R-:W-:Y:S02]  /*1a2980*/  LOP3.LUT P6, RZ, R12, 0x80, RZ, 0xc0, !PT ;  /* 0x000000800cff7812 */ /* 0x000fe400078cc0ff */
[----:B------:R-:W-:Y:S02]  /*1a2990*/  LOP3.LUT P2, RZ, R8, 0x80000000, RZ, 0xc0, !PT ;  /* 0x8000000008ff7812 */ /* 0x000fe4000784c0ff */
[----:B------:R-:W3:Y:S04]  /*1a29a0*/  LDL.LU R8, [R1+0x6d4] ;  /* 0x0006d40001087983 */ /* 0x000ee80000300800 */
[----:B------:R-:W4:Y:S04]  /*1a29b0*/  LDL.LU.64 R16, [R1+0x1f50] ;  /* 0x001f500001107983 */ /* 0x000f280000300a00 */
[----:B------:R-:W3:Y:S04]  /*1a29c0*/  LDL.LU.64 R18, [R1+0x1f40] ;  /* 0x001f400001127983 */ /* 0x000ee80000300a00 */
[----:B------:R-:W3:Y:S04]  /*1a29d0*/  LDL.LU R10, [R1+0x6f8] ;  /* 0x0006f800010a7983 */ /* 0x000ee80000300800 */
[----:B------:R-:W3:Y:S04]  /*1a29e0*/  LDL.LU.64 R20, [R1+0x1f30] ;  /* 0x001f300001147983 */ /* 0x000ee80000300a00 */
[----:B------:R-:W3:Y:S04]  /*1a29f0*/  LDL.LU.64 R24, [R1+0x1f20] ;  /* 0x001f200001187983 */ /* 0x000ee80000300a00 */
        /* <DEDUP_REMOVED lines=21> */
[----:B---3--:R-:W-:-:S11]  /*1a2b50*/  PRMT R13, R8, 0x7770, RZ ;  /* 0x00007770080d7816 */ /* 0x008fd600000000ff */
        /* <DEDUP_REMOVED lines=65> */
[----:B------:R-:W-:-:S05]  /*1a2f70*/  PRMT R13, R8, 0x7772, RZ ;  /* 0x00007772080d7816 */ /* 0x000fca00000000ff */
[----:B------:R-:W-:Y:S02]  /*1a2f80*/  @P6 LOP3.LUT R12, R12, 0x2, RZ, 0xfc, !PT ;  /* 0x000000020c0c6812 */ /* 0x000fe400078efcff */
[----:B------:R-:W-:Y:S01]  /*1a2f90*/  LOP3.LUT P6, RZ, R23, 0x40, RZ, 0xc0, !PT ;  /* 0x0000004017ff7812 */ /* 0x000fe200078cc0ff */
[----:B----4-:R0:W-:Y:S02]  /*1a2fa0*/  @P1 STG.E.U8 desc[UR4][R24.64], R13 ;  /* 0x0000000d18001986 */ /* 0x0101e4000c101104 */
        /* <DEDUP_REMOVED lines=22> */
[----:B------:R0:W-:Y:S01]  /*1a3110*/  @P6 STG.E.U8 desc[UR4][R16.64], R12 ;  /* 0x0000000c10006986 */ /* 0x0001e2000c101104 */
[----:B------:R-:W-:-:S02]  /*1a3120*/  LOP3.LUT P6, RZ, R11, 0x40000000, RZ, 0xc0, !PT ;  /* 0x400000000bff7812 */ /* 0x000fc400078cc0ff */
[----:B0-----:R-:W-:Y:S01]  /*1a3130*/  PRMT R12, R22, 0x7770, RZ ;  /* 0x00007770160c7816 */ /* 0x001fe200000000ff */
        /* <DEDUP_REMOVED lines=51> */
[----:B--2---:R0:W-:Y:S04]  /*1a3470*/  STL [R1+0x5898], R19 ;  /* 0x0058981301007387 */ /* 0x0041e80000100800 */
[----:B0-----:R-:W2:Y:S04]  /*1a3480*/  LDL.LU.64 R18, [R1+0x18b8] ;  /* 0x0018b80001127983 */ /* 0x001ea80000300a00 */
[----:B--2---:R0:W-:Y:S04]  /*1a3490*/  STL.64 [R1+0x58a0], R18 ;  /* 0x0058a01201007387 */ /* 0x0041e80000100a00 */
[----:B0-----:R-:W2:Y:S04]  /*1a34a0*/  LDL.LU.64 R18, [R1+0x18c0] ;  /* 0x0018c00001127983 */ /* 0x001ea80000300a00 */
        /* <DEDUP_REMOVED lines=44> */
[----:B------:R-:W-:Y:S04]  /*1a3770*/  @P6 STG.E.U8 desc[UR4][R18.64], R12 ;  /* 0x0000000c12006986 */ /* 0x000fe8000c101104 */
[----:B--2---:R0:W-:Y:S04]  /*1a3780*/  STL.64 [R1+0x5890], R14 ;  /* 0x0058900e01007387 */ /* 0x0041e80000100a00 */
[----:B0-----:R-:W2:Y:S04]  /*1a3790*/  LDL.LU.64 R14, [R1+0x18b0] ;  /* 0x0018b000010e7983 */ /* 0x001ea80000300a00 */
[----:B------:R-:W3:Y:S04]  /*1a37a0*/  LDL.LU R6, [R1+0x6a8] ;  /* 0x0006a80001067983 */ /* 0x000ee80000300800 */
[----:B------:R-:W4:Y:S04]  /*1a37b0*/  LDL.LU.64 R20, [R1+0x1898] ;  /* 0x0018980001147983 */ /* 0x000f280000300a00 */
[----:B------:R-:W2:Y:S04]  /*1a37c0*/  LDL.LU.64 R22, [R1+0x1890] ;  /* 0x0018900001167983 */ /* 0x000ea80000300a00 */
[----:B------:R-:W2:Y:S04]  /*1a37d0*/  LDL.LU.64 R24, [R1+0x1888] ;  /* 0x0018880001187983 */ /* 0x000ea80000300a00 */
[----:B------:R-:W2:Y:S04]  /*1a37e0*/  LDL.LU.64 R26, [R1+0x1880] ;  /* 0x00188000011a7983 */ /* 0x000ea80000300a00 */
[----:B------:R-:W2:Y:S04]  /*1a37f0*/  LDL.LU R8, [R1+0x6cc] ;  /* 0x0006cc0001087983 */ /* 0x000ea80000300800 */
[----:B------:R-:W2:Y:S04]  /*1a3800*/  LDL.LU.64 R28, [R1+0x1878] ;  /* 0x00187800011c7983 */ /* 0x000ea80000300a00 */
[----:B------:R-:W2:Y:S04]  /*1a3810*/  LDL.LU.64 R2, [R1+0x1870] ;  /* 0x0018700001027983 */ /* 0x000ea80000300a00 */
[----:B------:R-:W2:Y:S04]  /*1a3820*/  LDL.LU.64 R4, [R1+0x1868] ;  /* 0x0018680001047983 */ /* 0x000ea80000300a00 */
[----:B------:R-:W2:Y:S01]  /*1a3830*/  LDL.LU.64 R18, [R1+0x58a0] ;  /* 0x0058a00001127983 */ /* 0x000ea20000300a00 */
[----:B------:R-:W-:-:S02]  /*1a3840*/  LOP3.LUT P6, RZ, R11, 0x400000, RZ, 0xc0, !PT ;  /* 0x004000000bff7812 */ /* 0x000fc400078cc0ff */
[----:B------:R-:W-:-:S11]  /*1a3850*/  PRMT R12, R16, 0x7773, RZ ;  /* 0x00007773100c7816 */ /* 0x000fd600000000ff */
[----:B--2---:R0:W-:Y:S04]  /*1a3860*/  @P6 STG.E.U8 desc[UR4][R18.64], R12 ;  /* 0x0000000c12006986 */ /* 0x0041e8000c101104 */
[----:B0-----:R-:W2:Y:S01]  /*1a3870*/  LDL.LU R19, [R1+0x5898] ;  /* 0x0058980001137983 */ /* 0x001ea20000300800 */
[----:B------:R-:W-:Y:S02]  /*1a3880*/  LOP3.LUT P6, RZ, R11, 0x200000, RZ, 0xc0, !PT ;  /* 0x002000000bff7812 */ /* 0x000fe400078cc0ff */
[----:B--2---:R-:W-:-:S11]  /*1a3890*/  PRMT R12, R19, 0x7770, RZ ;  /* 0x00007770130c7816 */ /* 0x004fd600000000ff */
        /* <DEDUP_REMOVED lines=38> */
[----:B--2---:R0:W-:Y:S02]  /*1a3b00*/  @P3 STG.E.U8 desc[UR4][R2.64], R12 ;  /* 0x0000000c02003986 */ /* 0x0041e4000c101104 */
[----:B0-----:R-:W-:-:S02]  /*1a3b10*/  PRMT R12, R8, 0x7773, RZ ;  /* 0x00007773080c7816 */ /* 0x001fc400000000ff */
[----:B------:R-:W2:Y:S04]  /*1a3b20*/  LDL.LU.64 R2, [R1+0x1838] ;  /* 0x0018380001027983 */ /* 0x000ea80000300a00 */
[----:B------:R-:W2:Y:S04]  /*1a3b30*/  LDL.LU R16, [R1+0x6b0] ;  /* 0x0006b00001107983 */ /* 0x000ea80000300800 */
[----:B---3--:R0:W-:Y:S04]  /*1a3b40*/  @P2 STG.E.U8 desc[UR4][R4.64], R12 ;  /* 0x0000000c04002986 */ /* 0x0081e8000c101104 */
[----:B0-----:R-:W3:Y:S04]  /*1a3b50*/  LDL.LU.64 R4, [R1+0x1830] ;  /* 0x0018300001047983 */ /* 0x001ee80000300a00 */
[----:B------:R-:W2:Y:S04]  /*1a3b60*/  LDL.LU R8, [R1+0x690] ;  /* 0x0006900001087983 */ /* 0x000ea80000300800 */
        /* <DEDUP_REMOVED lines=35> */
[C---:B0-----:R-:W-:Y:S01]  /*1a3da0*/  PRMT R12, R10.reuse, 0x7771, RZ ;  /* 0x000077710a0c7816 */ /* 0x041fe200000000ff */
[----:B------:R-:W4:Y:S04]  /*1a3db0*/  LDL.LU.64 R28, [R1+0x1810] ;  /* 0x00181000011c7983 */ /* 0x000f280000300a00 */
[----:B------:R-:W4:Y:S04]  /*1a3dc0*/  LDL.LU.64 R14, [R1+0x1808] ;  /* 0x00180800010e7983 */ /* 0x000f280000300a00 */
[----:B------:R-:W4:Y:S04]  /*1a3dd0*/  LDL.LU.64 R18, [R1+0x1800] ;  /* 0x0018000001127983 */ /* 0x000f280000300a00 */
[----:B------:R-:W4:Y:S04]  /*1a3de0*/  LDL.LU.64 R20, [R1+0x17f8] ;  /* 0x0017f80001147983 */ /* 0x000f280000300a00 */
[----:B------:R0:W-:Y:S02]  /*1a3df0*/  @P0 STG.E.U8 desc[UR4][R24.64], R12 ;  /* 0x0000000c18000986 */ /* 0x0001e4000c101104 */
[----:B0-----:R-:W-:-:S05]  /*1a3e00*/  PRMT R12, R10, 0x7772, RZ ;  /* 0x000077720a0c7816 */ /* 0x001fca00000000ff */
[----:B------:R0:W-:Y:S01]  /*1a3e10*/  @P6 STG.E.U8 desc[UR4][R26.64], R12 ;  /* 0x0000000c1a006986 */ /* 0x0001e2000c101104 */
[C---:B------:R-:W-:Y:S02]  /*1a3e20*/  LOP3.LUT P6, RZ, R11.reuse, 0x20000, RZ, 0xc0, !PT ;  /* 0x000200000bff7812 */ /* 0x040fe400078cc0ff */
[----:B0-----:R-:W-:Y:S02]  /*1a3e30*/  PRMT R12, R10, 0x7773, RZ ;  /* 0x000077730a0c7816 */ /* 0x001fe400000000ff */
[----:B------:R-:W4:Y:S09]  /*1a3e40*/  LDL.LU R10, [R1+0x5880] ;  /* 0x00588000010a7983 */ /* 0x000f320000300800 */
[----:B------:R0:W-:Y:S01]  /*1a3e50*/  @P6 STG.E.U8 desc[UR4][R2.64], R12 ;  /* 0x0000000c02006986 */ /* 0x0001e2000c101104 */
[----:B------:R-:W-:-:S03]  /*1a3e60*/  LOP3.LUT P6, RZ, R11, 0x10000, RZ, 0xc0, !PT ;  /* 0x000100000bff7812 */ /* 0x000fc600078cc0ff */
[----:B------:R-:W4:Y:S04]  /*1a3e70*/  LDL.LU.64 R22, [R1+0x17f0] ;  /* 0x0017f00001167983 */ /* 0x000f280000300a00 */
[----:B------:R-:W4:Y:S04]  /*1a3e80*/  LDL.LU.64 R24, [R1+0x17e8] ;  /* 0x0017e80001187983 */ /* 0x000f280000300a00 */
[----:B------:R-:W4:Y:S01]  /*1a3e90*/  LDL.LU.64 R26, [R1+0x17e0] ;  /* 0x0017e000011a7983 */ /* 0x000f220000300a00 */
[----:B0-----:R-:W-:-:S03]  /*1a3ea0*/  PRMT R12, R16, 0x7770, RZ ;  /* 0x00007770100c7816 */ /* 0x001fc600000000ff */
[----:B------:R-:W4:Y:S04]  /*1a3eb0*/  LDL.LU.64 R2, [R1+0x17d8] ;  /* 0x0017d80001027983 */ /* 0x000f280000300a00 */
[----:B------:R-:W4:Y:S04]  /*1a3ec0*/  LDL.LU R6, [R1+0x694] ;  /* 0x0006940001067983 */ /* 0x000f280000300800 */
[----:B---3--:R0:W-:Y:S01]  /*1a3ed0*/  @P6 STG.E.U8 desc[UR4][R4.64], R12 ;  /* 0x0000000c04006986 */ /* 0x0081e2000c101104 */
[C---:B------:R-:W-:Y:S02]  /*1a3ee0*/  LOP3.LUT P6, RZ, R11.reuse, 0x8000, RZ, 0xc0, !PT ;  /* 0x000080000bff7812 */ /* 0x040fe400078cc0ff */
        /* <DEDUP_REMOVED lines=13> */
[C---:B------:R-:W-:Y:S02]  /*1a3fc0*/  LOP3.LUT P5, RZ, R17.reuse, 0x200000, RZ, 0xc0, !PT ;  /* 0x0020000011ff7812 */ /* 0x040fe400078ac0ff */
[C---:B------:R-:W-:Y:S02]  /*1a3fd0*/  LOP3.LUT P4, RZ, R17.reuse, 0x400000, RZ, 0xc0, !PT ;  /* 0x0040000011ff7812 */ /* 0x040fe4000788c0ff */
[----:B------:R-:W-:-:S02]  /*1a3fe0*/  LOP3.LUT P3, RZ, R17, 0x800000, RZ, 0xc0, !PT ;  /* 0x0080000011ff7812 */ /* 0x000fc4000786c0ff */
[C---:B------:R-:W-:Y:S02]  /*1a3ff0*/  LOP3.LUT P2, RZ, R17.reuse, 0x1000000, RZ, 0xc0, !PT ;  /* 0x0100000011ff7812 */ /* 0x040fe4000784c0ff */
[C---:B------:R-:W-:Y:S02]  /*1a4000*/  LOP3.LUT P1, RZ, R17.reuse, 0x2000000, RZ, 0xc0, !PT ;  /* 0x0200000011ff7812 */ /* 0x040fe4000782c0ff */
[----:B------:R-:W-:Y:S02]  /*1a4010*/  LOP3.LUT P0, RZ, R17, 0x4000000, RZ, 0xc0, !PT ;  /* 0x0400000011ff7812 */ /* 0x000fe4000780c0ff */
[----:B--2---:R-:W-:-:S05]  /*1a4020*/  PRMT R12, R8, 0x7770, RZ ;  /* 0x00007770080c7816 */ /* 0x004fca00000000ff */
[----:B----4-:R0:W-:Y:S01]  /*1a4030*/  @P6 STG.E.U8 desc[UR4][R28.64], R12 ;  /* 0x0000000c1c006986 */ /* 0x0101e2000c101104 */
[C---:B------:R-:W-:Y:S02]  /*1a4040*/  LOP3.LUT P6, RZ, R11.reuse, 0x800, RZ, 0xc0, !PT ;  /* 0x000008000bff7812 */ /* 0x040fe400078cc0ff */
[----:B0-----:R-:W-:Y:S01]  /*1a4050*/  PRMT R12, R8, 0x7771, RZ ;  /* 0x00007771080c7816 */ /* 0x001fe200000000ff */
[----:B------:R-:W2:Y:S10]  /*1a4060*/  LDL.LU R29, [R1+0x5864] ;  /* 0x00586400011d7983 */ /* 0x000eb40000300800 */
        /* <DEDUP_REMOVED lines=13> */
[----:B------:R-:W4:Y:S04]  /*1a4140*/  LDL.LU R10, [R1+0x5860] ;  /* 0x00586000010a7983 */ /* 0x000f280000300800 */
[----:B------:R0:W-:Y:S04]  /*1a4150*/  @P1 STG.E.U8 desc[UR4][R2.64], R12 ;  /* 0x0000000c02001986 */ /* 0x0001e8000c101104 */
[----:B------:R-:W-:Y:S01]  /*1a4160*/  STL [R1+0x5720], R17 ;  /* 0x0057201101007387 */ /* 0x000fe20000100800 */
[----:B0-----:R-:W-:-:S05]  /*1a4170*/  PRMT R12, R6, 0x7770, RZ ;  /* 0x00007770060c7816 */ /* 0x001fca00000000ff */
[----:B---3--:R0:W-:Y:S01]  /*1a4180*/  @P0 STG.E.U8 desc[UR4][R4.64], R12 ;  /* 0x0000000c04000986 */ /* 0x0081e2000c101104 */
[----:B------:R-:W-:-:S03]  /*1a4190*/  LOP3.LUT P0, RZ, R9, 0x80000000, RZ, 0xc0, !PT ;  /* 0x8000000009ff7812 */ /* 0x000fc6000780c0ff */
[----:B0-----:R-:W3:Y:S04]  /*1a41a0*/  LDL.LU.64 R4, [R1+0x17c8] ;  /* 0x0017c80001047983 */ /* 0x001ee80000300a00 */
[----:B------:R-:W2:Y:S01]  /*1a41b0*/  LDL.LU.64 R8, [R1+0x17c0] ;  /* 0x0017c00001087983 */ /* 0x000ea20000300a00 */
[C---:B------:R-:W-:Y:S02]  /*1a41c0*/  LOP3.LUT P3, RZ, R17.reuse, 0x8000000, RZ, 0xc0, !PT ;  /* 0x0800000011ff7812 */ /* 0x040fe4000786c0ff */
[C---:B------:R-:W-:Y:S02]  /*1a41d0*/  LOP3.LUT P2, RZ, R17.reuse, 0x10000000, RZ, 0xc0, !PT ;  /* 0x1000000011ff7812 */ /* 0x040fe4000784c0ff */
[----:B------:R-:W-:Y:S01]  /*1a41e0*/  PRMT R12, R6, 0x7771, RZ ;  /* 0x00007771060c7816 */ /* 0x000fe200000000ff */
[----:B------:R-:W2:Y:S04]  /*1a41f0*/  LDL.LU.64 R24, [R1+0x17b8] ;  /* 0x0017b80001187983 */ /* 0x000ea80000300a00 */
[----:B------:R-:W2:Y:S04]  /*1a4200*/  LDL.LU.64 R26, [R1+0x17b0] ;  /* 0x0017b000011a7983 */ /* 0x000ea80000300a00 */
[----:B------:R-:W2:Y:S04]  /*1a4210*/  LDL.LU.64 R2, [R1+0x17a8] ;  /* 0x0017a80001027983 */ /* 0x000ea80000300a00 */
[----:B------:R-:W2:Y:S01]  /*1a4220*/  LDL.LU R13, [R1+0x6b8] ;  /* 0x0006b800010d7983 */ /* 0x000ea20000300800 */
[----:B------:R-:W-:-:S03]  /*1a4230*/  LOP3.LUT P1, RZ, R17, 0x20000000, RZ, 0xc0, !PT ;  /* 0x2000000011ff7812 */ /* 0x000fc6000782c0ff */
[----:B---3--:R0:W-:Y:S02]  /*1a4240*/  @P3 STG.E.U8 desc[UR4][R4.64], R12 ;  /* 0x0000000c04003986 */ /* 0x0081e4000c101104 */
[----:B0-----:R-:W-:Y:S02]  /*1a4250*/  PRMT R12, R6, 0x7772, RZ ;  /* 0x00007772060c7816 */ /* 0x001fe400000000ff */
[----:B------:R-:W3:Y:S04]  /*1a4260*/  LDL.LU.64 R4, [R1+0x17a0] ;  /* 0x0017a00001047983 */ /* 0x000ee80000300a00 */
[----:B------:R-:W3:Y:S04]  /*1a4270*/  LDL.LU R28, [R1+0x698] ;  /* 0x00069800011c7983 */ /* 0x000ee80000300800 */
[----:B--2---:R0:W-:Y:S04]  /*1a4280*/  @P2 STG.E.U8 desc[UR4][R8.64], R12 ;  /* 0x0000000c08002986 */ /* 0x0041e8000c101104 */
        /* <DEDUP_REMOVED lines=25> */
[----:B------:R-:W-:Y:S01]  /*1a4420*/  PRMT R12, R6, 0x7773, RZ ;  /* 0x00007773060c7816 */ /* 0x000fe200000000ff */
[----:B------:R-:W4:Y:S01]  /*1a4430*/  LDL.LU.64 R14, [R1+0x1778] ;  /* 0x00177800010e7983 */ /* 0x000f220000300a00 */
[----:B------:R-:W-:-:S09]  /*1a4440*/  LOP3.LUT R11, R11, 0xfffffeff, RZ, 0xc0, !PT ;  /* 0xfffffeff0b0b7812 */ /* 0x000fd200078ec0ff */
        /* <DEDUP_REMOVED lines=10> */
[----:B------:R-:W4:Y:S04]  /*1a44f0*/  LDL.LU R6, [R1+0x69c] ;  /* 0x00069c0001067983 */ /* 0x000f280000300800 */
[----:B------:R0:W-:Y:S04]  /*1a4500*/  @P0 STG.E.U8 desc[UR4][R26.64], R12 ;  /* 0x0000000c1a000986 */ /* 0x0001e8000c101104 */
[----:B------:R-:W4:Y:S04]  /*1a4510*/  LDL.LU.64 R22, [R1+0x1760] ;  /* 0x0017600001167983 */ /* 0x000f280000300a00 */
[----:B------:R-:W4:Y:S01]  /*1a4520*/  LDL.LU.64 R24, [R1+0x1758] ;  /* 0x0017580001187983 */ /* 0x000f220000300a00 */
[----:B0-----:R-:W-:-:S03]  /*1a4530*/  PRMT R12, R13, 0x7771, RZ ;  /* 0x000077710d0c7816 */ /* 0x001fc600000000ff */
[----:B------:R-:W4:Y:S04]  /*1a4540*/  LDL.LU.64 R26, [R1+0x1750] ;  /* 0x00175000011a7983 */ /* 0x000f280000300a00 */
        /* <DEDUP_REMOVED lines=23> */
[----:B------:R-:W-:Y:S02]  /*1a46c0*/  LOP3.LUT P2, RZ, R29, 0x1, RZ, 0xc0, !PT ;  /* 0x000000011dff7812 */ /* 0x000fe4000784c0ff */
[C---:B----4-:R-:W-:Y:S02]  /*1a46d0*/  LOP3.LUT P1, RZ, R10.reuse, 0x80000000, RZ, 0xc0, !PT ;  /* 0x800000000aff7812 */ /* 0x050fe4000782c0ff */
        /* <DEDUP_REMOVED lines=31> */
[----:B------:R-:W3:Y:S04]  /*1a48d0*/  LDL.LU.64 R2, [R1+0x1708] ;  /* 0x0017080001027983 */ /* 0x000ee80000300a00 */
[----:B------:R-:W3:Y:S01]  /*1a48e0*/  LDL.LU R28, [R1+0x660] ;  /* 0x00066000011c7983 */ /* 0x000ee20000300800 */
[----:B--2---:R-:W-:-:S05]  /*1a48f0*/  PRMT R12, R6, 0x7770, RZ ;  /* 0x00007770060c7816 */ /* 0x004fca00000000ff */
[----:B------:R0:W-:Y:S02]  /*1a4900*/  @P3 STG.E.U8 desc[UR4][R4.64], R12 ;  /* 0x0000000c04003986 */ /* 0x0001e4000c101104 */
[----:B0-----:R-:W-:Y:S02]  /*1a4910*/  PRMT R12, R6, 0x7771, RZ ;  /* 0x00007771060c7816 */ /* 0x001fe400000000ff */
[----:B------:R-:W2:Y:S04]  /*1a4920*/  LDL.LU.64 R4, [R1+0x1700] ;  /* 0x0017000001047983 */ /* 0x000ea80000300a00 */
[----:B------:R-:W2:Y:S04]  /*1a4930*/  LDL.LU R0, [R1+0x684] ;  /* 0x0006840001007983 */ /* 0x000ea80000300800 */
[----:B---3--:R0:W-:Y:S04]  /*1a4940*/  @P2 STG.E.U8 desc[UR4][R8.64], R12 ;  /* 0x0000000c08002986 */ /* 0x0081e8000c101104 */
[----:B0-----:R-:W3:Y:S01]  /*1a4950*/  LDL.LU.64 R8, [R1+0x16e0] ;  /* 0x0016e00001087983 */ /* 0x001ee20000300a00 */
        /* <DEDUP_REMOVED lines=17> */
[----:B---3--:R0:W-:Y:S04]  /*1a4a70*/  STL.64 [R1+0x5848], R8 ;  /* 0x0058480801007387 */ /* 0x0081e80000100a00 */
[----:B0-----:R-:W3:Y:S06]  /*1a4a80*/  LDL.LU.64 R8, [R1+0x16f0] ;  /* 0x0016f00001087983 */ /* 0x001eec0000300a00 */
[----:B------:R-:W-:-:S02]  /*1a4a90*/  @P6 LOP3.LUT R29, R29, 0x80000000, RZ, 0xfc, !PT ;  /* 0x800000001d1d6812 */ /* 0x000fc400078efcff */
[C---:B------:R-:W-:Y:S02]  /*1a4aa0*/  LOP3.LUT P6, RZ, R10.reuse, 0x800000, RZ, 0xc0, !PT ;  /* 0x008000000aff7812 */ /* 0x040fe400078cc0ff */
[----:B------:R-:W-:Y:S02]  /*1a4ab0*/  LOP3.LUT R11, R11, 0xfffffffe, RZ, 0xc0, !PT ;  /* 0xfffffffe0b0b7812 */ /* 0x000fe400078ec0ff */
[C---:B------:R-:W-:Y:S02]  /*1a4ac0*/  LOP3.LUT P1, RZ, R10.reuse, 0x8000000, RZ, 0xc0, !PT ;  /* 0x080000000aff7812 */ /* 0x040fe4000782c0ff */
[----:B------:R-:W-:Y:S02]  /*1a4ad0*/  LOP3.LUT P0, RZ, R10, 0x4000000, RZ, 0xc0, !PT ;  /* 0x040000000aff7812 */ /* 0x000fe4000780c0ff */
[----:B------:R-:W-:Y:S01]  /*1a4ae0*/  PRMT R12, R6, 0x7772, RZ ;  /* 0x00007772060c7816 */ /* 0x000fe200000000ff */
[----:B------:R-:W3:Y:S04]  /*1a4af0*/  LDL.LU.64 R16, [R1+0x16c0] ;  /* 0x0016c00001107983 */ /* 0x000ee80000300a00 */
[----:B------:R-:W3:Y:S04]  /*1a4b00*/  LDL.LU.64 R14, [R1+0x16b0] ;  /* 0x0016b000010e7983 */ /* 0x000ee80000300a00 */
        /* <DEDUP_REMOVED lines=8> */
[----:B0-----:R-:W-:Y:S01]  /*1a4b90*/  PRMT R12, R6, 0x7773, RZ ;  /* 0x00007773060c7816 */ /* 0x001fe200000000ff */
[----:B------:R-:W4:Y:S04]  /*1a4ba0*/  LDL.LU.64 R22, [R1+0x1650] ;  /* 0x0016500001167983 */ /* 0x000f280000300a00 */
[----:B------:R0:W-:Y:S02]  /*1a4bb0*/  @P0 STG.E.U8 desc[UR4][R24.64], R12 ;  /* 0x0000000c18000986 */ /* 0x0001e4000c101104 */
[----:B0-----:R-:W-:Y:S02]  /*1a4bc0*/  PRMT R12, R28, 0x7770, RZ ;  /* 0x000077701c0c7816 */ /* 0x001fe400000000ff */
[----:B------:R-:W4:Y:S04]  /*1a4bd0*/  LDL.LU.64 R24, [R1+0x1648] ;  /* 0x0016480001187983 */ /* 0x000f280000300a00 */
[----:B------:R-:W4:Y:S04]  /*1a4be0*/  LDL.LU R6, [R1+0x688] ;  /* 0x0006880001067983 */ /* 0x000f280000300800 */
[----:B------:R0:W-:Y:S01]  /*1a4bf0*/  @P6 STG.E.U8 desc[UR4][R26.64], R12 ;  /* 0x0000000c1a006986 */ /* 0x0001e2000c101104 */
[----:B------:R-:W-:-:S02]  /*1a4c00*/  LOP3.LUT P6, RZ, R11, 0x2, RZ, 0xc0, !PT ;  /* 0x000000020bff7812 */ /* 0x000fc400078cc0ff */
[----:B0-----:R-:W-:-:S11]  /*1a4c10*/  PRMT R12, R28, 0x7771, RZ ;  /* 0x000077711c0c7816 */ /* 0x001fd600000000ff */
[----:B------:R0:W-:Y:S01]  /*1a4c20*/  @P6 STG.E.U8 desc[UR4][R2.64], R12 ;  /* 0x0000000c02006986 */ /* 0x0001e2000c101104 */
[----:B------:R-:W-:Y:S02]  /*1a4c30*/  LOP3.LUT P6, RZ, R11, 0x1, RZ, 0xc0, !PT ;  /* 0x000000010bff7812 */ /* 0x000fe400078cc0ff */
[----:B------:R-:W-:Y:S01]  /*1a4c40*/  PRMT R11, R28, 0x7772, RZ ;  /* 0x000077721c0b7816 */ /* 0x000fe200000000ff */
[----:B0-----:R-:W4:Y:S10]  /*1a4c50*/  LDL.LU.64 R12, [R1+0x16d0] ;  /* 0x0016d000010c7983 */ /* 0x001f340000300a00 */
[----:B--2---:R0:W-:Y:S01]  /*1a4c60*/  @P6 STG.E.U8 desc[UR4][R4.64], R11 ;  /* 0x0000000b04006986 */ /* 0x0041e2000c101104 */
[----:B------:R-:W-:-:S03]  /*1a4c70*/  LOP3.LUT P6, RZ, R29, 0x80000000, RZ, 0xc0, !PT ;  /* 0x800000001dff7812 */ /* 0x000fc600078cc0ff */
[----:B------:R-:W2:Y:S04]  /*1a4c80*/  LDL.LU.64 R26, [R1+0x1640] ;  /* 0x00164000011a7983 */ /* 0x000ea80000300a00 */
[----:B------:R-:W2:Y:S01]  /*1a4c90*/  LDL.LU.64 R2, [R1+0x1630] ;  /* 0x0016300001027983 */ /* 0x000ea20000300a00 */
[----:B0-----:R-:W-:-:S03]  /*1a4ca0*/  PRMT R11, R28, 0x7773, RZ ;  /* 0x000077731c0b7816 */ /* 0x001fc600000000ff */
[----:B------:R-:W2:Y:S04]  /*1a4cb0*/  LDL.LU.64 R4, [R1+0x1620] ;  /* 0x0016200001047983 */ /* 0x000ea80000300a00 */
[----:B---3--:R0:W-:Y:S04]  /*1a4cc0*/  @P6 STG.E.U8 desc[UR4][R8.64], R11 ;  /* 0x0000000b08006986 */ /* 0x0081e8000c101104 */
[----:B0-----:R-:W3:Y:S01]  /*1a4cd0*/  LDL.LU.64 R8, [R1+0x5848] ;  /* 0x0058480001087983 */ /* 0x001ee20000300a00 */
[----:B------:R-:W-:Y:S02]  /*1a4ce0*/  LOP3.LUT P6, RZ, R29, 0x40000000, RZ, 0xc0, !PT ;  /* 0x400000001dff7812 */ /* 0x000fe400078cc0ff */
[----:B------:R-:W-:-:S11]  /*1a4cf0*/  PRMT R11, R0, 0x7770, RZ ;  /* 0x00007770000b7816 */ /* 0x000fd600000000ff */
[----:B---3--:R0:W-:Y:S04]  /*1a4d00*/  @P6 STG.E.U8 desc[UR4][R8.64], R11 ;  /* 0x0000000b08006986 */ /* 0x0081e8000c101104 */
[----:B0-----:R-:W3:Y:S01]  /*1a4d10*/  LDL.LU.64 R8, [R1+0x5840] ;  /* 0x0058400001087983 */ /* 0x001ee20000300a00 */
[----:B------:R-:W-:Y:S02]  /*1a4d20*/  LOP3.LUT P6, RZ, R29, 0x20000000, RZ, 0xc0, !PT ;  /* 0x200000001dff7812 */ /* 0x000fe400078cc0ff */
[----:B------:R-:W-:-:S11]  /*1a4d30*/  PRMT R11, R0, 0x7771, RZ ;  /* 0x00007771000b7816 */ /* 0x000fd600000000ff */
[----:B----4-:R0:W-:Y:S01]  /*1a4d40*/  @P6 STG.E.U8 desc[UR4][R12.64], R11 ;  /* 0x0000000b0c006986 */ /* 0x0101e2000c101104 */
[----:B------:R-:W-:Y:S02]  /*1a4d50*/  LOP3.LUT P6, RZ, R29, 0x10000000, RZ, 0xc0, !PT ;  /* 0x100000001dff7812 */ /* 0x000fe400078cc0ff */
[----:B0-----:R-:W-:-:S11]  /*1a4d60*/  PRMT R11, R0, 0x7772, RZ ;  /* 0x00007772000b7816 */ /* 0x001fd600000000ff */
[----:B------:R0:W-:Y:S01]  /*1a4d70*/  @P6 STG.E.U8 desc[UR4][R16.64], R11 ;  /* 0x0000000b10006986 */ /* 0x0001e2000c101104 */
[----:B------:R-:W-:Y:S02]  /*1a4d80*/  LOP3.LUT P6, RZ, R29, 0x8000000, RZ, 0xc0, !PT ;  /* 0x080000001dff7812 */ /* 0x000fe400078cc0ff */
[----:B0-----:R-:W-:-:S11]  /*1a4d90*/  PRMT R11, R0, 0x7773, RZ ;  /* 0x00007773000b7816 */ /* 0x001fd600000000ff */
        /* <DEDUP_REMOVED lines=8> */
[----:B---3--:R-:W-:-:S05]  /*1a4e20*/  PRMT R11, R9, 0x7770, RZ ;  /* 0x00007770090b7816 */ /* 0x008fca00000000ff */
[----:B------:R0:W-:Y:S02]  /*1a4e30*/  @P6 STG.E.U8 desc[UR4][R18.64], R11 ;  /* 0x0000000b12006986 */ /* 0x0001e4000c101104 */
[----:B0-----:R-:W-:-:S05]  /*1a4e40*/  PRMT R11, R9, 0x7771, RZ ;  /* 0x00007771090b7816 */ /* 0x001fca00000000ff */
[----:B------:R0:W-:Y:S02]  /*1a4e50*/  @P5 STG.E.U8 desc[UR4][R20.64], R11 ;  /* 0x0000000b14005986 */ /* 0x0001e4000c101104 */
[----:B0-----:R-:W-:-:S05]  /*1a4e60*/  PRMT R11, R9, 0x7772, RZ ;  /* 0x00007772090b7816 */ /* 0x001fca00000000ff */
[----:B------:R0:W-:Y:S02]  /*1a4e70*/  @P4 STG.E.U8 desc[UR4][R22.64], R11 ;  /* 0x0000000b16004986 */ /* 0x0001e4000c101104 */
[----:B0-----:R-:W-:Y:S02]  /*1a4e80*/  PRMT R11, R9, 0x7773, RZ ;  /* 0x00007773090b7816 */ /* 0x001fe400000000ff */
[----:B------:R-:W3:Y:S04]  /*1a4e90*/  LDL.LU R9, [R1+0x5838] ;  /* 0x0058380001097983 */ /* 0x000ee80000300800 */
[----:B------:R0:W-:Y:S02]  /*1a4ea0*/  @P3 STG.E.U8 desc[UR4][R24.64], R11 ;  /* 0x0000000b18003986 */ /* 0x0001e4000c101104 */
[----:B0-----:R-:W-:-:S05]  /*1a4eb0*/  PRMT R11, R6, 0x7770, RZ ;  /* 0x00007770060b7816 */ /* 0x001fca00000000ff */
[----:B--2---:R0:W-:Y:S02]  /*1a4ec0*/  @P2 STG.E.U8 desc[UR4][R26.64], R11 ;  /* 0x0000000b1a002986 */ /* 0x0041e4000c101104 */
[----:B0-----:R-:W-:-:S05]  /*1a4ed0*/  PRMT R11, R6, 0x7771, RZ ;  /* 0x00007771060b7816 */ /* 0x001fca00000000ff */
[----:B------:R0:W-:Y:S02]  /*1a4ee0*/  @P1 STG.E.U8 desc[UR4][R2.64], R11 ;  /* 0x0000000b02001986 */ /* 0x0001e4000c101104 */
[----:B0-----:R-:W-:Y:S02]  /*1a4ef0*/  PRMT R11, R6, 0x7772, RZ ;  /* 0x00007772060b7816 */ /* 0x001fe400000000ff */
[----:B------:R-:W2:Y:S04]  /*1a4f00*/  LDL.LU.64 R2, [R1+0x1610] ;  /* 0x0016100001027983 */ /* 0x000ea80000300a00 */
[----:B------:R0:W-:Y:S04]  /*1a4f10*/  @P0 STG.E.U8 desc[UR4][R4.64], R11 ;  /* 0x0000000b04000986 */ /* 0x0001e8000c101104 */
[----:B0-----:R-:W4:Y:S04]  /*1a4f20*/  LDL.LU.64 R4, [R1+0x1600] ;  /* 0x0016000001047983 */ /* 0x001f280000300a00 */
[----:B------:R-:W2:Y:S04]  /*1a4f30*/  LDL.LU.64 R22, [R1+0x15f0] ;  /* 0x0015f00001167983 */ /* 0x000ea80000300a00 */
[----:B------:R-:W2:Y:S04]  /*1a4f40*/  LDL.LU.64 R24, [R1+0x15e0] ;  /* 0x0015e00001187983 */ /* 0x000ea80000300a00 */
[----:B------:R-:W2:Y:S01]  /*1a4f50*/  LDL.LU R0, [R1+0x668] ;  /* 0x0006680001007983 */ /* 0x000ea20000300800 */
[----:B------:R-:W-:-:S02]  /*1a4f60*/  LOP3.LUT R29, R29, 0xfffbffff, RZ, 0xc0, !PT ;  /* 0xfffbffff1d1d7812 */ /* 0x000fc400078ec0ff */
[C---:B------:R-:W-:Y:S02]  /*1a4f70*/  LOP3.LUT P3, RZ, R10.reuse, 0x400, RZ, 0xc0, !PT ;  /* 0x000004000aff7812 */ /* 0x040fe4000786c0ff */
[C---:B------:R-:W-:Y:S02]  /*1a4f80*/  LOP3.LUT P2, RZ, R10.reuse, 0x200, RZ, 0xc0, !PT ;  /* 0x000002000aff7812 */ /* 0x040fe4000784c0ff */
[C---:B------:R-:W-:Y:S02]  /*1a4f90*/  LOP3.LUT P1, RZ, R10.reuse, 0x100, RZ, 0xc0, !PT ;  /* 0x000001000aff7812 */ /* 0x040fe4000782c0ff */
[----:B------:R-:W-:Y:S01]  /*1a4fa0*/  LOP3.LUT P0, RZ, R10, 0x80, RZ, 0xc0, !PT ;  /* 0x000000800aff7812 */ /* 0x000fe2000780c0ff */
[----:B------:R-:W2:Y:S04]  /*1a4fb0*/  LDL.LU.64 R26, [R1+0x15d0] ;  /* 0x0015d000011a7983 */ /* 0x000ea80000300a00 */
[----:B------:R-:W2:Y:S01]  /*1a4fc0*/  LDL.LU R11, [R1+0x68c] ;  /* 0x00068c00010b7983 */ /* 0x000ea20000300800 */
[----:B---3--:R-:W-:-:S13]  /*1a4fd0*/  LOP3.LUT P6, RZ, R9, 0x40000000, RZ, 0xc0, !PT ;  /* 0x4000000009ff7812 */ /* 0x008fda00078cc0ff */
        /* <DEDUP_REMOVED lines=23> */
[----:B------:R-:W-:-:S05]  /*1a5150*/  PRMT R10, R6, 0x7773, RZ ;  /* 0x00007773060a7816 */ /* 0x000fca00000000ff */
[----:B--2---:R0:W-:Y:S02]  /*1a5160*/  @P3 STG.E.U8 desc[UR4][R2.64], R10 ;  /* 0x0000000a02003986 */ /* 0x0041e4000c101104 */
[C---:B0-----:R-:W-:Y:S02]  /*1a5170*/  PRMT R10, R0.reuse, 0x7770, RZ ;  /* 0x00007770000a7816 */ /* 0x041fe400000000ff */
[----:B------:R-:W2:Y:S04]  /*1a5180*/  LDL.LU.64 R2, [R1+0x15c0] ;  /* 0x0015c00001027983 */ /* 0x000ea80000300a00 */
[----:B----4-:R0:W-:Y:S04]  /*1a5190*/  @P2 STG.E.U8 desc[UR4][R4.64], R10 ;  /* 0x0000000a04002986 */ /* 0x0101e8000c101104 */
[----:B0-----:R-:W3:Y:S04]  /*1a51a0*/  LDL.LU.64 R4, [R1+0x1598] ;  /* 0x0015980001047983 */ /* 0x001ee80000300a00 */
[----:B------:R-:W4:Y:S04]  /*1a51b0*/  LDL.LU R28, [R1+0x66c] ;  /* 0x00066c00011c7983 */ /* 0x000f280000300800 */
        /* <DEDUP_REMOVED lines=14> */
[----:B------:R-:W4:Y:S04]  /*1a52a0*/  LDL.LU.64 R14, [R1+0x1550] ;  /* 0x00155000010e7983 */ /* 0x000f280000300a00 */
[----:B------:R-:W4:Y:S04]  /*1a52b0*/  LDL.LU R6, [R1+0x670] ;  /* 0x0006700001067983 */ /* 0x000f280000300800 */
[----:B------:R-:W4:Y:S04]  /*1a52c0*/  LDL.LU.64 R18, [R1+0x1540] ;  /* 0x0015400001127983 */ /* 0x000f280000300a00 */
[----:B------:R-:W4:Y:S04]  /*1a52d0*/  LDL.LU.64 R20, [R1+0x1530] ;  /* 0x0015300001147983 */ /* 0x000f280000300a00 */
[----:B------:R-:W4:Y:S04]  /*1a52e0*/  LDL.LU.64 R22, [R1+0x1520] ;  /* 0x0015200001167983 */ /* 0x000f280000300a00 */
[----:B------:R-:W4:Y:S04]  /*1a52f0*/  LDL.LU.64 R24, [R1+0x1510] ;  /* 0x0015100001187983 */ /* 0x000f280000300a00 */
[----:B------:R-:W4:Y:S04]  /*1a5300*/  LDL.LU R0, [R1+0x650] ;  /* 0x0006500001007983 */ /* 0x000f280000300800 */
[----:B------:R-:W4:Y:S04]  /*1a5310*/  LDL.LU.64 R26, [R1+0x14e8] ;  /* 0x0014e800011a7983 */ /* 0x000f280000300a00 */
        /* <DEDUP_REMOVED lines=46> */
[C---:B------:R-:W-:Y:S02]  /*1a5600*/  LOP3.LUT P3, RZ, R9.reuse, 0x800000, RZ, 0xc0, !PT ;  /* 0x0080000009ff7812 */ /* 0x040fe4000786c0ff */
[----:B------:R-:W-:Y:S02]  /*1a5610*/  LOP3.LUT P2, RZ, R9, 0x400000, RZ, 0xc0, !PT ;  /* 0x0040000009ff7812 */ /* 0x000fe4000784c0ff */
[C---:B------:R-:W-:Y:S01]  /*1a5620*/  PRMT R10, R0.reuse, 0x7772, RZ ;  /* 0x00007772000a7816 */ /* 0x040fe200000000ff */
[----:B------:R-:W4:Y:S04]  /*1a5630*/  LDL.LU.64 R22, [R1+0x14a0] ;  /* 0x0014a00001167983 */ /* 0x000f280000300a00 */
[----:B------:R-:W4:Y:S04]  /*1a5640*/  LDL.LU.64 R24, [R1+0x1490] ;  /* 0x0014900001187983 */ /* 0x000f280000300a00 */
[----:B------:R-:W4:Y:S04]  /*1a5650*/  LDL.LU.64 R26, [R1+0x1480] ;  /* 0x00148000011a7983 */ /* 0x000f280000300a00 */
[----:B------:R-:W4:Y:S04]  /*1a5660*/  LDL.LU R6, [R1+0x674] ;  /* 0x0006740001067983 */ /* 0x000f280000300800 */
[----:B------:R-:W4:Y:S04]  /*1a5670*/  LDL.LU.64 R2, [R1+0x1470] ;  /* 0x0014700001027983 */ /* 0x000f280000300a00 */
[----:B------:R-:W4:Y:S04]  /*1a5680*/  LDL.LU R28, [R1+0x654] ;  /* 0x00065400011c7983 */ /* 0x000f280000300800 */
        /* <DEDUP_REMOVED lines=33> */
[----:B------:R-:W4:Y:S04]  /*1a58a0*/  LDL.LU.64 R16, [R1+0x1410] ;  /* 0x0014100001107983 */ /* 0x000f280000300a00 */
        /* <DEDUP_REMOVED lines=9> */
[C---:B0-----:R-:W-:Y:S01]  /*1a5940*/  PRMT R10, R6.reuse, 0x7771, RZ ;  /* 0x00007771060a7816 */ /* 0x041fe200000000ff */
[----:B------:R-:W3:Y:S04]  /*1a5950*/  LDL.LU.64 R22, [R1+0x13d0] ;  /* 0x0013d00001167983 */ /* 0x000ee80000300a00 */
        /* <DEDUP_REMOVED lines=49> */
[----:B------:R-:W2:Y:S04]  /*1a5c70*/  LDL.LU R8, [R1+0x5810] ;  /* 0x0058100001087983 */ /* 0x000ea80000300800 */
[----:B------:R0:W-:Y:S02]  /*1a5c80*/  @P1 STG.E.U8 desc[UR4][R2.64], R10 ;  /* 0x0000000a02001986 */ /* 0x0001e4000c101104 */
[----:B0-----:R-:W-:-:S05]  /*1a5c90*/  PRMT R10, R6, 0x7770, RZ ;  /* 0x00007770060a7816 */ /* 0x001fca00000000ff */
[----:B------:R0:W-:Y:S04]  /*1a5ca0*/  @P0 STG.E.U8 desc[UR4][R4.64], R10 ;  /* 0x0000000a04000986 */ /* 0x0001e8000c101104 */
[----:B0-----:R-:W3:Y:S04]  /*1a5cb0*/  LDL.LU.64 R4, [R1+0x1370] ;  /* 0x0013700001047983 */ /* 0x001ee80000300a00 */
[----:B------:R-:W4:Y:S04]  /*1a5cc0*/  LDL.LU.64 R20, [R1+0x1360] ;  /* 0x0013600001147983 */ /* 0x000f280000300a00 */
[----:B------:R-:W2:Y:S01]  /*1a5cd0*/  LDL.LU.64 R2, [R1+0x1350] ;  /* 0x0013500001027983 */ /* 0x000ea20000300a00 */
[----:B------:R-:W-:-:S02]  /*1a5ce0*/  LOP3.LUT P3, RZ, R9, 0x10, RZ, 0xc0, !PT ;  /* 0x0000001009ff7812 */ /* 0x000fc4000786c0ff */
[C---:B------:R-:W-:Y:S02]  /*1a5cf0*/  LOP3.LUT P2, RZ, R9.reuse, 0x8, RZ, 0xc0, !PT ;  /* 0x0000000809ff7812 */ /* 0x040fe4000784c0ff */
[C---:B------:R-:W-:Y:S02]  /*1a5d00*/  PRMT R10, R6.reuse, 0x7771, RZ ;  /* 0x00007771060a7816 */ /* 0x040fe400000000ff */
[----:B------:R-:W-:Y:S01]  /*1a5d10*/  LOP3.LUT P1, RZ, R9, 0x4, RZ, 0xc0, !PT ;  /* 0x0000000409ff7812 */ /* 0x000fe2000782c0ff */
[----:B------:R-:W2:Y:S04]  /*1a5d20*/  LDL.LU.64 R22, [R1+0x1340] ;  /* 0x0013400001167983 */ /* 0x000ea80000300a00 */
[----:B------:R-:W2:Y:S04]  /*1a5d30*/  LDL.LU.64 R24, [R1+0x1330] ;  /* 0x0013300001187983 */ /* 0x000ea80000300a00 */
[----:B------:R-:W2:Y:S04]  /*1a5d40*/  LDL.LU R28, [R1+0x65c] ;  /* 0x00065c00011c7983 */ /* 0x000ea80000300800 */
[----:B------:R-:W2:Y:S04]  /*1a5d50*/  LDL.LU.64 R26, [R1+0x1320] ;  /* 0x00132000011a7983 */ /* 0x000ea80000300a00 */
[----:B---3--:R0:W-:Y:S02]  /*1a5d60*/  @P3 STG.E.U8 desc[UR4][R4.64], R10 ;  /* 0x0000000a04003986 */ /* 0x0081e4000c101104 */
[----:B0-----:R-:W-:-:S02]  /*1a5d70*/  PRMT R10, R6, 0x7772, RZ ;  /* 0x00007772060a7816 */ /* 0x001fc400000000ff */
[----:B------:R-:W3:Y:S04]  /*1a5d80*/  LDL.LU.64 R4, [R1+0x1310] ;  /* 0x0013100001047983 */ /* 0x000ee80000300a00 */
[----:B------:R-:W3:Y:S04]  /*1a5d90*/  LDL.LU R0, [R1+0x760] ;  /* 0x0007600001007983 */ /* 0x000ee80000300800 */
[----:B----4-:R0:W-:Y:S02]  /*1a5da0*/  @P2 STG.E.U8 desc[UR4][R20.64], R10 ;  /* 0x0000000a14002986 */ /* 0x0101e4000c101104 */
[----:B0-----:R-:W-:-:S05]  /*1a5db0*/  PRMT R10, R6, 0x7773, RZ ;  /* 0x00007773060a7816 */ /* 0x001fca00000000ff */
[----:B--2---:R0:W-:Y:S04]  /*1a5dc0*/  @P1 STG.E.U8 desc[UR4][R2.64], R10 ;  /* 0x0000000a02001986 */ /* 0x0041e8000c101104 */
        /* <DEDUP_REMOVED lines=24> */
[----:B------:R-:W-:Y:S02]  /*1a5f50*/  LOP3.LUT P0, RZ, R9, 0x2, RZ, 0xc0, !PT ;  /* 0x0000000209ff7812 */ /* 0x000fe4000780c0ff */
[----:B------:R-:W-:Y:S02]  /*1a5f60*/  PRMT R10, R28, 0x7770, RZ ;  /* 0x000077701c0a7816 */ /* 0x000fe400000000ff */
[----:B------:R-:W-:Y:S01]  /*1a5f70*/  LOP3.LUT R29, R29, 0xfffffeff, RZ, 0xc0, !PT ;  /* 0xfffffeff1d1d7812 */ /* 0x000fe200078ec0ff */
[----:B------:R-:W4:Y:S04]  /*1a5f80*/  LDL.LU.64 R12, [R1+0x12c0] ;  /* 0x0012c000010c7983 */ /* 0x000f280000300a00 */
[----:B------:R-:W4:Y:S04]  /*1a5f90*/  LDL.LU R6, [R1+0x750] ;  /* 0x0007500001067983 */ /* 0x000f280000300800 */
[----:B------:R-:W4:Y:S04]  /*1a5fa0*/  LDL.LU.64 R16, [R1+0x12b0] ;  /* 0x0012b00001107983 */ /* 0x000f280000300a00 */
        /* <DEDUP_REMOVED lines=40> */
[----:B------:R-:W2:Y:S10]  /*1a6230*/  LDL.LU R3, [R1+0x57f8] ;  /* 0x0057f80001037983 */ /* 0x000eb40000300800 */
[----:B----4-:R0:W-:Y:S01]  /*1a6240*/  @P6 STG.E.U8 desc[UR4][R12.64], R10 ;  /* 0x0000000a0c006986 */ /* 0x0101e2000c101104 */
        /* <DEDUP_REMOVED lines=18> */
[----:B---3--:R0:W-:Y:S04]  /*1a6370*/  @P0 STG.E.U8 desc[UR4][R4.64], R10 ;  /* 0x0000000a04000986 */ /* 0x0081e8000c101104 */
[----:B------:R-:W3:Y:S04]  /*1a6380*/  LDL.LU.64 R26, [R1+0x1200] ;  /* 0x00120000011a7983 */ /* 0x000ee80000300a00 */
[----:B0-----:R-:W2:Y:S04]  /*1a6390*/  LDL.LU.64 R4, [R1+0x11e8] ;  /* 0x0011e80001047983 */ /* 0x001ea80000300a00 */
[----:B------:R-:W2:Y:S04]  /*1a63a0*/  LDL.LU.64 R20, [R1+0x11e0] ;  /* 0x0011e00001147983 */ /* 0x000ea80000300a00 */
[----:B------:R-:W2:Y:S01]  /*1a63b0*/  LDL.LU R6, [R1+0x754] ;  /* 0x0007540001067983 */ /* 0x000ea20000300800 */
[----:B------:R-:W-:-:S02]  /*1a63c0*/  LOP3.LUT P3, RZ, R8, 0x20000, RZ, 0xc0, !PT ;  /* 0x0002000008ff7812 */ /* 0x000fc4000786c0ff */
[----:B------:R-:W-:Y:S01]  /*1a63d0*/  LOP3.LUT P2, RZ, R8, 0x10000, RZ, 0xc0, !PT ;  /* 0x0001000008ff7812 */ /* 0x000fe2000784c0ff */
[----:B------:R-:W3:Y:S04]  /*1a63e0*/  LDL.LU.64 R22, [R1+0x1188] ;  /* 0x0011880001167983 */ /* 0x000ee80000300a00 */
[----:B------:R-:W4:Y:S04]  /*1a63f0*/  LDL.LU.64 R24, [R1+0x1180] ;  /* 0x0011800001187983 */ /* 0x000f280000300a00 */
[----:B------:R-:W4:Y:S01]  /*1a6400*/  LDL.LU R0, [R1+0x768] ;  /* 0x0007680001007983 */ /* 0x000f220000300800 */
[----:B--2---:R-:W-:-:S05]  /*1a6410*/  PRMT R10, R6, 0x7770, RZ ;  /* 0x00007770060a7816 */ /* 0x004fca00000000ff */
[----:B---3--:R0:W-:Y:S02]  /*1a6420*/  @P3 STG.E.U8 desc[UR4][R26.64], R10 ;  /* 0x0000000a1a003986 */ /* 0x0081e4000c101104 */
[----:B0-----:R-:W-:Y:S02]  /*1a6430*/  PRMT R10, R6, 0x7771, RZ ;  /* 0x00007771060a7816 */ /* 0x001fe400000000ff */
[----:B------:R-:W2:Y:S04]  /*1a6440*/  LDL.LU.64 R26, [R1+0x1168] ;  /* 0x00116800011a7983 */ /* 0x000ea80000300a00 */
[----:B------:R0:W-:Y:S04]  /*1a6450*/  @P2 STG.E.U8 desc[UR4][R4.64], R10 ;  /* 0x0000000a04002986 */ /* 0x0001e8000c101104 */
[----:B0-----:R-:W3:Y:S04]  /*1a6460*/  LDL.LU.64 R4, [R1+0x1160] ;  /* 0x0011600001047983 */ /* 0x001ee80000300a00 */
[----:B------:R-:W2:Y:S01]  /*1a6470*/  LDL.LU R2, [R1+0x758] ;  /* 0x0007580001027983 */ /* 0x000ea20000300800 */
[----:B------:R-:W-:-:S02]  /*1a6480*/  LOP3.LUT P1, RZ, R8, 0x8000, RZ, 0xc0, !PT ;  /* 0x0000800008ff7812 */ /* 0x000fc4000782c0ff */
[----:B------:R-:W-:-:S11]  /*1a6490*/  PRMT R10, R6, 0x7772, RZ ;  /* 0x00007772060a7816 */ /* 0x000fd600000000ff */
[----:B------:R-:W-:Y:S01]  /*1a64a0*/  @P1 STG.E.U8 desc[UR4][R20.64], R10 ;  /* 0x0000000a14001986 */ /* 0x000fe2000c101104 */
        /* <DEDUP_REMOVED lines=15> */
[----:B0-----:R-:W2:Y:S04]  /*1a65a0*/  LDL.LU.64 R2, [R1+0x1148] ;  /* 0x0011480001027983 */ /* 0x001ea80000300a00 */
[----:B------:R-:W2:Y:S02]  /*1a65b0*/  LDL.LU.64 R10, [R1+0x1128] ;  /* 0x00112800010a7983 */ /* 0x000ea40000300a00 */
[----:B------:R-:W-:-:S02]  /*1a65c0*/  @P6 LOP3.LUT R9, R9, 0x40000000, RZ, 0xfc, !PT ;  /* 0x4000000009096812 */ /* 0x000fc400078efcff */
        /* <DEDUP_REMOVED lines=16> */
[----:B------:R-:W-:-:S05]  /*1a66d0*/  PRMT R8, R6, 0x7773, RZ ;  /* 0x0000777306087816 */ /* 0x000fca00000000ff */
[----:B------:R4:W-:Y:S02]  /*1a66e0*/  @P0 STG.E.U8 desc[UR4][R22.64], R8 ;  /* 0x0000000816000986 */ /* 0x0009e4000c101104 */
[----:B----4-:R-:W-:-:S05]  /*1a66f0*/  PRMT R8, R0, 0x7770, RZ ;  /* 0x0000777000087816 */ /* 0x010fca00000000ff */
        /* <DEDUP_REMOVED lines=24> */
[----:B0-----:R-:W2:Y:S01]  /*1a6880*/  LDL.LU.64 R2, [R1+0x57e8] ;  /* 0x0057e80001027983 */ /* 0x001ea20000300a00 */
[----:B------:R-:W-:-:S02]  /*1a6890*/  LOP3.LUT P6, RZ, R9, 0x40000000, RZ, 0xc0, !PT ;  /* 0x4000000009ff7812 */ /* 0x000fc400078cc0ff */
[----:B--2---:R-:W-:-:S11]  /*1a68a0*/  PRMT R8, R2, 0x7770, RZ ;  /* 0x0000777002087816 */ /* 0x004fd600000000ff */
[----:B------:R0:W-:Y:S04]  /*1a68b0*/  @P6 STG.E.U8 desc[UR4][R10.64], R8 ;  /* 0x000000080a006986 */ /* 0x0001e8000c101104 */
        /* <DEDUP_REMOVED lines=80> */
[----:B------:R0:W-:Y:S04]  /*1a6dc0*/  @P0 STG.E.U8 desc[UR4][R20.64], R8 ;  /* 0x0000000814000986 */ /* 0x0001e8000c101104 */
[----:B------:R-:W4:Y:S04]  /*1a6dd0*/  LDL.LU.64 R14, [R1+0x1038] ;  /* 0x00103800010e7983 */ /* 0x000f280000300a00 */
[----:B------:R-:W4:Y:S01]  /*1a6de0*/  LDL.LU.64 R18, [R1+0x1030] ;  /* 0x0010300001127983 */ /* 0x000f220000300a00 */
[----:B0-----:R-:W-:-:S03]  /*1a6df0*/  PRMT R8, R2, 0x7773, RZ ;  /* 0x0000777302087816 */ /* 0x001fc600000000ff */
[----:B------:R-:W4:Y:S04]  /*1a6e00*/  LDL.LU.64 R20, [R1+0x1028] ;  /* 0x0010280001147983 */ /* 0x000f280000300a00 */
[----:B------:R-:W4:Y:S04]  /*1a6e10*/  LDL.LU R2, [R1+0x788] ;  /* 0x0007880001027983 */ /* 0x000f280000300800 */
        /* <DEDUP_REMOVED lines=15> */
[----:B------:R-:W-:Y:S02]  /*1a6f10*/  PRMT R8, R6, 0x7773, RZ ;  /* 0x0000777306087816 */ /* 0x000fe400000000ff */
[----:B------:R-:W3:Y:S09]  /*1a6f20*/  LDL.LU R6, [R1+0x57d4] ;  /* 0x0057d40001067983 */ /* 0x000ef20000300800 */
[----:B--2---:R0:W-:Y:S04]  /*1a6f30*/  @P6 STG.E.U8 desc[UR4][R28.64], R8 ;  /* 0x000000081c006986 */ /* 0x0041e8000c101104 */
[----:B0-----:R-:W2:Y:S01]  /*1a6f40*/  LDL.LU R28, [R1+0x57d0] ;  /* 0x0057d000011c7983 */ /* 0x001ea20000300800 */
[----:B------:R-:W-:-:S02]  /*1a6f50*/  LOP3.LUT P6, RZ, R9, 0x200000, RZ, 0xc0, !PT ;  /* 0x0020000009ff7812 */ /* 0x000fc400078cc0ff */
[----:B------:R-:W-:Y:S02]  /*1a6f60*/  LOP3.LUT P5, RZ, R7, 0x20000, RZ, 0xc0, !PT ;  /* 0x0002000007ff7812 */ /* 0x000fe400078ac0ff */
[----:B--2---:R-:W-:-:S09]  /*1a6f70*/  PRMT R8, R28, 0x7770, RZ ;  /* 0x000077701c087816 */ /* 0x004fd200000000ff */
[----:B----4-:R0:W-:Y:S04]  /*1a6f80*/  @P6 STG.E.U8 desc[UR4][R4.64], R8 ;  /* 0x0000000804006986 */ /* 0x0101e8000c101104 */
[----:B0-----:R-:W2:Y:S01]  /*1a6f90*/  LDL.LU.64 R4, [R1+0x57c8] ;  /* 0x0057c80001047983 */ /* 0x001ea20000300a00 */
[----:B------:R-:W-:Y:S02]  /*1a6fa0*/  LOP3.LUT P6, RZ, R9, 0x100000, RZ, 0xc0, !PT ;  /* 0x0010000009ff7812 */ /* 0x000fe400078cc0ff */
[----:B------:R-:W-:-:S11]  /*1a6fb0*/  PRMT R8, R28, 0x7771, RZ ;  /* 0x000077711c087816 */ /* 0x000fd600000000ff */
[----:B------:R0:W-:Y:S01]  /*1a6fc0*/  @P6 STG.E.U8 desc[UR4][R10.64], R8 ;  /* 0x000000080a006986 */ /* 0x0001e2000c101104 */
[----:B------:R-:W-:Y:S02]  /*1a6fd0*/  LOP3.LUT P6, RZ, R9, 0x80000, RZ, 0xc0, !PT ;  /* 0x0008000009ff7812 */ /* 0x000fe400078cc0ff */
[----:B0-----:R-:W-:-:S11]  /*1a6fe0*/  PRMT R8, R28, 0x7772, RZ ;  /* 0x000077721c087816 */ /* 0x001fd600000000ff */
[----:B------:R0:W-:Y:S01]  /*1a6ff0*/  @P6 STG.E.U8 desc[UR4][R12.64], R8 ;  /* 0x000000080c006986 */ /* 0x0001e2000c101104 */
[----:B------:R-:W-:Y:S02]  /*1a7000*/  LOP3.LUT P6, RZ, R9, 0x40000, RZ, 0xc0, !PT ;  /* 0x0004000009ff7812 */ /* 0x000fe400078cc0ff */
[----:B------:R-:W-:Y:S02]  /*1a7010*/  LOP3.LUT P4, RZ, R7, 0x10000, RZ, 0xc0, !PT ;  /* 0x0001000007ff7812 */ /* 0x000fe4000788c0ff */
[----:B0-----:R-:W-:-:S09]  /*1a7020*/  PRMT R8, R28, 0x7773, RZ ;  /* 0x000077731c087816 */ /* 0x001fd200000000ff */
[----:B------:R2:W-:Y:S01]  /*1a7030*/  @P6 STG.E.U8 desc[UR4][R16.64], R8 ;  /* 0x0000000810006986 */ /* 0x0005e2000c101104 */
[C---:B------:R-:W-:Y:S02]  /*1a7040*/  LOP3.LUT P3, RZ, R7.reuse, 0x8000, RZ, 0xc0, !PT ;  /* 0x0000800007ff7812 */ /* 0x040fe4000786c0ff */
[C---:B------:R-:W-:Y:S02]  /*1a7050*/  LOP3.LUT P2, RZ, R7.reuse, 0x4000, RZ, 0xc0, !PT ;  /* 0x0000400007ff7812 */ /* 0x040fe4000784c0ff */
[C---:B------:R-:W-:Y:S02]  /*1a7060*/  LOP3.LUT P1, RZ, R7.reuse, 0x2000, RZ, 0xc0, !PT ;  /* 0x0000200007ff7812 */ /* 0x040fe4000782c0ff */
[----:B------:R-:W-:Y:S02]  /*1a7070*/  LOP3.LUT P0, RZ, R7, 0x1000, RZ, 0xc0, !PT ;  /* 0x0000100007ff7812 */ /* 0x000fe4000780c0ff */
[----:B--2---:R-:W-:-:S05]  /*1a7080*/  PRMT R8, R5, 0x7770, RZ ;  /* 0x0000777005087816 */ /* 0x004fca00000000ff */
        /* <DEDUP_REMOVED lines=9> */
[----:B------:R0:W-:Y:S02]  /*1a7120*/  @P1 STG.E.U8 desc[UR4][R24.64], R8 ;  /* 0x0000000818001986 */ /* 0x0001e4000c101104 */
[----:B0-----:R-:W-:Y:S02]  /*1a7130*/  PRMT R8, R2, 0x7771, RZ ;  /* 0x0000777102087816 */ /* 0x001fe400000000ff */
[----:B------:R-:W4:Y:S04]  /*1a7140*/  LDL.LU.64 R24, [R1+0x1008] ;  /* 0x0010080001187983 */ /* 0x000f280000300a00 */
[----:B---3--:R0:W-:Y:S04]  /*1a7150*/  @P0 STG.E.U8 desc[UR4][R26.64], R8 ;  /* 0x000000081a000986 */ /* 0x0081e8000c101104 */
[----:B0-----:R-:W3:Y:S01]  /*1a7160*/  LDL.LU.64 R26, [R1+0x1000] ;  /* 0x00100000011a7983 */ /* 0x001ee20000300a00 */
[----:B------:R-:W-:-:S02]  /*1a7170*/  LOP3.LUT R9, R9, 0xfffffbff, RZ, 0xc0, !PT ;  /* 0xfffffbff09097812 */ /* 0x000fc400078ec0ff */
[C---:B------:R-:W-:Y:S02]  /*1a7180*/  LOP3.LUT P3, RZ, R7.reuse, 0x800, RZ, 0xc0, !PT ;  /* 0x0000080007ff7812 */ /* 0x040fe4000786c0ff */
[C---:B------:R-:W-:Y:S02]  /*1a7190*/  LOP3.LUT P2, RZ, R7.reuse, 0x400, RZ, 0xc0, !PT ;  /* 0x0000040007ff7812 */ /* 0x040fe4000784c0ff */
[C---:B------:R-:W-:Y:S02]  /*1a71a0*/  LOP3.LUT P1, RZ, R7.reuse, 0x200, RZ, 0xc0, !PT ;  /* 0x0000020007ff7812 */ /* 0x040fe4000782c0ff */
[----:B------:R-:W-:Y:S01]  /*1a71b0*/  LOP3.LUT P0, RZ, R7, 0x100, RZ, 0xc0, !PT ;  /* 0x0000010007ff7812 */ /* 0x000fe2000780c0ff */
[----:B------:R-:W3:Y:S04]  /*1a71c0*/  LDL.LU.64 R14, [R1+0xff8] ;  /* 0x000ff800010e7983 */ /* 0x000ee80000300a00 */
[----:B------:R-:W3:Y:S04]  /*1a71d0*/  LDL.LU.64 R18, [R1+0xff0] ;  /* 0x000ff00001127983 */ /* 0x000ee80000300a00 */
        /* <DEDUP_REMOVED lines=27> */
[----:B----4-:R0:W-:Y:S02]  /*1a7390*/  @P3 STG.E.U8 desc[UR4][R24.64], R7 ;  /* 0x0000000718003986 */ /* 0x0101e4000c101104 */
[----:B0-----:R-:W-:Y:S02]  /*1a73a0*/  PRMT R7, R2, 0x7773, RZ ;  /* 0x0000777302077816 */ /* 0x001fe400000000ff */
[----:B------:R-:W2:Y:S04]  /*1a73b0*/  LDL.LU.64 R24, [R1+0xfe0] ;  /* 0x000fe00001187983 */ /* 0x000ea80000300a00 */
[----:B------:R-:W4:Y:S04]  /*1a73c0*/  LDL.LU R8, [R1+0x78c] ;  /* 0x00078c0001087983 */ /* 0x000f280000300800 */
[----:B---3--:R0:W-:Y:S04]  /*1a73d0*/  @P2 STG.E.U8 desc[UR4][R26.64], R7 ;  /* 0x000000071a002986 */ /* 0x0081e8000c101104 */
[----:B0-----:R-:W3:Y:S04]  /*1a73e0*/  LDL.LU.64 R26, [R1+0xfd8] ;  /* 0x000fd800011a7983 */ /* 0x001ee80000300a00 */
[----:B------:R-:W2:Y:S04]  /*1a73f0*/  LDL.LU R28, [R1+0x77c] ;  /* 0x00077c00011c7983 */ /* 0x000ea80000300800 */
[----:B--2---:R0:W-:Y:S04]  /*1a7400*/  STL [R1+0x57ac], R28 ;  /* 0x0057ac1c01007387 */ /* 0x0041e80000100800 */
[----:B0-----:R-:W2:Y:S04]  /*1a7410*/  LDL.LU.64 R28, [R1+0xfc0] ;  /* 0x000fc000011c7983 */ /* 0x001ea80000300a00 */
        /* <DEDUP_REMOVED lines=20> */
[----:B------:R4:W-:Y:S01]  /*1a7560*/  @P6 STG.E.U8 desc[UR4][R24.64], R7 ;  /* 0x0000000718006986 */ /* 0x0009e2000c101104 */
[----:B------:R-:W-:-:S02]  /*1a7570*/  LOP3.LUT P6, RZ, R9, 0x10000, RZ, 0xc0, !PT ;  /* 0x0001000009ff7812 */ /* 0x000fc400078cc0ff */
[----:B----4-:R-:W-:Y:S01]  /*1a7580*/  PRMT R7, R8, 0x7770, RZ ;  /* 0x0000777008077816 */ /* 0x010fe200000000ff */
        /* <DEDUP_REMOVED lines=40> */
[----:B0-----:R-:W-:-:S05]  /*1a7810*/  PRMT R7, R6, 0x7770, RZ ;  /* 0x0000777006077816 */ /* 0x001fca00000000ff */
[----:B---3--:R0:W-:Y:S04]  /*1a7820*/  @P0 STG.E.U8 desc[UR4][R26.64], R7 ;  /* 0x000000071a000986 */ /* 0x0081e8000c101104 */
[----:B0-----:R-:W2:Y:S04]  /*1a7830*/  LDL.LU.64 R26, [R1+0xf70] ;  /* 0x000f7000011a7983 */ /* 0x001ea80000300a00 */
[----:B------:R-:W3:Y:S01]  /*1a7840*/  LDL.LU.64 R14, [R1+0xf68] ;  /* 0x000f6800010e7983 */ /* 0x000ee20000300a00 */
[C---:B------:R-:W-:Y:S02]  /*1a7850*/  LOP3.LUT P3, RZ, R5.reuse, 0x1000000, RZ, 0xc0, !PT ;  /* 0x0100000005ff7812 */ /* 0x040fe4000786c0ff */
[----:B------:R-:W-:-:S02]  /*1a7860*/  LOP3.LUT P2, RZ, R5, 0x800000, RZ, 0xc0, !PT ;  /* 0x0080000005ff7812 */ /* 0x000fc4000784c0ff */
[C---:B------:R-:W-:Y:S01]  /*1a7870*/  PRMT R7, R6.reuse, 0x7771, RZ ;  /* 0x0000777106077816 */ /* 0x040fe200000000ff */
[----:B------:R-:W4:Y:S04]  /*1a7880*/  LDL.LU.64 R18, [R1+0xf60] ;  /* 0x000f600001127983 */ /* 0x000f280000300a00 */
[----:B------:R-:W3:Y:S04]  /*1a7890*/  LDL.LU.64 R20, [R1+0xf58] ;  /* 0x000f580001147983 */ /* 0x000ee80000300a00 */
[----:B------:R-:W3:Y:S04]  /*1a78a0*/  LDL.LU.64 R22, [R1+0xf50] ;  /* 0x000f500001167983 */ /* 0x000ee80000300a00 */
[----:B------:R-:W3:Y:S04]  /*1a78b0*/  LDL.LU.64 R24, [R1+0xf48] ;  /* 0x000f480001187983 */ /* 0x000ee80000300a00 */
[----:B------:R-:W4:Y:S04]  /*1a78c0*/  LDL.LU R8, [R1+0x7a4] ;  /* 0x0007a40001087983 */ /* 0x000f280000300800 */
[----:B--2---:R0:W-:Y:S02]  /*1a78d0*/  @P3 STG.E.U8 desc[UR4][R26.64], R7 ;  /* 0x000000071a003986 */ /* 0x0041e4000c101104 */
[----:B0-----:R-:W-:-:S02]  /*1a78e0*/  PRMT R7, R6, 0x7772, RZ ;  /* 0x0000777206077816 */ /* 0x001fc400000000ff */
[----:B------:R-:W2:Y:S04]  /*1a78f0*/  LDL.LU.64 R26, [R1+0xf40] ;  /* 0x000f4000011a7983 */ /* 0x000ea80000300a00 */
[----:B------:R-:W2:Y:S04]  /*1a7900*/  LDL.LU R2, [R1+0x7b4] ;  /* 0x0007b40001027983 */ /* 0x000ea80000300800 */
[----:B---3--:R0:W-:Y:S02]  /*1a7910*/  @P2 STG.E.U8 desc[UR4][R14.64], R7 ;  /* 0x000000070e002986 */ /* 0x0081e4000c101104 */
[----:B0-----:R-:W-:-:S02]  /*1a7920*/  PRMT R7, R6, 0x7773, RZ ;  /* 0x0000777306077816 */ /* 0x001fc400000000ff */
        /* <DEDUP_REMOVED lines=27> */
[----:B------:R-:W-:Y:S01]  /*1a7ae0*/  LOP3.LUT R9, R9, 0xfffffeff, RZ, 0xc0, !PT ;  /* 0xfffffeff09097812 */ /* 0x000fe200078ec0ff */
        /* <DEDUP_REMOVED lines=54> */
[----:B------:R-:W2:Y:S04]  /*1a7e50*/  LDL.LU R6, [R1+0x5790] ;  /* 0x0057900001067983 */ /* 0x000ea80000300800 */
        /* <DEDUP_REMOVED lines=8> */
[----:B------:R-:W3:Y:S04]  /*1a7ee0*/  LDL.LU R4, [R1+0x578c] ;  /* 0x00578c0001047983 */ /* 0x000ee80000300800 */
[----:B------:R0:W-:Y:S04]  /*1a7ef0*/  @P0 STG.E.U8 desc[UR4][R26.64], R7 ;  /* 0x000000071a000986 */ /* 0x0001e8000c101104 */
[----:B0-----:R-:W4:Y:S04]  /*1a7f00*/  LDL.LU.64 R26, [R1+0xed8] ;  /* 0x000ed800011a7983 */ /* 0x001f280000300a00 */
[----:B------:R-:W4:Y:S04]  /*1a7f10*/  LDL.LU.64 R14, [R1+0xed0] ;  /* 0x000ed000010e7983 */ /* 0x000f280000300a00 */
[----:B------:R-:W4:Y:S04]  /*1a7f20*/  LDL.LU.64 R18, [R1+0xec0] ;  /* 0x000ec00001127983 */ /* 0x000f280000300a00 */
[----:B------:R-:W4:Y:S01]  /*1a7f30*/  LDL.LU R2, [R1+0x7ac] ;  /* 0x0007ac0001027983 */ /* 0x000f220000300800 */
[----:B------:R-:W-:-:S02]  /*1a7f40*/  LOP3.LUT R9, R9, 0xfffffffe, RZ, 0xc0, !PT ;  /* 0xfffffffe09097812 */ /* 0x000fc400078ec0ff */
[C---:B------:R-:W-:Y:S02]  /*1a7f50*/  LOP3.LUT P3, RZ, R5.reuse, 0x20, RZ, 0xc0, !PT ;  /* 0x0000002005ff7812 */ /* 0x040fe4000786c0ff */
[C---:B------:R-:W-:Y:S02]  /*1a7f60*/  LOP3.LUT P2, RZ, R5.reuse, 0x10, RZ, 0xc0, !PT ;  /* 0x0000001005ff7812 */ /* 0x040fe4000784c0ff */
[C---:B------:R-:W-:Y:S02]  /*1a7f70*/  LOP3.LUT P1, RZ, R5.reuse, 0x8, RZ, 0xc0, !PT ;  /* 0x0000000805ff7812 */ /* 0x040fe4000782c0ff */
[----:B------:R-:W-:Y:S01]  /*1a7f80*/  LOP3.LUT P0, RZ, R5, 0x4, RZ, 0xc0, !PT ;  /* 0x0000000405ff7812 */ /* 0x000fe2000780c0ff */
[----:B------:R-:W4:Y:S04]  /*1a7f90*/  LDL.LU.64 R20, [R1+0xec8] ;  /* 0x000ec80001147983 */ /* 0x000f280000300a00 */
[----:B------:R-:W4:Y:S04]  /*1a7fa0*/  LDL.LU.64 R22, [R1+0xeb8] ;  /* 0x000eb80001167983 */ /* 0x000f280000300a00 */
[----:B------:R-:W4:Y:S04]  /*1a7fb0*/  LDL.LU.64 R24, [R1+0xeb0] ;  /* 0x000eb00001187983 */ /* 0x000f280000300a00 */
[----:B------:R-:W4:Y:S01]  /*1a7fc0*/  LDL.LU R7, [R1+0x7bc] ;  /* 0x0007bc0001077983 */ /* 0x000f220000300800 */
[----:B--2---:R-:W-:-:S02]  /*1a7fd0*/  LOP3.LUT R6, R6, 0xfbffffff, RZ, 0xc0, !PT ;  /* 0xfbffffff06067812 */ /* 0x004fc400078ec0ff */
        /* <DEDUP_REMOVED lines=20> */
[----:B------:R-:W-:-:S11]  /*1a8120*/  LOP3.LUT R9, R9, 0xfffffffd, RZ, 0xc0, !PT ;  /* 0xfffffffd09097812 */ /* 0x000fd600078ec0ff */
[----:B------:R-:W-:Y:S02]  /*1a8130*/  @P6 LOP3.LUT R9, R9, 0x2, RZ, 0xfc, !PT ;  /* 0x0000000209096812 */ /* 0x000fe400078efcff */
[----:B------:R-:W-:Y:S02]  /*1a8140*/  LOP3.LUT P6, RZ, R5, 0x2, RZ, 0xc0, !PT ;  /* 0x0000000205ff7812 */ /* 0x000fe400078cc0ff */
[----:B----4-:R-:W-:-:S05]  /*1a8150*/  PRMT R5, R2, 0x7770, RZ ;  /* 0x0000777002057816 */ /* 0x010fca00000000ff */
[----:B------:R0:W-:Y:S04]  /*1a8160*/  @P3 STG.E.U8 desc[UR4][R26.64], R5 ;  /* 0x000000051a003986 */ /* 0x0001e8000c101104 */
[----:B0-----:R-:W2:Y:S04]  /*1a8170*/  LDL.LU.64 R26, [R1+0xea0] ;  /* 0x000ea000011a7983 */ /* 0x001ea80000300a00 */
[----:B------:R-:W3:Y:S01]  /*1a8180*/  LDL.LU R28, [R1+0x7d0] ;  /* 0x0007d000011c7983 */ /* 0x000ee20000300800 */
[----:B------:R-:W-:-:S05]  /*1a8190*/  PRMT R5, R2, 0x7771, RZ ;  /* 0x0000777102057816 */ /* 0x000fca00000000ff */
[----:B------:R0:W-:Y:S02]  /*1a81a0*/  @P2 STG.E.U8 desc[UR4][R14.64], R5 ;  /* 0x000000050e002986 */ /* 0x0001e4000c101104 */
[----:B0-----:R-:W-:-:S05]  /*1a81b0*/  PRMT R5, R2, 0x7772, RZ ;  /* 0x0000777202057816 */ /* 0x001fca00000000ff */
[----:B------:R0:W-:Y:S02]  /*1a81c0*/  @P1 STG.E.U8 desc[UR4][R18.64], R5 ;  /* 0x0000000512001986 */ /* 0x0001e4000c101104 */
[----:B0-----:R-:W-:Y:S02]  /*1a81d0*/  PRMT R5, R2, 0x7773, RZ ;  /* 0x0000777302057816 */ /* 0x001fe400000000ff */
[----:B---3--:R0:W-:Y:S04]  /*1a81e0*/  STL [R1+0x5788], R28 ;  /* 0x0057881c01007387 */ /* 0x0081e80000100800 */
[----:B0-----:R-:W3:Y:S04]  /*1a81f0*/  LDL.LU.64 R28, [R1+0xea8] ;  /* 0x000ea800011c7983 */ /* 0x001ee80000300a00 */
[----:B------:R-:W4:Y:S04]  /*1a8200*/  LDL.LU.64 R10, [R1+0xe88] ;  /* 0x000e8800010a7983 */ /* 0x000f280000300a00 */
        /* <DEDUP_REMOVED lines=8> */
[----:B--2---:R0:W-:Y:S01]  /*1a8290*/  @P6 STG.E.U8 desc[UR4][R26.64], R5 ;  /* 0x000000051a006986 */ /* 0x0041e2000c101104 */
[C---:B------:R-:W-:Y:S02]  /*1a82a0*/  LOP3.LUT P6, RZ, R6.reuse, 0x80000000, RZ, 0xc0, !PT ;  /* 0x8000000006ff7812 */ /* 0x040fe400078cc0ff */
[----:B0-----:R-:W-:Y:S01]  /*1a82b0*/  PRMT R5, R7, 0x7773, RZ ;  /* 0x0000777307057816 */ /* 0x001fe200000000ff */
[----:B----4-:R0:W-:Y:S10]  /*1a82c0*/  STL.64 [R1+0x5780], R10 ;  /* 0x0057800a01007387 */ /* 0x0101f40000100a00 */
[----:B---3--:R1:W-:Y:S04]  /*1a82d0*/  @P6 STG.E.U8 desc[UR4][R28.64], R5 ;  /* 0x000000051c006986 */ /* 0x0083e8000c101104 */
[----:B0-----:R-:W2:Y:S04]  /*1a82e0*/  LDL.LU.64 R10, [R1+0xe90] ;  /* 0x000e9000010a7983 */ /* 0x001ea80000300a00 */
[----:B------:R-:W3:Y:S04]  /*1a82f0*/  LDL.LU.64 R12, [R1+0xe80] ;  /* 0x000e8000010c7983 */ /* 0x000ee80000300a00 */
        /* <DEDUP_REMOVED lines=46> */
[----:B0-----:R-:W4:Y:S04]  /*1a85e0*/  LDL.LU.64 R26, [R1+0xe38] ;  /* 0x000e3800011a7983 */ /* 0x001f280000300a00 */
[----:B------:R-:W2:Y:S04]  /*1a85f0*/  LDL.LU.64 R18, [R1+0xe30] ;  /* 0x000e300001127983 */ /* 0x000ea80000300a00 */
[----:B------:R-:W2:Y:S04]  /*1a8600*/  LDL.LU.64 R20, [R1+0xe28] ;  /* 0x000e280001147983 */ /* 0x000ea80000300a00 */
[----:B------:R-:W2:Y:S01]  /*1a8610*/  LDL.LU R28, [R1+0x7c4] ;  /* 0x0007c400011c7983 */ /* 0x000ea20000300800 */
[----:B------:R-:W-:-:S02]  /*1a8620*/  LOP3.LUT P3, RZ, R4, 0x40000, RZ, 0xc0, !PT ;  /* 0x0004000004ff7812 */ /* 0x000fc4000786c0ff */
[----:B------:R-:W-:Y:S02]  /*1a8630*/  LOP3.LUT P2, RZ, R4, 0x20000, RZ, 0xc0, !PT ;  /* 0x0002000004ff7812 */ /* 0x000fe4000784c0ff */
[----:B------:R-:W-:Y:S01]  /*1a8640*/  PRMT R5, R2, 0x7773, RZ ;  /* 0x0000777302057816 */ /* 0x000fe200000000ff */
[----:B------:R-:W4:Y:S08]  /*1a8650*/  LDL.LU.64 R22, [R1+0xe20] ;  /* 0x000e200001167983 */ /* 0x000f300000300a00 */
[----:B---3--:R0:W-:Y:S04]  /*1a8660*/  @P3 STG.E.U8 desc[UR4][R24.64], R5 ;  /* 0x0000000518003986 */ /* 0x0081e8000c101104 */
[----:B0-----:R-:W3:Y:S01]  /*1a8670*/  LDL.LU.64 R24, [R1+0xe18] ;  /* 0x000e180001187983 */ /* 0x001ee20000300a00 */
[----:B--2---:R-:W-:-:S05]  /*1a8680*/  PRMT R5, R28, 0x7770, RZ ;  /* 0x000077701c057816 */ /* 0x004fca00000000ff */
[----:B----4-:R0:W-:Y:S04]  /*1a8690*/  @P2 STG.E.U8 desc[UR4][R26.64], R5 ;  /* 0x000000051a002986 */ /* 0x0101e8000c101104 */
[----:B0-----:R-:W2:Y:S04]  /*1a86a0*/  LDL.LU.64 R26, [R1+0xe10] ;  /* 0x000e1000011a7983 */ /* 0x001ea80000300a00 */
[----:B------:R-:W4:Y:S04]  /*1a86b0*/  LDL.LU R13, [R1+0x7c8] ;  /* 0x0007c800010d7983 */ /* 0x000f280000300800 */
[----:B----4-:R0:W-:Y:S04]  /*1a86c0*/  STL [R1+0x5768], R13 ;  /* 0x0057680d01007387 */ /* 0x0101e80000100800 */
        /* <DEDUP_REMOVED lines=19> */
[----:B0-----:R-:W4:Y:S04]  /*1a8800*/  LDL.LU.64 R12, [R1+0xe00] ;  /* 0x000e0000010c7983 */ /* 0x001f280000300a00 */
[----:B------:R-:W4:Y:S02]  /*1a8810*/  LDL.LU.64 R8, [R1+0xdf0] ;  /* 0x000df00001087983 */ /* 0x000f240000300a00 */
        /* <DEDUP_REMOVED lines=13> */
[C---:B------:R-:W-:Y:S02]  /*1a88f0*/  LOP3.LUT P5, RZ, R4.reuse, 0x20, RZ, 0xc0, !PT ;  /* 0x0000002004ff7812 */ /* 0x040fe400078ac0ff */
[C---:B------:R-:W-:Y:S02]  /*1a8900*/  LOP3.LUT P4, RZ, R4.reuse, 0x10, RZ, 0xc0, !PT ;  /* 0x0000001004ff7812 */ /* 0x040fe4000788c0ff */
[C---:B------:R-:W-:Y:S02]  /*1a8910*/  LOP3.LUT P3, RZ, R4.reuse, 0x8, RZ, 0xc0, !PT ;  /* 0x0000000804ff7812 */ /* 0x040fe4000786c0ff */
[C---:B------:R-:W-:Y:S01]  /*1a8920*/  LOP3.LUT P2, RZ, R4.reuse, 0x4, RZ, 0xc0, !PT ;  /* 0x0000000404ff7812 */ /* 0x040fe2000784c0ff */
[----:B------:R-:W-:Y:S01]  /*1a8930*/  @P0 STG.E.U8 desc[UR4][R20.64], R5 ;  /* 0x0000000514000986 */ /* 0x000fe2000c101104 */
[C---:B------:R-:W-:Y:S02]  /*1a8940*/  LOP3.LUT P1, RZ, R4.reuse, 0x2, RZ, 0xc0, !PT ;  /* 0x0000000204ff7812 */ /* 0x040fe4000782c0ff */
[----:B------:R-:W-:-:S02]  /*1a8950*/  LOP3.LUT P0, RZ, R4, 0x1, RZ, 0xc0, !PT ;  /* 0x0000000104ff7812 */ /* 0x000fc4000780c0ff */
[----:B------:R-:W-:-:S05]  /*1a8960*/  PRMT R4, R28, 0x7773, RZ ;  /* 0x000077731c047816 */ /* 0x000fca00000000ff */
[----:B------:R0:W-:Y:S01]  /*1a8970*/  @P6 STG.E.U8 desc[UR4][R22.64], R4 ;  /* 0x0000000416006986 */ /* 0x0001e2000c101104 */
[----:B------:R-:W-:Y:S02]  /*1a8980*/  LOP3.LUT P6, RZ, R6, 0x2000000, RZ, 0xc0, !PT ;  /* 0x0200000006ff7812 */ /* 0x000fe400078cc0ff */
[----:B0-----:R-:W-:-:S11]  /*1a8990*/  PRMT R4, R0, 0x7770, RZ ;  /* 0x0000777000047816 */ /* 0x001fd600000000ff */
[----:B---3--:R0:W-:Y:S01]  /*1a89a0*/  @P6 STG.E.U8 desc[UR4][R24.64], R4 ;  /* 0x0000000418006986 */ /* 0x0081e2000c101104 */
[----:B------:R-:W-:Y:S02]  /*1a89b0*/  LOP3.LUT P6, RZ, R6, 0x1000000, RZ, 0xc0, !PT ;  /* 0x0100000006ff7812 */ /* 0x000fe400078cc0ff */
[----:B0-----:R-:W-:-:S11]  /*1a89c0*/  PRMT R4, R0, 0x7771, RZ ;  /* 0x0000777100047816 */ /* 0x001fd600000000ff */
[----:B--2---:R0:W-:Y:S01]  /*1a89d0*/  @P6 STG.E.U8 desc[UR4][R26.64], R4 ;  /* 0x000000041a006986 */ /* 0x0041e2000c101104 */
[----:B------:R-:W-:Y:S02]  /*1a89e0*/  LOP3.LUT P6, RZ, R6, 0x800000, RZ, 0xc0, !PT ;  /* 0x0080000006ff7812 */ /* 0x000fe400078cc0ff */
[----:B0-----:R-:W-:Y:S01]  /*1a89f0*/  PRMT R4, R0, 0x7772, RZ ;  /* 0x0000777200047816 */ /* 0x001fe200000000ff */
[----:B----4-:R0:W-:Y:S10]  /*1a8a00*/  STL.64 [R1+0x5760], R8 ;  /* 0x0057600801007387 */ /* 0x0101f40000100a00 */
        /* <DEDUP_REMOVED lines=12> */
[----:B-1----:R-:W2:Y:S01]  /*1a8ad0*/  LDL.LU.64 R12, [R1+0x5770] ;  /* 0x00577000010c7983 */ /* 0x002ea20000300a00 */
[----:B------:R-:W-:-:S02]  /*1a8ae0*/  LOP3.LUT P6, RZ, R6, 0x400000, RZ, 0xc0, !PT ;  /* 0x0040000006ff7812 */ /* 0x000fc400078cc0ff */
[----:B------:R-:W-:Y:S02]  /*1a8af0*/  PRMT R4, R0, 0x7773, RZ ;  /* 0x0000777300047816 */ /* 0x000fe400000000ff */
[----:B------:R-:W3:Y:S09]  /*1a8b00*/  LDL.LU R0, [R1+0x576c] ;  /* 0x00576c0001007983 */ /* 0x000ef20000300800 */
[----:B--2---:R0:W-:Y:S04]  /*1a8b10*/  @P6 STG.E.U8 desc[UR4][R12.64], R4 ;  /* 0x000000040c006986 */ /* 0x0041e8000c101104 */
[----:B0-----:R-:W2:Y:S01]  /*1a8b20*/  LDL.LU R13, [R1+0x5768] ;  /* 0x00576800010d7983 */ /* 0x001ea20000300800 */
        /* <DEDUP_REMOVED lines=24> */
[----:B------:R0:W-:Y:S04]  /*1a8cb0*/  @P0 STG.E.U8 desc[UR4][R26.64], R4 ;  /* 0x000000041a000986 */ /* 0x0001e8000c101104 */
[----:B0-----:R-:W2:Y:S01]  /*1a8cc0*/  LDL.LU.64 R26, [R1+0xda8] ;  /* 0x000da800011a7983 */ /* 0x001ea20000300a00 */
[----:B------:R-:W-:-:S03]  /*1a8cd0*/  LOP3.LUT P4, RZ, R0, 0x80000000, RZ, 0xc0, !PT ;  /* 0x8000000000ff7812 */ /* 0x000fc6000788c0ff */
[----:B------:R-:W3:Y:S04]  /*1a8ce0*/  LDL.LU.64 R14, [R1+0xda0] ;  /* 0x000da000010e7983 */ /* 0x000ee80000300a00 */
[----:B------:R-:W4:Y:S01]  /*1a8cf0*/  LDL.LU.64 R18, [R1+0xd98] ;  /* 0x000d980001127983 */ /* 0x000f220000300a00 */
[----:B------:R-:W-:-:S03]  /*1a8d00*/  PRMT R4, R28, 0x7772, RZ ;  /* 0x000077721c047816 */ /* 0x000fc600000000ff */
[----:B------:R-:W3:Y:S04]  /*1a8d10*/  LDL.LU.64 R20, [R1+0xd90] ;  /* 0x000d900001147983 */ /* 0x000ee80000300a00 */
[----:B------:R-:W3:Y:S04]  /*1a8d20*/  LDL.LU.64 R22, [R1+0xd88] ;  /* 0x000d880001167983 */ /* 0x000ee80000300a00 */
[----:B------:R-:W3:Y:S04]  /*1a8d30*/  LDL.LU R2, [R1+0x790] ;  /* 0x0007900001027983 */ /* 0x000ee80000300800 */
[----:B------:R-:W3:Y:S04]  /*1a8d40*/  LDL.LU.64 R24, [R1+0xd80] ;  /* 0x000d800001187983 */ /* 0x000ee80000300a00 */
[----:B------:R-:W3:Y:S04]  /*1a8d50*/  LDL.LU R29, [R1+0x630] ;  /* 0x00063000011d7983 */ /* 0x000ee80000300800 */
[----:B--2---:R0:W-:Y:S04]  /*1a8d60*/  @P4 STG.E.U8 desc[UR4][R26.64], R4 ;  /* 0x000000041a004986 */ /* 0x0041e8000c101104 */
[----:B0-----:R-:W2:Y:S01]  /*1a8d70*/  LDL.LU.64 R26, [R1+0xd70] ;  /* 0x000d7000011a7983 */ /* 0x001ea20000300a00 */
[----:B------:R-:W-:-:S03]  /*1a8d80*/  PRMT R4, R28, 0x7773, RZ ;  /* 0x000077731c047816 */ /* 0x000fc600000000ff */
        /* <DEDUP_REMOVED lines=18> */
[----:B------:R-:W-:Y:S01]  /*1a8eb0*/  LOP3.LUT P3, RZ, R0, 0x40000000, RZ, 0xc0, !PT ;  /* 0x4000000000ff7812 */ /* 0x000fe2000786c0ff */
[----:B--2---:R0:W-:Y:S04]  /*1a8ec0*/  STL.64 [R1+0x5758], R8 ;  /* 0x0057580801007387 */ /* 0x0041e80000100a00 */
[----:B0-----:R-:W2:Y:S04]  /*1a8ed0*/  LDL.LU.64 R8, [R1+0xd78] ;  /* 0x000d780001087983 */ /* 0x001ea80000300a00 */
[----:B------:R-:W-:-:S02]  /*1a8ee0*/  @P6 LOP3.LUT R6, R6, 0x8000, RZ, 0xfc, !PT ;  /* 0x0000800006066812 */ /* 0x000fc400078efcff */
[C---:B------:R-:W-:Y:S02]  /*1a8ef0*/  LOP3.LUT P6, RZ, R0.reuse, 0x1000000, RZ, 0xc0, !PT ;  /* 0x0100000000ff7812 */ /* 0x040fe400078cc0ff */
[C---:B------:R-:W-:Y:S02]  /*1a8f00*/  LOP3.LUT P2, RZ, R0.reuse, 0x20000000, RZ, 0xc0, !PT ;  /* 0x2000000000ff7812 */ /* 0x040fe4000784c0ff */
[----:B------:R-:W-:Y:S02]  /*1a8f10*/  LOP3.LUT P1, RZ, R0, 0x10000000, RZ, 0xc0, !PT ;  /* 0x1000000000ff7812 */ /* 0x000fe4000782c0ff */
[----:B------:R-:W-:Y:S01]  /*1a8f20*/  LOP3.LUT R6, R6, 0xfffeffff, RZ, 0xc0, !PT ;  /* 0xfffeffff06067812 */ /* 0x000fe200078ec0ff */
[----:B---3--:R0:W-:Y:S01]  /*1a8f30*/  @P3 STG.E.U8 desc[UR4][R14.64], R4 ;  /* 0x000000040e003986 */ /* 0x0081e2000c101104 */
[----:B------:R-:W-:-:S03]  /*1a8f40*/  LOP3.LUT P0, RZ, R0, 0x8000000, RZ, 0xc0, !PT ;  /* 0x0800000000ff7812 */ /* 0x000fc6000780c0ff */
[----:B------:R-:W3:Y:S04]  /*1a8f50*/  LDL.LU.64 R10, [R1+0xd58] ;  /* 0x000d5800010a7983 */ /* 0x000ee80000300a00 */
[----:B------:R-:W3:Y:S04]  /*1a8f60*/  LDL.LU.64 R12, [R1+0xd48] ;  /* 0x000d4800010c7983 */ /* 0x000ee80000300a00 */
[----:B------:R-:W3:Y:S01]  /*1a8f70*/  LDL.LU.64 R16, [R1+0xd50] ;  /* 0x000d500001107983 */ /* 0x000ee20000300a00 */
[----:B------:R-:W-:Y:S02]  /*1a8f80*/  @P6 LOP3.LUT R6, R6, 0x10000, RZ, 0xfc, !PT ;  /* 0x0001000006066812 */ /* 0x000fe400078efcff */
[----:B------:R-:W-:-:S02]  /*1a8f90*/  LOP3.LUT P6, RZ, R0, 0x2000000, RZ, 0xc0, !PT ;  /* 0x0200000000ff7812 */ /* 0x000fc400078cc0ff */
[----:B0-----:R-:W-:Y:S02]  /*1a8fa0*/  PRMT R4, R2, 0x7770, RZ ;  /* 0x0000777002047816 */ /* 0x001fe400000000ff */
[----:B------:R-:W-:Y:S01]  /*1a8fb0*/  LOP3.LUT R6, R6, 0xfffdffff, RZ, 0xc0, !PT ;  /* 0xfffdffff06067812 */ /* 0x000fe200078ec0ff */
[----:B------:R-:W3:Y:S04]  /*1a8fc0*/  LDL.LU.64 R14, [R1+0xd40] ;  /* 0x000d4000010e7983 */ /* 0x000ee80000300a00 */
[----:B----4-:R0:W-:Y:S04]  /*1a8fd0*/  @P2 STG.E.U8 desc[UR4][R18.64], R4 ;  /* 0x0000000412002986 */ /* 0x0101e8000c101104 */
[----:B------:R-:W-:-:S02]  /*1a8fe0*/  @P6 LOP3.LUT R6, R6, 0x20000, RZ, 0xfc, !PT ;  /* 0x0002000006066812 */ /* 0x000fc400078efcff */
[----:B0-----:R-:W-:Y:S02]  /*1a8ff0*/  PRMT R4, R2, 0x7771, RZ ;  /* 0x0000777102047816 */ /* 0x001fe400000000ff */
[----:B------:R-:W-:Y:S01]  /*1a9000*/  LOP3.LUT P6, RZ, R0, 0x4000000, RZ, 0xc0, !PT ;  /* 0x0400000000ff7812 */ /* 0x000fe200078cc0ff */
[----:B------:R-:W4:Y:S04]  /*1a9010*/  LDL.LU.64 R18, [R1+0xd38] ;  /* 0x000d380001127983 */ /* 0x000f280000300a00 */
[----:B------:R0:W-:Y:S02]  /*1a9020*/  @P1 STG.E.U8 desc[UR4][R20.64], R4 ;  /* 0x0000000414001986 */ /* 0x0001e4000c101104 */
[C---:B0-----:R-:W-:Y:S02]  /*1a9030*/  PRMT R4, R2.reuse, 0x7772, RZ ;  /* 0x0000777202047816 */ /* 0x041fe400000000ff */
[----:B------:R-:W3:Y:S04]  /*1a9040*/  LDL.LU.64 R20, [R1+0xd30] ;  /* 0x000d300001147983 */ /* 0x000ee80000300a00 */
[----:B------:R0:W-:Y:S02]  /*1a9050*/  @P0 STG.E.U8 desc[UR4][R22.64], R4 ;  /* 0x0000000416000986 */ /* 0x0001e4000c101104 */
[----:B0-----:R-:W-:-:S02]  /*1a9060*/  PRMT R4, R2, 0x7773, RZ ;  /* 0x0000777302047816 */ /* 0x001fc400000000ff */
[----:B------:R-:W3:Y:S04]  /*1a9070*/  LDL.LU.64 R22, [R1+0xd20] ;  /* 0x000d200001167983 */ /* 0x000ee80000300a00 */
[----:B------:R0:W-:Y:S01]  /*1a9080*/  @P6 STG.E.U8 desc[UR4][R24.64], R4 ;  /* 0x0000000418006986 */ /* 0x0001e2000c101104 */
[C---:B------:R-:W-:Y:S02]  /*1a9090*/  LOP3.LUT P6, RZ, R6.reuse, 0x20000, RZ, 0xc0, !PT ;  /* 0x0002000006ff7812 */ /* 0x040fe400078cc0ff */
[----:B0-----:R-:W-:Y:S01]  /*1a90a0*/  PRMT R4, R29, 0x7770, RZ ;  /* 0x000077701d047816 */ /* 0x001fe200000000ff */
[----:B------:R-:W3:Y:S10]  /*1a90b0*/  LDL.LU.64 R24, [R1+0xd28] ;  /* 0x000d280001187983 */ /* 0x000ef40000300a00 */
        /* <DEDUP_REMOVED lines=38> */
[----:B------:R-:W2:Y:S04]  /*1a9320*/  LDL.LU R3, [R1+0x5748] ;  /* 0x0057480001037983 */ /* 0x000ea80000300800 */
[----:B------:R0:W-:Y:S04]  /*1a9330*/  @P1 STG.E.U8 desc[UR4][R24.64], R4 ;  /* 0x0000000418001986 */ /* 0x0001e8000c101104 */
[----:B0-----:R-:W3:Y:S01]  /*1a9340*/  LDL.LU.64 R24, [R1+0xd10] ;  /* 0x000d100001187983 */ /* 0x001ee20000300a00 */
[----:B------:R-:W-:-:S05]  /*1a9350*/  PRMT R4, R2, 0x7770, RZ ;  /* 0x0000777002047816 */ /* 0x000fca00000000ff */
[----:B------:R0:W-:Y:S04]  /*1a9360*/  @P0 STG.E.U8 desc[UR4][R26.64], R4 ;  /* 0x000000041a000986 */ /* 0x0001e8000c101104 */
[----:B0-----:R-:W4:Y:S04]  /*1a9370*/  LDL.LU.64 R26, [R1+0xd08] ;  /* 0x000d0800011a7983 */ /* 0x001f280000300a00 */
[----:B------:R-:W2:Y:S04]  /*1a9380*/  LDL.LU.64 R12, [R1+0xd00] ;  /* 0x000d0000010c7983 */ /* 0x000ea80000300a00 */
[----:B------:R-:W2:Y:S04]  /*1a9390*/  LDL.LU.64 R16, [R1+0xcf8] ;  /* 0x000cf80001107983 */ /* 0x000ea80000300a00 */
[----:B------:R-:W2:Y:S04]  /*1a93a0*/  LDL.LU.64 R14, [R1+0xcf0] ;  /* 0x000cf000010e7983 */ /* 0x000ea80000300a00 */
[----:B------:R-:W2:Y:S04]  /*1a93b0*/  LDL.LU.64 R18, [R1+0xce8] ;  /* 0x000ce80001127983 */ /* 0x000ea80000300a00 */
[----:B------:R-:W2:Y:S01]  /*1a93c0*/  LDL.LU R21, [R1+0x638] ;  /* 0x0006380001157983 */ /* 0x000ea20000300800 */
[----:B------:R-:W-:-:S02]  /*1a93d0*/  LOP3.LUT P1, RZ, R0, 0x1, RZ, 0xc0, !PT ;  /* 0x0000000100ff7812 */ /* 0x000fc4000782c0ff */
[----:B------:R-:W-:Y:S02]  /*1a93e0*/  LOP3.LUT R6, R6, 0xffffffdf, RZ, 0xc0, !PT ;  /* 0xffffffdf06067812 */ /* 0x000fe400078ec0ff */
[C---:B------:R-:W-:Y:S01]  /*1a93f0*/  LOP3.LUT P5, RZ, R0.reuse, 0x1000, RZ, 0xc0, !PT ;  /* 0x0000100000ff7812 */ /* 0x040fe200078ac0ff */
[----:B------:R-:W2:Y:S01]  /*1a9400*/  LDL.LU.64 R22, [R1+0xce0] ;  /* 0x000ce00001167983 */ /* 0x000ea20000300a00 */
[C---:B------:R-:W-:Y:S02]  /*1a9410*/  LOP3.LUT P3, RZ, R0.reuse, 0x800, RZ, 0xc0, !PT ;  /* 0x0000080000ff7812 */ /* 0x040fe4000786c0ff */
[C---:B------:R-:W-:Y:S02]  /*1a9420*/  LOP3.LUT P4, RZ, R0.reuse, 0x400, RZ, 0xc0, !PT ;  /* 0x0000040000ff7812 */ /* 0x040fe4000788c0ff */
[C---:B------:R-:W-:Y:S02]  /*1a9430*/  LOP3.LUT P2, RZ, R0.reuse, 0x200, RZ, 0xc0, !PT ;  /* 0x0000020000ff7812 */ /* 0x040fe4000784c0ff */
[----:B------:R-:W-:-:S02]  /*1a9440*/  LOP3.LUT P0, RZ, R0, 0x100, RZ, 0xc0, !PT ;  /* 0x0000010000ff7812 */ /* 0x000fc4000780c0ff */
[----:B------:R-:W-:Y:S01]  /*1a9450*/  LOP3.LUT P6, RZ, R0, 0x80, RZ, 0xc0, !PT ;  /* 0x0000008000ff7812 */ /* 0x000fe200078cc0ff */
[----:B------:R-:W2:Y:S01]  /*1a9460*/  LDL.LU R29, [R1+0x79c] ;  /* 0x00079c00011d7983 */ /* 0x000ea20000300800 */
        /* <DEDUP_REMOVED lines=18> */
[----:B---3--:R0:W-:Y:S04]  /*1a9590*/  @P5 STG.E.U8 desc[UR4][R24.64], R0 ;  /* 0x0000000018005986 */ /* 0x0081e8000c101104 */
[----:B0-----:R-:W3:Y:S01]  /*1a95a0*/  LDL.LU.64 R24, [R1+0xcd8] ;  /* 0x000cd80001187983 */ /* 0x001ee20000300a00 */
[----:B------:R-:W-:-:S05]  /*1a95b0*/  PRMT R0, R2, 0x7772, RZ ;  /* 0x0000777202007816 */ /* 0x000fca00000000ff */
[----:B----4-:R0:W-:Y:S04]  /*1a95c0*/  @P3 STG.E.U8 desc[UR4][R26.64], R0 ;  /* 0x000000001a003986 */ /* 0x0101e8000c101104 */
[----:B0-----:R-:W4:Y:S04]  /*1a95d0*/  LDL.LU.64 R26, [R1+0xcd0] ;  /* 0x000cd000011a7983 */ /* 0x001f280000300a00 */
[----:B------:R-:W4:Y:S04]  /*1a95e0*/  LDL.LU.64 R8, [R1+0xcc0] ;  /* 0x000cc00001087983 */ /* 0x000f280000300a00 */
[----:B------:R-:W4:Y:S01]  /*1a95f0*/  LDL.LU.64 R10, [R1+0xcc8] ;  /* 0x000cc800010a7983 */ /* 0x000f220000300a00 */
[----:B------:R-:W-:-:S03]  /*1a9600*/  PRMT R0, R2, 0x7773, RZ ;  /* 0x0000777302007816 */ /* 0x000fc600000000ff */
[----:B------:R-:W4:Y:S04]  /*1a9610*/  LDL.LU R28, [R1+0x63c] ;  /* 0x00063c00011c7983 */ /* 0x000f280000300800 */
[----:B--2---:R0:W-:Y:S04]  /*1a9620*/  @P4 STG.E.U8 desc[UR4][R12.64], R0 ;  /* 0x000000000c004986 */ /* 0x0041e8000c101104 */
[----:B0-----:R-:W2:Y:S01]  /*1a9630*/  LDL.LU.64 R12, [R1+0xcb8] ;  /* 0x000cb800010c7983 */ /* 0x001ea20000300a00 */
[----:B------:R-:W-:-:S05]  /*1a9640*/  PRMT R0, R21, 0x7770, RZ ;  /* 0x0000777015007816 */ /* 0x000fca00000000ff */
[----:B------:R0:W-:Y:S02]  /*1a9650*/  @P2 STG.E.U8 desc[UR4][R16.64], R0 ;  /* 0x0000000010002986 */ /* 0x0001e4000c101104 */
[C---:B0-----:R-:W-:Y:S02]  /*1a9660*/  PRMT R0, R21.reuse, 0x7771, RZ ;  /* 0x0000777115007816 */ /* 0x041fe400000000ff */
[----:B------:R-:W2:Y:S04]  /*1a9670*/  LDL.LU.64 R16, [R1+0xcb0] ;  /* 0x000cb00001107983 */ /* 0x000ea80000300a00 */
[----:B------:R0:W-:Y:S04]  /*1a9680*/  @P0 STG.E.U8 desc[UR4][R14.64], R0 ;  /* 0x000000000e000986 */ /* 0x0001e8000c101104 */
[----:B0-----:R-:W2:Y:S01]  /*1a9690*/  LDL.LU.64 R14, [R1+0xca8] ;  /* 0x000ca800010e7983 */ /* 0x001ea20000300a00 */
[----:B------:R-:W-:-:S05]  /*1a96a0*/  PRMT R0, R21, 0x7772, RZ ;  /* 0x0000777215007816 */ /* 0x000fca00000000ff */
[----:B------:R0:W-:Y:S04]  /*1a96b0*/  @P6 STG.E.U8 desc[UR4][R18.64], R0 ;  /* 0x0000000012006986 */ /* 0x0001e8000c101104 */
[----:B0-----:R-:W2:Y:S04]  /*1a96c0*/  LDL.LU.64 R18, [R1+0xca0] ;  /* 0x000ca00001127983 */ /* 0x001ea80000300a00 */
[----:B------:R-:W2:Y:S01]  /*1a96d0*/  LDL.LU R2, [R1+0x640] ;  /* 0x0006400001027983 */ /* 0x000ea20000300800 */
[----:B------:R-:W-:-:S03]  /*1a96e0*/  PRMT R0, R21, 0x7773, RZ ;  /* 0x0000777315007816 */ /* 0x000fc600000000ff */
[----:B------:R-:W2:Y:S04]  /*1a96f0*/  LDL.LU.64 R20, [R1+0xc90] ;  /* 0x000c900001147983 */ /* 0x000ea80000300a00 */
[----:B------:R0:W-:Y:S01]  /*1a9700*/  @P1 STG.E.U8 desc[UR4][R22.64], R0 ;  /* 0x0000000016001986 */ /* 0x0001e2000c101104 */
[----:B------:R-:W-:Y:S02]  /*1a9710*/  LOP3.LUT P1, RZ, R6, 0x400, RZ, 0xc0, !PT ;  /* 0x0000040006ff7812 */ /* 0x000fe4000782c0ff */
[----:B0-----:R-:W-:Y:S02]  /*1a9720*/  PRMT R0, R29, 0x7770, RZ ;  /* 0x000077701d007816 */ /* 0x001fe400000000ff */
[C---:B------:R-:W-:Y:S02]  /*1a9730*/  LOP3.LUT P5, RZ, R3.reuse, 0x80000000, RZ, 0xc0, !PT ;  /* 0x8000000003ff7812 */ /* 0x040fe400078ac0ff */
[----:B------:R-:W-:-:S02]  /*1a9740*/  LOP3.LUT P3, RZ, R3, 0x40000000, RZ, 0xc0, !PT ;  /* 0x4000000003ff7812 */ /* 0x000fc4000786c0ff */
[----:B------:R-:W-:Y:S01]  /*1a9750*/  LOP3.LUT P4, RZ, R3, 0x20000000, RZ, 0xc0, !PT ;  /* 0x2000000003ff7812 */ /* 0x000fe2000788c0ff */
[----:B------:R-:W2:Y:S04]  /*1a9760*/  LDL.LU.64 R22, [R1+0xc98] ;  /* 0x000c980001167983 */ /* 0x000ea80000300a00 */
[----:B---3--:R0:W-:Y:S01]  /*1a9770*/  @P1 STG.E.U8 desc[UR4][R24.64], R0 ;  /* 0x0000000018001986 */ /* 0x0081e2000c101104 */
[C---:B------:R-:W-:Y:S02]  /*1a9780*/  LOP3.LUT P1, RZ, R6.reuse, 0x200, RZ, 0xc0, !PT ;  /* 0x0000020006ff7812 */ /* 0x040fe4000782c0ff */
        /* <DEDUP_REMOVED lines=12> */
[----:B--2---:R0:W-:Y:S01]  /*1a9850*/  @P1 STG.E.U8 desc[UR4][R12.64], R0 ;  /* 0x000000000c001986 */ /* 0x0041e2000c101104 */
[----:B------:R-:W-:Y:S02]  /*1a9860*/  LOP3.LUT P1, RZ, R6, 0x20, RZ, 0xc0, !PT ;  /* 0x0000002006ff7812 */ /* 0x000fe4000782c0ff */
[----:B0-----:R-:W-:-:S11]  /*1a9870*/  PRMT R0, R28, 0x7771, RZ ;  /* 0x000077711c007816 */ /* 0x001fd600000000ff */
[----:B------:R0:W-:Y:S02]  /*1a9880*/  @P1 STG.E.U8 desc[UR4][R16.64], R0 ;  /* 0x0000000010001986 */ /* 0x0001e4000c101104 */
[----:B0-----:R-:W-:-:S05]  /*1a9890*/  PRMT R0, R28, 0x7772, RZ ;  /* 0x000077721c007816 */ /* 0x001fca00000000ff */
[----:B------:R0:W-:Y:S02]  /*1a98a0*/  @P5 STG.E.U8 desc[UR4][R14.64], R0 ;  /* 0x000000000e005986 */ /* 0x0001e4000c101104 */
[----:B0-----:R-:W-:Y:S02]  /*1a98b0*/  PRMT R0, R28, 0x7773, RZ ;  /* 0x000077731c007816 */ /* 0x001fe400000000ff */
[----:B------:R-:W2:Y:S04]  /*1a98c0*/  LDL.LU R28, [R1+0x620] ;  /* 0x00062000011c7983 */ /* 0x000ea80000300800 */
[----:B------:R0:W-:Y:S02]  /*1a98d0*/  @P3 STG.E.U8 desc[UR4][R18.64], R0 ;  /* 0x0000000012003986 */ /* 0x0001e4000c101104 */
[----:B0-----:R-:W-:-:S02]  /*1a98e0*/  PRMT R0, R2, 0x7770, RZ ;  /* 0x0000777002007816 */ /* 0x001fc400000000ff */
[----:B------:R-:W2:Y:S04]  /*1a98f0*/  LDL.LU.64 R18, [R1+0xc88] ;  /* 0x000c880001127983 */ /* 0x000ea80000300a00 */
[----:B------:R0:W-:Y:S04]  /*1a9900*/  @P4 STG.E.U8 desc[UR4][R20.64], R0 ;  /* 0x0000000014004986 */ /* 0x0001e8000c101104 */
[----:B0-----:R-:W2:Y:S04]  /*1a9910*/  LDL.LU.64 R20, [R1+0xc80] ;  /* 0x000c800001147983 */ /* 0x001ea80000300a00 */
[----:B------:R-:W2:Y:S01]  /*1a9920*/  LDL.LU.64 R12, [R1+0xc60] ;  /* 0x000c6000010c7983 */ /* 0x000ea20000300a00 */
[----:B------:R-:W-:-:S02]  /*1a9930*/  LOP3.LUT P2, RZ, R3, 0x10000000, RZ, 0xc0, !PT ;  /* 0x1000000003ff7812 */ /* 0x000fc4000784c0ff */
[C---:B------:R-:W-:Y:S02]  /*1a9940*/  LOP3.LUT P0, RZ, R3.reuse, 0x8000000, RZ, 0xc0, !PT ;  /* 0x0800000003ff7812 */ /* 0x040fe4000780c0ff */
[----:B------:R-:W-:Y:S02]  /*1a9950*/  PRMT R0, R2, 0x7771, RZ ;  /* 0x0000777102007816 */ /* 0x000fe400000000ff */
[C---:B------:R-:W-:Y:S02]  /*1a9960*/  LOP3.LUT P6, RZ, R3.reuse, 0x4000000, RZ, 0xc0, !PT ;  /* 0x0400000003ff7812 */ /* 0x040fe400078cc0ff */
[C---:B------:R-:W-:Y:S02]  /*1a9970*/  LOP3.LUT P1, RZ, R3.reuse, 0x2000000, RZ, 0xc0, !PT ;  /* 0x0200000003ff7812 */ /* 0x040fe4000782c0ff */
[----:B------:R-:W-:-:S03]  /*1a9980*/  LOP3.LUT P5, RZ, R3, 0x1000000, RZ, 0xc0, !PT ;  /* 0x0100000003ff7812 */ /* 0x000fc600078ac0ff */
[----:B------:R-:W-:Y:S04]  /*1a9990*/  @P2 STG.E.U8 desc[UR4][R22.64], R0 ;  /* 0x0000000016002986 */ /* 0x000fe8000c101104 */
[----:B--2---:R0:W-:Y:S04]  /*1a99a0*/  STL.64 [R1+0x5740], R12 ;  /* 0x0057400c01007387 */ /* 0x0041e80000100a00 */
[----:B0-----:R-:W2:Y:S01]  /*1a99b0*/  LDL.LU.64 R12, [R1+0xc78] ;  /* 0x000c7800010c7983 */ /* 0x001ea20000300a00 */
[----:B------:R-:W-:Y:S02]  /*1a99c0*/  PRMT R0, R2, 0x7772, RZ ;  /* 0x0000777202007816 */ /* 0x000fe400000000ff */
[----:B------:R-:W-:-:S02]  /*1a99d0*/  PRMT R10, R28, 0x7770, RZ ;  /* 0x000077701c0a7816 */ /* 0x000fc400000000ff */
[----:B------:R-:W-:Y:S01]  /*1a99e0*/  LOP3.LUT P3, RZ, R3, 0x800000, RZ, 0xc0, !PT ;  /* 0x0080000003ff7812 */ /* 0x000fe2000786c0ff */
[----:B------:R-:W2:Y:S04]  /*1a99f0*/  LDL.LU.64 R16, [R1+0xc58] ;  /* 0x000c580001107983 */ /* 0x000ea80000300a00 */
[----:B---3--:R0:W-:Y:S04]  /*1a9a00*/  @P0 STG.E.U8 desc[UR4][R24.64], R0 ;  /* 0x0000000018000986 */ /* 0x0081e8000c101104 */
[----:B------:R-:W3:Y:S04]  /*1a9a10*/  LDL.LU.64 R14, [R1+0xc50] ;  /* 0x000c5000010e7983 */ /* 0x000ee80000300a00 */
[----:B------:R-:W3:Y:S01]  /*1a9a20*/  LDL.LU.64 R22, [R1+0xc48] ;  /* 0x000c480001167983 */ /* 0x000ee20000300a00 */
[----:B0-----:R-:W-:-:S03]  /*1a9a30*/  PRMT R0, R2, 0x7773, RZ ;  /* 0x0000777302007816 */ /* 0x001fc600000000ff */
[----:B------:R-:W3:Y:S04]  /*1a9a40*/  LDL.LU R2, [R1+0x644] ;  /* 0x0006440001027983 */ /* 0x000ee80000300800 */
[----:B----4-:R0:W-:Y:S04]  /*1a9a50*/  @P6 STG.E.U8 desc[UR4][R26.64], R0 ;  /* 0x000000001a006986 */ /* 0x0101e8000c101104 */
[----:B------:R1:W-:Y:S04]  /*1a9a60*/  @P1 STG.E.U8 desc[UR4][R18.64], R10 ;  /* 0x0000000a12001986 */ /* 0x0003e8000c101104 */
[----:B0-----:R-:W4:Y:S01]  /*1a9a70*/  LDL.LU.64 R26, [R1+0xc40] ;  /* 0x000c4000011a7983 */ /* 0x001f220000300a00 */
[----:B-1----:R-:W-:-:S03]  /*1a9a80*/  PRMT R10, R28, 0x7771, RZ ;  /* 0x000077711c0a7816 */ /* 0x002fc600000000ff */
[----:B------:R-:W3:Y:S04]  /*1a9a90*/  LDL.LU R24, [R1+0x624] ;  /* 0x0006240001187983 */ /* 0x000ee80000300800 */
[----:B------:R-:W3:Y:S04]  /*1a9aa0*/  LDL.LU.64 R18, [R1+0xc38] ;  /* 0x000c380001127983 */ /* 0x000ee80000300a00 */
[----:B------:R0:W-:Y:S02]  /*1a9ab0*/  @P5 STG.E.U8 desc[UR4][R20.64], R10 ;  /* 0x0000000a14005986 */ /* 0x0001e4000c101104 */
[----:B0-----:R-:W-:-:S02]  /*1a9ac0*/  PRMT R10, R28, 0x7772, RZ ;  /* 0x000077721c0a7816 */ /* 0x001fc400000000ff */
[----:B------:R-:W3:Y:S04]  /*1a9ad0*/  LDL.LU.64 R20, [R1+0xc28] ;  /* 0x000c280001147983 */ /* 0x000ee80000300a00 */
[----:B--2---:R0:W-:Y:S04]  /*1a9ae0*/  @P3 STG.E.U8 desc[UR4][R12.64], R10 ;  /* 0x0000000a0c003986 */ /* 0x0041e8000c101104 */
[----:B0-----:R-:W2:Y:S01]  /*1a9af0*/  LDL.LU.64 R12, [R1+0x5740] ;  /* 0x00574000010c7983 */ /* 0x001ea20000300a00 */
[----:B------:R-:W-:-:S04]  /*1a9b00*/  LOP3.LUT P6, RZ, R3, 0x2000, RZ, 0xc0, !PT ;  /* 0x0000200003ff7812 */ /* 0x000fc800078cc0ff */
[----:B------:R-:W-:Y:S02]  /*1a9b10*/  P2R R0, PR, RZ, 0x40 ;  /* 0x00000040ff007803 */ /* 0x000fe40000000000 */
[C---:B------:R-:W-:Y:S02]  /*1a9b20*/  LOP3.LUT P6, RZ, R3.reuse, 0x4000, RZ, 0xc0, !PT ;  /* 0x0000400003ff7812 */ /* 0x040fe400078cc0ff */
[C---:B------:R-:W-:Y:S02]  /*1a9b30*/  LOP3.LUT P4, RZ, R3.reuse, 0x400000, RZ, 0xc0, !PT ;  /* 0x0040000003ff7812 */ /* 0x040fe4000788c0ff */
[----:B------:R-:W-:Y:S02]  /*1a9b40*/  P2R R4, PR, RZ, 0x40 ;  /* 0x00000040ff047803 */ /* 0x000fe40000000000 */
[----:B------:R-:W-:-:S04]  /*1a9b50*/  LOP3.LUT P6, RZ, R3, 0x8000, RZ, 0xc0, !PT ;  /* 0x0000800003ff7812 */ /* 0x000fc800078cc0ff */
[----:B------:R-:W-:Y:S02]  /*1a9b60*/  P2R R5, PR, RZ, 0x40 ;  /* 0x00000040ff057803 */ /* 0x000fe40000000000 */
[C---:B------:R-:W-:Y:S02]  /*1a9b70*/  LOP3.LUT P6, RZ, R3.reuse, 0x10000, RZ, 0xc0, !PT ;  /* 0x0001000003ff7812 */ /* 0x040fe400078cc0ff */
[C---:B------:R-:W-:Y:S02]  /*1a9b80*/  LOP3.LUT P2, RZ, R3.reuse, 0x200000, RZ, 0xc0, !PT ;  /* 0x0020000003ff7812 */ /* 0x040fe4000784c0ff */
[----:B------:R-:W-:Y:S02]  /*1a9b90*/  PRMT R10, R28, 0x7773, RZ ;  /* 0x000077731c0a7816 */ /* 0x000fe400000000ff */
[----:B------:R-:W-:Y:S02]  /*1a9ba0*/  P2R R7, PR, RZ, 0x40 ;  /* 0x00000040ff077803 */ /* 0x000fe40000000000 */
[----:B------:R-:W-:-:S02]  /*1a9bb0*/  LOP3.LUT P6, RZ, R3, 0x20000, RZ, 0xc0, !PT ;  /* 0x0002000003ff7812 */ /* 0x000fc400078cc0ff */
[C---:B------:R-:W-:Y:S01]  /*1a9bc0*/  LOP3.LUT P0, RZ, R3.reuse, 0x100000, RZ, 0xc0, !PT ;  /* 0x0010000003ff7812 */ /* 0x040fe2000780c0ff */
[----:B------:R-:W4:Y:S01]  /*1a9bd0*/  LDL.LU.64 R28, [R1+0xc20] ;  /* 0x000c2000011c7983 */ /* 0x000f220000300a00 */
[----:B------:R-:W-:Y:S02]  /*1a9be0*/  P2R R8, PR, RZ, 0x40 ;  /* 0x00000040ff087803 */ /* 0x000fe40000000000 */
[----:B------:R-:W-:-:S04]  /*1a9bf0*/  LOP3.LUT P6, RZ, R3, 0x40000, RZ, 0xc0, !PT ;  /* 0x0004000003ff7812 */ /* 0x000fc800078cc0ff */
[----:B------:R-:W-:Y:S02]  /*1a9c00*/  P2R R9, PR, RZ, 0x40 ;  /* 0x00000040ff097803 */ /* 0x000fe40000000000 */
[----:B------:R-:W-:Y:S01]  /*1a9c10*/  LOP3.LUT P6, RZ, R3, 0x80000, RZ, 0xc0, !PT ;  /* 0x0008000003ff7812 */ /* 0x000fe200078cc0ff */
[----:B--2---:R3:W-:Y:S02]  /*1a9c20*/  @P4 STG.E.U8 desc[UR4][R12.64], R10 ;  /* 0x0000000a0c004986 */ /* 0x0047e4000c101104 */
[C---:B---3--:R-:W-:Y:S02]  /*1a9c30*/  PRMT R10, R2.reuse, 0x7770, RZ ;  /* 0x00007770020a7816 */ /* 0x048fe400000000ff */
[----:B------:R-:W2:Y:S04]  /*1a9c40*/  LDL.LU.64 R12, [R1+0xc18] ;  /* 0x000c1800010c7983 */ /* 0x000ea80000300a00 */
[----:B------:R0:W-:Y:S02]  /*1a9c50*/  @P2 STG.E.U8 desc[UR4][R16.64], R10 ;  /* 0x0000000a10002986 */ /* 0x0001e4000c101104 */
[----:B0-----:R-:W-:-:S02]  /*1a9c60*/  PRMT R10, R2, 0x7771, RZ ;  /* 0x00007771020a7816 */ /* 0x001fc400000000ff */
[----:B------:R-:W3:Y:S04]  /*1a9c70*/  LDL.LU.64 R16, [R1+0xc08] ;  /* 0x000c080001107983 */ /* 0x000ee80000300a00 */
[----:B------:R0:W-:Y:S02]  /*1a9c80*/  @P0 STG.E.U8 desc[UR4][R14.64], R10 ;  /* 0x0000000a0e000986 */ /* 0x0001e4000c101104 */
[----:B0-----:R-:W-:Y:S02]  /*1a9c90*/  PRMT R10, R2, 0x7772, RZ ;  /* 0x00007772020a7816 */ /* 0x001fe400000000ff */
[----:B------:R-:W2:Y:S04]  /*1a9ca0*/  LDL.LU.64 R14, [R1+0xc10] ;  /* 0x000c1000010e7983 */ /* 0x000ea80000300a00 */
[----:B------:R0:W-:Y:S04]  /*1a9cb0*/  @P6 STG.E.U8 desc[UR4][R22.64], R10 ;  /* 0x0000000a16006986 */ /* 0x0001e8000c101104 */
[----:B0-----:R-:W2:Y:S04]  /*1a9cc0*/  LDL.LU.64 R10, [R1+0xc30] ;  /* 0x000c3000010a7983 */ /* 0x001ea80000300a00 */
[----:B------:R-:W3:Y:S01]  /*1a9cd0*/  LDL.LU.64 R22, [R1+0xc00] ;  /* 0x000c000001167983 */ /* 0x000ee20000300a00 */
[----:B------:R-:W-:-:S03]  /*1a9ce0*/  ISETP.NE.AND P6, PT, R9, RZ, PT ;  /* 0x000000ff0900720c */ /* 0x000fc60003fc5270 */
[----:B------:R-:W3:Y:S01]  /*1a9cf0*/  LDL.LU R25, [R1+0x628] ;  /* 0x0006280001197983 */ /* 0x000ee20000300800 */
[----:B------:R-:W-:-:S03]  /*1a9d00*/  PRMT R9, R2, 0x7773, RZ ;  /* 0x0000777302097816 */ /* 0x000fc600000000ff */
[----:B------:R-:W3:Y:S06]  /*1a9d10*/  LDL.LU R2, [R1+0x573c] ;  /* 0x00573c0001027983 */ /* 0x000eec0000300800 */
[----:B----4-:R0:W-:Y:S04]  /*1a9d20*/  @P6 STG.E.U8 desc[UR4][R26.64], R9 ;  /* 0x000000091a006986 */ /* 0x0101e8000c101104 */
[----:B0-----:R-:W4:Y:S01]  /*1a9d30*/  LDL.LU.64 R26, [R1+0xbf0] ;  /* 0x000bf000011a7983 */ /* 0x001f220000300a00 */
[----:B------:R-:W-:-:S02]  /*1a9d40*/  ISETP.NE.AND P6, PT, R8, RZ, PT ;  /* 0x000000ff0800720c */ /* 0x000fc40003fc5270 */
[----:B------:R-:W-:-:S11]  /*1a9d50*/  PRMT R8, R24, 0x7770, RZ ;  /* 0x0000777018087816 */ /* 0x000fd600000000ff */
[----:B------:R0:W-:Y:S01]  /*1a9d60*/  @P6 STG.E.U8 desc[UR4][R18.64], R8 ;  /* 0x0000000812006986 */ /* 0x0001e2000c101104 */
[----:B------:R-:W-:Y:S02]  /*1a9d70*/  ISETP.NE.AND P6, PT, R7, RZ, PT ;  /* 0x000000ff0700720c */ /* 0x000fe40003fc5270 */
[----:B------:R-:W-:Y:S02]  /*1a9d80*/  PRMT R7, R24, 0x7771, RZ ;  /* 0x0000777118077816 */ /* 0x000fe400000000ff */
[C---:B------:R-:W-:Y:S02]  /*1a9d90*/  LOP3.LUT P1, RZ, R3.reuse, 0x1000, RZ, 0xc0, !PT ;  /* 0x0000100003ff7812 */ /* 0x040fe4000782c0ff */
[----:B------:R-:W-:Y:S01]  /*1a9da0*/  LOP3.LUT P5, RZ, R3, 0x800, RZ, 0xc0, !PT ;  /* 0x0000080003ff7812 */ /* 0x000fe200078ac0ff */
[----:B0-----:R-:W4:Y:S06]  /*1a9db0*/  LDL.LU.64 R18, [R1+0xbe0] ;  /* 0x000be00001127983 */ /* 0x001f2c0000300a00 */
[----:B------:R0:W-:Y:S01]  /*1a9dc0*/  @P6 STG.E.U8 desc[UR4][R20.64], R7 ;  /* 0x0000000714006986 */ /* 0x0001e2000c101104 */
[----:B------:R-:W-:-:S02]  /*1a9dd0*/  ISETP.NE.AND P6, PT, R5, RZ, PT ;  /* 0x000000ff0500720c */ /* 0x000fc40003fc5270 */
[----:B------:R-:W-:Y:S01]  /*1a9de0*/  PRMT R5, R24, 0x7772, RZ ;  /* 0x0000777218057816 */ /* 0x000fe200000000ff */
[----:B0-----:R-:W4:Y:S01]  /*1a9df0*/  LDL.LU.64 R20, [R1+0xbd0] ;  /* 0x000bd00001147983 */ /* 0x001f220000300a00 */
[C---:B------:R-:W-:Y:S02]  /*1a9e00*/  LOP3.LUT P3, RZ, R3.reuse, 0x400, RZ, 0xc0, !PT ;  /* 0x0000040003ff7812 */ /* 0x040fe4000786c0ff */
[----:B------:R-:W-:-:S07]  /*1a9e10*/  LOP3.LUT P4, RZ, R3, 0x200, RZ, 0xc0, !PT ;  /* 0x0000020003ff7812 */ /* 0x000fce000788c0ff */
[----:B--2---:R-:W-:Y:S01]  /*1a9e20*/  @P6 STG.E.U8 desc[UR4][R10.64], R5 ;  /* 0x000000050a006986 */ /* 0x004fe2000c101104 */
[----:B------:R-:W-:Y:S02]  /*1a9e30*/  ISETP.NE.AND P6, PT, R4, RZ, PT ;  /* 0x000000ff0400720c */ /* 0x000fe40003fc5270 */
[----:B------:R-:W-:-:S11]  /*1a9e40*/  PRMT R4, R24, 0x7773, RZ ;  /* 0x0000777318047816 */ /* 0x000fd600000000ff */
[----:B------:R-:W-:Y:S01]  /*1a9e50*/  @P6 STG.E.U8 desc[UR4][R28.64], R4 ;  /* 0x000000041c006986 */ /* 0x000fe2000c101104 */
[----:B------:R-:W-:Y:S02]  /*1a9e60*/  ISETP.NE.AND P6, PT, R0, RZ, PT ;  /* 0x000000ff0000720c */ /* 0x000fe40003fc5270 */
[----:B---3--:R-:W-:-:S11]  /*1a9e70*/  PRMT R0, R2, 0x7770, RZ ;  /* 0x0000777002007816 */ /* 0x008fd600000000ff */
[----:B------:R0:W-:Y:S02]  /*1a9e80*/  @P6 STG.E.U8 desc[UR4][R12.64], R0 ;  /* 0x000000000c006986 */ /* 0x0001e4000c101104 */
        /* <DEDUP_REMOVED lines=8> */
[----:B------:R-:W-:-:S03]  /*1a9f10*/  PRMT R0, R25, 0x7770, RZ ;  /* 0x0000777019007816 */ /* 0x000fc600000000ff */
[----:B------:R-:W3:Y:S04]  /*1a9f20*/  LDL.LU R28, [R1+0x64c] ;  /* 0x00064c00011c7983 */ /* 0x000ee80000300800 */
[----:B----4-:R0:W-:Y:S04]  /*1a9f30*/  @P4 STG.E.U8 desc[UR4][R26.64], R0 ;  /* 0x000000001a004986 */ /* 0x0101e8000c101104 */
[----:B0-----:R-:W4:Y:S01]  /*1a9f40*/  LDL.LU.64 R26, [R1+0xbe8] ;  /* 0x000be800011a7983 */ /* 0x001f220000300a00 */
[C---:B------:R-:W-:Y:S02]  /*1a9f50*/  LOP3.LUT P2, RZ, R3.reuse, 0x100, RZ, 0xc0, !PT ;  /* 0x0000010003ff7812 */ /* 0x040fe4000784c0ff */
[----:B------:R-:W-:-:S02]  /*1a9f60*/  LOP3.LUT P0, RZ, R3, 0x80, RZ, 0xc0, !PT ;  /* 0x0000008003ff7812 */ /* 0x000fc4000780c0ff */
[C---:B------:R-:W-:Y:S01]  /*1a9f70*/  PRMT R0, R25.reuse, 0x7771, RZ ;  /* 0x0000777119007816 */ /* 0x040fe200000000ff */
[----:B------:R-:W3:Y:S04]  /*1a9f80*/  LDL.LU.64 R10, [R1+0xbc8] ;  /* 0x000bc800010a7983 */ /* 0x000ee80000300a00 */
[----:B------:R-:W4:Y:S04]  /*1a9f90*/  LDL.LU.64 R12, [R1+0xbd8] ;  /* 0x000bd800010c7983 */ /* 0x000f280000300a00 */
[----:B------:R-:W4:Y:S04]  /*1a9fa0*/  LDL.LU.64 R16, [R1+0xbc0] ;  /* 0x000bc00001107983 */ /* 0x000f280000300a00 */
[----:B------:R-:W4:Y:S04]  /*1a9fb0*/  LDL.LU.64 R14, [R1+0xbb8] ;  /* 0x000bb800010e7983 */ /* 0x000f280000300a00 */
[----:B------:R0:W-:Y:S02]  /*1a9fc0*/  @P2 STG.E.U8 desc[UR4][R18.64], R0 ;  /* 0x0000000012002986 */ /* 0x0001e4000c101104 */
[----:B0-----:R-:W-:-:S05]  /*1a9fd0*/  PRMT R0, R25, 0x7772, RZ ;  /* 0x0000777219007816 */ /* 0x001fca00000000ff */
[----:B------:R0:W-:Y:S04]  /*1a9fe0*/  @P0 STG.E.U8 desc[UR4][R20.64], R0 ;  /* 0x0000000014000986 */ /* 0x0001e8000c101104 */
[----:B0-----:R-:W4:Y:S04]  /*1a9ff0*/  LDL.LU.64 R20, [R1+0xbb0] ;  /* 0x000bb00001147983 */ /* 0x001f280000300a00 */
[----:B------:R-:W4:Y:S01]  /*1aa000*/  LDL.LU R24, [R1+0x62c] ;  /* 0x00062c0001187983 */ /* 0x000f220000300800 */
[C---:B------:R-:W-:Y:S02]  /*1aa010*/  LOP3.LUT P6, RZ, R3.reuse, 0x40, RZ, 0xc0, !PT ;  /* 0x0000004003ff7812 */ /* 0x040fe400078cc0ff */
[----:B------:R-:W-:-:S02]  /*1aa020*/  LOP3.LUT P1, RZ, R3, 0x20, RZ, 0xc0, !PT ;  /* 0x0000002003ff7812 */ /* 0x000fc4000782c0ff */
[C---:B------:R-:W-:Y:S02]  /*1aa030*/  LOP3.LUT P5, RZ, R3.reuse, 0x10, RZ, 0xc0, !PT ;  /* 0x0000001003ff7812 */ /* 0x040fe400078ac0ff */
[C---:B------:R-:W-:Y:S02]  /*1aa040*/  LOP3.LUT P3, RZ, R3.reuse, 0x8, RZ, 0xc0, !PT ;  /* 0x0000000803ff7812 */ /* 0x040fe4000786c0ff */
[C---:B------:R-:W-:Y:S02]  /*1aa050*/  LOP3.LUT P4, RZ, R3.reuse, 0x4, RZ, 0xc0, !PT ;  /* 0x0000000403ff7812 */ /* 0x040fe4000788c0ff */
[----:B------:R-:W-:Y:S02]  /*1aa060*/  LOP3.LUT P2, RZ, R3, 0x2, RZ, 0xc0, !PT ;  /* 0x0000000203ff7812 */ /* 0x000fe4000784c0ff */
[----:B--2---:R-:W-:-:S04]  /*1aa070*/  LOP3.LUT P0, RZ, R2, 0x4000000, RZ, 0xc0, !PT ;  /* 0x0400000002ff7812 */ /* 0x004fc8000780c0ff */
[----:B------:R-:W-:Y:S02]  /*1aa080*/  P2R R0, PR, RZ, 0x1 ;  /* 0x00000001ff007803 */ /* 0x000fe40000000000 */
[----:B------:R-:W-:-:S04]  /*1aa090*/  LOP3.LUT P0, RZ, R2, 0x8000000, RZ, 0xc0, !PT ;  /* 0x0800000002ff7812 */ /* 0x000fc8000780c0ff */
[----:B------:R-:W-:Y:S02]  /*1aa0a0*/  P2R R4, PR, RZ, 0x1 ;  /* 0x00000001ff047803 */ /* 0x000fe40000000000 */
[----:B------:R-:W-:-:S04]  /*1aa0b0*/  LOP3.LUT P0, RZ, R2, 0x10000000, RZ, 0xc0, !PT ;  /* 0x1000000002ff7812 */ /* 0x000fc8000780c0ff */
[----:B------:R-:W-:Y:S02]  /*1aa0c0*/  P2R R5, PR, RZ, 0x1 ;  /* 0x00000001ff057803 */ /* 0x000fe40000000000 */
[----:B------:R-:W-:-:S04]  /*1aa0d0*/  LOP3.LUT P0, RZ, R2, 0x20000000, RZ, 0xc0, !PT ;  /* 0x2000000002ff7812 */ /* 0x000fc8000780c0ff */
[----:B------:R-:W-:Y:S02]  /*1aa0e0*/  P2R R7, PR, RZ, 0x1 ;  /* 0x00000001ff077803 */ /* 0x000fe40000000000 */
[C---:B------:R-:W-:Y:S01]  /*1aa0f0*/  LOP3.LUT P0, RZ, R2.reuse, 0x40000000, RZ, 0xc0, !PT ;  /* 0x4000000002ff7812 */ /* 0x040fe2000780c0ff */
[----:B------:R-:W-:Y:S04]  /*1aa100*/  STL.64 [R1+0x5730], R4 ;  /* 0x0057300401007387 */ /* 0x000fe80000100a00 */
[----:B------:R-:W2:Y:S01]  /*1aa110*/  LDL.LU.64 R18, [R1+0xba8] ;  /* 0x000ba80001127983 */ /* 0x000ea20000300a00 */
[----:B------:R-:W-:Y:S02]  /*1aa120*/  P2R R8, PR, RZ, 0x1 ;  /* 0x00000001ff087803 */ /* 0x000fe40000000000 */
[----:B------:R-:W-:-:S04]  /*1aa130*/  LOP3.LUT P0, RZ, R2, 0x80000000, RZ, 0xc0, !PT ;  /* 0x8000000002ff7812 */ /* 0x000fc8000780c0ff */
[----:B------:R-:W-:Y:S02]  /*1aa140*/  P2R R9, PR, RZ, 0x1 ;  /* 0x00000001ff097803 */ /* 0x000fe40000000000 */
[----:B------:R-:W-:Y:S02]  /*1aa150*/  LOP3.LUT P0, RZ, R3, 0x1, RZ, 0xc0, !PT ;  /* 0x0000000103ff7812 */ /* 0x000fe4000780c0ff */
[----:B------:R-:W-:-:S05]  /*1aa160*/  PRMT R3, R25, 0x7773, RZ ;  /* 0x0000777319037816 */ /* 0x000fca00000000ff */
[----:B---3--:R0:W-:Y:S04]  /*1aa170*/  @P6 STG.E.U8 desc[UR4][R22.64], R3 ;  /* 0x0000000316006986 */ /* 0x0081e8000c101104 */
[----:B0-----:R-:W3:Y:S01]  /*1aa180*/  LDL.LU.64 R22, [R1+0xba0] ;  /* 0x000ba00001167983 */ /* 0x001ee20000300a00 */
[----:B------:R-:W-:-:S05]  /*1aa190*/  PRMT R3, R28, 0x7770, RZ ;  /* 0x000077701c037816 */ /* 0x000fca00000000ff */
[----:B----4-:R0:W-:Y:S04]  /*1aa1a0*/  @P1 STG.E.U8 desc[UR4][R26.64], R3 ;  /* 0x000000031a001986 */ /* 0x0101e8000c101104 */
[----:B0-----:R-:W4:Y:S04]  /*1aa1b0*/  LDL.LU R26, [R1+0x7e0] ;  /* 0x0007e000011a7983 */ /* 0x001f280000300800 */
[----:B------:R-:W4:Y:S01]  /*1aa1c0*/  LDL.LU.64 R4, [R1+0xb98] ;  /* 0x000b980001047983 */ /* 0x000f220000300a00 */
[----:B------:R-:W-:-:S03]  /*1aa1d0*/  PRMT R3, R28, 0x7771, RZ ;  /* 0x000077711c037816 */ /* 0x000fc600000000ff */
[----:B------:R-:W4:Y:S04]  /*1aa1e0*/  LDL.LU R25, [R1+0x10] ;  /* 0x0000100001197983 */ /* 0x000f280000300800 */
[----:B------:R0:W-:Y:S02]  /*1aa1f0*/  @P5 STG.E.U8 desc[UR4][R10.64], R3 ;  /* 0x000000030a005986 */ /* 0x0001e4000c101104 */
[C---:B0-----:R-:W-:Y:S02]  /*1aa200*/  PRMT R3, R28.reuse, 0x7772, RZ ;  /* 0x000077721c037816 */ /* 0x041fe400000000ff */
[----:B------:R-:W4:Y:S04]  /*1aa210*/  LDL.LU.64 R10, [R1+0xb88] ;  /* 0x000b8800010a7983 */ /* 0x000f280000300a00 */
[----:B------:R0:W-:Y:S02]  /*1aa220*/  @P3 STG.E.U8 desc[UR4][R12.64], R3 ;  /* 0x000000030c003986 */ /* 0x0001e4000c101104 */
[----:B0-----:R-:W-:-:S02]  /*1aa230*/  PRMT R3, R28, 0x7773, RZ ;  /* 0x000077731c037816 */ /* 0x001fc400000000ff */
[----:B------:R-:W4:Y:S04]  /*1aa240*/  LDL.LU.64 R28, [R1+0xb80] ;  /* 0x000b8000011c7983 */ /* 0x000f280000300a00 */
[----:B------:R0:W-:Y:S04]  /*1aa250*/  @P4 STG.E.U8 desc[UR4][R16.64], R3 ;  /* 0x0000000310004986 */ /* 0x0001e8000c101104 */
[----:B------:R-:W4:Y:S01]  /*1aa260*/  LDL.LU.64 R12, [R1+0xb68] ;  /* 0x000b6800010c7983 */ /* 0x000f220000300a00 */
[----:B0-----:R-:W-:-:S05]  /*1aa270*/  PRMT R3, R24, 0x7770, RZ ;  /* 0x0000777018037816 */ /* 0x001fca00000000ff */
[----:B------:R0:W-:Y:S02]  /*1aa280*/  @P2 STG.E.U8 desc[UR4][R14.64], R3 ;  /* 0x000000030e002986 */ /* 0x0001e4000c101104 */
[----:B0-----:R-:W-:-:S05]  /*1aa290*/  PRMT R3, R24, 0x7771, RZ ;  /* 0x0000777118037816 */ /* 0x001fca00000000ff */
[----:B------:R0:W-:Y:S01]  /*1aa2a0*/  @P0 STG.E.U8 desc[UR4][R20.64], R3 ;  /* 0x0000000314000986 */ /* 0x0001e2000c101104 */
[----:B------:R-:W-:Y:S02]  /*1aa2b0*/  ISETP.NE.AND P0, PT, R9, RZ, PT ;  /* 0x000000ff0900720c */ /* 0x000fe40003f05270 */
[----:B0-----:R-:W-:Y:S01]  /*1aa2c0*/  PRMT R3, R24, 0x7772, RZ ;  /* 0x0000777218037816 */ /* 0x001fe200000000ff */
[----:B------:R-:W4:Y:S04]  /*1aa2d0*/  LDL.LU.64 R20, [R1+0xb70] ;  /* 0x000b700001147983 */ /* 0x000f280000300a00 */
[----:B------:R-:W4:Y:S04]  /*1aa2e0*/  LDL.LU.64 R16, [R1+0xb60] ;  /* 0x000b600001107983 */ /* 0x000f280000300a00 */
[----:B------:R-:W4:Y:S04]  /*1aa2f0*/  LDL.LU R27, [R1+0x7e4] ;  /* 0x0007e400011b7983 */ /* 0x000f280000300800 */
[----:B------:R-:W4:Y:S04]  /*1aa300*/  LDL.LU.64 R14, [R1+0xb58] ;  /* 0x000b5800010e7983 */ /* 0x000f280000300a00 */
[----:B--2---:R0:W-:Y:S01]  /*1aa310*/  @P0 STG.E.U8 desc[UR4][R18.64], R3 ;  /* 0x0000000312000986 */ /* 0x0041e2000c101104 */
[----:B------:R-:W-:-:S03]  /*1aa320*/  ISETP.NE.AND P0, PT, R8, RZ, PT ;  /* 0x000000ff0800720c */ /* 0x000fc60003f05270 */
[----:B------:R-:W2:Y:S01]  /*1aa330*/  LDL.LU.64 R8, [R1+0xb90] ;  /* 0x000b900001087983 */ /* 0x000ea20000300a00 */
[----:B0-----:R-:W-:-:S03]  /*1aa340*/  PRMT R3, R24, 0x7773, RZ ;  /* 0x0000777318037816 */ /* 0x001fc600000000ff */
[----:B------:R-:W2:Y:S06]  /*1aa350*/  LDL.LU.64 R18, [R1+0xb38] ;  /* 0x000b380001127983 */ /* 0x000eac0000300a00 */
[----:B---3--:R0:W-:Y:S01]  /*1aa360*/  @P0 STG.E.U8 desc[UR4][R22.64], R3 ;  /* 0x0000000316000986 */ /* 0x0081e2000c101104 */
[----:B------:R-:W-:-:S03]  /*1aa370*/  ISETP.NE.AND P0, PT, R7, RZ, PT ;  /* 0x000000ff0700720c */ /* 0x000fc60003f05270 */
[----:B0-----:R-:W3:Y:S01]  /*1aa380*/  LDL.LU.64 R22, [R1+0xb20] ;  /* 0x000b200001167983 */ /* 0x001ee20000300a00 */
[----:B----4-:R-:W-:-:S09]  /*1aa390*/  PRMT R3, R26, 0x7770, RZ ;  /* 0x000077701a037816 */ /* 0x010fd200000000ff */
[----:B------:R0:W-:Y:S04]  /*1aa3a0*/  @P0 STG.E.U8 desc[UR4][R4.64], R3 ;  /* 0x0000000304000986 */ /* 0x0001e8000c101104 */
[----:B0-----:R-:W4:Y:S01]  /*1aa3b0*/  LDL.LU.64 R4, [R1+0x5730] ;  /* 0x0057300001047983 */ /* 0x001f220000300a00 */
[----:B------:R-:W-:Y:S02]  /*1aa3c0*/  PRMT R3, R26, 0x7771, RZ ;  /* 0x000077711a037816 */ /* 0x000fe400000000ff */
[C---:B------:R-:W-:Y:S02]  /*1aa3d0*/  LOP3.LUT P6, RZ, R2.reuse, 0x2000000, RZ, 0xc0, !PT ;  /* 0x0200000002ff7812 */ /* 0x040fe400078cc0ff */
[C---:B------:R-:W-:Y:S02]  /*1aa3e0*/  LOP3.LUT P1, RZ, R2.reuse, 0x1000000, RZ, 0xc0, !PT ;  /* 0x0100000002ff7812 */ /* 0x040fe4000782c0ff */
[----:B------:R-:W-:-:S02]  /*1aa3f0*/  LOP3.LUT P5, RZ, R2, 0x800000, RZ, 0xc0, !PT ;  /* 0x0080000002ff7812 */ /* 0x000fc400078ac0ff */
[C---:B------:R-:W-:Y:S02]  /*1aa400*/  LOP3.LUT P3, RZ, R2.reuse, 0x400000, RZ, 0xc0, !PT ;  /* 0x0040000002ff7812 */ /* 0x040fe4000786c0ff */
[C---:B------:R-:W-:Y:S02]  /*1aa410*/  LOP3.LUT P4, RZ, R2.reuse, 0x200000, RZ, 0xc0, !PT ;  /* 0x0020000002ff7812 */ /* 0x040fe4000788c0ff */
[----:B------:R-:W-:Y:S02]  /*1aa420*/  LOP3.LUT P2, RZ, R2, 0x100000, RZ, 0xc0, !PT ;  /* 0x0010000002ff7812 */ /* 0x000fe4000784c0ff */
[----:B----4-:R-:W-:-:S13]  /*1aa430*/  ISETP.NE.AND P0, PT, R5, RZ, PT ;  /* 0x000000ff0500720c */ /* 0x010fda0003f05270 */
[----:B--2---:R0:W-:Y:S01]  /*1aa440*/  @P0 STG.E.U8 desc[UR4][R8.64], R3 ;  /* 0x0000000308000986 */ /* 0x0041e2000c101104 */
[----:B------:R-:W-:Y:S02]  /*1aa450*/  ISETP.NE.AND P0, PT, R4, RZ, PT ;  /* 0x000000ff0400720c */ /* 0x000fe40003f05270 */
[----:B0-----:R-:W-:-:S11]  /*1aa460*/  PRMT R3, R26, 0x7772, RZ ;  /* 0x000077721a037816 */ /* 0x001fd600000000ff */
[----:B------:R-:W-:Y:S04]  /*1aa470*/  @P0 STG.E.U8 desc[UR4][R10.64], R3 ;  /* 0x000000030a000986 */ /* 0x000fe8000c101104 */
[----:B------:R-:W0:Y:S01]  /*1aa480*/  LDS.128 R8, [R25] ;  /* 0x0000000019087984 */ /* 0x000e220000000c00 */
[----:B------:R-:W-:Y:S02]  /*1aa490*/  ISETP.NE.AND P0, PT, R0, RZ, PT ;  /* 0x000000ff0000720c */ /* 0x000fe40003f05270 */
[----:B------:R-:W-:-:S11]  /*1aa4a0*/  PRMT R0, R26, 0x7773, RZ ;  /* 0x000077731a007816 */ /* 0x000fd600000000ff */
[----:B------:R0:W-:Y:S02]  /*1aa4b0*/  @P0 STG.E.U8 desc[UR4][R28.64], R0 ;  /* 0x000000001c000986 */ /* 0x0001e4000c101104 */
[----:B0-----:R-:W-:-:S05]  /*1aa4c0*/  PRMT R0, R8, 0x7770, RZ ;  /* 0x0000777008007816 */ /* 0x001fca00000000ff */
[----:B------:R0:W-:Y:S02]  /*1aa4d0*/  @P6 STG.E.U8 desc[UR4][R12.64], R0 ;  /* 0x000000000c006986 */ /* 0x0001e4000c101104 */
[----:B0-----:R-:W-:-:S05]  /*1aa4e0*/  PRMT R0, R8, 0x7771, RZ ;  /* 0x0000777108007816 */ /* 0x001fca00000000ff */
[----:B------:R0:W-:Y:S04]  /*1aa4f0*/  @P1 STG.E.U8 desc[UR4][R20.64], R0 ;  /* 0x0000000014001986 */ /* 0x0001e8000c101104 */
[----:B------:R-:W-:Y:S04]  /*1aa500*/  STL.64 [R1+0x5728], R10 ;  /* 0x0057280a01007387 */ /* 0x000fe80000100a00 */
[----:B------:R-:W-:Y:S01]  /*1aa510*/  STL [R1+0x5724], R25 ;  /* 0x0057241901007387 */ /* 0x000fe20000100800 */
[C---:B0-----:R-:W-:Y:S02]  /*1aa520*/  PRMT R0, R8.reuse, 0x7772, RZ ;  /* 0x0000777208007816 */ /* 0x041fe400000000ff */
[----:B------:R-:W-:Y:S01]  /*1aa530*/  PRMT R8, R8, 0x7773, RZ ;  /* 0x0000777308087816 */ /* 0x000fe200000000ff */
[----:B------:R-:W2:Y:S04]  /*1aa540*/  LDL.LU.64 R20, [R1+0xb50] ;  /* 0x000b500001147983 */ /* 0x000ea80000300a00 */
[----:B------:R0:W-:Y:S04]  /*1aa550*/  @P5 STG.E.U8 desc[UR4][R16.64], R0 ;  /* 0x0000000010005986 */ /* 0x0001e8000c101104 */
[----:B------:R-:W-:Y:S01]  /*1aa560*/  @P3 STG.E.U8 desc[UR4][R14.64], R8 ;  /* 0x000000080e003986 */ /* 0x000fe2000c101104 */
[----:B0-----:R-:W-:-:S05]  /*1aa570*/  PRMT R0, R27, 0x7770, RZ ;  /* 0x000077701b007816 */ /* 0x001fca00000000ff */
[----:B------:R0:W-:Y:S04]  /*1aa580*/  @P4 STG.E.U8 desc[UR4][R18.64], R0 ;  /* 0x0000000012004986 */ /* 0x0001e8000c101104 */
[----:B0-----:R-:W4:Y:S01]  /*1aa590*/  LDL.LU.64 R18, [R1+0xb78] ;  /* 0x000b780001127983 */ /* 0x001f220000300a00 */
[----:B------:R-:W-:-:S05]  /*1aa5a0*/  PRMT R0, R27, 0x7771, RZ ;  /* 0x000077711b007816 */ /* 0x000fca00000000ff */
[----:B---3--:R0:W-:Y:S04]  /*1aa5b0*/  @P2 STG.E.U8 desc[UR4][R22.64], R0 ;  /* 0x0000000016002986 */ /* 0x0081e8000c101104 */
[----:B0-----:R-:W3:Y:S04]  /*1aa5c0*/  LDL.LU.64 R22, [R1+0xb48] ;  /* 0x000b480001167983 */ /* 0x001ee80000300a00 */
[----:B------:R-:W3:Y:S04]  /*1aa5d0*/  LDL.LU.64 R10, [R1+0xb40] ;  /* 0x000b4000010a7983 */ /* 0x000ee80000300a00 */
[----:B------:R-:W3:Y:S01]  /*1aa5e0*/  LDL.LU.64 R28, [R1+0xb30] ;  /* 0x000b3000011c7983 */ /* 0x000ee20000300a00 */
[----:B------:R-:W-:-:S02]  /*1aa5f0*/  LOP3.LUT P6, RZ, R2, 0x200, RZ, 0xc0, !PT ;  /* 0x0000020002ff7812 */ /* 0x000fc400078cc0ff */
[C---:B------:R-:W-:Y:S02]  /*1aa600*/  LOP3.LUT P0, RZ, R2.reuse, 0x80000, RZ, 0xc0, !PT ;  /* 0x0008000002ff7812 */ /* 0x040fe4000780c0ff */
[C---:B------:R-:W-:Y:S02]  /*1aa610*/  LOP3.LUT P1, RZ, R2.reuse, 0x40000, RZ, 0xc0, !PT ;  /* 0x0004000002ff7812 */ /* 0x040fe4000782c0ff */
[C---:B------:R-:W-:Y:S02]  /*1aa620*/  LOP3.LUT P3, RZ, R2.reuse, 0x20000, RZ, 0xc0, !PT ;  /* 0x0002000002ff7812 */ /* 0x040fe4000786c0ff */
[----:B------:R-:W-:Y:S02]  /*1aa630*/  P2R R4, PR, RZ, 0x40 ;  /* 0x00000040ff047803 */ /* 0x000fe40000000000 */
[----:B------:R-:W-:Y:S02]  /*1aa640*/  LOP3.LUT P6, RZ, R2, 0x400, RZ, 0xc0, !PT ;  /* 0x0000040002ff7812 */ /* 0x000fe400078cc0ff */
[----:B------:R-:W-:-:S02]  /*1aa650*/  PRMT R0, R27, 0x7772, RZ ;  /* 0x000077721b007816 */ /* 0x000fc400000000ff */
[----:B------:R-:W-:Y:S02]  /*1aa660*/  PRMT R14, R27, 0x7773, RZ ;  /* 0x000077731b0e7816 */ /* 0x000fe400000000ff */
[C---:B------:R-:W-:Y:S02]  /*1aa670*/  LOP3.LUT P5, RZ, R2.reuse, 0x10000, RZ, 0xc0, !PT ;  /* 0x0001000002ff7812 */ /* 0x040fe400078ac0ff */
[----:B------:R-:W-:Y:S02]  /*1aa680*/  P2R R5, PR, RZ, 0x40 ;  /* 0x00000040ff057803 */ /* 0x000fe40000000000 */
[----:B------:R-:W-:Y:S01]  /*1aa690*/  LOP3.LUT P6, RZ, R2, 0x800, RZ, 0xc0, !PT ;  /* 0x0000080002ff7812 */ /* 0x000fe200078cc0ff */
[----:B------:R-:W3:Y:S04]  /*1aa6a0*/  LDL.LU.64 R24, [R1+0xb28] ;  /* 0x000b280001187983 */ /* 0x000ee80000300a00 */
[----:B------:R-:W3:Y:S04]  /*1aa6b0*/  LDL.LU R26, [R1+0x7e8] ;  /* 0x0007e800011a7983 */ /* 0x000ee80000300800 */
[----:B------:R-:W3:Y:S01]  /*1aa6c0*/  LDL.LU.64 R16, [R1+0xb10] ;  /* 0x000b100001107983 */ /* 0x000ee20000300a00 */
[----:B------:R-:W-:-:S02]  /*1aa6d0*/  P2R R7, PR, RZ, 0x40 ;  /* 0x00000040ff077803 */ /* 0x000fc40000000000 */
[----:B------:R-:W-:-:S04]  /*1aa6e0*/  LOP3.LUT P6, RZ, R2, 0x1000, RZ, 0xc0, !PT ;  /* 0x0000100002ff7812 */ /* 0x000fc800078cc0ff */
[----:B------:R-:W-:Y:S02]  /*1aa6f0*/  P2R R8, PR, RZ, 0x40 ;  /* 0x00000040ff087803 */ /* 0x000fe40000000000 */
[----:B------:R-:W-:-:S04]  /*1aa700*/  LOP3.LUT P6, RZ, R2, 0x2000, RZ, 0xc0, !PT ;  /* 0x0000200002ff7812 */ /* 0x000fc800078cc0ff */
[----:B------:R-:W-:Y:S02]  /*1aa710*/  P2R R12, PR, RZ, 0x40 ;  /* 0x00000040ff0c7803 */ /* 0x000fe40000000000 */
[----:B------:R-:W-:-:S04]  /*1aa720*/  LOP3.LUT P6, RZ, R2, 0x4000, RZ, 0xc0, !PT ;  /* 0x0000400002ff7812 */ /* 0x000fc800078cc0ff */
[----:B------:R-:W-:Y:S02]  /*1aa730*/  P2R R13, PR, RZ, 0x40 ;  /* 0x00000040ff0d7803 */ /* 0x000fe40000000000 */
[----:B------:R-:W-:Y:S01]  /*1aa740*/  LOP3.LUT P6, RZ, R2, 0x8000, RZ, 0xc0, !PT ;  /* 0x0000800002ff7812 */ /* 0x000fe200078cc0ff */
[----:B--2---:R0:W-:Y:S04]  /*1aa750*/  @P0 STG.E.U8 desc[UR4][R20.64], R0 ;  /* 0x0000000014000986 */ /* 0x0041e8000c101104 */
[----:B0-----:R-:W2:Y:S04]  /*1aa760*/  LDL.LU.64 R20, [R1+0xb08] ;  /* 0x000b080001147983 */ /* 0x001ea80000300a00 */
[----:B----4-:R0:W-:Y:S02]  /*1aa770*/  @P1 STG.E.U8 desc[UR4][R18.64], R14 ;  /* 0x0000000e12001986 */ /* 0x0101e4000c101104 */
[----:B0-----:R-:W-:-:S02]  /*1aa780*/  PRMT R14, R9, 0x7770, RZ ;  /* 0x00007770090e7816 */ /* 0x001fc400000000ff */
[----:B------:R-:W4:Y:S04]  /*1aa790*/  LDL.LU.64 R18, [R1+0xb00] ;  /* 0x000b000001127983 */ /* 0x000f280000300a00 */
[----:B---3--:R0:W-:Y:S02]  /*1aa7a0*/  @P3 STG.E.U8 desc[UR4][R22.64], R14 ;  /* 0x0000000e16003986 */ /* 0x0081e4000c101104 */
[C---:B0-----:R-:W-:Y:S02]  /*1aa7b0*/  PRMT R14, R9.reuse, 0x7771, RZ ;  /* 0x00007771090e7816 */ /* 0x041fe400000000ff */
[----:B------:R-:W3:Y:S04]  /*1aa7c0*/  LDL.LU.64 R22, [R1+0xaf8] ;  /* 0x000af80001167983 */ /* 0x000ee80000300a00 */
[----:B------:R0:W-:Y:S02]  /*1aa7d0*/  @P5 STG.E.U8 desc[UR4][R10.64], R14 ;  /* 0x0000000e0a005986 */ /* 0x0001e4000c101104 */
[----:B0-----:R-:W-:-:S02]  /*1aa7e0*/  PRMT R14, R9, 0x7772, RZ ;  /* 0x00007772090e7816 */ /* 0x001fc400000000ff */
[----:B------:R-:W2:Y:S04]  /*1aa7f0*/  LDL.LU.64 R10, [R1+0x5728] ;  /* 0x00572800010a7983 */ /* 0x000ea80000300a00 */
[----:B------:R0:W-:Y:S04]  /*1aa800*/  @P6 STG.E.U8 desc[UR4][R28.64], R14 ;  /* 0x0000000e1c006986 */ /* 0x0001e8000c101104 */
[----:B0-----:R-:W2:Y:S01]  /*1aa810*/  LDL.LU.64 R14, [R1+0xb18] ;  /* 0x000b1800010e7983 */ /* 0x001ea20000300a00 */
[----:B------:R-:W-:Y:S02]  /*1aa820*/  ISETP.NE.AND P6, PT, R13, RZ, PT ;  /* 0x000000ff0d00720c */ /* 0x000fe40003fc5270 */
[----:B------:R-:W-:Y:S01]  /*1aa830*/  PRMT R9, R9, 0x7773, RZ ;  /* 0x0000777309097816 */ /* 0x000fe200000000ff */
[----:B------:R-:W3:Y:S10]  /*1aa840*/  LDL.LU.64 R28, [R1+0xaf0] ;  /* 0x000af000011c7983 */ /* 0x000ef40000300a00 */
[----:B------:R0:W-:Y:S01]  /*1aa850*/  @P6 STG.E.U8 desc[UR4][R24.64], R9 ;  /* 0x0000000918006986 */ /* 0x0001e2000c101104 */
[----:B------:R-:W-:-:S02]  /*1aa860*/  ISETP.NE.AND P6, PT, R12, RZ, PT ;  /* 0x000000ff0c00720c */ /* 0x000fc40003fc5270 */
[----:B0-----:R-:W-:Y:S01]  /*1aa870*/  PRMT R9, R26, 0x7770, RZ ;  /* 0x000077701a097816 */ /* 0x001fe200000000ff */
[----:B------:R-:W3:Y:S04]  /*1aa880*/  LDL.LU R25, [R1+0x5724] ;  /* 0x0057240001197983 */ /* 0x000ee80000300800 */
[----:B------:R-:W3:Y:S04]  /*1aa890*/  LDL.LU.64 R12, [R1+0xae0] ;  /* 0x000ae000010c7983 */ /* 0x000ee80000300a00 */
[----:B------:R-:W3:Y:S04]  /*1aa8a0*/  LDL.LU R27, [R1+0x7ec] ;  /* 0x0007ec00011b7983 */ /* 0x000ee80000300800 */
[----:B--2---:R-:W-:Y:S01]  /*1aa8b0*/  @P6 STG.E.U8 desc[UR4][R14.64], R9 ;  /* 0x000000090e006986 */ /* 0x004fe2000c101104 */
[----:B------:R-:W-:-:S02]  /*1aa8c0*/  ISETP.NE.AND P6, PT, R8, RZ, PT ;  /* 0x000000ff0800720c */ /* 0x000fc40003fc5270 */
[----:B------:R-:W-:-:S11]  /*1aa8d0*/  PRMT R8, R26, 0x7771, RZ ;  /* 0x000077711a087816 */ /* 0x000fd600000000ff */
[----:B------:R0:W-:Y:S04]  /*1aa8e0*/  @P6 STG.E.U8 desc[UR4][R16.64], R8 ;  /* 0x0000000810006986 */ /* 0x0001e8000c101104 */
[----:B0-----:R-:W2:Y:S01]  /*1aa8f0*/  LDL.LU.64 R8, [R1+0xae8] ;  /* 0x000ae80001087983 */ /* 0x001ea20000300a00 */
[----:B------:R-:W-:Y:S02]  /*1aa900*/  ISETP.NE.AND P6, PT, R7, RZ, PT ;  /* 0x000000ff0700720c */ /* 0x000fe40003fc5270 */
[----:B------:R-:W-:Y:S02]  /*1aa910*/  PRMT R7, R26, 0x7772, RZ ;  /* 0x000077721a077816 */ /* 0x000fe400000000ff */
[----:B------:R-:W-:Y:S01]  /*1aa920*/  LOP3.LUT P0, RZ, R2, 0x40, RZ, 0xc0, !PT ;  /* 0x0000004002ff7812 */ /* 0x000fe2000780c0ff */
[----:B------:R-:W2:Y:S04]  /*1aa930*/  LDL.LU.64 R16, [R1+0xad0] ;  /* 0x000ad00001107983 */ /* 0x000ea80000300a00 */
[----:B------:R-:W2:Y:S04]  /*1aa940*/  LDL.LU.64 R14, [R1+0xad8] ;  /* 0x000ad800010e7983 */ /* 0x000ea80000300a00 */
[----:B------:R0:W-:Y:S01]  /*1aa950*/  @P6 STG.E.U8 desc[UR4][R20.64], R7 ;  /* 0x0000000714006986 */ /* 0x0001e2000c101104 */
[----:B------:R-:W-:-:S02]  /*1aa960*/  ISETP.NE.AND P6, PT, R5, RZ, PT ;  /* 0x000000ff0500720c */ /* 0x000fc40003fc5270 */
[----:B------:R-:W-:Y:S02]  /*1aa970*/  PRMT R5, R26, 0x7773, RZ ;  /* 0x000077731a057816 */ /* 0x000fe400000000ff */
[----:B------:R-:W-:Y:S02]  /*1aa980*/  P2R R0, PR, RZ, 0x1 ;  /* 0x00000001ff007803 */ /* 0x000fe40000000000 */
[C---:B------:R-:W-:Y:S02]  /*1aa990*/  LOP3.LUT P0, RZ, R2.reuse, 0x80, RZ, 0xc0, !PT ;  /* 0x0000008002ff7812 */ /* 0x040fe4000780c0ff */
[C---:B------:R-:W-:Y:S02]  /*1aa9a0*/  LOP3.LUT P1, RZ, R2.reuse, 0x20, RZ, 0xc0, !PT ;  /* 0x0000002002ff7812 */ /* 0x040fe4000782c0ff */
[C---:B------:R-:W-:Y:S02]  /*1aa9b0*/  LOP3.LUT P2, RZ, R2.reuse, 0x10, RZ, 0xc0, !PT ;  /* 0x0000001002ff7812 */ /* 0x040fe4000784c0ff */
[----:B------:R-:W-:-:S02]  /*1aa9c0*/  LOP3.LUT P3, RZ, R2, 0x8, RZ, 0xc0, !PT ;  /* 0x0000000802ff7812 */ /* 0x000fc4000786c0ff */
[C---:B------:R-:W-:Y:S02]  /*1aa9d0*/  LOP3.LUT P4, RZ, R2.reuse, 0x4, RZ, 0xc0, !PT ;  /* 0x0000000402ff7812 */ /* 0x040fe4000788c0ff */
[----:B------:R-:W-:Y:S01]  /*1aa9e0*/  LOP3.LUT P5, RZ, R2, 0x2, RZ, 0xc0, !PT ;  /* 0x0000000202ff7812 */ /* 0x000fe200078ac0ff */
[----:B0-----:R-:W2:Y:S04]  /*1aa9f0*/  LDL.LU R20, [R1+0x2e30] ;  /* 0x002e300001147983 */ /* 0x001ea80000300800 */
[----:B----4-:R0:W-:Y:S01]  /*1aaa00*/  @P6 STG.E.U8 desc[UR4][R18.64], R5 ;  /* 0x0000000512006986 */ /* 0x0101e2000c101104 */
[----:B------:R-:W-:Y:S02]  /*1aaa10*/  ISETP.NE.AND P6, PT, R4, RZ, PT ;  /* 0x000000ff0400720c */ /* 0x000fe40003fc5270 */
[----:B------:R-:W-:-:S02]  /*1aaa20*/  P2R R3, PR, RZ, 0x1 ;  /* 0x00000001ff037803 */ /* 0x000fc40000000000 */
[----:B------:R-:W-:Y:S02]  /*1aaa30*/  LOP3.LUT P0, RZ, R2, 0x100, RZ, 0xc0, !PT ;  /* 0x0000010002ff7812 */ /* 0x000fe4000780c0ff */
[----:B------:R-:W-:Y:S01]  /*1aaa40*/  PRMT R4, R10, 0x7770, RZ ;  /* 0x000077700a047816 */ /* 0x000fe200000000ff */
[----:B0-----:R-:W4:Y:S06]  /*1aaa50*/  LDL.LU.64 R18, [R1+0xac8] ;  /* 0x000ac80001127983 */ /* 0x001f2c0000300a00 */
[----:B---3--:R0:W-:Y:S01]  /*1aaa60*/  @P6 STG.E.U8 desc[UR4][R22.64], R4 ;  /* 0x0000000416006986 */ /* 0x0081e2000c101104 */
[----:B------:R-:W-:-:S02]  /*1aaa70*/  LOP3.LUT P6, RZ, R2, 0x1, RZ, 0xc0, !PT ;  /* 0x0000000102ff7812 */ /* 0x000fc400078cc0ff */
[----:B------:R-:W-:Y:S01]  /*1aaa80*/  PRMT R2, R10, 0x7771, RZ ;  /* 0x000077710a027816 */ /* 0x000fe200000000ff */
[----:B------:R-:W3:Y:S04]  /*1aaa90*/  LDL.LU R21, [R1+0x2e3c] ;  /* 0x002e3c0001157983 */ /* 0x000ee80000300800 */
[----:B------:R1:W-:Y:S01]  /*1aaaa0*/  @P0 STG.E.U8 desc[UR4][R28.64], R2 ;  /* 0x000000021c000986 */ /* 0x0003e2000c101104 */
[----:B------:R-:W-:-:S03]  /*1aaab0*/  ISETP.NE.AND P0, PT, R3, RZ, PT ;  /* 0x000000ff0300720c */ /* 0x000fc60003f05270 */
[----:B0-----:R-:W3:Y:S04]  /*1aaac0*/  LDL.LU.64 R22, [R1+0xab8] ;  /* 0x000ab80001167983 */ /* 0x001ee80000300a00 */
[----:B------:R-:W3:Y:S04]  /*1aaad0*/  LDL.LU R26, [R1+0x2e38] ;  /* 0x002e3800011a7983 */ /* 0x000ee80000300800 */
[----:B------:R-:W3:Y:S01]  /*1aaae0*/  LDL.LU.64 R4, [R1+0xaa8] ;  /* 0x000aa80001047983 */ /* 0x000ee20000300a00 */
[----:B-1----:R-:W-:-:S03]  /*1aaaf0*/  PRMT R2, R10, 0x7772, RZ ;  /* 0x000077720a027816 */ /* 0x002fc600000000ff */
[----:B------:R-:W3:Y:S04]  /*1aab00*/  LDL R28, [R1+0x2e34] ;  /* 0x002e3400011c7983 */ /* 0x000ee80000100800 */
[----:B--2---:R0:W-:Y:S04]  /*1aab10*/  @P0 STG.E.U8 desc[UR4][R8.64], R2 ;  /* 0x0000000208000986 */ /* 0x0041e8000c101104 */
[----:B0-----:R-:W2:Y:S01]  /*1aab20*/  LDL.LU.64 R2, [R1+0xac0] ;  /* 0x000ac00001027983 */ /* 0x001ea20000300a00 */
[----:B------:R-:W-:-:S03]  /*1aab30*/  ISETP.NE.AND P0, PT, R0, RZ, PT ;  /* 0x000000ff0000720c */ /* 0x000fc60003f05270 */
[----:B------:R-:W3:Y:S01]  /*1aab40*/  LDL.LU.64 R8, [R1+0xab0] ;  /* 0x000ab00001087983 */ /* 0x000ee20000300a00 */
[----:B------:R-:W-:Y:S02]  /*1aab50*/  PRMT R10, R10, 0x7773, RZ ;  /* 0x000077730a0a7816 */ /* 0x000fe400000000ff */
[----:B------:R-:W-:-:S07]  /*1aab60*/  PRMT R0, R27, 0x7770, RZ ;  /* 0x000077701b007816 */ /* 0x000fce00000000ff */
[----:B------:R0:W-:Y:S04]  /*1aab70*/  @P0 STG.E.U8 desc[UR4][R12.64], R10 ;  /* 0x0000000a0c000986 */ /* 0x0001e8000c101104 */
[----:B0-----:R-:W3:Y:S04]  /*1aab80*/  LDL.LU.64 R12, [R1+0xaa0] ;  /* 0x000aa000010c7983 */ /* 0x001ee80000300a00 */
[----:B------:R0:W-:Y:S04]  /*1aab90*/  @P1 STG.E.U8 desc[UR4][R16.64], R0 ;  /* 0x0000000010001986 */ /* 0x0001e8000c101104 */
[----:B------:R-:W3:Y:S01]  /*1aaba0*/  LDL.LU R24, [R1+0x7f0] ;  /* 0x0007f00001187983 */ /* 0x000ee20000300800 */
[----:B0-----:R-:W-:-:S03]  /*1aabb0*/  PRMT R0, R27, 0x7771, RZ ;  /* 0x000077711b007816 */ /* 0x001fc600000000ff */
[----:B------:R-:W3:Y:S04]  /*1aabc0*/  LDL.LU R17, [R1+0x5720] ;  /* 0x0057200001117983 */ /* 0x000ee80000300800 */
[----:B------:R0:W-:Y:S04]  /*1aabd0*/  @P2 STG.E.U8 desc[UR4][R14.64], R0 ;  /* 0x000000000e002986 */ /* 0x0001e8000c101104 */
[----:B0-----:R-:W3:Y:S01]  /*1aabe0*/  LDL.LU.64 R14, [R1+0xa98] ;  /* 0x000a9800010e7983 */ /* 0x001ee20000300a00 */
[----:B------:R-:W-:-:S05]  /*1aabf0*/  PRMT R0, R27, 0x7772, RZ ;  /* 0x000077721b007816 */ /* 0x000fca00000000ff */
[----:B----4-:R0:W-:Y:S02]  /*1aac00*/  @P3 STG.E.U8 desc[UR4][R18.64], R0 ;  /* 0x0000000012003986 */ /* 0x0101e4000c101104 */
[----:B0-----:R-:W-:Y:S02]  /*1aac10*/  PRMT R0, R27, 0x7773, RZ ;  /* 0x000077731b007816 */ /* 0x001fe400000000ff */
[----:B------:R-:W4:Y:S04]  /*1aac20*/  LDL.LU.64 R18, [R1+0xa90] ;  /* 0x000a900001127983 */ /* 0x000f280000300a00 */
[----:B--2---:R0:W-:Y:S01]  /*1aac30*/  @P4 STG.E.U8 desc[UR4][R2.64], R0 ;  /* 0x0000000002004986 */ /* 0x0041e2000c101104 */
[----:B------:R-:W-:Y:S02]  /*1aac40*/  ISETP.LT.AND P4, PT, R20, UR48, !P5 ;  /* 0x0000003014007c0c */ /* 0x000fe4000ef81270 */
[----:B0-----:R-:W-:-:S11]  /*1aac50*/  PRMT R0, R11, 0x7770, RZ ;  /* 0x000077700b007816 */ /* 0x001fd600000000ff */
[----:B---3--:R0:W-:Y:S01]  /*1aac60*/  @P4 STG.E.U8 desc[UR4][R22.64], R0 ;  /* 0x0000000016004986 */ /* 0x0081e2000c101104 */
[----:B------:R-:W-:Y:S01]  /*1aac70*/  ISETP.LT.AND P4, PT, R21, UR6, !P5 ;  /* 0x0000000615007c0c */ /* 0x000fe2000ef81270 */
[----:B------:R-:W1:Y:S02]  /*1aac80*/  LDCU UR6, c[0x0][0x398] ;  /* 0x00007300ff0677ac */ /* 0x000e640008000800 */
[----:B0-----:R-:W2:Y:S01]  /*1aac90*/  LDL.LU.64 R22, [R1+0xa70] ;  /* 0x000a700001167983 */ /* 0x001ea20000300a00 */
[----:B------:R-:W-:-:S09]  /*1aaca0*/  PRMT R0, R11, 0x7771, RZ ;  /* 0x000077710b007816 */ /* 0x000fd200000000ff */
[----:B------:R0:W-:Y:S04]  /*1aacb0*/  @P4 STG.E.U8 desc[UR4][R4.64], R0 ;  /* 0x0000000004004986 */ /* 0x0001e8000c101104 */
[----:B0-----:R-:W3:Y:S01]  /*1aacc0*/  LDL.LU.64 R4, [R1+0xa88] ;  /* 0x000a880001047983 */ /* 0x001ee20000300a00 */
[----:B-1----:R-:W-:Y:S01]  /*1aacd0*/  ISETP.LT.AND P4, PT, R26, UR6, !P5 ;  /* 0x000000061a007c0c */ /* 0x002fe2000ef81270 */
[----:B------:R-:W0:Y:S01]  /*1aace0*/  LDCU UR6, c[0x0][0x398] ;  /* 0x00007300ff0677ac */ /* 0x000e220008000800 */
[C---:B------:R-:W-:Y:S02]  /*1aacf0*/  PRMT R0, R11.reuse, 0x7772, RZ ;  /* 0x000077720b007816 */ /* 0x040fe400000000ff */
[----:B------:R-:W-:Y:S02]  /*1aad00*/  PRMT R11, R11, 0x7773, RZ ;  /* 0x000077730b0b7816 */ /* 0x000fe400000000ff */
[----:B0-----:R-:W-:Y:S01]  /*1aad10*/  ISETP.LT.AND P5, PT, R28, UR6, !P5 ;  /* 0x000000061c007c0c */ /* 0x001fe2000efa1270 */
[----:B------:R-:W0:Y:S06]  /*1aad20*/  LDCU UR6, c[0x0][0x398] ;  /* 0x00007300ff0677ac */ /* 0x000e2c0008000800 */
[----:B------:R1:W-:Y:S04]  /*1aad30*/  @P4 STG.E.U8 desc[UR4][R8.64], R0 ;  /* 0x0000000008004986 */ /* 0x0003e8000c101104 */
[----:B-1----:R-:W3:Y:S04]  /*1aad40*/  LDL.LU.64 R8, [R1+0xa50] ;  /* 0x000a500001087983 */ /* 0x002ee80000300a00 */
[----:B------:R1:W-:Y:S01]  /*1aad50*/  @P5 STG.E.U8 desc[UR4][R12.64], R11 ;  /* 0x0000000b0c005986 */ /* 0x0003e2000c101104 */
[----:B0-----:R-:W-:Y:S01]  /*1aad60*/  ISETP.LT.AND P5, PT, R20, UR6, !P6 ;  /* 0x0000000614007c0c */ /* 0x001fe2000f7a1270 */
[----:B------:R-:W0:Y:S01]  /*1aad70*/  LDCU UR6, c[0x0][0x398] ;  /* 0x00007300ff0677ac */ /* 0x000e220008000800 */
[C---:B------:R-:W-:Y:S01]  /*1aad80*/  PRMT R0, R24.reuse, 0x7770, RZ ;  /* 0x0000777018007816 */ /* 0x040fe200000000ff */
[----:B-1----:R-:W3:Y:S10]  /*1aad90*/  LDL.LU.64 R12, [R1+0xa38] ;  /* 0x000a3800010c7983 */ /* 0x002ef40000300a00 */
[----:B------:R1:W-:Y:S01]  /*1aada0*/  @P5 STG.E.U8 desc[UR4][R14.64], R0 ;  /* 0x000000000e005986 */ /* 0x0003e2000c101104 */
[----:B0-----:R-:W-:Y:S01]  /*1aadb0*/  ISETP.LT.AND P5, PT, R21, UR6, !P6 ;  /* 0x0000000615007c0c */ /* 0x001fe2000f7a1270 */
[----:B------:R-:W0:Y:S01]  /*1aadc0*/  LDCU UR6, c[0x0][0x398] ;  /* 0x00007300ff0677ac */ /* 0x000e220008000800 */
[----:B-1----:R-:W-:Y:S01]  /*1aadd0*/  PRMT R0, R24, 0x7771, RZ ;  /* 0x0000777118007816 */ /* 0x002fe200000000ff */
[----:B------:R-:W3:Y:S10]  /*1aade0*/  LDL.LU.64 R14, [R1+0xa30] ;  /* 0x000a3000010e7983 */ /* 0x000ef40000300a00 */
[----:B----4-:R1:W-:Y:S01]  /*1aadf0*/  @P5 STG.E.U8 desc[UR4][R18.64], R0 ;  /* 0x0000000012005986 */ /* 0x0103e2000c101104 */
[----:B0-----:R-:W-:Y:S01]  /*1aae00*/  ISETP.LT.AND P5, PT, R26, UR6, !P6 ;  /* 0x000000061a007c0c */ /* 0x001fe2000f7a1270 */
[----:B------:R-:W0:Y:S02]  /*1aae10*/  LDCU UR6, c[0x0][0x398] ;  /* 0x00007300ff0677ac */ /* 0x000e240008000800 */
[----:B-1----:R-:W4:Y:S01]  /*1aae20*/  LDL.LU.64 R18, [R1+0x8d0] ;  /* 0x0008d00001127983 */ /* 0x002f220000300a00 */
[----:B------:R-:W-:-:S03]  /*1aae30*/  PRMT R0, R24, 0x7772, RZ ;  /* 0x0000777218007816 */ /* 0x000fc600000000ff */
[----:B------:R-:W4:Y:S01]  /*1aae40*/  LDL.LU R27, [R1+0x7f4] ;  /* 0x0007f400011b7983 */ /* 0x000f220000300800 */
[----:B0-----:R-:W-:Y:S02]  /*1aae50*/  ISETP.LT.AND P6, PT, R28, UR6, !P6 ;  /* 0x000000061c007c0c */ /* 0x001fe4000f7c1270 */
[C---:B------:R-:W-:Y:S02]  /*1aae60*/  LOP3.LUT P0, RZ, R6.reuse, 0x10, RZ, 0xc0, !PT ;  /* 0x0000001006ff7812 */ /* 0x040fe4000780c0ff */
[C---:B------:R-:W-:Y:S02]  /*1aae70*/  LOP3.LUT P1, RZ, R6.reuse, 0x8, RZ, 0xc0, !PT ;  /* 0x0000000806ff7812 */ /* 0x040fe4000782c0ff */
[C---:B------:R-:W-:Y:S02]  /*1aae80*/  LOP3.LUT P2, RZ, R6.reuse, 0x4, RZ, 0xc0, !PT ;  /* 0x0000000406ff7812 */ /* 0x040fe4000784c0ff */
[C---:B------:R-:W-:Y:S02]  /*1aae90*/  LOP3.LUT P3, RZ, R6.reuse, 0x2, RZ, 0xc0, !PT ;  /* 0x0000000206ff7812 */ /* 0x040fe4000786c0ff */
[----:B------:R-:W-:Y:S01]  /*1aaea0*/  LOP3.LUT P4, RZ, R6, 0x1, RZ, 0xc0, !PT ;  /* 0x0000000106ff7812 */ /* 0x000fe2000788c0ff */
[----:B------:R-:W0:Y:S01]  /*1aaeb0*/  LDCU UR6, c[0x0][0x398] ;  /* 0x00007300ff0677ac */ /* 0x000e220008000800 */
[----:B--2---:R1:W-:Y:S04]  /*1aaec0*/  @P5 STG.E.U8 desc[UR4][R22.64], R0 ;  /* 0x0000000016005986 */ /* 0x0043e8000c101104 */
[----:B-1----:R-:W2:Y:S01]  /*1aaed0*/  LDL.LU.64 R22, [R1+0x898] ;  /* 0x0008980001167983 */ /* 0x002ea20000300a00 */
[----:B------:R-:W-:-:S05]  /*1aaee0*/  PRMT R0, R24, 0x7773, RZ ;  /* 0x0000777318007816 */ /* 0x000fca00000000ff */
[----:B---3--:R-:W-:Y:S04]  /*1aaef0*/  @P6 STG.E.U8 desc[UR4][R4.64], R0 ;  /* 0x0000000004006986 */ /* 0x008fe8000c101104 */
[----:B------:R1:W3:Y:S04]  /*1aaf00*/  LDS.128 R4, [R25+0x400] ;  /* 0x0004000019047984 */ /* 0x0002e80000000c00 */
[----:B-1----:R-:W2:Y:S01]  /*1aaf10*/  LDL.LU.64 R24, [R1+0x8a0] ;  /* 0x0008a00001187983 */ /* 0x002ea20000300a00 */
[----:B0-----:R-:W-:Y:S01]  /*1aaf20*/  ISETP.LT.AND P6, PT, R20, UR6, !P0 ;  /* 0x0000000614007c0c */ /* 0x001fe2000c7c1270 */
[----:B------:R-:W0:Y:S01]  /*1aaf30*/  LDCU UR6, c[0x0][0x398] ;  /* 0x00007300ff0677ac */ /* 0x000e220008000800 */
[----:B---3--:R-:W-:-:S11]  /*1aaf40*/  PRMT R0, R4, 0x7770, RZ ;  /* 0x0000777004007816 */ /* 0x008fd600000000ff */
[----:B------:R1:W-:Y:S01]  /*1aaf50*/  @P6 STG.E.U8 desc[UR4][R8.64], R0 ;  /* 0x0000000008006986 */ /* 0x0003e2000c101104 */
[----:B0-----:R-:W-:Y:S01]  /*1aaf60*/  ISETP.LT.AND P6, PT, R21, UR6, !P0 ;  /* 0x0000000615007c0c */ /* 0x001fe2000c7c1270 */
[----:B------:R-:W0:Y:S01]  /*1aaf70*/  LDCU UR6, c[0x0][0x398] ;  /* 0x00007300ff0677ac */ /* 0x000e220008000800 */
[----:B-1----:R-:W-:-:S11]  /*1aaf80*/  PRMT R0, R4, 0x7771, RZ ;  /* 0x0000777104007816 */ /* 0x002fd600000000ff */
[----:B------:R1:W-:Y:S01]  /*1aaf90*/  @P6 STG.E.U8 desc[UR4][R12.64], R0 ;  /* 0x000000000c006986 */ /* 0x0003e2000c101104 */
[----:B0-----:R-:W-:Y:S01]  /*1aafa0*/  ISETP.LT.AND P6, PT, R26, UR6, !P0 ;  /* 0x000000061a007c0c */ /* 0x001fe2000c7c1270 */
[----:B------:R-:W0:Y:S01]  /*1aafb0*/  LDCU UR6, c[0x0][0x398] ;  /* 0x00007300ff0677ac */ /* 0x000e220008000800 */
[C---:B-1----:R-:W-:Y:S02]  /*1aafc0*/  PRMT R0, R4.reuse, 0x7772, RZ ;  /* 0x0000777204007816 */ /* 0x042fe400000000ff */
[----:B------:R-:W-:Y:S01]  /*1aafd0*/  PRMT R4, R4, 0x7773, RZ ;  /* 0x0000777304047816 */ /* 0x000fe200000000ff */
[----:B------:R-:W3:Y:S01]  /*1aafe0*/  LDL.LU.64 R12, [R1+0x8b0] ;  /* 0x0008b000010c7983 */ /* 0x000ee20000300a00 */
[----:B0-----:R-:W-:Y:S01]  /*1aaff0*/  ISETP.LT.AND P0, PT, R28, UR6, !P0 ;  /* 0x000000061c007c0c */ /* 0x001fe2000c701270 */
[----:B------:R-:W0:Y:S06]  /*1ab000*/  LDCU UR6, c[0x0][0x398] ;  /* 0x00007300ff0677ac */ /* 0x000e2c0008000800 */
[----:B------:R1:W-:Y:S06]  /*1ab010*/  @P6 STG.E.U8 desc[UR4][R14.64], R0 ;  /* 0x000000000e006986 */ /* 0x0003ec000c101104 */
[----:B----4-:R4:W-:Y:S01]  /*1ab020*/  @P0 STG.E.U8 desc[UR4][R18.64], R4 ;  /* 0x0000000412000986 */ /* 0x0109e2000c101104 */
[----:B------:R-:W-:-:S03]  /*1ab030*/  ISETP.LT.AND P0, PT, R20, UR7, !P1 ;  /* 0x0000000714007c0c */ /* 0x000fc6000cf01270 */
[----:B-1----:R-:W3:Y:S01]  /*1ab040*/  LDL.LU.64 R14, [R1+0x8c8] ;  /* 0x0008c800010e7983 */ /* 0x002ee20000300a00 */
[----:B------:R-:W-:Y:S02]  /*1ab050*/  PRMT R0, R27, 0x7770, RZ ;  /* 0x000077701b007816 */ /* 0x000fe400000000ff */
[C---:B------:R-:W-:Y:S02]  /*1ab060*/  LOP3.LUT P5, RZ, R17.reuse, 0x80000000, RZ, 0xc0, !PT ;  /* 0x8000000011ff7812 */ /* 0x040fe400078ac0ff */
[----:B------:R-:W-:Y:S01]  /*1ab070*/  LOP3.LUT P6, RZ, R17, 0x40000000, RZ, 0xc0, !PT ;  /* 0x4000000011ff7812 */ /* 0x000fe200078cc0ff */
[----:B------:R-:W1:Y:S01]  /*1ab080*/  LDCU UR7, c[0x0][0x398] ;  /* 0x00007300ff0777ac */ /* 0x000e620008000800 */
[----:B------:R-:W3:Y:S04]  /*1ab090*/  LDL.LU.64 R16, [R1+0x8a8] ;  /* 0x0008a80001107983 */ /* 0x000ee80000300a00 */
[----:B----4-:R-:W4:Y:S04]  /*1ab0a0*/  LDL.LU.64 R18, [R1+0x8c0] ;  /* 0x0008c00001127983 */ /* 0x010f280000300a00 */
[----:B--2---:R2:W-:Y:S01]  /*1ab0b0*/  @P0 STG.E.U8 desc[UR4][R22.64], R0 ;  /* 0x0000000016000986 */ /* 0x0045e2000c101104 */
[----:B0-----:R-:W-:Y:S01]  /*1ab0c0*/  ISETP.LT.AND P0, PT, R21, UR6, !P1 ;  /* 0x0000000615007c0c */ /* 0x001fe2000cf01270 */
[----:B------:R-:W0:Y:S01]  /*1ab0d0*/  LDCU UR6, c[0x0][0x398] ;  /* 0x00007300ff0677ac */ /* 0x000e220008000800 */
[----:B--2---:R-:W-:Y:S01]  /*1ab0e0*/  PRMT R0, R27, 0x7771, RZ ;  /* 0x000077711b007816 */ /* 0x004fe200000000ff */
[----:B------:R-:W2:Y:S10]  /*1ab0f0*/  LDL.LU.64 R22, [R1+0xa48] ;  /* 0x000a480001167983 */ /* 0x000eb40000300a00 */
[----:B------:R0:W-:Y:S04]  /*1ab100*/  @P0 STG.E.U8 desc[UR4][R24.64], R0 ;  /* 0x0000000018000986 */ /* 0x0001e8000c101104 */
[----:B0-----:R-:W2:Y:S01]  /*1ab110*/  LDL.LU.64 R24, [R1+0xa40] ;  /* 0x000a400001187983 */ /* 0x001ea20000300a00 */
[----:B-1----:R-:W-:Y:S01]  /*1ab120*/  ISETP.LT.AND P0, PT, R26, UR7, !P1 ;  /* 0x000000071a007c0c */ /* 0x002fe2000cf01270 */
[----:B------:R-:W0:Y:S01]  /*1ab130*/  LDCU UR7, c[0x0][0x398] ;  /* 0x00007300ff0777ac */ /* 0x000e220008000800 */
[----:B------:R-:W-:-:S02]  /*1ab140*/  ISETP.LT.AND P1, PT, R28, UR6, !P1 ;  /* 0x000000061c007c0c */ /* 0x000fc4000cf21270 */
[C---:B------:R-:W-:Y:S01]  /*1ab150*/  PRMT R0, R27.reuse, 0x7772, RZ ;  /* 0x000077721b007816 */ /* 0x040fe200000000ff */
[----:B------:R-:W2:Y:S04]  /*1ab160*/  LDL.LU R29, [R1+0x7f8] ;  /* 0x0007f800011d7983 */ /* 0x000ea80000300800 */
[----:B------:R-:W2:Y:S04]  /*1ab170*/  LDL.LU.64 R2, [R1+0x8d8] ;  /* 0x0008d80001027983 */ /* 0x000ea80000300a00 */
[----:B------:R-:W2:Y:S04]  /*1ab180*/  LDL.LU.64 R10, [R1+0xa68] ;  /* 0x000a6800010a7983 */ /* 0x000ea80000300a00 */
[----:B------:R-:W2:Y:S01]  /*1ab190*/  LDL.LU.64 R8, [R1+0xa60] ;  /* 0x000a600001087983 */ /* 0x000ea20000300a00 */
[----:B------:R-:W1:Y:S03]  /*1ab1a0*/  LDCU UR6, c[0x0][0x398] ;  /* 0x00007300ff0677ac */ /* 0x000e660008000800 */
[----:B---3--:R3:W-:Y:S01]  /*1ab1b0*/  @P0 STG.E.U8 desc[UR4][R12.64], R0 ;  /* 0x000000000c000986 */ /* 0x0087e2000c101104 */
[----:B------:R-:W-:Y:S01]  /*1ab1c0*/  ISETP.LT.AND P0, PT, R20, UR8, !P2 ;  /* 0x0000000814007c0c */ /* 0x000fe2000d701270 */
[----:B------:R-:W0:Y:S01]  /*1ab1d0*/  LDCU UR8, c[0x0][0x398] ;  /* 0x00007300ff0877ac */ /* 0x000e220008000800 */
[----:B---3--:R-:W-:Y:S01]  /*1ab1e0*/  PRMT R0, R27, 0x7773, RZ ;  /* 0x000077731b007816 */ /* 0x008fe200000000ff */
[----:B------:R-:W3:Y:S04]  /*1ab1f0*/  LDL.LU.64 R12, [R1+0xa80] ;  /* 0x000a8000010c7983 */ /* 0x000ee80000300a00 */
[----:B------:R1:W-:Y:S01]  /*1ab200*/  @P1 STG.E.U8 desc[UR4][R14.64], R0 ;  /* 0x000000000e001986 */ /* 0x0003e2000c101104 */
[----:B0-----:R-:W-:Y:S01]  /*1ab210*/  ISETP.LT.AND P1, PT, R21, UR7, !P2 ;  /* 0x0000000715007c0c */ /* 0x001fe2000d721270 */
[----:B------:R-:W0:Y:S01]  /*1ab220*/  LDCU UR7, c[0x0][0x398] ;  /* 0x00007300ff0777ac */ /* 0x000e220008000800 */
[----:B-1----:R-:W-:Y:S01]  /*1ab230*/  PRMT R0, R5, 0x7770, RZ ;  /* 0x0000777005007816 */ /* 0x002fe200000000ff */
[----:B------:R-:W3:Y:S04]  /*1ab240*/  LDL.LU.64 R14, [R1+0xa58] ;  /* 0x000a5800010e7983 */ /* 0x000ee80000300a00 */
[----:B------:R1:W-:Y:S01]  /*1ab250*/  @P0 STG.E.U8 desc[UR4][R16.64], R0 ;  /* 0x0000000010000986 */ /* 0x0003e2000c101104 */
[----:B------:R-:W-:-:S02]  /*1ab260*/  ISETP.LT.AND P0, PT, R26, UR9, !P2 ;  /* 0x000000091a007c0c */ /* 0x000fc4000d701270 */
[----:B------:R-:W-:Y:S01]  /*1ab270*/  ISETP.LT.AND P2, PT, R28, UR10, !P2 ;  /* 0x0000000a1c007c0c */ /* 0x000fe2000d741270 */
[----:B------:R-:W0:Y:S01]  /*1ab280*/  LDCU UR9, c[0x0][0x398] ;  /* 0x00007300ff0977ac */ /* 0x000e220008000800 */
[----:B------:R-:W0:Y:S01]  /*1ab290*/  LDCU UR10, c[0x0][0x398] ;  /* 0x00007300ff0a77ac */ /* 0x000e220008000800 */
[C---:B-1----:R-:W-:Y:S01]  /*1ab2a0*/  PRMT R0, R5.reuse, 0x7771, RZ ;  /* 0x0000777105007816 */ /* 0x042fe200000000ff */
[----:B------:R-:W3:Y:S04]  /*1ab2b0*/  LDL.LU.64 R16, [R1+0xa78] ;  /* 0x000a780001107983 */ /* 0x000ee80000300a00 */
[----:B----4-:R1:W-:Y:S02]  /*1ab2c0*/  @P1 STG.E.U8 desc[UR4][R18.64], R0 ;  /* 0x0000000012001986 */ /* 0x0103e4000c101104 */
[----:B-1----:R-:W-:-:S02]  /*1ab2d0*/  PRMT R0, R5, 0x7772, RZ ;  /* 0x0000777205007816 */ /* 0x002fc400000000ff */
[----:B------:R-:W-:Y:S01]  /*1ab2e0*/  PRMT R5, R5, 0x7773, RZ ;  /* 0x0000777305057816 */ /* 0x000fe200000000ff */
[----:B------:R-:W4:Y:S04]  /*1ab2f0*/  LDL.LU.64 R18, [R1+0x8b8] ;  /* 0x0008b80001127983 */ /* 0x000f280000300a00 */
[----:B--2---:R1:W-:Y:S04]  /*1ab300*/  @P0 STG.E.U8 desc[UR4][R22.64], R0 ;  /* 0x0000000016000986 */ /* 0x0043e8000c101104 */
[----:B-1----:R-:W2:Y:S04]  /*1ab310*/  LDL.LU.64 R22, [R1+0x890] ;  /* 0x0008900001167983 */ /* 0x002ea80000300a00 */
[----:B------:R1:W-:Y:S04]  /*1ab320*/  @P2 STG.E.U8 desc[UR4][R24.64], R5 ;  /* 0x0000000518002986 */ /* 0x0003e8000c101104 */
[----:B-1----:R-:W2:Y:S04]  /*1ab330*/  LDL.LU.64 R24, [R1+0x888] ;  /* 0x0008880001187983 */ /* 0x002ea80000300a00 */
[----:B------:R-:W2:Y:S01]  /*1ab340*/  LDL.LU R27, [R1+0x7fc] ;  /* 0x0007fc00011b7983 */ /* 0x000ea20000300800 */
[----:B------:R-:W-:-:S02]  /*1ab350*/  ISETP.LT.AND P1, PT, R20, UR6, !P3 ;  /* 0x0000000614007c0c */ /* 0x000fc4000df21270 */
[----:B------:R-:W-:Y:S01]  /*1ab360*/  ISETP.LT.AND P0, PT, R21, UR11, !P3 ;  /* 0x0000000b15007c0c */ /* 0x000fe2000df01270 */
[----:B------:R-:W1:Y:S01]  /*1ab370*/  LDCU UR6, c[0x0][0x398] ;  /* 0x00007300ff0677ac */ /* 0x000e620008000800 */
[C---:B------:R-:W-:Y:S02]  /*1ab380*/  PRMT R0, R29.reuse, 0x7770, RZ ;  /* 0x000077701d007816 */ /* 0x040fe400000000ff */
[----:B------:R-:W-:Y:S02]  /*1ab390*/  ISETP.LT.AND P2, PT, R26, UR8, !P3 ;  /* 0x000000081a007c0c */ /* 0x000fe4000df41270 */
[----:B------:R-:W-:Y:S01]  /*1ab3a0*/  ISETP.LT.AND P3, PT, R28, UR12, !P3 ;  /* 0x0000000c1c007c0c */ /* 0x000fe2000df61270 */
[----:B------:R-:W1:Y:S01]  /*1ab3b0*/  LDCU UR8, c[0x0][0x398] ;  /* 0x00007300ff0877ac */ /* 0x000e620008000800 */
[----:B------:R-:W1:Y:S01]  /*1ab3c0*/  LDCU UR11, c[0x0][0x398] ;  /* 0x00007300ff0b77ac */ /* 0x000e620008000800 */
[----:B------:R-:W1:Y:S02]  /*1ab3d0*/  LDCU UR12, c[0x0][0x398] ;  /* 0x00007300ff0c77ac */ /* 0x000e640008000800 */
[----:B------:R1:W-:Y:S01]  /*1ab3e0*/  @P1 STG.E.U8 desc[UR4][R2.64], R0 ;  /* 0x0000000002001986 */ /* 0x0003e2000c101104 */
[----:B0-----:R-:W-:Y:S01]  /*1ab3f0*/  ISETP.LT.AND P1, PT, R20, UR7, !P4 ;  /* 0x0000000714007c0c */ /* 0x001fe2000e721270 */
[----:B------:R-:W0:Y:S01]  /*1ab400*/  LDCU UR7, c[0x0][0x398] ;  /* 0x00007300ff0777ac */ /* 0x000e220008000800 */
[----:B-1----:R-:W-:-:S02]  /*1ab410*/  PRMT R0, R29, 0x7771, RZ ;  /* 0x000077711d007816 */ /* 0x002fc400000000ff */
[----:B------:R-:W-:-:S03]  /*1ab420*/  PRMT R2, R29, 0x7772, RZ ;  /* 0x000077721d027816 */ /* 0x000fc600000000ff */
[----:B------:R1:W-:Y:S04]  /*1ab430*/  @P0 STG.E.U8 desc[UR4][R10.64], R0 ;  /* 0x000000000a000986 */ /* 0x0003e8000c101104 */
[----:B------:R0:W-:Y:S01]  /*1ab440*/  @P2 STG.E.U8 desc[UR4][R8.64], R2 ;  /* 0x0000000208002986 */ /* 0x0001e2000c101104 */
[----:B------:R-:W-:Y:S02]  /*1ab450*/  ISETP.LT.AND P2, PT, R26, UR9, !P4 ;  /* 0x000000091a007c0c */ /* 0x000fe4000e741270 */
[----:B------:R-:W-:Y:S01]  /*1ab460*/  ISETP.LT.AND P0, PT, R21, UR13, !P4 ;  /* 0x0000000d15007c0c */ /* 0x000fe2000e701270 */
[----:B------:R-:W2:Y:S01]  /*1ab470*/  LDCU UR9, c[0x0][0x398] ;  /* 0x00007300ff0977ac */ /* 0x000ea20008000800 */
[----:B------:R-:W-:Y:S02]  /*1ab480*/  ISETP.LT.AND P4, PT, R28, UR10, !P4 ;  /* 0x0000000a1c007c0c */ /* 0x000fe4000e781270 */
[----:B-1----:R-:W-:-:S02]  /*1ab490*/  PRMT R0, R29, 0x7773, RZ ;  /* 0x000077731d007816 */ /* 0x002fc400000000ff */
[----:B0-----:R-:W-:-:S03]  /*1ab4a0*/  PRMT R2, R6, 0x7770, RZ ;  /* 0x0000777006027816 */ /* 0x001fc600000000ff */
[----:B---3--:R0:W-:Y:S01]  /*1ab4b0*/  @P3 STG.E.U8 desc[UR4][R12.64], R0 ;  /* 0x000000000c003986 */ /* 0x0081e2000c101104 */
[----:B------:R-:W-:Y:S02]  /*1ab4c0*/  ISETP.LT.AND P3, PT, R20, UR6, !P5 ;  /* 0x0000000614007c0c */ /* 0x000fe4000ef61270 */
[----:B0-----:R-:W-:Y:S01]  /*1ab4d0*/  PRMT R0, R6, 0x7771, RZ ;  /* 0x0000777106007816 */ /* 0x001fe200000000ff */
[----:B------:R0:W-:Y:S01]  /*1ab4e0*/  @P1 STG.E.U8 desc[UR4][R14.64], R2 ;  /* 0x000000020e001986 */ /* 0x0001e2000c101104 */
[----:B------:R-:W-:Y:S02]  /*1ab4f0*/  ISETP.LT.AND P1, PT, R20, UR7, !P6 ;  /* 0x0000000714007c0c */ /* 0x000fe4000f721270 */
[C---:B0-----:R-:W-:Y:S02]  /*1ab500*/  PRMT R2, R6.reuse, 0x7772, RZ ;  /* 0x0000777206027816 */ /* 0x041fe400000000ff */
[----:B------:R-:W-:Y:S01]  /*1ab510*/  PRMT R6, R6, 0x7773, RZ ;  /* 0x0000777306067816 */ /* 0x000fe200000000ff */
[----:B------:R0:W-:Y:S01]  /*1ab520*/  @P0 STG.E.U8 desc[UR4][R16.64], R0 ;  /* 0x0000000010000986 */ /* 0x0001e2000c101104 */
[----:B------:R-:W-:-:S03]  /*1ab530*/  ISETP.LT.AND P0, PT, R21, UR14, !P5 ;  /* 0x0000000e15007c0c */ /* 0x000fc6000ef01270 */
[----:B----4-:R1:W-:Y:S01]  /*1ab540*/  @P2 STG.E.U8 desc[UR4][R18.64], R2 ;  /* 0x0000000212002986 */ /* 0x0103e2000c101104 */
[----:B------:R-:W-:-:S03]  /*1ab550*/  ISETP.LT.AND P2, PT, R21, UR12, !P6 ;  /* 0x0000000c15007c0c */ /* 0x000fc6000f741270 */
[----:B--2---:R2:W-:Y:S01]  /*1ab560*/  @P4 STG.E.U8 desc[UR4][R22.64], R6 ;  /* 0x0000000616004986 */ /* 0x0045e2000c101104 */
[C---:B------:R-:W-:Y:S02]  /*1ab570*/  ISETP.LT.AND P4, PT, R26.reuse, UR9, !P6 ;  /* 0x000000091a007c0c */ /* 0x040fe4000f781270 */
[C---:B------:R-:W-:Y:S02]  /*1ab580*/  PRMT R3, R27.reuse, 0x7770, RZ ;  /* 0x000077701b037816 */ /* 0x040fe400000000ff */
[C---:B0-----:R-:W-:Y:S02]  /*1ab590*/  PRMT R0, R27.reuse, 0x7771, RZ ;  /* 0x000077711b007816 */ /* 0x041fe400000000ff */
[C---:B-1----:R-:W-:Y:S02]  /*1ab5a0*/  PRMT R2, R27.reuse, 0x7772, RZ ;  /* 0x000077721b027816 */ /* 0x042fe400000000ff */
[----:B------:R-:W-:Y:S01]  /*1ab5b0*/  PRMT R4, R27, 0x7773, RZ ;  /* 0x000077731b047816 */ /* 0x000fe200000000ff */
[----:B------:R0:W-:Y:S01]  /*1ab5c0*/  @P3 STG.E.U8 desc[UR4][R24.64], R3 ;  /* 0x0000000318003986 */ /* 0x0001e2000c101104 */
[----:B------:R-:W-:-:S02]  /*1ab5d0*/  ISETP.LT.AND P3, PT, R26, UR8, !P5 ;  /* 0x000000081a007c0c */ /* 0x000fc4000ef61270 */
[C---:B------:R-:W-:Y:S01]  /*1ab5e0*/  ISETP.LT.AND P5, PT, R28.reuse, UR11, !P5 ;  /* 0x0000000b1c007c0c */ /* 0x040fe2000efa1270 */
[----:B------:R-:W3:Y:S04]  /*1ab5f0*/  LDL.LU.64 R16, [R1+0x878] ;  /* 0x0008780001107983 */ /* 0x000ee80000300a00 */
[----:B------:R-:W4:Y:S04]  /*1ab600*/  LDL.LU.64 R18, [R1+0x868] ;  /* 0x0008680001127983 */ /* 0x000f280000300a00 */
[----:B------:R-:W4:Y:S04]  /*1ab610*/  LDL.LU.64 R20, [R1+0x850] ;  /* 0x0008500001147983 */ /* 0x000f280000300a00 */
[----:B--2---:R-:W2:Y:S04]  /*1ab620*/  LDL.LU.64 R22, [R1+0x880] ;  /* 0x0008800001167983 */ /* 0x004ea80000300a00 */
[----:B0-----:R-:W2:Y:S04]  /*1ab630*/  LDL.LU.64 R24, [R1+0x870] ;  /* 0x0008700001187983 */ /* 0x001ea80000300a00 */
[----:B------:R-:W2:Y:S01]  /*1ab640*/  LDL.LU.64 R26, [R1+0x860] ;  /* 0x00086000011a7983 */ /* 0x000ea20000300a00 */
[----:B------:R-:W-:-:S02]  /*1ab650*/  ISETP.LT.AND P6, PT, R28, UR9, !P6 ;  /* 0x000000091c007c0c */ /* 0x000fc4000f7c1270 */
[C---:B------:R-:W-:Y:S02]  /*1ab660*/  PRMT R3, R7.reuse, 0x7770, RZ ;  /* 0x0000777007037816 */ /* 0x040fe400000000ff */
[C---:B------:R-:W-:Y:S02]  /*1ab670*/  PRMT R5, R7.reuse, 0x7771, RZ ;  /* 0x0000777107057816 */ /* 0x040fe400000000ff */
[C---:B------:R-:W-:Y:S02]  /*1ab680*/  PRMT R6, R7.reuse, 0x7772, RZ ;  /* 0x0000777207067816 */ /* 0x040fe400000000ff */
[----:B------:R-:W-:Y:S01]  /*1ab690*/  PRMT R7, R7, 0x7773, RZ ;  /* 0x0000777307077816 */ /* 0x000fe200000000ff */
[----:B---3--:R0:W-:Y:S04]  /*1ab6a0*/  @P0 STG.E.U8 desc[UR4][R16.64], R0 ;  /* 0x0000000010000986 */ /* 0x0081e8000c101104 */
[----:B----4-:R0:W-:Y:S04]  /*1ab6b0*/  @P3 STG.E.U8 desc[UR4][R18.64], R2 ;  /* 0x0000000212003986 */ /* 0x0101e8000c101104 */
[----:B------:R0:W-:Y:S04]  /*1ab6c0*/  @P5 STG.E.U8 desc[UR4][R20.64], R4 ;  /* 0x0000000414005986 */ /* 0x0001e8000c101104 */
[----:B--2---:R0:W-:Y:S04]  /*1ab6d0*/  @P1 STG.E.U8 desc[UR4][R22.64], R3 ;  /* 0x0000000316001986 */ /* 0x0041e8000c101104 */
[----:B------:R0:W-:Y:S04]  /*1ab6e0*/  @P2 STG.E.U8 desc[UR4][R24.64], R5 ;  /* 0x0000000518002986 */ /* 0x0001e8000c101104 */
[----:B------:R0:W-:Y:S01]  /*1ab6f0*/  @P4 STG.E.U8 desc[UR4][R26.64], R6 ;  /* 0x000000061a004986 */ /* 0x0001e2000c101104 */
[----:B------:R-:W-:Y:S05]  /*1ab700*/  @!P6 EXIT ;  /* 0x000000000000e94d */ /* 0x000fea0003800000 */
[----:B0-----:R-:W2:Y:S04]  /*1ab710*/  LDL.LU.64 R26, [R1+0x858] ;  /* 0x00085800011a7983 */ /* 0x001ea80000300a00 */
[----:B--2---:R-:W-:Y:S01]  /*1ab720*/  STG.E.U8 desc[UR4][R26.64], R7 ;  /* 0x000000071a007986 */ /* 0x004fe2000c101104 */
[----:B------:R-:W-:Y:S05]  /*1ab730*/  EXIT ;  /* 0x000000000000794d */ /* 0x000fea0003800000 */
.L_x_3:
[----:B------:R-:W-:-:S00]  /*1ab740*/  BRA `(.L_x_3) ;  /* 0xfffffffc00fc7947 */ /* 0x000fc0000383ffff */
[----:B------:R-:W-:-:S00]  /*1ab750*/  NOP ;  /* 0x0000000000007918 */ /* 0x000fc00000000000 */
        /* <DEDUP_REMOVED lines=10> */
.L_x_4:


//--------------------- .nv.shared.matmul_kernel  --------------------------
	.section	.nv.shared.matmul_kernel,"aw",@nobits
	.sectionflags	@""
	.align	16
	.zero		1024


//--------------------- .nv.shared.reserved.0     --------------------------
	.section	.nv.shared.reserved.0,"aw",@nobits
	.weak		__nv_reservedSMEM_offset_0_alias
	.size		__nv_reservedSMEM_offset_0_alias, 0, 64
	.other		__nv_reservedSMEM_offset_0_alias,@"STO_CUDA_RESERVED_SHARED STV_DEFAULT"
__nv_reservedSMEM_offset_0_alias:
	.zero		0
	.zero		64


//--------------------- .nv.constant0.matmul_kernel --------------------------
	.section	.nv.constant0.matmul_kernel,"a",@progbits
	.sectionflags	@""
	.align	4
.nv.constant0.matmul_kernel:
	.zero		976


//--------------------- SYMBOLS --------------------------

	.type		.nv.reservedSmem.offset0,@object
	.size		.nv.reservedSmem.offset0,0x4
	.type		.nv.reservedSmem.cap,@object
	.size		.nv.reservedSmem.cap,0x4
